	.target	sm_80

	.elftype	@"ET_EXEC"


//--------------------- .note.nv.tkinfo           --------------------------
	.section	.note.nv.tkinfo,"",@"SHT_NOTE"
	.sectionflags	@"SHF_NOTE_NV_TKINFO"
	.tkinfo
        /*0018*/ 	.word	0x00000002
        /*0030*/ 	.string	""
        /*0030*/ 	.string	"ptxas"
        /*0030*/ 	.string	"Cuda compilation tools, release 13.0, V13.0.88"
        /*0030*/ 	.string	"Build cuda_13.0.r13.0/compiler.36424714_0"
        /*0030*/ 	.string	"-arch sm_80 -m 64 "



//--------------------- .note.nv.cuinfo           --------------------------
	.section	.note.nv.cuinfo,"",@"SHT_NOTE"
	.sectionflags	@"SHF_NOTE_NV_CUINFO"
        /*0018*/ 	.short	0x0002
        /*001a*/ 	.short	0x0050
        /*001c*/ 	.short	0x0082
	.zero		2


//--------------------- .nv.info                  --------------------------
	.section	.nv.info,"",@"SHT_CUDA_INFO"
	.align	4


	//----- nvinfo : EIATTR_REGCOUNT
	.align		4
        /*0000*/ 	.byte	0x04, 0x2f
        /*0002*/ 	.short	(.L_12 - .L_11)
	.align		4
.L_11:
        /*0004*/ 	.word	index@(_ZN5flash25flash_bwd_dot_do_o_kernelILb1E23Flash_bwd_kernel_traitsILi128ELi64ELi128ELi8ELi2ELi4ELi2ELb0ELb0EN7cutlass6half_tE19Flash_kernel_traitsILi128ELi64ELi128ELi8ES3_EEEEvNS_16Flash_bwd_paramsE)
        /*0008*/ 	.word	0x00000033


	//----- nvinfo : EIATTR_FRAME_SIZE
	.align		4
.L_12:
        /*000c*/ 	.byte	0x04, 0x11
        /*000e*/ 	.short	(.L_14 - .L_13)
	.align		4
.L_13:
        /*0010*/ 	.word	index@(_ZN5flash25flash_bwd_dot_do_o_kernelILb1E23Flash_bwd_kernel_traitsILi128ELi64ELi128ELi8ELi2ELi4ELi2ELb0ELb0EN7cutlass6half_tE19Flash_kernel_traitsILi128ELi64ELi128ELi8ES3_EEEEvNS_16Flash_bwd_paramsE)
        /*0014*/ 	.word	0x00000000


	//----- nvinfo : EIATTR_REGCOUNT
	.align		4
.L_14:
        /*0018*/ 	.byte	0x04, 0x2f
        /*001a*/ 	.short	(.L_16 - .L_15)
	.align		4
.L_15:
        /*001c*/ 	.word	index@(_ZN5flash25flash_bwd_dot_do_o_kernelILb0E23Flash_bwd_kernel_traitsILi128ELi64ELi128ELi8ELi2ELi4ELi2ELb0ELb0EN7cutlass6half_tE19Flash_kernel_traitsILi128ELi64ELi128ELi8ES3_EEEEvNS_16Flash_bwd_paramsE)
        /*0020*/ 	.word	0x0000002e


	//----- nvinfo : EIATTR_FRAME_SIZE
	.align		4
.L_16:
        /*0024*/ 	.byte	0x04, 0x11
        /*0026*/ 	.short	(.L_18 - .L_17)
	.align		4
.L_17:
        /*0028*/ 	.word	index@(_ZN5flash25flash_bwd_dot_do_o_kernelILb0E23Flash_bwd_kernel_traitsILi128ELi64ELi128ELi8ELi2ELi4ELi2ELb0ELb0EN7cutlass6half_tE19Flash_kernel_traitsILi128ELi64ELi128ELi8ES3_EEEEvNS_16Flash_bwd_paramsE)
        /*002c*/ 	.word	0x00000000


	//----- nvinfo : EIATTR_REGCOUNT
	.align		4
.L_18:
        /*0030*/ 	.byte	0x04, 0x2f
        /*0032*/ 	.short	(.L_20 - .L_19)
	.align		4
.L_19:
        /*0034*/ 	.word	index@(_ZN5flash44flash_bwd_dq_dk_dv_loop_seqk_parallel_kernelI23Flash_bwd_kernel_traitsILi128ELi64ELi128ELi8ELi2ELi4ELi2ELb0ELb0EN7cutlass6half_tE19Flash_kernel_traitsILi128ELi64ELi128ELi8ES3_EELb0ELb0ELb1ELb1ELb0ELb0ELb1EEEvNS_16Flash_bwd_paramsE)
        /*0038*/ 	.word	0x000000ff


	//----- nvinfo : EIATTR_FRAME_SIZE
	.align		4
.L_20:
        /*003c*/ 	.byte	0x04, 0x11
        /*003e*/ 	.short	(.L_22 - .L_21)
	.align		4
.L_21:
        /*0040*/ 	.word	index@(_ZN5flash44flash_bwd_dq_dk_dv_loop_seqk_parallel_kernelI23Flash_bwd_kernel_traitsILi128ELi64ELi128ELi8ELi2ELi4ELi2ELb0ELb0EN7cutlass6half_tE19Flash_kernel_traitsILi128ELi64ELi128ELi8ES3_EELb0ELb0ELb1ELb1ELb0ELb0ELb1EEEvNS_16Flash_bwd_paramsE)
        /*0044*/ 	.word	0x000000b0


	//----- nvinfo : EIATTR_REGCOUNT
	.align		4
.L_22:
        /*0048*/ 	.byte	0x04, 0x2f
        /*004a*/ 	.short	(.L_24 - .L_23)
	.align		4
.L_23:
        /*004c*/ 	.word	index@(_ZN5flash44flash_bwd_dq_dk_dv_loop_seqk_parallel_kernelI23Flash_bwd_kernel_traitsILi128ELi64ELi128ELi8ELi2ELi4ELi2ELb0ELb0EN7cutlass6half_tE19Flash_kernel_traitsILi128ELi64ELi128ELi8ES3_EELb1ELb0ELb1ELb1ELb0ELb0ELb0EEEvNS_16Flash_bwd_paramsE)
        /*0050*/ 	.word	0x000000ff


	//----- nvinfo : EIATTR_FRAME_SIZE
	.align		4
.L_24:
        /*0054*/ 	.byte	0x04, 0x11
        /*0056*/ 	.short	(.L_26 - .L_25)
	.align		4
.L_25:
        /*0058*/ 	.word	index@(_ZN5flash44flash_bwd_dq_dk_dv_loop_seqk_parallel_kernelI23Flash_bwd_kernel_traitsILi128ELi64ELi128ELi8ELi2ELi4ELi2ELb0ELb0EN7cutlass6half_tE19Flash_kernel_traitsILi128ELi64ELi128ELi8ES3_EELb1ELb0ELb1ELb1ELb0ELb0ELb0EEEvNS_16Flash_bwd_paramsE)
        /*005c*/ 	.word	0x00000028


	//----- nvinfo : EIATTR_REGCOUNT
	.align		4
.L_26:
        /*0060*/ 	.byte	0x04, 0x2f
        /*0062*/ 	.short	(.L_28 - .L_27)
	.align		4
.L_27:
        /*0064*/ 	.word	index@(_ZN5flash44flash_bwd_dq_dk_dv_loop_seqk_parallel_kernelI23Flash_bwd_kernel_traitsILi128ELi64ELi128ELi8ELi2ELi4ELi2ELb0ELb0EN7cutlass6half_tE19Flash_kernel_traitsILi128ELi64ELi128ELi8ES3_EELb0ELb0ELb1ELb0ELb0ELb1ELb1EEEvNS_16Flash_bwd_paramsE)
        /*0068*/ 	.word	0x000000ff


	//----- nvinfo : EIATTR_FRAME_SIZE
	.align		4
.L_28:
        /*006c*/ 	.byte	0x04, 0x11
        /*006e*/ 	.short	(.L_30 - .L_29)
	.align		4
.L_29:
        /*0070*/ 	.word	index@(_ZN5flash44flash_bwd_dq_dk_dv_loop_seqk_parallel_kernelI23Flash_bwd_kernel_traitsILi128ELi64ELi128ELi8ELi2ELi4ELi2ELb0ELb0EN7cutlass6half_tE19Flash_kernel_traitsILi128ELi64ELi128ELi8ES3_EELb0ELb0ELb1ELb0ELb0ELb1ELb1EEEvNS_16Flash_bwd_paramsE)
        /*0074*/ 	.word	0x000000a8


	//----- nvinfo : EIATTR_REGCOUNT
	.align		4
.L_30:
        /*0078*/ 	.byte	0x04, 0x2f
        /*007a*/ 	.short	(.L_32 - .L_31)
	.align		4
.L_31:
        /*007c*/ 	.word	index@(_ZN5flash44flash_bwd_dq_dk_dv_loop_seqk_parallel_kernelI23Flash_bwd_kernel_traitsILi128ELi64ELi128ELi8ELi2ELi4ELi2ELb0ELb0EN7cutlass6half_tE19Flash_kernel_traitsILi128ELi64ELi128ELi8ES3_EELb1ELb0ELb1ELb0ELb0ELb1ELb0EEEvNS_16Flash_bwd_paramsE)
        /*0080*/ 	.word	0x000000ff


	//----- nvinfo : EIATTR_FRAME_SIZE
	.align		4
.L_32:
        /*0084*/ 	.byte	0x04, 0x11
        /*0086*/ 	.short	(.L_34 - .L_33)
	.align		4
.L_33:
        /*0088*/ 	.word	index@(_ZN5flash44flash_bwd_dq_dk_dv_loop_seqk_parallel_kernelI23Flash_bwd_kernel_traitsILi128ELi64ELi128ELi8ELi2ELi4ELi2ELb0ELb0EN7cutlass6half_tE19Flash_kernel_traitsILi128ELi64ELi128ELi8ES3_EELb1ELb0ELb1ELb0ELb0ELb1ELb0EEEvNS_16Flash_bwd_paramsE)
        /*008c*/ 	.word	0x00000030


	//----- nvinfo : EIATTR_REGCOUNT
	.align		4
.L_34:
        /*0090*/ 	.byte	0x04, 0x2f
        /*0092*/ 	.short	(.L_36 - .L_35)
	.align		4
.L_35:
        /*0094*/ 	.word	index@(_ZN5flash44flash_bwd_dq_dk_dv_loop_seqk_parallel_kernelI23Flash_bwd_kernel_traitsILi128ELi64ELi128ELi8ELi2ELi4ELi2ELb0ELb0EN7cutlass6half_tE19Flash_kernel_traitsILi128ELi64ELi128ELi8ES3_EELb0ELb0ELb0ELb1ELb0ELb0ELb1EEEvNS_16Flash_bwd_paramsE)
        /*0098*/ 	.word	0x000000ff


	//----- nvinfo : EIATTR_FRAME_SIZE
	.align		4
.L_36:
        /*009c*/ 	.byte	0x04, 0x11
        /*009e*/ 	.short	(.L_38 - .L_37)
	.align		4
.L_37:
        /*00a0*/ 	.word	index@(_ZN5flash44flash_bwd_dq_dk_dv_loop_seqk_parallel_kernelI23Flash_bwd_kernel_traitsILi128ELi64ELi128ELi8ELi2ELi4ELi2ELb0ELb0EN7cutlass6half_tE19Flash_kernel_traitsILi128ELi64ELi128ELi8ES3_EELb0ELb0ELb0ELb1ELb0ELb0ELb1EEEvNS_16Flash_bwd_paramsE)
        /*00a4*/ 	.word	0x000000b0


	//----- nvinfo : EIATTR_REGCOUNT
	.align		4
.L_38:
        /*00a8*/ 	.byte	0x04, 0x2f
        /*00aa*/ 	.short	(.L_40 - .L_39)
	.align		4
.L_39:
        /*00ac*/ 	.word	index@(_ZN5flash44flash_bwd_dq_dk_dv_loop_seqk_parallel_kernelI23Flash_bwd_kernel_traitsILi128ELi64ELi128ELi8ELi2ELi4ELi2ELb0ELb0EN7cutlass6half_tE19Flash_kernel_traitsILi128ELi64ELi128ELi8ES3_EELb1ELb0ELb0ELb1ELb0ELb0ELb0EEEvNS_16Flash_bwd_paramsE)
        /*00b0*/ 	.word	0x000000ff


	//----- nvinfo : EIATTR_FRAME_SIZE
	.align		4
.L_40:
        /*00b4*/ 	.byte	0x04, 0x11
        /*00b6*/ 	.short	(.L_42 - .L_41)
	.align		4
.L_41:
        /*00b8*/ 	.word	index@(_ZN5flash44flash_bwd_dq_dk_dv_loop_seqk_parallel_kernelI23Flash_bwd_kernel_traitsILi128ELi64ELi128ELi8ELi2ELi4ELi2ELb0ELb0EN7cutlass6half_tE19Flash_kernel_traitsILi128ELi64ELi128ELi8ES3_EELb1ELb0ELb0ELb1ELb0ELb0ELb0EEEvNS_16Flash_bwd_paramsE)
        /*00bc*/ 	.word	0x00000060


	//----- nvinfo : EIATTR_REGCOUNT
	.align		4
.L_42:
        /*00c0*/ 	.byte	0x04, 0x2f
        /*00c2*/ 	.short	(.L_44 - .L_43)
	.align		4
.L_43:
        /*00c4*/ 	.word	index@(_ZN5flash44flash_bwd_dq_dk_dv_loop_seqk_parallel_kernelI23Flash_bwd_kernel_traitsILi128ELi64ELi128ELi8ELi2ELi4ELi2ELb0ELb0EN7cutlass6half_tE19Flash_kernel_traitsILi128ELi64ELi128ELi8ES3_EELb0ELb0ELb0ELb0ELb1ELb1ELb1EEEvNS_16Flash_bwd_paramsE)
        /*00c8*/ 	.word	0x000000ff


	//----- nvinfo : EIATTR_FRAME_SIZE
	.align		4
.L_44:
        /*00cc*/ 	.byte	0x04, 0x11
        /*00ce*/ 	.short	(.L_46 - .L_45)
	.align		4
.L_45:
        /*00d0*/ 	.word	index@(_ZN5flash44flash_bwd_dq_dk_dv_loop_seqk_parallel_kernelI23Flash_bwd_kernel_traitsILi128ELi64ELi128ELi8ELi2ELi4ELi2ELb0ELb0EN7cutlass6half_tE19Flash_kernel_traitsILi128ELi64ELi128ELi8ES3_EELb0ELb0ELb0ELb0ELb1ELb1ELb1EEEvNS_16Flash_bwd_paramsE)
        /*00d4*/ 	.word	0x000000a0


	//----- nvinfo : EIATTR_REGCOUNT
	.align		4
.L_46:
        /*00d8*/ 	.byte	0x04, 0x2f
        /*00da*/ 	.short	(.L_48 - .L_47)
	.align		4
.L_47:
        /*00dc*/ 	.word	index@(_ZN5flash44flash_bwd_dq_dk_dv_loop_seqk_parallel_kernelI23Flash_bwd_kernel_traitsILi128ELi64ELi128ELi8ELi2ELi4ELi2ELb0ELb0EN7cutlass6half_tE19Flash_kernel_traitsILi128ELi64ELi128ELi8ES3_EELb1ELb0ELb0ELb0ELb1ELb1ELb0EEEvNS_16Flash_bwd_paramsE)
        /*00e0*/ 	.word	0x000000ff


	//----- nvinfo : EIATTR_FRAME_SIZE
	.align		4
.L_48:
        /*00e4*/ 	.byte	0x04, 0x11
        /*00e6*/ 	.short	(.L_50 - .L_49)
	.align		4
.L_49:
        /*00e8*/ 	.word	index@(_ZN5flash44flash_bwd_dq_dk_dv_loop_seqk_parallel_kernelI23Flash_bwd_kernel_traitsILi128ELi64ELi128ELi8ELi2ELi4ELi2ELb0ELb0EN7cutlass6half_tE19Flash_kernel_traitsILi128ELi64ELi128ELi8ES3_EELb1ELb0ELb0ELb0ELb1ELb1ELb0EEEvNS_16Flash_bwd_paramsE)
        /*00ec*/ 	.word	0x00000040


	//----- nvinfo : EIATTR_REGCOUNT
	.align		4
.L_50:
        /*00f0*/ 	.byte	0x04, 0x2f
        /*00f2*/ 	.short	(.L_52 - .L_51)
	.align		4
.L_51:
        /*00f4*/ 	.word	index@(_ZN5flash44flash_bwd_dq_dk_dv_loop_seqk_parallel_kernelI23Flash_bwd_kernel_traitsILi128ELi64ELi128ELi8ELi2ELi4ELi2ELb0ELb0EN7cutlass6half_tE19Flash_kernel_traitsILi128ELi64ELi128ELi8ES3_EELb0ELb0ELb1ELb0ELb0ELb0ELb1EEEvNS_16Flash_bwd_paramsE)
        /*00f8*/ 	.word	0x000000ff


	//----- nvinfo : EIATTR_FRAME_SIZE
	.align		4
.L_52:
        /*00fc*/ 	.byte	0x04, 0x11
        /*00fe*/ 	.short	(.L_54 - .L_53)
	.align		4
.L_53:
        /*0100*/ 	.word	index@(_ZN5flash44flash_bwd_dq_dk_dv_loop_seqk_parallel_kernelI23Flash_bwd_kernel_traitsILi128ELi64ELi128ELi8ELi2ELi4ELi2ELb0ELb0EN7cutlass6half_tE19Flash_kernel_traitsILi128ELi64ELi128ELi8ES3_EELb0ELb0ELb1ELb0ELb0ELb0ELb1EEEvNS_16Flash_bwd_paramsE)
        /*0104*/ 	.word	0x000000b0


	//----- nvinfo : EIATTR_REGCOUNT
	.align		4
.L_54:
        /*0108*/ 	.byte	0x04, 0x2f
        /*010a*/ 	.short	(.L_56 - .L_55)
	.align		4
.L_55:
        /*010c*/ 	.word	index@(_ZN5flash44flash_bwd_dq_dk_dv_loop_seqk_parallel_kernelI23Flash_bwd_kernel_traitsILi128ELi64ELi128ELi8ELi2ELi4ELi2ELb0ELb0EN7cutlass6half_tE19Flash_kernel_traitsILi128ELi64ELi128ELi8ES3_EELb1ELb0ELb1ELb0ELb0ELb0ELb0EEEvNS_16Flash_bwd_paramsE)
        /*0110*/ 	.word	0x000000ff


	//----- nvinfo : EIATTR_FRAME_SIZE
	.align		4
.L_56:
        /*0114*/ 	.byte	0x04, 0x11
        /*0116*/ 	.short	(.L_58 - .L_57)
	.align		4
.L_57:
        /*0118*/ 	.word	index@(_ZN5flash44flash_bwd_dq_dk_dv_loop_seqk_parallel_kernelI23Flash_bwd_kernel_traitsILi128ELi64ELi128ELi8ELi2ELi4ELi2ELb0ELb0EN7cutlass6half_tE19Flash_kernel_traitsILi128ELi64ELi128ELi8ES3_EELb1ELb0ELb1ELb0ELb0ELb0ELb0EEEvNS_16Flash_bwd_paramsE)
        /*011c*/ 	.word	0x00000018


	//----- nvinfo : EIATTR_REGCOUNT
	.align		4
.L_58:
        /*0120*/ 	.byte	0x04, 0x2f
        /*0122*/ 	.short	(.L_60 - .L_59)
	.align		4
.L_59:
        /*0124*/ 	.word	index@(_ZN5flash44flash_bwd_dq_dk_dv_loop_seqk_parallel_kernelI23Flash_bwd_kernel_traitsILi128ELi64ELi128ELi8ELi2ELi4ELi2ELb0ELb0EN7cutlass6half_tE19Flash_kernel_traitsILi128ELi64ELi128ELi8ES3_EELb0ELb0ELb0ELb0ELb0ELb0ELb1EEEvNS_16Flash_bwd_paramsE)
        /*0128*/ 	.word	0x000000ff


	//----- nvinfo : EIATTR_FRAME_SIZE
	.align		4
.L_60:
        /*012c*/ 	.byte	0x04, 0x11
        /*012e*/ 	.short	(.L_62 - .L_61)
	.align		4
.L_61:
        /*0130*/ 	.word	index@(_ZN5flash44flash_bwd_dq_dk_dv_loop_seqk_parallel_kernelI23Flash_bwd_kernel_traitsILi128ELi64ELi128ELi8ELi2ELi4ELi2ELb0ELb0EN7cutlass6half_tE19Flash_kernel_traitsILi128ELi64ELi128ELi8ES3_EELb0ELb0ELb0ELb0ELb0ELb0ELb1EEEvNS_16Flash_bwd_paramsE)
        /*0134*/ 	.word	0x000000b0


	//----- nvinfo : EIATTR_REGCOUNT
	.align		4
.L_62:
        /*0138*/ 	.byte	0x04, 0x2f
        /*013a*/ 	.short	(.L_64 - .L_63)
	.align		4
.L_63:
        /*013c*/ 	.word	index@(_ZN5flash44flash_bwd_dq_dk_dv_loop_seqk_parallel_kernelI23Flash_bwd_kernel_traitsILi128ELi64ELi128ELi8ELi2ELi4ELi2ELb0ELb0EN7cutlass6half_tE19Flash_kernel_traitsILi128ELi64ELi128ELi8ES3_EELb1ELb0ELb0ELb0ELb0ELb0ELb0EEEvNS_16Flash_bwd_paramsE)
        /*0140*/ 	.word	0x000000ff


	//----- nvinfo : EIATTR_FRAME_SIZE
	.align		4
.L_64:
        /*0144*/ 	.byte	0x04, 0x11
        /*0146*/ 	.short	(.L_66 - .L_65)
	.align		4
.L_65:
        /*0148*/ 	.word	index@(_ZN5flash44flash_bwd_dq_dk_dv_loop_seqk_parallel_kernelI23Flash_bwd_kernel_traitsILi128ELi64ELi128ELi8ELi2ELi4ELi2ELb0ELb0EN7cutlass6half_tE19Flash_kernel_traitsILi128ELi64ELi128ELi8ES3_EELb1ELb0ELb0ELb0ELb0ELb0ELb0EEEvNS_16Flash_bwd_paramsE)
        /*014c*/ 	.word	0x00000038


	//----- nvinfo : EIATTR_REGCOUNT
	.align		4
.L_66:
        /*0150*/ 	.byte	0x04, 0x2f
        /*0152*/ 	.short	(.L_68 - .L_67)
	.align		4
.L_67:
        /*0154*/ 	.word	index@(_ZN5flash44flash_bwd_dq_dk_dv_loop_seqk_parallel_kernelI23Flash_bwd_kernel_traitsILi128ELi64ELi128ELi8ELi2ELi4ELi2ELb0ELb0EN7cutlass6half_tE19Flash_kernel_traitsILi128ELi64ELi128ELi8ES3_EELb0ELb0ELb0ELb0ELb0ELb1ELb1EEEvNS_16Flash_bwd_paramsE)
        /*0158*/ 	.word	0x000000ff


	//----- nvinfo : EIATTR_FRAME_SIZE
	.align		4
.L_68:
        /*015c*/ 	.byte	0x04, 0x11
        /*015e*/ 	.short	(.L_70 - .L_69)
	.align		4
.L_69:
        /*0160*/ 	.word	index@(_ZN5flash44flash_bwd_dq_dk_dv_loop_seqk_parallel_kernelI23Flash_bwd_kernel_traitsILi128ELi64ELi128ELi8ELi2ELi4ELi2ELb0ELb0EN7cutlass6half_tE19Flash_kernel_traitsILi128ELi64ELi128ELi8ES3_EELb0ELb0ELb0ELb0ELb0ELb1ELb1EEEvNS_16Flash_bwd_paramsE)
        /*0164*/ 	.word	0x000000a8


	//----- nvinfo : EIATTR_REGCOUNT
	.align		4
.L_70:
        /*0168*/ 	.byte	0x04, 0x2f
        /*016a*/ 	.short	(.L_72 - .L_71)
	.align		4
.L_71:
        /*016c*/ 	.word	index@(_ZN5flash44flash_bwd_dq_dk_dv_loop_seqk_parallel_kernelI23Flash_bwd_kernel_traitsILi128ELi64ELi128ELi8ELi2ELi4ELi2ELb0ELb0EN7cutlass6half_tE19Flash_kernel_traitsILi128ELi64ELi128ELi8ES3_EELb1ELb0ELb0ELb0ELb0ELb1ELb0EEEvNS_16Flash_bwd_paramsE)
        /*0170*/ 	.word	0x000000ff


	//----- nvinfo : EIATTR_FRAME_SIZE
	.align		4
.L_72:
        /*0174*/ 	.byte	0x04, 0x11
        /*0176*/ 	.short	(.L_74 - .L_73)
	.align		4
.L_73:
        /*0178*/ 	.word	index@(_ZN5flash44flash_bwd_dq_dk_dv_loop_seqk_parallel_kernelI23Flash_bwd_kernel_traitsILi128ELi64ELi128ELi8ELi2ELi4ELi2ELb0ELb0EN7cutlass6half_tE19Flash_kernel_traitsILi128ELi64ELi128ELi8ES3_EELb1ELb0ELb0ELb0ELb0ELb1ELb0EEEvNS_16Flash_bwd_paramsE)
        /*017c*/ 	.word	0x00000040


	//----- nvinfo : EIATTR_REGCOUNT
	.align		4
.L_74:
        /*0180*/ 	.byte	0x04, 0x2f
        /*0182*/ 	.short	(.L_76 - .L_75)
	.align		4
.L_75:
        /*0184*/ 	.word	index@(_ZN5flash27flash_bwd_convert_dq_kernelI23Flash_bwd_kernel_traitsILi128ELi64ELi128ELi8ELi2ELi4ELi2ELb0ELb0EN7cutlass6half_tE19Flash_kernel_traitsILi128ELi64ELi128ELi8ES3_EEEEvNS_16Flash_bwd_paramsEi)
        /*0188*/ 	.word	0x00000050


	//----- nvinfo : EIATTR_FRAME_SIZE
	.align		4
.L_76:
        /*018c*/ 	.byte	0x04, 0x11
        /*018e*/ 	.short	(.L_78 - .L_77)
	.align		4
.L_77:
        /*0190*/ 	.word	index@(_ZN5flash27flash_bwd_convert_dq_kernelI23Flash_bwd_kernel_traitsILi128ELi64ELi128ELi8ELi2ELi4ELi2ELb0ELb0EN7cutlass6half_tE19Flash_kernel_traitsILi128ELi64ELi128ELi8ES3_EEEEvNS_16Flash_bwd_paramsEi)
        /*0194*/ 	.word	0x00000000


	//----- nvinfo : EIATTR_REGCOUNT
	.align		4
.L_78:
        /*0198*/ 	.byte	0x04, 0x2f
        /*019a*/ 	.short	(.L_80 - .L_79)
	.align		4
.L_79:
        /*019c*/ 	.word	index@(_ZN5flash25flash_bwd_dot_do_o_kernelILb1E23Flash_bwd_kernel_traitsILi128ELi64ELi64ELi8ELi4ELi2ELi2ELb1ELb0EN7cutlass6half_tE19Flash_kernel_traitsILi128ELi64ELi64ELi8ES3_EEEEvNS_16Flash_bwd_paramsE)
        /*01a0*/ 	.word	0x00000033


	//----- nvinfo : EIATTR_FRAME_SIZE
	.align		4
.L_80:
        /*01a4*/ 	.byte	0x04, 0x11
        /*01a6*/ 	.short	(.L_82 - .L_81)
	.align		4
.L_81:
        /*01a8*/ 	.word	index@(_ZN5flash25flash_bwd_dot_do_o_kernelILb1E23Flash_bwd_kernel_traitsILi128ELi64ELi64ELi8ELi4ELi2ELi2ELb1ELb0EN7cutlass6half_tE19Flash_kernel_traitsILi128ELi64ELi64ELi8ES3_EEEEvNS_16Flash_bwd_paramsE)
        /*01ac*/ 	.word	0x00000000


	//----- nvinfo : EIATTR_REGCOUNT
	.align		4
.L_82:
        /*01b0*/ 	.byte	0x04, 0x2f
        /*01b2*/ 	.short	(.L_84 - .L_83)
	.align		4
.L_83:
        /*01b4*/ 	.word	index@(_ZN5flash25flash_bwd_dot_do_o_kernelILb0E23Flash_bwd_kernel_traitsILi128ELi64ELi64ELi8ELi4ELi2ELi2ELb1ELb0EN7cutlass6half_tE19Flash_kernel_traitsILi128ELi64ELi64ELi8ES3_EEEEvNS_16Flash_bwd_paramsE)
        /*01b8*/ 	.word	0x0000002e


	//----- nvinfo : EIATTR_FRAME_SIZE
	.align		4
.L_84:
        /*01bc*/ 	.byte	0x04, 0x11
        /*01be*/ 	.short	(.L_86 - .L_85)
	.align		4
.L_85:
        /*01c0*/ 	.word	index@(_ZN5flash25flash_bwd_dot_do_o_kernelILb0E23Flash_bwd_kernel_traitsILi128ELi64ELi64ELi8ELi4ELi2ELi2ELb1ELb0EN7cutlass6half_tE19Flash_kernel_traitsILi128ELi64ELi64ELi8ES3_EEEEvNS_16Flash_bwd_paramsE)
        /*01c4*/ 	.word	0x00000000


	//----- nvinfo : EIATTR_REGCOUNT
	.align		4
.L_86:
        /*01c8*/ 	.byte	0x04, 0x2f
        /*01ca*/ 	.short	(.L_88 - .L_87)
	.align		4
.L_87:
        /*01cc*/ 	.word	index@(_ZN5flash44flash_bwd_dq_dk_dv_loop_seqk_parallel_kernelI23Flash_bwd_kernel_traitsILi128ELi64ELi64ELi8ELi4ELi2ELi2ELb1ELb0EN7cutlass6half_tE19Flash_kernel_traitsILi128ELi64ELi64ELi8ES3_EELb0ELb0ELb1ELb1ELb0ELb0ELb1EEEvNS_16Flash_bwd_paramsE)
        /*01d0*/ 	.word	0x000000ff


	//----- nvinfo : EIATTR_FRAME_SIZE
	.align		4
.L_88:
        /*01d4*/ 	.byte	0x04, 0x11
        /*01d6*/ 	.short	(.L_90 - .L_89)
	.align		4
.L_89:
        /*01d8*/ 	.word	index@(_ZN5flash44flash_bwd_dq_dk_dv_loop_seqk_parallel_kernelI23Flash_bwd_kernel_traitsILi128ELi64ELi64ELi8ELi4ELi2ELi2ELb1ELb0EN7cutlass6half_tE19Flash_kernel_traitsILi128ELi64ELi64ELi8ES3_EELb0ELb0ELb1ELb1ELb0ELb0ELb1EEEvNS_16Flash_bwd_paramsE)
        /*01dc*/ 	.word	0x00000018


	//----- nvinfo : EIATTR_REGCOUNT
	.align		4
.L_90:
        /*01e0*/ 	.byte	0x04, 0x2f
        /*01e2*/ 	.short	(.L_92 - .L_91)
	.align		4
.L_91:
        /*01e4*/ 	.word	index@(_ZN5flash44flash_bwd_dq_dk_dv_loop_seqk_parallel_kernelI23Flash_bwd_kernel_traitsILi128ELi64ELi64ELi8ELi4ELi2ELi2ELb1ELb0EN7cutlass6half_tE19Flash_kernel_traitsILi128ELi64ELi64ELi8ES3_EELb1ELb0ELb1ELb1ELb0ELb0ELb0EEEvNS_16Flash_bwd_paramsE)
        /*01e8*/ 	.word	0x000000ff


	//----- nvinfo : EIATTR_FRAME_SIZE
	.align		4
.L_92:
        /*01ec*/ 	.byte	0x04, 0x11
        /*01ee*/ 	.short	(.L_94 - .L_93)
	.align		4
.L_93:
        /*01f0*/ 	.word	index@(_ZN5flash44flash_bwd_dq_dk_dv_loop_seqk_parallel_kernelI23Flash_bwd_kernel_traitsILi128ELi64ELi64ELi8ELi4ELi2ELi2ELb1ELb0EN7cutlass6half_tE19Flash_kernel_traitsILi128ELi64ELi64ELi8ES3_EELb1ELb0ELb1ELb1ELb0ELb0ELb0EEEvNS_16Flash_bwd_paramsE)
        /*01f4*/ 	.word	0x00000010


	//----- nvinfo : EIATTR_REGCOUNT
	.align		4
.L_94:
        /*01f8*/ 	.byte	0x04, 0x2f
        /*01fa*/ 	.short	(.L_96 - .L_95)
	.align		4
.L_95:
        /*01fc*/ 	.word	index@(_ZN5flash44flash_bwd_dq_dk_dv_loop_seqk_parallel_kernelI23Flash_bwd_kernel_traitsILi128ELi64ELi64ELi8ELi4ELi2ELi2ELb1ELb0EN7cutlass6half_tE19Flash_kernel_traitsILi128ELi64ELi64ELi8ES3_EELb0ELb0ELb1ELb0ELb0ELb1ELb1EEEvNS_16Flash_bwd_paramsE)
        /*0200*/ 	.word	0x000000ff


	//----- nvinfo : EIATTR_FRAME_SIZE
	.align		4
.L_96:
        /*0204*/ 	.byte	0x04, 0x11
        /*0206*/ 	.short	(.L_98 - .L_97)
	.align		4
.L_97:
        /*0208*/ 	.word	index@(_ZN5flash44flash_bwd_dq_dk_dv_loop_seqk_parallel_kernelI23Flash_bwd_kernel_traitsILi128ELi64ELi64ELi8ELi4ELi2ELi2ELb1ELb0EN7cutlass6half_tE19Flash_kernel_traitsILi128ELi64ELi64ELi8ES3_EELb0ELb0ELb1ELb0ELb0ELb1ELb1EEEvNS_16Flash_bwd_paramsE)
        /*020c*/ 	.word	0x00000028


	//----- nvinfo : EIATTR_REGCOUNT
	.align		4
.L_98:
        /*0210*/ 	.byte	0x04, 0x2f
        /*0212*/ 	.short	(.L_100 - .L_99)
	.align		4
.L_99:
        /*0214*/ 	.word	index@(_ZN5flash44flash_bwd_dq_dk_dv_loop_seqk_parallel_kernelI23Flash_bwd_kernel_traitsILi128ELi64ELi64ELi8ELi4ELi2ELi2ELb1ELb0EN7cutlass6half_tE19Flash_kernel_traitsILi128ELi64ELi64ELi8ES3_EELb1ELb0ELb1ELb0ELb0ELb1ELb0EEEvNS_16Flash_bwd_paramsE)
        /*0218*/ 	.word	0x000000ff


	//----- nvinfo : EIATTR_FRAME_SIZE
	.align		4
.L_100:
        /*021c*/ 	.byte	0x04, 0x11
        /*021e*/ 	.short	(.L_102 - .L_101)
	.align		4
.L_101:
        /*0220*/ 	.word	index@(_ZN5flash44flash_bwd_dq_dk_dv_loop_seqk_parallel_kernelI23Flash_bwd_kernel_traitsILi128ELi64ELi64ELi8ELi4ELi2ELi2ELb1ELb0EN7cutlass6half_tE19Flash_kernel_traitsILi128ELi64ELi64ELi8ES3_EELb1ELb0ELb1ELb0ELb0ELb1ELb0EEEvNS_16Flash_bwd_paramsE)
        /*0224*/ 	.word	0x00000008


	//----- nvinfo : EIATTR_REGCOUNT
	.align		4
.L_102:
        /*0228*/ 	.byte	0x04, 0x2f
        /*022a*/ 	.short	(.L_104 - .L_103)
	.align		4
.L_103:
        /*022c*/ 	.word	index@(_ZN5flash44flash_bwd_dq_dk_dv_loop_seqk_parallel_kernelI23Flash_bwd_kernel_traitsILi128ELi64ELi64ELi8ELi4ELi2ELi2ELb1ELb0EN7cutlass6half_tE19Flash_kernel_traitsILi128ELi64ELi64ELi8ES3_EELb0ELb0ELb0ELb1ELb0ELb0ELb1EEEvNS_16Flash_bwd_paramsE)
        /*0230*/ 	.word	0x000000ff


	//----- nvinfo : EIATTR_FRAME_SIZE
	.align		4
.L_104:
        /*0234*/ 	.byte	0x04, 0x11
        /*0236*/ 	.short	(.L_106 - .L_105)
	.align		4
.L_105:
        /*0238*/ 	.word	index@(_ZN5flash44flash_bwd_dq_dk_dv_loop_seqk_parallel_kernelI23Flash_bwd_kernel_traitsILi128ELi64ELi64ELi8ELi4ELi2ELi2ELb1ELb0EN7cutlass6half_tE19Flash_kernel_traitsILi128ELi64ELi64ELi8ES3_EELb0ELb0ELb0ELb1ELb0ELb0ELb1EEEvNS_16Flash_bwd_paramsE)
        /*023c*/ 	.word	0x00000038


	//----- nvinfo : EIATTR_REGCOUNT
	.align		4
.L_106:
        /*0240*/ 	.byte	0x04, 0x2f
        /*0242*/ 	.short	(.L_108 - .L_107)
	.align		4
.L_107:
        /*0244*/ 	.word	index@(_ZN5flash44flash_bwd_dq_dk_dv_loop_seqk_parallel_kernelI23Flash_bwd_kernel_traitsILi128ELi64ELi64ELi8ELi4ELi2ELi2ELb1ELb0EN7cutlass6half_tE19Flash_kernel_traitsILi128ELi64ELi64ELi8ES3_EELb1ELb0ELb0ELb1ELb0ELb0ELb0EEEvNS_16Flash_bwd_paramsE)
        /*0248*/ 	.word	0x000000ff


	//----- nvinfo : EIATTR_FRAME_SIZE
	.align		4
.L_108:
        /*024c*/ 	.byte	0x04, 0x11
        /*024e*/ 	.short	(.L_110 - .L_109)
	.align		4
.L_109:
        /*0250*/ 	.word	index@(_ZN5flash44flash_bwd_dq_dk_dv_loop_seqk_parallel_kernelI23Flash_bwd_kernel_traitsILi128ELi64ELi64ELi8ELi4ELi2ELi2ELb1ELb0EN7cutlass6half_tE19Flash_kernel_traitsILi128ELi64ELi64ELi8ES3_EELb1ELb0ELb0ELb1ELb0ELb0ELb0EEEvNS_16Flash_bwd_paramsE)
        /*0254*/ 	.word	0x00000048


	//----- nvinfo : EIATTR_REGCOUNT
	.align		4
.L_110:
        /*0258*/ 	.byte	0x04, 0x2f
        /*025a*/ 	.short	(.L_112 - .L_111)
	.align		4
.L_111:
        /*025c*/ 	.word	index@(_ZN5flash44flash_bwd_dq_dk_dv_loop_seqk_parallel_kernelI23Flash_bwd_kernel_traitsILi128ELi64ELi64ELi8ELi4ELi2ELi2ELb1ELb0EN7cutlass6half_tE19Flash_kernel_traitsILi128ELi64ELi64ELi8ES3_EELb0ELb0ELb0ELb0ELb1ELb1ELb1EEEvNS_16Flash_bwd_paramsE)
        /*0260*/ 	.word	0x000000ff


	//----- nvinfo : EIATTR_FRAME_SIZE
	.align		4
.L_112:
        /*0264*/ 	.byte	0x04, 0x11
        /*0266*/ 	.short	(.L_114 - .L_113)
	.align		4
.L_113:
        /*0268*/ 	.word	index@(_ZN5flash44flash_bwd_dq_dk_dv_loop_seqk_parallel_kernelI23Flash_bwd_kernel_traitsILi128ELi64ELi64ELi8ELi4ELi2ELi2ELb1ELb0EN7cutlass6half_tE19Flash_kernel_traitsILi128ELi64ELi64ELi8ES3_EELb0ELb0ELb0ELb0ELb1ELb1ELb1EEEvNS_16Flash_bwd_paramsE)
        /*026c*/ 	.word	0x00000010


	//----- nvinfo : EIATTR_REGCOUNT
	.align		4
.L_114:
        /*0270*/ 	.byte	0x04, 0x2f
        /*0272*/ 	.short	(.L_116 - .L_115)
	.align		4
.L_115:
        /*0274*/ 	.word	index@(_ZN5flash44flash_bwd_dq_dk_dv_loop_seqk_parallel_kernelI23Flash_bwd_kernel_traitsILi128ELi64ELi64ELi8ELi4ELi2ELi2ELb1ELb0EN7cutlass6half_tE19Flash_kernel_traitsILi128ELi64ELi64ELi8ES3_EELb1ELb0ELb0ELb0ELb1ELb1ELb0EEEvNS_16Flash_bwd_paramsE)
        /*0278*/ 	.word	0x000000ff


	//----- nvinfo : EIATTR_FRAME_SIZE
	.align		4
.L_116:
        /*027c*/ 	.byte	0x04, 0x11
        /*027e*/ 	.short	(.L_118 - .L_117)
	.align		4
.L_117:
        /*0280*/ 	.word	index@(_ZN5flash44flash_bwd_dq_dk_dv_loop_seqk_parallel_kernelI23Flash_bwd_kernel_traitsILi128ELi64ELi64ELi8ELi4ELi2ELi2ELb1ELb0EN7cutlass6half_tE19Flash_kernel_traitsILi128ELi64ELi64ELi8ES3_EELb1ELb0ELb0ELb0ELb1ELb1ELb0EEEvNS_16Flash_bwd_paramsE)
        /*0284*/ 	.word	0x00000030


	//----- nvinfo : EIATTR_REGCOUNT
	.align		4
.L_118:
        /*0288*/ 	.byte	0x04, 0x2f
        /*028a*/ 	.short	(.L_120 - .L_119)
	.align		4
.L_119:
        /*028c*/ 	.word	index@(_ZN5flash44flash_bwd_dq_dk_dv_loop_seqk_parallel_kernelI23Flash_bwd_kernel_traitsILi128ELi64ELi64ELi8ELi4ELi2ELi2ELb1ELb0EN7cutlass6half_tE19Flash_kernel_traitsILi128ELi64ELi64ELi8ES3_EELb0ELb0ELb1ELb0ELb0ELb0ELb1EEEvNS_16Flash_bwd_paramsE)
        /*0290*/ 	.word	0x000000ff


	//----- nvinfo : EIATTR_FRAME_SIZE
	.align		4
.L_120:
        /*0294*/ 	.byte	0x04, 0x11
        /*0296*/ 	.short	(.L_122 - .L_121)
	.align		4
.L_121:
        /*0298*/ 	.word	index@(_ZN5flash44flash_bwd_dq_dk_dv_loop_seqk_parallel_kernelI23Flash_bwd_kernel_traitsILi128ELi64ELi64ELi8ELi4ELi2ELi2ELb1ELb0EN7cutlass6half_tE19Flash_kernel_traitsILi128ELi64ELi64ELi8ES3_EELb0ELb0ELb1ELb0ELb0ELb0ELb1EEEvNS_16Flash_bwd_paramsE)
        /*029c*/ 	.word	0x00000018


	//----- nvinfo : EIATTR_REGCOUNT
	.align		4
.L_122:
        /*02a0*/ 	.byte	0x04, 0x2f
        /*02a2*/ 	.short	(.L_124 - .L_123)
	.align		4
.L_123:
        /*02a4*/ 	.word	index@(_ZN5flash44flash_bwd_dq_dk_dv_loop_seqk_parallel_kernelI23Flash_bwd_kernel_traitsILi128ELi64ELi64ELi8ELi4ELi2ELi2ELb1ELb0EN7cutlass6half_tE19Flash_kernel_traitsILi128ELi64ELi64ELi8ES3_EELb1ELb0ELb1ELb0ELb0ELb0ELb0EEEvNS_16Flash_bwd_paramsE)
        /*02a8*/ 	.word	0x000000ff


	//----- nvinfo : EIATTR_FRAME_SIZE
	.align		4
.L_124:
        /*02ac*/ 	.byte	0x04, 0x11
        /*02ae*/ 	.short	(.L_126 - .L_125)
	.align		4
.L_125:
        /*02b0*/ 	.word	index@(_ZN5flash44flash_bwd_dq_dk_dv_loop_seqk_parallel_kernelI23Flash_bwd_kernel_traitsILi128ELi64ELi64ELi8ELi4ELi2ELi2ELb1ELb0EN7cutlass6half_tE19Flash_kernel_traitsILi128ELi64ELi64ELi8ES3_EELb1ELb0ELb1ELb0ELb0ELb0ELb0EEEvNS_16Flash_bwd_paramsE)
        /*02b4*/ 	.word	0x00000000


	//----- nvinfo : EIATTR_REGCOUNT
	.align		4
.L_126:
        /*02b8*/ 	.byte	0x04, 0x2f
        /*02ba*/ 	.short	(.L_128 - .L_127)
	.align		4
.L_127:
        /*02bc*/ 	.word	index@(_ZN5flash44flash_bwd_dq_dk_dv_loop_seqk_parallel_kernelI23Flash_bwd_kernel_traitsILi128ELi64ELi64ELi8ELi4ELi2ELi2ELb1ELb0EN7cutlass6half_tE19Flash_kernel_traitsILi128ELi64ELi64ELi8ES3_EELb0ELb0ELb0ELb0ELb0ELb0ELb1EEEvNS_16Flash_bwd_paramsE)
        /*02c0*/ 	.word	0x000000ff


	//----- nvinfo : EIATTR_FRAME_SIZE
	.align		4
.L_128:
        /*02c4*/ 	.byte	0x04, 0x11
        /*02c6*/ 	.short	(.L_130 - .L_129)
	.align		4
.L_129:
        /*02c8*/ 	.word	index@(_ZN5flash44flash_bwd_dq_dk_dv_loop_seqk_parallel_kernelI23Flash_bwd_kernel_traitsILi128ELi64ELi64ELi8ELi4ELi2ELi2ELb1ELb0EN7cutlass6half_tE19Flash_kernel_traitsILi128ELi64ELi64ELi8ES3_EELb0ELb0ELb0ELb0ELb0ELb0ELb1EEEvNS_16Flash_bwd_paramsE)
        /*02cc*/ 	.word	0x00000020


	//----- nvinfo : EIATTR_REGCOUNT
	.align		4
.L_130:
        /*02d0*/ 	.byte	0x04, 0x2f
        /*02d2*/ 	.short	(.L_132 - .L_131)
	.align		4
.L_131:
        /*02d4*/ 	.word	index@(_ZN5flash44flash_bwd_dq_dk_dv_loop_seqk_parallel_kernelI23Flash_bwd_kernel_traitsILi128ELi64ELi64ELi8ELi4ELi2ELi2ELb1ELb0EN7cutlass6half_tE19Flash_kernel_traitsILi128ELi64ELi64ELi8ES3_EELb1ELb0ELb0ELb0ELb0ELb0ELb0EEEvNS_16Flash_bwd_paramsE)
        /*02d8*/ 	.word	0x000000ff


	//----- nvinfo : EIATTR_FRAME_SIZE
	.align		4
.L_132:
        /*02dc*/ 	.byte	0x04, 0x11
        /*02de*/ 	.short	(.L_134 - .L_133)
	.align		4
.L_133:
        /*02e0*/ 	.word	index@(_ZN5flash44flash_bwd_dq_dk_dv_loop_seqk_parallel_kernelI23Flash_bwd_kernel_traitsILi128ELi64ELi64ELi8ELi4ELi2ELi2ELb1ELb0EN7cutlass6half_tE19Flash_kernel_traitsILi128ELi64ELi64ELi8ES3_EELb1ELb0ELb0ELb0ELb0ELb0ELb0EEEvNS_16Flash_bwd_paramsE)
        /*02e4*/ 	.word	0x00000018


	//----- nvinfo : EIATTR_REGCOUNT
	.align		4
.L_134:
        /*02e8*/ 	.byte	0x04, 0x2f
        /*02ea*/ 	.short	(.L_136 - .L_135)
	.align		4
.L_135:
        /*02ec*/ 	.word	index@(_ZN5flash44flash_bwd_dq_dk_dv_loop_seqk_parallel_kernelI23Flash_bwd_kernel_traitsILi128ELi64ELi64ELi8ELi4ELi2ELi2ELb1ELb0EN7cutlass6half_tE19Flash_kernel_traitsILi128ELi64ELi64ELi8ES3_EELb0ELb0ELb0ELb0ELb0ELb1ELb1EEEvNS_16Flash_bwd_paramsE)
        /*02f0*/ 	.word	0x000000ff


	//----- nvinfo : EIATTR_FRAME_SIZE
	.align		4
.L_136:
        /*02f4*/ 	.byte	0x04, 0x11
        /*02f6*/ 	.short	(.L_138 - .L_137)
	.align		4
.L_137:
        /*02f8*/ 	.word	index@(_ZN5flash44flash_bwd_dq_dk_dv_loop_seqk_parallel_kernelI23Flash_bwd_kernel_traitsILi128ELi64ELi64ELi8ELi4ELi2ELi2ELb1ELb0EN7cutlass6half_tE19Flash_kernel_traitsILi128ELi64ELi64ELi8ES3_EELb0ELb0ELb0ELb0ELb0ELb1ELb1EEEvNS_16Flash_bwd_paramsE)
        /*02fc*/ 	.word	0x00000018


	//----- nvinfo : EIATTR_REGCOUNT
	.align		4
.L_138:
        /*0300*/ 	.byte	0x04, 0x2f
        /*0302*/ 	.short	(.L_140 - .L_139)
	.align		4
.L_139:
        /*0304*/ 	.word	index@(_ZN5flash44flash_bwd_dq_dk_dv_loop_seqk_parallel_kernelI23Flash_bwd_kernel_traitsILi128ELi64ELi64ELi8ELi4ELi2ELi2ELb1ELb0EN7cutlass6half_tE19Flash_kernel_traitsILi128ELi64ELi64ELi8ES3_EELb1ELb0ELb0ELb0ELb0ELb1ELb0EEEvNS_16Flash_bwd_paramsE)
        /*0308*/ 	.word	0x000000ff


	//----- nvinfo : EIATTR_FRAME_SIZE
	.align		4
.L_140:
        /*030c*/ 	.byte	0x04, 0x11
        /*030e*/ 	.short	(.L_142 - .L_141)
	.align		4
.L_141:
        /*0310*/ 	.word	index@(_ZN5flash44flash_bwd_dq_dk_dv_loop_seqk_parallel_kernelI23Flash_bwd_kernel_traitsILi128ELi64ELi64ELi8ELi4ELi2ELi2ELb1ELb0EN7cutlass6half_tE19Flash_kernel_traitsILi128ELi64ELi64ELi8ES3_EELb1ELb0ELb0ELb0ELb0ELb1ELb0EEEvNS_16Flash_bwd_paramsE)
        /*0314*/ 	.word	0x00000028


	//----- nvinfo : EIATTR_REGCOUNT
	.align		4
.L_142:
        /*0318*/ 	.byte	0x04, 0x2f
        /*031a*/ 	.short	(.L_144 - .L_143)
	.align		4
.L_143:
        /*031c*/ 	.word	index@(_ZN5flash27flash_bwd_convert_dq_kernelI23Flash_bwd_kernel_traitsILi128ELi64ELi64ELi8ELi4ELi2ELi2ELb1ELb0EN7cutlass6half_tE19Flash_kernel_traitsILi128ELi64ELi64ELi8ES3_EEEEvNS_16Flash_bwd_paramsEi)
        /*0320*/ 	.word	0x00000050


	//----- nvinfo : EIATTR_FRAME_SIZE
	.align		4
.L_144:
        /*0324*/ 	.byte	0x04, 0x11
        /*0326*/ 	.short	(.L_146 - .L_145)
	.align		4
.L_145:
        /*0328*/ 	.word	index@(_ZN5flash27flash_bwd_convert_dq_kernelI23Flash_bwd_kernel_traitsILi128ELi64ELi64ELi8ELi4ELi2ELi2ELb1ELb0EN7cutlass6half_tE19Flash_kernel_traitsILi128ELi64ELi64ELi8ES3_EEEEvNS_16Flash_bwd_paramsEi)
        /*032c*/ 	.word	0x00000000


	//----- nvinfo : EIATTR_REGCOUNT
	.align		4
.L_146:
        /*0330*/ 	.byte	0x04, 0x2f
        /*0332*/ 	.short	(.L_148 - .L_147)
	.align		4
.L_147:
        /*0334*/ 	.word	index@(_ZN5flash44flash_bwd_dq_dk_dv_loop_seqk_parallel_kernelI23Flash_bwd_kernel_traitsILi128ELi64ELi128ELi8ELi2ELi4ELi2ELb0ELb0EN7cutlass6half_tE19Flash_kernel_traitsILi128ELi64ELi128ELi8ES3_EELb0ELb0ELb1ELb1ELb0ELb0ELb0EEEvNS_16Flash_bwd_paramsE)
        /*0338*/ 	.word	0x000000ff


	//----- nvinfo : EIATTR_FRAME_SIZE
	.align		4
.L_148:
        /*033c*/ 	.byte	0x04, 0x11
        /*033e*/ 	.short	(.L_150 - .L_149)
	.align		4
.L_149:
        /*0340*/ 	.word	index@(_ZN5flash44flash_bwd_dq_dk_dv_loop_seqk_parallel_kernelI23Flash_bwd_kernel_traitsILi128ELi64ELi128ELi8ELi2ELi4ELi2ELb0ELb0EN7cutlass6half_tE19Flash_kernel_traitsILi128ELi64ELi128ELi8ES3_EELb0ELb0ELb1ELb1ELb0ELb0ELb0EEEvNS_16Flash_bwd_paramsE)
        /*0344*/ 	.word	0x00000018


	//----- nvinfo : EIATTR_REGCOUNT
	.align		4
.L_150:
        /*0348*/ 	.byte	0x04, 0x2f
        /*034a*/ 	.short	(.L_152 - .L_151)
	.align		4
.L_151:
        /*034c*/ 	.word	index@(_ZN5flash44flash_bwd_dq_dk_dv_loop_seqk_parallel_kernelI23Flash_bwd_kernel_traitsILi128ELi64ELi128ELi8ELi2ELi4ELi2ELb0ELb0EN7cutlass6half_tE19Flash_kernel_traitsILi128ELi64ELi128ELi8ES3_EELb0ELb0ELb1ELb0ELb0ELb1ELb0EEEvNS_16Flash_bwd_paramsE)
        /*0350*/ 	.word	0x000000ff


	//----- nvinfo : EIATTR_FRAME_SIZE
	.align		4
.L_152:
        /*0354*/ 	.byte	0x04, 0x11
        /*0356*/ 	.short	(.L_154 - .L_153)
	.align		4
.L_153:
        /*0358*/ 	.word	index@(_ZN5flash44flash_bwd_dq_dk_dv_loop_seqk_parallel_kernelI23Flash_bwd_kernel_traitsILi128ELi64ELi128ELi8ELi2ELi4ELi2ELb0ELb0EN7cutlass6half_tE19Flash_kernel_traitsILi128ELi64ELi128ELi8ES3_EELb0ELb0ELb1ELb0ELb0ELb1ELb0EEEvNS_16Flash_bwd_paramsE)
        /*035c*/ 	.word	0x00000028


	//----- nvinfo : EIATTR_REGCOUNT
	.align		4
.L_154:
        /*0360*/ 	.byte	0x04, 0x2f
        /*0362*/ 	.short	(.L_156 - .L_155)
	.align		4
.L_155:
        /*0364*/ 	.word	index@(_ZN5flash44flash_bwd_dq_dk_dv_loop_seqk_parallel_kernelI23Flash_bwd_kernel_traitsILi128ELi64ELi128ELi8ELi2ELi4ELi2ELb0ELb0EN7cutlass6half_tE19Flash_kernel_traitsILi128ELi64ELi128ELi8ES3_EELb0ELb0ELb0ELb1ELb0ELb0ELb0EEEvNS_16Flash_bwd_paramsE)
        /*0368*/ 	.word	0x000000ff


	//----- nvinfo : EIATTR_FRAME_SIZE
	.align		4
.L_156:
        /*036c*/ 	.byte	0x04, 0x11
        /*036e*/ 	.short	(.L_158 - .L_157)
	.align		4
.L_157:
        /*0370*/ 	.word	index@(_ZN5flash44flash_bwd_dq_dk_dv_loop_seqk_parallel_kernelI23Flash_bwd_kernel_traitsILi128ELi64ELi128ELi8ELi2ELi4ELi2ELb0ELb0EN7cutlass6half_tE19Flash_kernel_traitsILi128ELi64ELi128ELi8ES3_EELb0ELb0ELb0ELb1ELb0ELb0ELb0EEEvNS_16Flash_bwd_paramsE)
        /*0374*/ 	.word	0x00000050


	//----- nvinfo : EIATTR_REGCOUNT
	.align		4
.L_158:
        /*0378*/ 	.byte	0x04, 0x2f
        /*037a*/ 	.short	(.L_160 - .L_159)
	.align		4
.L_159:
        /*037c*/ 	.word	index@(_ZN5flash44flash_bwd_dq_dk_dv_loop_seqk_parallel_kernelI23Flash_bwd_kernel_traitsILi128ELi64ELi128ELi8ELi2ELi4ELi2ELb0ELb0EN7cutlass6half_tE19Flash_kernel_traitsILi128ELi64ELi128ELi8ES3_EELb0ELb0ELb0ELb0ELb1ELb1ELb0EEEvNS_16Flash_bwd_paramsE)
        /*0380*/ 	.word	0x000000ff


	//----- nvinfo : EIATTR_FRAME_SIZE
	.align		4
.L_160:
        /*0384*/ 	.byte	0x04, 0x11
        /*0386*/ 	.short	(.L_162 - .L_161)
	.align		4
.L_161:
        /*0388*/ 	.word	index@(_ZN5flash44flash_bwd_dq_dk_dv_loop_seqk_parallel_kernelI23Flash_bwd_kernel_traitsILi128ELi64ELi128ELi8ELi2ELi4ELi2ELb0ELb0EN7cutlass6half_tE19Flash_kernel_traitsILi128ELi64ELi128ELi8ES3_EELb0ELb0ELb0ELb0ELb1ELb1ELb0EEEvNS_16Flash_bwd_paramsE)
        /*038c*/ 	.word	0x00000040


	//----- nvinfo : EIATTR_REGCOUNT
	.align		4
.L_162:
        /*0390*/ 	.byte	0x04, 0x2f
        /*0392*/ 	.short	(.L_164 - .L_163)
	.align		4
.L_163:
        /*0394*/ 	.word	index@(_ZN5flash44flash_bwd_dq_dk_dv_loop_seqk_parallel_kernelI23Flash_bwd_kernel_traitsILi128ELi64ELi128ELi8ELi2ELi4ELi2ELb0ELb0EN7cutlass6half_tE19Flash_kernel_traitsILi128ELi64ELi128ELi8ES3_EELb0ELb0ELb1ELb0ELb0ELb0ELb0EEEvNS_16Flash_bwd_paramsE)
        /*0398*/ 	.word	0x000000ff


	//----- nvinfo : EIATTR_FRAME_SIZE
	.align		4
.L_164:
        /*039c*/ 	.byte	0x04, 0x11
        /*039e*/ 	.short	(.L_166 - .L_165)
	.align		4
.L_165:
        /*03a0*/ 	.word	index@(_ZN5flash44flash_bwd_dq_dk_dv_loop_seqk_parallel_kernelI23Flash_bwd_kernel_traitsILi128ELi64ELi128ELi8ELi2ELi4ELi2ELb0ELb0EN7cutlass6half_tE19Flash_kernel_traitsILi128ELi64ELi128ELi8ES3_EELb0ELb0ELb1ELb0ELb0ELb0ELb0EEEvNS_16Flash_bwd_paramsE)
        /*03a4*/ 	.word	0x00000018


	//----- nvinfo : EIATTR_REGCOUNT
	.align		4
.L_166:
        /*03a8*/ 	.byte	0x04, 0x2f
        /*03aa*/ 	.short	(.L_168 - .L_167)
	.align		4
.L_167:
        /*03ac*/ 	.word	index@(_ZN5flash44flash_bwd_dq_dk_dv_loop_seqk_parallel_kernelI23Flash_bwd_kernel_traitsILi128ELi64ELi128ELi8ELi2ELi4ELi2ELb0ELb0EN7cutlass6half_tE19Flash_kernel_traitsILi128ELi64ELi128ELi8ES3_EELb0ELb0ELb0ELb0ELb0ELb0ELb0EEEvNS_16Flash_bwd_paramsE)
        /*03b0*/ 	.word	0x000000ff


	//----- nvinfo : EIATTR_FRAME_SIZE
	.align		4
.L_168:
        /*03b4*/ 	.byte	0x04, 0x11
        /*03b6*/ 	.short	(.L_170 - .L_169)
	.align		4
.L_169:
        /*03b8*/ 	.word	index@(_ZN5flash44flash_bwd_dq_dk_dv_loop_seqk_parallel_kernelI23Flash_bwd_kernel_traitsILi128ELi64ELi128ELi8ELi2ELi4ELi2ELb0ELb0EN7cutlass6half_tE19Flash_kernel_traitsILi128ELi64ELi128ELi8ES3_EELb0ELb0ELb0ELb0ELb0ELb0ELb0EEEvNS_16Flash_bwd_paramsE)
        /*03bc*/ 	.word	0x00000048


	//----- nvinfo : EIATTR_REGCOUNT
	.align		4
.L_170:
        /*03c0*/ 	.byte	0x04, 0x2f
        /*03c2*/ 	.short	(.L_172 - .L_171)
	.align		4
.L_171:
        /*03c4*/ 	.word	index@(_ZN5flash44flash_bwd_dq_dk_dv_loop_seqk_parallel_kernelI23Flash_bwd_kernel_traitsILi128ELi64ELi128ELi8ELi2ELi4ELi2ELb0ELb0EN7cutlass6half_tE19Flash_kernel_traitsILi128ELi64ELi128ELi8ES3_EELb0ELb0ELb0ELb0ELb0ELb1ELb0EEEvNS_16Flash_bwd_paramsE)
        /*03c8*/ 	.word	0x000000ff


	//----- nvinfo : EIATTR_FRAME_SIZE
	.align		4
.L_172:
        /*03cc*/ 	.byte	0x04, 0x11
        /*03ce*/ 	.short	(.L_174 - .L_173)
	.align		4
.L_173:
        /*03d0*/ 	.word	index@(_ZN5flash44flash_bwd_dq_dk_dv_loop_seqk_parallel_kernelI23Flash_bwd_kernel_traitsILi128ELi64ELi128ELi8ELi2ELi4ELi2ELb0ELb0EN7cutlass6half_tE19Flash_kernel_traitsILi128ELi64ELi128ELi8ES3_EELb0ELb0ELb0ELb0ELb0ELb1ELb0EEEvNS_16Flash_bwd_paramsE)
        /*03d4*/ 	.word	0x00000038


	//----- nvinfo : EIATTR_REGCOUNT
	.align		4
.L_174:
        /*03d8*/ 	.byte	0x04, 0x2f
        /*03da*/ 	.short	(.L_176 - .L_175)
	.align		4
.L_175:
        /*03dc*/ 	.word	index@(_ZN5flash44flash_bwd_dq_dk_dv_loop_seqk_parallel_kernelI23Flash_bwd_kernel_traitsILi128ELi64ELi64ELi8ELi4ELi2ELi2ELb1ELb0EN7cutlass6half_tE19Flash_kernel_traitsILi128ELi64ELi64ELi8ES3_EELb0ELb0ELb1ELb1ELb0ELb0ELb0EEEvNS_16Flash_bwd_paramsE)
        /*03e0*/ 	.word	0x000000ff


	//----- nvinfo : EIATTR_FRAME_SIZE
	.align		4
.L_176:
        /*03e4*/ 	.byte	0x04, 0x11
        /*03e6*/ 	.short	(.L_178 - .L_177)
	.align		4
.L_177:
        /*03e8*/ 	.word	index@(_ZN5flash44flash_bwd_dq_dk_dv_loop_seqk_parallel_kernelI23Flash_bwd_kernel_traitsILi128ELi64ELi64ELi8ELi4ELi2ELi2ELb1ELb0EN7cutlass6half_tE19Flash_kernel_traitsILi128ELi64ELi64ELi8ES3_EELb0ELb0ELb1ELb1ELb0ELb0ELb0EEEvNS_16Flash_bwd_paramsE)
        /*03ec*/ 	.word	0x00000010


	//----- nvinfo : EIATTR_REGCOUNT
	.align		4
.L_178:
        /*03f0*/ 	.byte	0x04, 0x2f
        /*03f2*/ 	.short	(.L_180 - .L_179)
	.align		4
.L_179:
        /*03f4*/ 	.word	index@(_ZN5flash44flash_bwd_dq_dk_dv_loop_seqk_parallel_kernelI23Flash_bwd_kernel_traitsILi128ELi64ELi64ELi8ELi4ELi2ELi2ELb1ELb0EN7cutlass6half_tE19Flash_kernel_traitsILi128ELi64ELi64ELi8ES3_EELb0ELb0ELb1ELb0ELb0ELb1ELb0EEEvNS_16Flash_bwd_paramsE)
        /*03f8*/ 	.word	0x000000ff


	//----- nvinfo : EIATTR_FRAME_SIZE
	.align		4
.L_180:
        /*03fc*/ 	.byte	0x04, 0x11
        /*03fe*/ 	.short	(.L_182 - .L_181)
	.align		4
.L_181:
        /*0400*/ 	.word	index@(_ZN5flash44flash_bwd_dq_dk_dv_loop_seqk_parallel_kernelI23Flash_bwd_kernel_traitsILi128ELi64ELi64ELi8ELi4ELi2ELi2ELb1ELb0EN7cutlass6half_tE19Flash_kernel_traitsILi128ELi64ELi64ELi8ES3_EELb0ELb0ELb1ELb0ELb0ELb1ELb0EEEvNS_16Flash_bwd_paramsE)
        /*0404*/ 	.word	0x00000000


	//----- nvinfo : EIATTR_REGCOUNT
	.align		4
.L_182:
        /*0408*/ 	.byte	0x04, 0x2f
        /*040a*/ 	.short	(.L_184 - .L_183)
	.align		4
.L_183:
        /*040c*/ 	.word	index@(_ZN5flash44flash_bwd_dq_dk_dv_loop_seqk_parallel_kernelI23Flash_bwd_kernel_traitsILi128ELi64ELi64ELi8ELi4ELi2ELi2ELb1ELb0EN7cutlass6half_tE19Flash_kernel_traitsILi128ELi64ELi64ELi8ES3_EELb0ELb0ELb0ELb1ELb0ELb0ELb0EEEvNS_16Flash_bwd_paramsE)
        /*0410*/ 	.word	0x000000ff


	//----- nvinfo : EIATTR_FRAME_SIZE
	.align		4
.L_184:
        /*0414*/ 	.byte	0x04, 0x11
        /*0416*/ 	.short	(.L_186 - .L_185)
	.align		4
.L_185:
        /*0418*/ 	.word	index@(_ZN5flash44flash_bwd_dq_dk_dv_loop_seqk_parallel_kernelI23Flash_bwd_kernel_traitsILi128ELi64ELi64ELi8ELi4ELi2ELi2ELb1ELb0EN7cutlass6half_tE19Flash_kernel_traitsILi128ELi64ELi64ELi8ES3_EELb0ELb0ELb0ELb1ELb0ELb0ELb0EEEvNS_16Flash_bwd_paramsE)
        /*041c*/ 	.word	0x00000020


	//----- nvinfo : EIATTR_REGCOUNT
	.align		4
.L_186:
        /*0420*/ 	.byte	0x04, 0x2f
        /*0422*/ 	.short	(.L_188 - .L_187)
	.align		4
.L_187:
        /*0424*/ 	.word	index@(_ZN5flash44flash_bwd_dq_dk_dv_loop_seqk_parallel_kernelI23Flash_bwd_kernel_traitsILi128ELi64ELi64ELi8ELi4ELi2ELi2ELb1ELb0EN7cutlass6half_tE19Flash_kernel_traitsILi128ELi64ELi64ELi8ES3_EELb0ELb0ELb0ELb0ELb1ELb1ELb0EEEvNS_16Flash_bwd_paramsE)
        /*0428*/ 	.word	0x000000ff


	//----- nvinfo : EIATTR_FRAME_SIZE
	.align		4
.L_188:
        /*042c*/ 	.byte	0x04, 0x11
        /*042e*/ 	.short	(.L_190 - .L_189)
	.align		4
.L_189:
        /*0430*/ 	.word	index@(_ZN5flash44flash_bwd_dq_dk_dv_loop_seqk_parallel_kernelI23Flash_bwd_kernel_traitsILi128ELi64ELi64ELi8ELi4ELi2ELi2ELb1ELb0EN7cutlass6half_tE19Flash_kernel_traitsILi128ELi64ELi64ELi8ES3_EELb0ELb0ELb0ELb0ELb1ELb1ELb0EEEvNS_16Flash_bwd_paramsE)
        /*0434*/ 	.word	0x00000010


	//----- nvinfo : EIATTR_REGCOUNT
	.align		4
.L_190:
        /*0438*/ 	.byte	0x04, 0x2f
        /*043a*/ 	.short	(.L_192 - .L_191)
	.align		4
.L_191:
        /*043c*/ 	.word	index@(_ZN5flash44flash_bwd_dq_dk_dv_loop_seqk_parallel_kernelI23Flash_bwd_kernel_traitsILi128ELi64ELi64ELi8ELi4ELi2ELi2ELb1ELb0EN7cutlass6half_tE19Flash_kernel_traitsILi128ELi64ELi64ELi8ES3_EELb0ELb0ELb1ELb0ELb0ELb0ELb0EEEvNS_16Flash_bwd_paramsE)
        /*0440*/ 	.word	0x000000ff


	//----- nvinfo : EIATTR_FRAME_SIZE
	.align		4
.L_192:
        /*0444*/ 	.byte	0x04, 0x11
        /*0446*/ 	.short	(.L_194 - .L_193)
	.align		4
.L_193:
        /*0448*/ 	.word	index@(_ZN5flash44flash_bwd_dq_dk_dv_loop_seqk_parallel_kernelI23Flash_bwd_kernel_traitsILi128ELi64ELi64ELi8ELi4ELi2ELi2ELb1ELb0EN7cutlass6half_tE19Flash_kernel_traitsILi128ELi64ELi64ELi8ES3_EELb0ELb0ELb1ELb0ELb0ELb0ELb0EEEvNS_16Flash_bwd_paramsE)
        /*044c*/ 	.word	0x00000000


	//----- nvinfo : EIATTR_REGCOUNT
	.align		4
.L_194:
        /*0450*/ 	.byte	0x04, 0x2f
        /*0452*/ 	.short	(.L_196 - .L_195)
	.align		4
.L_195:
        /*0454*/ 	.word	index@(_ZN5flash44flash_bwd_dq_dk_dv_loop_seqk_parallel_kernelI23Flash_bwd_kernel_traitsILi128ELi64ELi64ELi8ELi4ELi2ELi2ELb1ELb0EN7cutlass6half_tE19Flash_kernel_traitsILi128ELi64ELi64ELi8ES3_EELb0ELb0ELb0ELb0ELb0ELb0ELb0EEEvNS_16Flash_bwd_paramsE)
        /*0458*/ 	.word	0x000000ff


	//----- nvinfo : EIATTR_FRAME_SIZE
	.align		4
.L_196:
        /*045c*/ 	.byte	0x04, 0x11
        /*045e*/ 	.short	(.L_198 - .L_197)
	.align		4
.L_197:
        /*0460*/ 	.word	index@(_ZN5flash44flash_bwd_dq_dk_dv_loop_seqk_parallel_kernelI23Flash_bwd_kernel_traitsILi128ELi64ELi64ELi8ELi4ELi2ELi2ELb1ELb0EN7cutlass6half_tE19Flash_kernel_traitsILi128ELi64ELi64ELi8ES3_EELb0ELb0ELb0ELb0ELb0ELb0ELb0EEEvNS_16Flash_bwd_paramsE)
        /*0464*/ 	.word	0x00000018


	//----- nvinfo : EIATTR_REGCOUNT
	.align		4
.L_198:
        /*0468*/ 	.byte	0x04, 0x2f
        /*046a*/ 	.short	(.L_200 - .L_199)
	.align		4
.L_199:
        /*046c*/ 	.word	index@(_ZN5flash44flash_bwd_dq_dk_dv_loop_seqk_parallel_kernelI23Flash_bwd_kernel_traitsILi128ELi64ELi64ELi8ELi4ELi2ELi2ELb1ELb0EN7cutlass6half_tE19Flash_kernel_traitsILi128ELi64ELi64ELi8ES3_EELb0ELb0ELb0ELb0ELb0ELb1ELb0EEEvNS_16Flash_bwd_paramsE)
        /*0470*/ 	.word	0x000000ff


	//----- nvinfo : EIATTR_FRAME_SIZE
	.align		4
.L_200:
        /*0474*/ 	.byte	0x04, 0x11
        /*0476*/ 	.short	(.L_202 - .L_201)
	.align		4
.L_201:
        /*0478*/ 	.word	index@(_ZN5flash44flash_bwd_dq_dk_dv_loop_seqk_parallel_kernelI23Flash_bwd_kernel_traitsILi128ELi64ELi64ELi8ELi4ELi2ELi2ELb1ELb0EN7cutlass6half_tE19Flash_kernel_traitsILi128ELi64ELi64ELi8ES3_EELb0ELb0ELb0ELb0ELb0ELb1ELb0EEEvNS_16Flash_bwd_paramsE)
        /*047c*/ 	.word	0x00000018


	//----- nvinfo : EIATTR_MIN_STACK_SIZE
	.align		4
.L_202:
        /*0480*/ 	.byte	0x04, 0x12
        /*0482*/ 	.short	(.L_204 - .L_203)
	.align		4
.L_203:
        /*0484*/ 	.word	index@(_ZN5flash44flash_bwd_dq_dk_dv_loop_seqk_parallel_kernelI23Flash_bwd_kernel_traitsILi128ELi64ELi64ELi8ELi4ELi2ELi2ELb1ELb0EN7cutlass6half_tE19Flash_kernel_traitsILi128ELi64ELi64ELi8ES3_EELb0ELb0ELb0ELb0ELb0ELb1ELb0EEEvNS_16Flash_bwd_paramsE)
        /*0488*/ 	.word	0x00000018


	//----- nvinfo : EIATTR_MIN_STACK_SIZE
	.align		4
.L_204:
        /*048c*/ 	.byte	0x04, 0x12
        /*048e*/ 	.short	(.L_206 - .L_205)
	.align		4
.L_205:
        /*0490*/ 	.word	index@(_ZN5flash44flash_bwd_dq_dk_dv_loop_seqk_parallel_kernelI23Flash_bwd_kernel_traitsILi128ELi64ELi64ELi8ELi4ELi2ELi2ELb1ELb0EN7cutlass6half_tE19Flash_kernel_traitsILi128ELi64ELi64ELi8ES3_EELb0ELb0ELb0ELb0ELb0ELb0ELb0EEEvNS_16Flash_bwd_paramsE)
        /*0494*/ 	.word	0x00000018


	//----- nvinfo : EIATTR_MIN_STACK_SIZE
	.align		4
.L_206:
        /*0498*/ 	.byte	0x04, 0x12
        /*049a*/ 	.short	(.L_208 - .L_207)
	.align		4
.L_207:
        /*049c*/ 	.word	index@(_ZN5flash44flash_bwd_dq_dk_dv_loop_seqk_parallel_kernelI23Flash_bwd_kernel_traitsILi128ELi64ELi64ELi8ELi4ELi2ELi2ELb1ELb0EN7cutlass6half_tE19Flash_kernel_traitsILi128ELi64ELi64ELi8ES3_EELb0ELb0ELb1ELb0ELb0ELb0ELb0EEEvNS_16Flash_bwd_paramsE)
        /*04a0*/ 	.word	0x00000000


	//----- nvinfo : EIATTR_MIN_STACK_SIZE
	.align		4
.L_208:
        /*04a4*/ 	.byte	0x04, 0x12
        /*04a6*/ 	.short	(.L_210 - .L_209)
	.align		4
.L_209:
        /*04a8*/ 	.word	index@(_ZN5flash44flash_bwd_dq_dk_dv_loop_seqk_parallel_kernelI23Flash_bwd_kernel_traitsILi128ELi64ELi64ELi8ELi4ELi2ELi2ELb1ELb0EN7cutlass6half_tE19Flash_kernel_traitsILi128ELi64ELi64ELi8ES3_EELb0ELb0ELb0ELb0ELb1ELb1ELb0EEEvNS_16Flash_bwd_paramsE)
        /*04ac*/ 	.word	0x00000010


	//----- nvinfo : EIATTR_MIN_STACK_SIZE
	.align		4
.L_210:
        /*04b0*/ 	.byte	0x04, 0x12
        /*04b2*/ 	.short	(.L_212 - .L_211)
	.align		4
.L_211:
        /*04b4*/ 	.word	index@(_ZN5flash44flash_bwd_dq_dk_dv_loop_seqk_parallel_kernelI23Flash_bwd_kernel_traitsILi128ELi64ELi64ELi8ELi4ELi2ELi2ELb1ELb0EN7cutlass6half_tE19Flash_kernel_traitsILi128ELi64ELi64ELi8ES3_EELb0ELb0ELb0ELb1ELb0ELb0ELb0EEEvNS_16Flash_bwd_paramsE)
        /*04b8*/ 	.word	0x00000020


	//----- nvinfo : EIATTR_MIN_STACK_SIZE
	.align		4
.L_212:
        /*04bc*/ 	.byte	0x04, 0x12
        /*04be*/ 	.short	(.L_214 - .L_213)
	.align		4
.L_213:
        /*04c0*/ 	.word	index@(_ZN5flash44flash_bwd_dq_dk_dv_loop_seqk_parallel_kernelI23Flash_bwd_kernel_traitsILi128ELi64ELi64ELi8ELi4ELi2ELi2ELb1ELb0EN7cutlass6half_tE19Flash_kernel_traitsILi128ELi64ELi64ELi8ES3_EELb0ELb0ELb1ELb0ELb0ELb1ELb0EEEvNS_16Flash_bwd_paramsE)
        /*04c4*/ 	.word	0x00000000


	//----- nvinfo : EIATTR_MIN_STACK_SIZE
	.align		4
.L_214:
        /*04c8*/ 	.byte	0x04, 0x12
        /*04ca*/ 	.short	(.L_216 - .L_215)
	.align		4
.L_215:
        /*04cc*/ 	.word	index@(_ZN5flash44flash_bwd_dq_dk_dv_loop_seqk_parallel_kernelI23Flash_bwd_kernel_traitsILi128ELi64ELi64ELi8ELi4ELi2ELi2ELb1ELb0EN7cutlass6half_tE19Flash_kernel_traitsILi128ELi64ELi64ELi8ES3_EELb0ELb0ELb1ELb1ELb0ELb0ELb0EEEvNS_16Flash_bwd_paramsE)
        /*04d0*/ 	.word	0x00000010


	//----- nvinfo : EIATTR_MIN_STACK_SIZE
	.align		4
.L_216:
        /*04d4*/ 	.byte	0x04, 0x12
        /*04d6*/ 	.short	(.L_218 - .L_217)
	.align		4
.L_217:
        /*04d8*/ 	.word	index@(_ZN5flash44flash_bwd_dq_dk_dv_loop_seqk_parallel_kernelI23Flash_bwd_kernel_traitsILi128ELi64ELi128ELi8ELi2ELi4ELi2ELb0ELb0EN7cutlass6half_tE19Flash_kernel_traitsILi128ELi64ELi128ELi8ES3_EELb0ELb0ELb0ELb0ELb0ELb1ELb0EEEvNS_16Flash_bwd_paramsE)
        /*04dc*/ 	.word	0x00000038


	//----- nvinfo : EIATTR_MIN_STACK_SIZE
	.align		4
.L_218:
        /*04e0*/ 	.byte	0x04, 0x12
        /*04e2*/ 	.short	(.L_220 - .L_219)
	.align		4
.L_219:
        /*04e4*/ 	.word	index@(_ZN5flash44flash_bwd_dq_dk_dv_loop_seqk_parallel_kernelI23Flash_bwd_kernel_traitsILi128ELi64ELi128ELi8ELi2ELi4ELi2ELb0ELb0EN7cutlass6half_tE19Flash_kernel_traitsILi128ELi64ELi128ELi8ES3_EELb0ELb0ELb0ELb0ELb0ELb0ELb0EEEvNS_16Flash_bwd_paramsE)
        /*04e8*/ 	.word	0x00000048


	//----- nvinfo : EIATTR_MIN_STACK_SIZE
	.align		4
.L_220:
        /*04ec*/ 	.byte	0x04, 0x12
        /*04ee*/ 	.short	(.L_222 - .L_221)
	.align		4
.L_221:
        /*04f0*/ 	.word	index@(_ZN5flash44flash_bwd_dq_dk_dv_loop_seqk_parallel_kernelI23Flash_bwd_kernel_traitsILi128ELi64ELi128ELi8ELi2ELi4ELi2ELb0ELb0EN7cutlass6half_tE19Flash_kernel_traitsILi128ELi64ELi128ELi8ES3_EELb0ELb0ELb1ELb0ELb0ELb0ELb0EEEvNS_16Flash_bwd_paramsE)
        /*04f4*/ 	.word	0x00000018


	//----- nvinfo : EIATTR_MIN_STACK_SIZE
	.align		4
.L_222:
        /*04f8*/ 	.byte	0x04, 0x12
        /*04fa*/ 	.short	(.L_224 - .L_223)
	.align		4
.L_223:
        /*04fc*/ 	.word	index@(_ZN5flash44flash_bwd_dq_dk_dv_loop_seqk_parallel_kernelI23Flash_bwd_kernel_traitsILi128ELi64ELi128ELi8ELi2ELi4ELi2ELb0ELb0EN7cutlass6half_tE19Flash_kernel_traitsILi128ELi64ELi128ELi8ES3_EELb0ELb0ELb0ELb0ELb1ELb1ELb0EEEvNS_16Flash_bwd_paramsE)
        /*0500*/ 	.word	0x00000040


	//----- nvinfo : EIATTR_MIN_STACK_SIZE
	.align		4
.L_224:
        /*0504*/ 	.byte	0x04, 0x12
        /*0506*/ 	.short	(.L_226 - .L_225)
	.align		4
.L_225:
        /*0508*/ 	.word	index@(_ZN5flash44flash_bwd_dq_dk_dv_loop_seqk_parallel_kernelI23Flash_bwd_kernel_traitsILi128ELi64ELi128ELi8ELi2ELi4ELi2ELb0ELb0EN7cutlass6half_tE19Flash_kernel_traitsILi128ELi64ELi128ELi8ES3_EELb0ELb0ELb0ELb1ELb0ELb0ELb0EEEvNS_16Flash_bwd_paramsE)
        /*050c*/ 	.word	0x00000050


	//----- nvinfo : EIATTR_MIN_STACK_SIZE
	.align		4
.L_226:
        /*0510*/ 	.byte	0x04, 0x12
        /*0512*/ 	.short	(.L_228 - .L_227)
	.align		4
.L_227:
        /*0514*/ 	.word	index@(_ZN5flash44flash_bwd_dq_dk_dv_loop_seqk_parallel_kernelI23Flash_bwd_kernel_traitsILi128ELi64ELi128ELi8ELi2ELi4ELi2ELb0ELb0EN7cutlass6half_tE19Flash_kernel_traitsILi128ELi64ELi128ELi8ES3_EELb0ELb0ELb1ELb0ELb0ELb1ELb0EEEvNS_16Flash_bwd_paramsE)
        /*0518*/ 	.word	0x00000028


	//----- nvinfo : EIATTR_MIN_STACK_SIZE
	.align		4
.L_228:
        /*051c*/ 	.byte	0x04, 0x12
        /*051e*/ 	.short	(.L_230 - .L_229)
	.align		4
.L_229:
        /*0520*/ 	.word	index@(_ZN5flash44flash_bwd_dq_dk_dv_loop_seqk_parallel_kernelI23Flash_bwd_kernel_traitsILi128ELi64ELi128ELi8ELi2ELi4ELi2ELb0ELb0EN7cutlass6half_tE19Flash_kernel_traitsILi128ELi64ELi128ELi8ES3_EELb0ELb0ELb1ELb1ELb0ELb0ELb0EEEvNS_16Flash_bwd_paramsE)
        /*0524*/ 	.word	0x00000018


	//----- nvinfo : EIATTR_MIN_STACK_SIZE
	.align		4
.L_230:
        /*0528*/ 	.byte	0x04, 0x12
        /*052a*/ 	.short	(.L_232 - .L_231)
	.align		4
.L_231:
        /*052c*/ 	.word	index@(_ZN5flash27flash_bwd_convert_dq_kernelI23Flash_bwd_kernel_traitsILi128ELi64ELi64ELi8ELi4ELi2ELi2ELb1ELb0EN7cutlass6half_tE19Flash_kernel_traitsILi128ELi64ELi64ELi8ES3_EEEEvNS_16Flash_bwd_paramsEi)
        /*0530*/ 	.word	0x00000000


	//----- nvinfo : EIATTR_MIN_STACK_SIZE
	.align		4
.L_232:
        /*0534*/ 	.byte	0x04, 0x12
        /*0536*/ 	.short	(.L_234 - .L_233)
	.align		4
.L_233:
        /*0538*/ 	.word	index@(_ZN5flash44flash_bwd_dq_dk_dv_loop_seqk_parallel_kernelI23Flash_bwd_kernel_traitsILi128ELi64ELi64ELi8ELi4ELi2ELi2ELb1ELb0EN7cutlass6half_tE19Flash_kernel_traitsILi128ELi64ELi64ELi8ES3_EELb1ELb0ELb0ELb0ELb0ELb1ELb0EEEvNS_16Flash_bwd_paramsE)
        /*053c*/ 	.word	0x00000028


	//----- nvinfo : EIATTR_MIN_STACK_SIZE
	.align		4
.L_234:
        /*0540*/ 	.byte	0x04, 0x12
        /*0542*/ 	.short	(.L_236 - .L_235)
	.align		4
.L_235:
        /*0544*/ 	.word	index@(_ZN5flash44flash_bwd_dq_dk_dv_loop_seqk_parallel_kernelI23Flash_bwd_kernel_traitsILi128ELi64ELi64ELi8ELi4ELi2ELi2ELb1ELb0EN7cutlass6half_tE19Flash_kernel_traitsILi128ELi64ELi64ELi8ES3_EELb0ELb0ELb0ELb0ELb0ELb1ELb1EEEvNS_16Flash_bwd_paramsE)
        /*0548*/ 	.word	0x00000018


	//----- nvinfo : EIATTR_MIN_STACK_SIZE
	.align		4
.L_236:
        /*054c*/ 	.byte	0x04, 0x12
        /*054e*/ 	.short	(.L_238 - .L_237)
	.align		4
.L_237:
        /*0550*/ 	.word	index@(_ZN5flash44flash_bwd_dq_dk_dv_loop_seqk_parallel_kernelI23Flash_bwd_kernel_traitsILi128ELi64ELi64ELi8ELi4ELi2ELi2ELb1ELb0EN7cutlass6half_tE19Flash_kernel_traitsILi128ELi64ELi64ELi8ES3_EELb1ELb0ELb0ELb0ELb0ELb0ELb0EEEvNS_16Flash_bwd_paramsE)
        /*0554*/ 	.word	0x00000018


	//----- nvinfo : EIATTR_MIN_STACK_SIZE
	.align		4
.L_238:
        /*0558*/ 	.byte	0x04, 0x12
        /*055a*/ 	.short	(.L_240 - .L_239)
	.align		4
.L_239:
        /*055c*/ 	.word	index@(_ZN5flash44flash_bwd_dq_dk_dv_loop_seqk_parallel_kernelI23Flash_bwd_kernel_traitsILi128ELi64ELi64ELi8ELi4ELi2ELi2ELb1ELb0EN7cutlass6half_tE19Flash_kernel_traitsILi128ELi64ELi64ELi8ES3_EELb0ELb0ELb0ELb0ELb0ELb0ELb1EEEvNS_16Flash_bwd_paramsE)
        /*0560*/ 	.word	0x00000020


	//----- nvinfo : EIATTR_MIN_STACK_SIZE
	.align		4
.L_240:
        /*0564*/ 	.byte	0x04, 0x12
        /*0566*/ 	.short	(.L_242 - .L_241)
	.align		4
.L_241:
        /*0568*/ 	.word	index@(_ZN5flash44flash_bwd_dq_dk_dv_loop_seqk_parallel_kernelI23Flash_bwd_kernel_traitsILi128ELi64ELi64ELi8ELi4ELi2ELi2ELb1ELb0EN7cutlass6half_tE19Flash_kernel_traitsILi128ELi64ELi64ELi8ES3_EELb1ELb0ELb1ELb0ELb0ELb0ELb0EEEvNS_16Flash_bwd_paramsE)
        /*056c*/ 	.word	0x00000000


	//----- nvinfo : EIATTR_MIN_STACK_SIZE
	.align		4
.L_242:
        /*0570*/ 	.byte	0x04, 0x12
        /*0572*/ 	.short	(.L_244 - .L_243)
	.align		4
.L_243:
        /*0574*/ 	.word	index@(_ZN5flash44flash_bwd_dq_dk_dv_loop_seqk_parallel_kernelI23Flash_bwd_kernel_traitsILi128ELi64ELi64ELi8ELi4ELi2ELi2ELb1ELb0EN7cutlass6half_tE19Flash_kernel_traitsILi128ELi64ELi64ELi8ES3_EELb0ELb0ELb1ELb0ELb0ELb0ELb1EEEvNS_16Flash_bwd_paramsE)
        /*0578*/ 	.word	0x00000018


	//----- nvinfo : EIATTR_MIN_STACK_SIZE
	.align		4
.L_244:
        /*057c*/ 	.byte	0x04, 0x12
        /*057e*/ 	.short	(.L_246 - .L_245)
	.align		4
.L_245:
        /*0580*/ 	.word	index@(_ZN5flash44flash_bwd_dq_dk_dv_loop_seqk_parallel_kernelI23Flash_bwd_kernel_traitsILi128ELi64ELi64ELi8ELi4ELi2ELi2ELb1ELb0EN7cutlass6half_tE19Flash_kernel_traitsILi128ELi64ELi64ELi8ES3_EELb1ELb0ELb0ELb0ELb1ELb1ELb0EEEvNS_16Flash_bwd_paramsE)
        /*0584*/ 	.word	0x00000030


	//----- nvinfo : EIATTR_MIN_STACK_SIZE
	.align		4
.L_246:
        /*0588*/ 	.byte	0x04, 0x12
        /*058a*/ 	.short	(.L_248 - .L_247)
	.align		4
.L_247:
        /*058c*/ 	.word	index@(_ZN5flash44flash_bwd_dq_dk_dv_loop_seqk_parallel_kernelI23Flash_bwd_kernel_traitsILi128ELi64ELi64ELi8ELi4ELi2ELi2ELb1ELb0EN7cutlass6half_tE19Flash_kernel_traitsILi128ELi64ELi64ELi8ES3_EELb0ELb0ELb0ELb0ELb1ELb1ELb1EEEvNS_16Flash_bwd_paramsE)
        /*0590*/ 	.word	0x00000010


	//----- nvinfo : EIATTR_MIN_STACK_SIZE
	.align		4
.L_248:
        /*0594*/ 	.byte	0x04, 0x12
        /*0596*/ 	.short	(.L_250 - .L_249)
	.align		4
.L_249:
        /*0598*/ 	.word	index@(_ZN5flash44flash_bwd_dq_dk_dv_loop_seqk_parallel_kernelI23Flash_bwd_kernel_traitsILi128ELi64ELi64ELi8ELi4ELi2ELi2ELb1ELb0EN7cutlass6half_tE19Flash_kernel_traitsILi128ELi64ELi64ELi8ES3_EELb1ELb0ELb0ELb1ELb0ELb0ELb0EEEvNS_16Flash_bwd_paramsE)
        /*059c*/ 	.word	0x00000048


	//----- nvinfo : EIATTR_MIN_STACK_SIZE
	.align		4
.L_250:
        /*05a0*/ 	.byte	0x04, 0x12
        /*05a2*/ 	.short	(.L_252 - .L_251)
	.align		4
.L_251:
        /*05a4*/ 	.word	index@(_ZN5flash44flash_bwd_dq_dk_dv_loop_seqk_parallel_kernelI23Flash_bwd_kernel_traitsILi128ELi64ELi64ELi8ELi4ELi2ELi2ELb1ELb0EN7cutlass6half_tE19Flash_kernel_traitsILi128ELi64ELi64ELi8ES3_EELb0ELb0ELb0ELb1ELb0ELb0ELb1EEEvNS_16Flash_bwd_paramsE)
        /*05a8*/ 	.word	0x00000038


	//----- nvinfo : EIATTR_MIN_STACK_SIZE
	.align		4
.L_252:
        /*05ac*/ 	.byte	0x04, 0x12
        /*05ae*/ 	.short	(.L_254 - .L_253)
	.align		4
.L_253:
        /*05b0*/ 	.word	index@(_ZN5flash44flash_bwd_dq_dk_dv_loop_seqk_parallel_kernelI23Flash_bwd_kernel_traitsILi128ELi64ELi64ELi8ELi4ELi2ELi2ELb1ELb0EN7cutlass6half_tE19Flash_kernel_traitsILi128ELi64ELi64ELi8ES3_EELb1ELb0ELb1ELb0ELb0ELb1ELb0EEEvNS_16Flash_bwd_paramsE)
        /*05b4*/ 	.word	0x00000008


	//----- nvinfo : EIATTR_MIN_STACK_SIZE
	.align		4
.L_254:
        /*05b8*/ 	.byte	0x04, 0x12
        /*05ba*/ 	.short	(.L_256 - .L_255)
	.align		4
.L_255:
        /*05bc*/ 	.word	index@(_ZN5flash44flash_bwd_dq_dk_dv_loop_seqk_parallel_kernelI23Flash_bwd_kernel_traitsILi128ELi64ELi64ELi8ELi4ELi2ELi2ELb1ELb0EN7cutlass6half_tE19Flash_kernel_traitsILi128ELi64ELi64ELi8ES3_EELb0ELb0ELb1ELb0ELb0ELb1ELb1EEEvNS_16Flash_bwd_paramsE)
        /*05c0*/ 	.word	0x00000028


	//----- nvinfo : EIATTR_MIN_STACK_SIZE
	.align		4
.L_256:
        /*05c4*/ 	.byte	0x04, 0x12
        /*05c6*/ 	.short	(.L_258 - .L_257)
	.align		4
.L_257:
        /*05c8*/ 	.word	index@(_ZN5flash44flash_bwd_dq_dk_dv_loop_seqk_parallel_kernelI23Flash_bwd_kernel_traitsILi128ELi64ELi64ELi8ELi4ELi2ELi2ELb1ELb0EN7cutlass6half_tE19Flash_kernel_traitsILi128ELi64ELi64ELi8ES3_EELb1ELb0ELb1ELb1ELb0ELb0ELb0EEEvNS_16Flash_bwd_paramsE)
        /*05cc*/ 	.word	0x00000010


	//----- nvinfo : EIATTR_MIN_STACK_SIZE
	.align		4
.L_258:
        /*05d0*/ 	.byte	0x04, 0x12
        /*05d2*/ 	.short	(.L_260 - .L_259)
	.align		4
.L_259:
        /*05d4*/ 	.word	index@(_ZN5flash44flash_bwd_dq_dk_dv_loop_seqk_parallel_kernelI23Flash_bwd_kernel_traitsILi128ELi64ELi64ELi8ELi4ELi2ELi2ELb1ELb0EN7cutlass6half_tE19Flash_kernel_traitsILi128ELi64ELi64ELi8ES3_EELb0ELb0ELb1ELb1ELb0ELb0ELb1EEEvNS_16Flash_bwd_paramsE)
        /*05d8*/ 	.word	0x00000018


	//----- nvinfo : EIATTR_MIN_STACK_SIZE
	.align		4
.L_260:
        /*05dc*/ 	.byte	0x04, 0x12
        /*05de*/ 	.short	(.L_262 - .L_261)
	.align		4
.L_261:
        /*05e0*/ 	.word	index@(_ZN5flash25flash_bwd_dot_do_o_kernelILb0E23Flash_bwd_kernel_traitsILi128ELi64ELi64ELi8ELi4ELi2ELi2ELb1ELb0EN7cutlass6half_tE19Flash_kernel_traitsILi128ELi64ELi64ELi8ES3_EEEEvNS_16Flash_bwd_paramsE)
        /*05e4*/ 	.word	0x00000000


	//----- nvinfo : EIATTR_MIN_STACK_SIZE
	.align		4
.L_262:
        /*05e8*/ 	.byte	0x04, 0x12
        /*05ea*/ 	.short	(.L_264 - .L_263)
	.align		4
.L_263:
        /*05ec*/ 	.word	index@(_ZN5flash25flash_bwd_dot_do_o_kernelILb1E23Flash_bwd_kernel_traitsILi128ELi64ELi64ELi8ELi4ELi2ELi2ELb1ELb0EN7cutlass6half_tE19Flash_kernel_traitsILi128ELi64ELi64ELi8ES3_EEEEvNS_16Flash_bwd_paramsE)
        /*05f0*/ 	.word	0x00000000


	//----- nvinfo : EIATTR_MIN_STACK_SIZE
	.align		4
.L_264:
        /*05f4*/ 	.byte	0x04, 0x12
        /*05f6*/ 	.short	(.L_266 - .L_265)
	.align		4
.L_265:
        /*05f8*/ 	.word	index@(_ZN5flash27flash_bwd_convert_dq_kernelI23Flash_bwd_kernel_traitsILi128ELi64ELi128ELi8ELi2ELi4ELi2ELb0ELb0EN7cutlass6half_tE19Flash_kernel_traitsILi128ELi64ELi128ELi8ES3_EEEEvNS_16Flash_bwd_paramsEi)
        /*05fc*/ 	.word	0x00000000


	//----- nvinfo : EIATTR_MIN_STACK_SIZE
	.align		4
.L_266:
        /*0600*/ 	.byte	0x04, 0x12
        /*0602*/ 	.short	(.L_268 - .L_267)
	.align		4
.L_267:
        /*0604*/ 	.word	index@(_ZN5flash44flash_bwd_dq_dk_dv_loop_seqk_parallel_kernelI23Flash_bwd_kernel_traitsILi128ELi64ELi128ELi8ELi2ELi4ELi2ELb0ELb0EN7cutlass6half_tE19Flash_kernel_traitsILi128ELi64ELi128ELi8ES3_EELb1ELb0ELb0ELb0ELb0ELb1ELb0EEEvNS_16Flash_bwd_paramsE)
        /*0608*/ 	.word	0x00000040


	//----- nvinfo : EIATTR_MIN_STACK_SIZE
	.align		4
.L_268:
        /*060c*/ 	.byte	0x04, 0x12
        /*060e*/ 	.short	(.L_270 - .L_269)
	.align		4
.L_269:
        /*0610*/ 	.word	index@(_ZN5flash44flash_bwd_dq_dk_dv_loop_seqk_parallel_kernelI23Flash_bwd_kernel_traitsILi128ELi64ELi128ELi8ELi2ELi4ELi2ELb0ELb0EN7cutlass6half_tE19Flash_kernel_traitsILi128ELi64ELi128ELi8ES3_EELb0ELb0ELb0ELb0ELb0ELb1ELb1EEEvNS_16Flash_bwd_paramsE)
        /*0614*/ 	.word	0x000000a8


	//----- nvinfo : EIATTR_MIN_STACK_SIZE
	.align		4
.L_270:
        /*0618*/ 	.byte	0x04, 0x12
        /*061a*/ 	.short	(.L_272 - .L_271)
	.align		4
.L_271:
        /*061c*/ 	.word	index@(_ZN5flash44flash_bwd_dq_dk_dv_loop_seqk_parallel_kernelI23Flash_bwd_kernel_traitsILi128ELi64ELi128ELi8ELi2ELi4ELi2ELb0ELb0EN7cutlass6half_tE19Flash_kernel_traitsILi128ELi64ELi128ELi8ES3_EELb1ELb0ELb0ELb0ELb0ELb0ELb0EEEvNS_16Flash_bwd_paramsE)
        /*0620*/ 	.word	0x00000038


	//----- nvinfo : EIATTR_MIN_STACK_SIZE
	.align		4
.L_272:
        /*0624*/ 	.byte	0x04, 0x12
        /*0626*/ 	.short	(.L_274 - .L_273)
	.align		4
.L_273:
        /*0628*/ 	.word	index@(_ZN5flash44flash_bwd_dq_dk_dv_loop_seqk_parallel_kernelI23Flash_bwd_kernel_traitsILi128ELi64ELi128ELi8ELi2ELi4ELi2ELb0ELb0EN7cutlass6half_tE19Flash_kernel_traitsILi128ELi64ELi128ELi8ES3_EELb0ELb0ELb0ELb0ELb0ELb0ELb1EEEvNS_16Flash_bwd_paramsE)
        /*062c*/ 	.word	0x000000b0


	//----- nvinfo : EIATTR_MIN_STACK_SIZE
	.align		4
.L_274:
        /*0630*/ 	.byte	0x04, 0x12
        /*0632*/ 	.short	(.L_276 - .L_275)
	.align		4
.L_275:
        /*0634*/ 	.word	index@(_ZN5flash44flash_bwd_dq_dk_dv_loop_seqk_parallel_kernelI23Flash_bwd_kernel_traitsILi128ELi64ELi128ELi8ELi2ELi4ELi2ELb0ELb0EN7cutlass6half_tE19Flash_kernel_traitsILi128ELi64ELi128ELi8ES3_EELb1ELb0ELb1ELb0ELb0ELb0ELb0EEEvNS_16Flash_bwd_paramsE)
        /*0638*/ 	.word	0x00000018


	//----- nvinfo : EIATTR_MIN_STACK_SIZE
	.align		4
.L_276:
        /*063c*/ 	.byte	0x04, 0x12
        /*063e*/ 	.short	(.L_278 - .L_277)
	.align		4
.L_277:
        /*0640*/ 	.word	index@(_ZN5flash44flash_bwd_dq_dk_dv_loop_seqk_parallel_kernelI23Flash_bwd_kernel_traitsILi128ELi64ELi128ELi8ELi2ELi4ELi2ELb0ELb0EN7cutlass6half_tE19Flash_kernel_traitsILi128ELi64ELi128ELi8ES3_EELb0ELb0ELb1ELb0ELb0ELb0ELb1EEEvNS_16Flash_bwd_paramsE)
        /*0644*/ 	.word	0x000000b0


	//----- nvinfo : EIATTR_MIN_STACK_SIZE
	.align		4
.L_278:
        /*0648*/ 	.byte	0x04, 0x12
        /*064a*/ 	.short	(.L_280 - .L_279)
	.align		4
.L_279:
        /*064c*/ 	.word	index@(_ZN5flash44flash_bwd_dq_dk_dv_loop_seqk_parallel_kernelI23Flash_bwd_kernel_traitsILi128ELi64ELi128ELi8ELi2ELi4ELi2ELb0ELb0EN7cutlass6half_tE19Flash_kernel_traitsILi128ELi64ELi128ELi8ES3_EELb1ELb0ELb0ELb0ELb1ELb1ELb0EEEvNS_16Flash_bwd_paramsE)
        /*0650*/ 	.word	0x00000040


	//----- nvinfo : EIATTR_MIN_STACK_SIZE
	.align		4
.L_280:
        /*0654*/ 	.byte	0x04, 0x12
        /*0656*/ 	.short	(.L_282 - .L_281)
	.align		4
.L_281:
        /*0658*/ 	.word	index@(_ZN5flash44flash_bwd_dq_dk_dv_loop_seqk_parallel_kernelI23Flash_bwd_kernel_traitsILi128ELi64ELi128ELi8ELi2ELi4ELi2ELb0ELb0EN7cutlass6half_tE19Flash_kernel_traitsILi128ELi64ELi128ELi8ES3_EELb0ELb0ELb0ELb0ELb1ELb1ELb1EEEvNS_16Flash_bwd_paramsE)
        /*065c*/ 	.word	0x000000a0


	//----- nvinfo : EIATTR_MIN_STACK_SIZE
	.align		4
.L_282:
        /*0660*/ 	.byte	0x04, 0x12
        /*0662*/ 	.short	(.L_284 - .L_283)
	.align		4
.L_283:
        /*0664*/ 	.word	index@(_ZN5flash44flash_bwd_dq_dk_dv_loop_seqk_parallel_kernelI23Flash_bwd_kernel_traitsILi128ELi64ELi128ELi8ELi2ELi4ELi2ELb0ELb0EN7cutlass6half_tE19Flash_kernel_traitsILi128ELi64ELi128ELi8ES3_EELb1ELb0ELb0ELb1ELb0ELb0ELb0EEEvNS_16Flash_bwd_paramsE)
        /*0668*/ 	.word	0x00000060


	//----- nvinfo : EIATTR_MIN_STACK_SIZE
	.align		4
.L_284:
        /*066c*/ 	.byte	0x04, 0x12
        /*066e*/ 	.short	(.L_286 - .L_285)
	.align		4
.L_285:
        /*0670*/ 	.word	index@(_ZN5flash44flash_bwd_dq_dk_dv_loop_seqk_parallel_kernelI23Flash_bwd_kernel_traitsILi128ELi64ELi128ELi8ELi2ELi4ELi2ELb0ELb0EN7cutlass6half_tE19Flash_kernel_traitsILi128ELi64ELi128ELi8ES3_EELb0ELb0ELb0ELb1ELb0ELb0ELb1EEEvNS_16Flash_bwd_paramsE)
        /*0674*/ 	.word	0x000000b0


	//----- nvinfo : EIATTR_MIN_STACK_SIZE
	.align		4
.L_286:
        /*0678*/ 	.byte	0x04, 0x12
        /*067a*/ 	.short	(.L_288 - .L_287)
	.align		4
.L_287:
        /*067c*/ 	.word	index@(_ZN5flash44flash_bwd_dq_dk_dv_loop_seqk_parallel_kernelI23Flash_bwd_kernel_traitsILi128ELi64ELi128ELi8ELi2ELi4ELi2ELb0ELb0EN7cutlass6half_tE19Flash_kernel_traitsILi128ELi64ELi128ELi8ES3_EELb1ELb0ELb1ELb0ELb0ELb1ELb0EEEvNS_16Flash_bwd_paramsE)
        /*0680*/ 	.word	0x00000030


	//----- nvinfo : EIATTR_MIN_STACK_SIZE
	.align		4
.L_288:
        /*0684*/ 	.byte	0x04, 0x12
        /*0686*/ 	.short	(.L_290 - .L_289)
	.align		4
.L_289:
        /*0688*/ 	.word	index@(_ZN5flash44flash_bwd_dq_dk_dv_loop_seqk_parallel_kernelI23Flash_bwd_kernel_traitsILi128ELi64ELi128ELi8ELi2ELi4ELi2ELb0ELb0EN7cutlass6half_tE19Flash_kernel_traitsILi128ELi64ELi128ELi8ES3_EELb0ELb0ELb1ELb0ELb0ELb1ELb1EEEvNS_16Flash_bwd_paramsE)
        /*068c*/ 	.word	0x000000a8


	//----- nvinfo : EIATTR_MIN_STACK_SIZE
	.align		4
.L_290:
        /*0690*/ 	.byte	0x04, 0x12
        /*0692*/ 	.short	(.L_292 - .L_291)
	.align		4
.L_291:
        /*0694*/ 	.word	index@(_ZN5flash44flash_bwd_dq_dk_dv_loop_seqk_parallel_kernelI23Flash_bwd_kernel_traitsILi128ELi64ELi128ELi8ELi2ELi4ELi2ELb0ELb0EN7cutlass6half_tE19Flash_kernel_traitsILi128ELi64ELi128ELi8ES3_EELb1ELb0ELb1ELb1ELb0ELb0ELb0EEEvNS_16Flash_bwd_paramsE)
        /*0698*/ 	.word	0x00000028


	//----- nvinfo : EIATTR_MIN_STACK_SIZE
	.align		4
.L_292:
        /*069c*/ 	.byte	0x04, 0x12
        /*069e*/ 	.short	(.L_294 - .L_293)
	.align		4
.L_293:
        /*06a0*/ 	.word	index@(_ZN5flash44flash_bwd_dq_dk_dv_loop_seqk_parallel_kernelI23Flash_bwd_kernel_traitsILi128ELi64ELi128ELi8ELi2ELi4ELi2ELb0ELb0EN7cutlass6half_tE19Flash_kernel_traitsILi128ELi64ELi128ELi8ES3_EELb0ELb0ELb1ELb1ELb0ELb0ELb1EEEvNS_16Flash_bwd_paramsE)
        /*06a4*/ 	.word	0x000000b0


	//----- nvinfo : EIATTR_MIN_STACK_SIZE
	.align		4
.L_294:
        /*06a8*/ 	.byte	0x04, 0x12
        /*06aa*/ 	.short	(.L_296 - .L_295)
	.align		4
.L_295:
        /*06ac*/ 	.word	index@(_ZN5flash25flash_bwd_dot_do_o_kernelILb0E23Flash_bwd_kernel_traitsILi128ELi64ELi128ELi8ELi2ELi4ELi2ELb0ELb0EN7cutlass6half_tE19Flash_kernel_traitsILi128ELi64ELi128ELi8ES3_EEEEvNS_16Flash_bwd_paramsE)
        /*06b0*/ 	.word	0x00000000


	//----- nvinfo : EIATTR_MIN_STACK_SIZE
	.align		4
.L_296:
        /*06b4*/ 	.byte	0x04, 0x12
        /*06b6*/ 	.short	(.L_298 - .L_297)
	.align		4
.L_297:
        /*06b8*/ 	.word	index@(_ZN5flash25flash_bwd_dot_do_o_kernelILb1E23Flash_bwd_kernel_traitsILi128ELi64ELi128ELi8ELi2ELi4ELi2ELb0ELb0EN7cutlass6half_tE19Flash_kernel_traitsILi128ELi64ELi128ELi8ES3_EEEEvNS_16Flash_bwd_paramsE)
        /*06bc*/ 	.word	0x00000000
.L_298:


//--------------------- .nv.info._ZN5flash44flash_bwd_dq_dk_dv_loop_seqk_parallel_kernelI23Flash_bwd_kernel_traitsILi128ELi64ELi64ELi8ELi4ELi2ELi2ELb1ELb0EN7cutlass6half_tE19Flash_kernel_traitsILi128ELi64ELi64ELi8ES3_EELb0ELb0ELb0ELb0ELb0ELb1ELb0EEEvNS_16Flash_bwd_paramsE --------------------------
	.section	.nv.info._ZN5flash44flash_bwd_dq_dk_dv_loop_seqk_parallel_kernelI23Flash_bwd_kernel_traitsILi128ELi64ELi64ELi8ELi4ELi2ELi2ELb1ELb0EN7cutlass6half_tE19Flash_kernel_traitsILi128ELi64ELi64ELi8ES3_EELb0ELb0ELb0ELb0ELb0ELb1ELb0EEEvNS_16Flash_bwd_paramsE,"",@"SHT_CUDA_INFO"
	.sectionflags	@""
	.align	4


	//----- nvinfo : EIATTR_CUDA_API_VERSION
	.align		4
        /*0000*/ 	.byte	0x04, 0x37
        /*0002*/ 	.short	(.L_300 - .L_299)
.L_299:
        /*0004*/ 	.word	0x00000082


	//----- nvinfo : EIATTR_SW2861232_WAR
	.align		4
.L_300:
        /*0008*/ 	.byte	0x01, 0x35
	.zero		2


	//----- nvinfo : EIATTR_PARAM_CBANK
	.align		4
        /*000c*/ 	.byte	0x04, 0x0a
        /*000e*/ 	.short	(.L_302 - .L_301)
	.align		4
.L_301:
        /*0010*/ 	.word	index@(.nv.constant0._ZN5flash44flash_bwd_dq_dk_dv_loop_seqk_parallel_kernelI23Flash_bwd_kernel_traitsILi128ELi64ELi64ELi8ELi4ELi2ELi2ELb1ELb0EN7cutlass6half_tE19Flash_kernel_traitsILi128ELi64ELi64ELi8ES3_EELb0ELb0ELb0ELb0ELb0ELb1ELb0EEEvNS_16Flash_bwd_paramsE)
        /*0014*/ 	.short	0x0160
        /*0016*/ 	.short	0x0280


	//----- nvinfo : EIATTR_CBANK_PARAM_SIZE
	.align		4
.L_302:
        /*0018*/ 	.byte	0x03, 0x19
        /*001a*/ 	.short	0x0280


	//----- nvinfo : EIATTR_KPARAM_INFO
	.align		4
        /*001c*/ 	.byte	0x04, 0x17
        /*001e*/ 	.short	(.L_304 - .L_303)
.L_303:
        /*0020*/ 	.word	0x00000000
        /*0024*/ 	.short	0x0000
        /*0026*/ 	.short	0x0000
        /*0028*/ 	.byte	0x00, 0xf0, 0x01, 0x0a


	//----- nvinfo : EIATTR_MAXREG_COUNT
	.align		4
.L_304:
        /*002c*/ 	.byte	0x03, 0x1b
        /*002e*/ 	.short	0x00ff


	//----- nvinfo : EIATTR_NUM_BARRIERS
	.align		4
        /*0030*/ 	.byte	0x02, 0x4c
        /*0032*/ 	.byte	0x01
	.zero		1


	//----- nvinfo : EIATTR_ANNOTATIONS
	.align		4
        /*0034*/ 	.byte	0x04, 0x55
        /*0036*/ 	.short	(.L_306 - .L_305)


	//   ....[0]....
.L_305:
        /*0038*/ 	.word	0x00000001
        /*003c*/ 	.byte	0x70, 0x02, 0x00, 0x00, 0x01, 0x00, 0x00, 0x00, 0x60, 0x04, 0x00, 0x00, 0x01, 0x00, 0x00, 0x00
        /*004c*/ 	.byte	0x20, 0x05, 0x00, 0x00, 0x01, 0x00, 0x00, 0x00, 0xd0, 0x05, 0x00, 0x00, 0x01, 0x00, 0x00, 0x00
        /*005c*/ 	.byte	0xf0, 0x13, 0x00, 0x00, 0x01, 0x00, 0x00, 0x00, 0x00, 0x14, 0x00, 0x00, 0x01, 0x00, 0x00, 0x00
        /*006c*/ 	.byte	0x10, 0x14, 0x00, 0x00, 0x01, 0x00, 0x00, 0x00, 0x10, 0x16, 0x00, 0x00, 0x01, 0x00, 0x00, 0x00
        /*007c*/ 	.byte	0xd0, 0x17, 0x00, 0x00, 0x01, 0x00, 0x00, 0x00, 0xb0, 0x1b, 0x00, 0x00, 0x01, 0x00, 0x00, 0x00
        /*008c*/ 	.byte	0xa0, 0x52, 0x00, 0x00, 0x01, 0x00, 0x00, 0x00, 0x80, 0x5a, 0x00, 0x00


	//----- nvinfo : EIATTR_MERCURY_ISA_VERSION
	.align		4
.L_306:
        /*0098*/ 	.byte	0x03, 0x5f
        /*009a*/ 	.short	0x0000


	//----- nvinfo : EIATTR_EXIT_INSTR_OFFSETS
	.align		4
        /*009c*/ 	.byte	0x04, 0x1c
        /*009e*/ 	.short	(.L_308 - .L_307)


	//   ....[0]....
.L_307:
        /*00a0*/ 	.word	0x00000090


	//   ....[1]....
        /*00a4*/ 	.word	0x00005fe0


	//----- nvinfo : EIATTR_CTAIDZ_USED
	.align		4
.L_308:
        /*00a8*/ 	.byte	0x01, 0x04
	.zero		2


	//----- nvinfo : EIATTR_CRS_STACK_SIZE
	.align		4
        /*00ac*/ 	.byte	0x04, 0x1e
        /*00ae*/ 	.short	(.L_310 - .L_309)
.L_309:
        /*00b0*/ 	.word	0x00000000
.L_310:


//--------------------- .nv.info._ZN5flash44flash_bwd_dq_dk_dv_loop_seqk_parallel_kernelI23Flash_bwd_kernel_traitsILi128ELi64ELi64ELi8ELi4ELi2ELi2ELb1ELb0EN7cutlass6half_tE19Flash_kernel_traitsILi128ELi64ELi64ELi8ES3_EELb0ELb0ELb0ELb0ELb0ELb0ELb0EEEvNS_16Flash_bwd_paramsE --------------------------
	.section	.nv.info._ZN5flash44flash_bwd_dq_dk_dv_loop_seqk_parallel_kernelI23Flash_bwd_kernel_traitsILi128ELi64ELi64ELi8ELi4ELi2ELi2ELb1ELb0EN7cutlass6half_tE19Flash_kernel_traitsILi128ELi64ELi64ELi8ES3_EELb0ELb0ELb0ELb0ELb0ELb0ELb0EEEvNS_16Flash_bwd_paramsE,"",@"SHT_CUDA_INFO"
	.sectionflags	@""
	.align	4


	//----- nvinfo : EIATTR_CUDA_API_VERSION
	.align		4
        /*0000*/ 	.byte	0x04, 0x37
        /*0002*/ 	.short	(.L_312 - .L_311)
.L_311:
        /*0004*/ 	.word	0x00000082


	//----- nvinfo : EIATTR_SW2861232_WAR
	.align		4
.L_312:
        /*0008*/ 	.byte	0x01, 0x35
	.zero		2


	//----- nvinfo : EIATTR_PARAM_CBANK
	.align		4
        /*000c*/ 	.byte	0x04, 0x0a
        /*000e*/ 	.short	(.L_314 - .L_313)
	.align		4
.L_313:
        /*0010*/ 	.word	index@(.nv.constant0._ZN5flash44flash_bwd_dq_dk_dv_loop_seqk_parallel_kernelI23Flash_bwd_kernel_traitsILi128ELi64ELi64ELi8ELi4ELi2ELi2ELb1ELb0EN7cutlass6half_tE19Flash_kernel_traitsILi128ELi64ELi64ELi8ES3_EELb0ELb0ELb0ELb0ELb0ELb0ELb0EEEvNS_16Flash_bwd_paramsE)
        /*0014*/ 	.short	0x0160
        /*0016*/ 	.short	0x0280


	//----- nvinfo : EIATTR_CBANK_PARAM_SIZE
	.align		4
.L_314:
        /*0018*/ 	.byte	0x03, 0x19
        /*001a*/ 	.short	0x0280


	//----- nvinfo : EIATTR_KPARAM_INFO
	.align		4
        /*001c*/ 	.byte	0x04, 0x17
        /*001e*/ 	.short	(.L_316 - .L_315)
.L_315:
        /*0020*/ 	.word	0x00000000
        /*0024*/ 	.short	0x0000
        /*0026*/ 	.short	0x0000
        /*0028*/ 	.byte	0x00, 0xf0, 0x01, 0x0a


	//----- nvinfo : EIATTR_MAXREG_COUNT
	.align		4
.L_316:
        /*002c*/ 	.byte	0x03, 0x1b
        /*002e*/ 	.short	0x00ff


	//----- nvinfo : EIATTR_NUM_BARRIERS
	.align		4
        /*0030*/ 	.byte	0x02, 0x4c
        /*0032*/ 	.byte	0x01
	.zero		1


	//----- nvinfo : EIATTR_ANNOTATIONS
	.align		4
        /*0034*/ 	.byte	0x04, 0x55
        /*0036*/ 	.short	(.L_318 - .L_317)


	//   ....[0]....
.L_317:
        /*0038*/ 	.word	0x00000001
        /*003c*/ 	.byte	0x20, 0x04, 0x00, 0x00, 0x01, 0x00, 0x00, 0x00, 0xc0, 0x04, 0x00, 0x00, 0x01, 0x00, 0x00, 0x00
        /*004c*/ 	.byte	0x40, 0x05, 0x00, 0x00, 0x01, 0x00, 0x00, 0x00, 0xb0, 0x05, 0x00, 0x00, 0x01, 0x00, 0x00, 0x00
        /*005c*/ 	.byte	0x80, 0x07, 0x00, 0x00, 0x01, 0x00, 0x00, 0x00, 0xa0, 0x0a, 0x00, 0x00, 0x01, 0x00, 0x00, 0x00
        /*006c*/ 	.byte	0x20, 0x14, 0x00, 0x00, 0x01, 0x00, 0x00, 0x00, 0x30, 0x20, 0x00, 0x00, 0x01, 0x00, 0x00, 0x00
        /*007c*/ 	.byte	0x00, 0x25, 0x00, 0x00, 0x01, 0x00, 0x00, 0x00, 0xf0, 0x29, 0x00, 0x00, 0x01, 0x00, 0x00, 0x00
        /*008c*/ 	.byte	0x20, 0x30, 0x00, 0x00, 0x01, 0x00, 0x00, 0x00, 0xf0, 0x55, 0x00, 0x00, 0x01, 0x00, 0x00, 0x00
        /*009c*/ 	.byte	0x70, 0x64, 0x00, 0x00


	//----- nvinfo : EIATTR_MERCURY_ISA_VERSION
	.align		4
.L_318:
        /*00a0*/ 	.byte	0x03, 0x5f
        /*00a2*/ 	.short	0x0000


	//----- nvinfo : EIATTR_EXIT_INSTR_OFFSETS
	.align		4
        /*00a4*/ 	.byte	0x04, 0x1c
        /*00a6*/ 	.short	(.L_320 - .L_319)


	//   ....[0]....
.L_319:
        /*00a8*/ 	.word	0x00000090


	//   ....[1]....
        /*00ac*/ 	.word	0x00006cb0


	//----- nvinfo : EIATTR_CTAIDZ_USED
	.align		4
.L_320:
        /*00b0*/ 	.byte	0x01, 0x04
	.zero		2


	//----- nvinfo : EIATTR_CRS_STACK_SIZE
	.align		4
        /*00b4*/ 	.byte	0x04, 0x1e
        /*00b6*/ 	.short	(.L_322 - .L_321)
.L_321:
        /*00b8*/ 	.word	0x00000000
.L_322:


//--------------------- .nv.info._ZN5flash44flash_bwd_dq_dk_dv_loop_seqk_parallel_kernelI23Flash_bwd_kernel_traitsILi128ELi64ELi64ELi8ELi4ELi2ELi2ELb1ELb0EN7cutlass6half_tE19Flash_kernel_traitsILi128ELi64ELi64ELi8ES3_EELb0ELb0ELb1ELb0ELb0ELb0ELb0EEEvNS_16Flash_bwd_paramsE --------------------------
	.section	.nv.info._ZN5flash44flash_bwd_dq_dk_dv_loop_seqk_parallel_kernelI23Flash_bwd_kernel_traitsILi128ELi64ELi64ELi8ELi4ELi2ELi2ELb1ELb0EN7cutlass6half_tE19Flash_kernel_traitsILi128ELi64ELi64ELi8ES3_EELb0ELb0ELb1ELb0ELb0ELb0ELb0EEEvNS_16Flash_bwd_paramsE,"",@"SHT_CUDA_INFO"
	.sectionflags	@""
	.align	4


	//----- nvinfo : EIATTR_CUDA_API_VERSION
	.align		4
        /*0000*/ 	.byte	0x04, 0x37
        /*0002*/ 	.short	(.L_324 - .L_323)
.L_323:
        /*0004*/ 	.word	0x00000082


	//----- nvinfo : EIATTR_SW2861232_WAR
	.align		4
.L_324:
        /*0008*/ 	.byte	0x01, 0x35
	.zero		2


	//----- nvinfo : EIATTR_PARAM_CBANK
	.align		4
        /*000c*/ 	.byte	0x04, 0x0a
        /*000e*/ 	.short	(.L_326 - .L_325)
	.align		4
.L_325:
        /*0010*/ 	.word	index@(.nv.constant0._ZN5flash44flash_bwd_dq_dk_dv_loop_seqk_parallel_kernelI23Flash_bwd_kernel_traitsILi128ELi64ELi64ELi8ELi4ELi2ELi2ELb1ELb0EN7cutlass6half_tE19Flash_kernel_traitsILi128ELi64ELi64ELi8ES3_EELb0ELb0ELb1ELb0ELb0ELb0ELb0EEEvNS_16Flash_bwd_paramsE)
        /*0014*/ 	.short	0x0160
        /*0016*/ 	.short	0x0280


	//----- nvinfo : EIATTR_CBANK_PARAM_SIZE
	.align		4
.L_326:
        /*0018*/ 	.byte	0x03, 0x19
        /*001a*/ 	.short	0x0280


	//----- nvinfo : EIATTR_KPARAM_INFO
	.align		4
        /*001c*/ 	.byte	0x04, 0x17
        /*001e*/ 	.short	(.L_328 - .L_327)
.L_327:
        /*0020*/ 	.word	0x00000000
        /*0024*/ 	.short	0x0000
        /*0026*/ 	.short	0x0000
        /*0028*/ 	.byte	0x00, 0xf0, 0x01, 0x0a


	//----- nvinfo : EIATTR_MAXREG_COUNT
	.align		4
.L_328:
        /*002c*/ 	.byte	0x03, 0x1b
        /*002e*/ 	.short	0x00ff


	//----- nvinfo : EIATTR_NUM_BARRIERS
	.align		4
        /*0030*/ 	.byte	0x02, 0x4c
        /*0032*/ 	.byte	0x01
	.zero		1


	//----- nvinfo : EIATTR_MERCURY_ISA_VERSION
	.align		4
        /*0034*/ 	.byte	0x03, 0x5f
        /*0036*/ 	.short	0x0000


	//----- nvinfo : EIATTR_EXIT_INSTR_OFFSETS
	.align		4
        /*0038*/ 	.byte	0x04, 0x1c
        /*003a*/ 	.short	(.L_330 - .L_329)


	//   ....[0]....
.L_329:
        /*003c*/ 	.word	0x00000080


	//   ....[1]....
        /*0040*/ 	.word	0x00006da0


	//----- nvinfo : EIATTR_CTAIDZ_USED
	.align		4
.L_330:
        /*0044*/ 	.byte	0x01, 0x04
	.zero		2


	//----- nvinfo : EIATTR_CRS_STACK_SIZE
	.align		4
        /*0048*/ 	.byte	0x04, 0x1e
        /*004a*/ 	.short	(.L_332 - .L_331)
.L_331:
        /*004c*/ 	.word	0x00000000
.L_332:


//--------------------- .nv.info._ZN5flash44flash_bwd_dq_dk_dv_loop_seqk_parallel_kernelI23Flash_bwd_kernel_traitsILi128ELi64ELi64ELi8ELi4ELi2ELi2ELb1ELb0EN7cutlass6half_tE19Flash_kernel_traitsILi128ELi64ELi64ELi8ES3_EELb0ELb0ELb0ELb0ELb1ELb1ELb0EEEvNS_16Flash_bwd_paramsE --------------------------
	.section	.nv.info._ZN5flash44flash_bwd_dq_dk_dv_loop_seqk_parallel_kernelI23Flash_bwd_kernel_traitsILi128ELi64ELi64ELi8ELi4ELi2ELi2ELb1ELb0EN7cutlass6half_tE19Flash_kernel_traitsILi128ELi64ELi64ELi8ES3_EELb0ELb0ELb0ELb0ELb1ELb1ELb0EEEvNS_16Flash_bwd_paramsE,"",@"SHT_CUDA_INFO"
	.sectionflags	@""
	.align	4


	//----- nvinfo : EIATTR_CUDA_API_VERSION
	.align		4
        /*0000*/ 	.byte	0x04, 0x37
        /*0002*/ 	.short	(.L_334 - .L_333)
.L_333:
        /*0004*/ 	.word	0x00000082


	//----- nvinfo : EIATTR_SW2861232_WAR
	.align		4
.L_334:
        /*0008*/ 	.byte	0x01, 0x35
	.zero		2


	//----- nvinfo : EIATTR_PARAM_CBANK
	.align		4
        /*000c*/ 	.byte	0x04, 0x0a
        /*000e*/ 	.short	(.L_336 - .L_335)
	.align		4
.L_335:
        /*0010*/ 	.word	index@(.nv.constant0._ZN5flash44flash_bwd_dq_dk_dv_loop_seqk_parallel_kernelI23Flash_bwd_kernel_traitsILi128ELi64ELi64ELi8ELi4ELi2ELi2ELb1ELb0EN7cutlass6half_tE19Flash_kernel_traitsILi128ELi64ELi64ELi8ES3_EELb0ELb0ELb0ELb0ELb1ELb1ELb0EEEvNS_16Flash_bwd_paramsE)
        /*0014*/ 	.short	0x0160
        /*0016*/ 	.short	0x0280


	//----- nvinfo : EIATTR_CBANK_PARAM_SIZE
	.align		4
.L_336:
        /*0018*/ 	.byte	0x03, 0x19
        /*001a*/ 	.short	0x0280


	//----- nvinfo : EIATTR_KPARAM_INFO
	.align		4
        /*001c*/ 	.byte	0x04, 0x17
        /*001e*/ 	.short	(.L_338 - .L_337)
.L_337:
        /*0020*/ 	.word	0x00000000
        /*0024*/ 	.short	0x0000
        /*0026*/ 	.short	0x0000
        /*0028*/ 	.byte	0x00, 0xf0, 0x01, 0x0a


	//----- nvinfo : EIATTR_MAXREG_COUNT
	.align		4
.L_338:
        /*002c*/ 	.byte	0x03, 0x1b
        /*002e*/ 	.short	0x00ff


	//----- nvinfo : EIATTR_NUM_BARRIERS
	.align		4
        /*0030*/ 	.byte	0x02, 0x4c
        /*0032*/ 	.byte	0x01
	.zero		1


	//----- nvinfo : EIATTR_ANNOTATIONS
	.align		4
        /*0034*/ 	.byte	0x04, 0x55
        /*0036*/ 	.short	(.L_340 - .L_339)


	//   ....[0]....
.L_339:
        /*0038*/ 	.word	0x00000001
        /*003c*/ 	.byte	0x20, 0x03, 0x00, 0x00, 0x01, 0x00, 0x00, 0x00, 0xf0, 0x05, 0x00, 0x00, 0x01, 0x00, 0x00, 0x00
        /*004c*/ 	.byte	0x90, 0x07, 0x00, 0x00, 0x01, 0x00, 0x00, 0x00, 0x40, 0x08, 0x00, 0x00, 0x01, 0x00, 0x00, 0x00
        /*005c*/ 	.byte	0x10, 0x11, 0x00, 0x00, 0x01, 0x00, 0x00, 0x00, 0x90, 0x12, 0x00, 0x00, 0x01, 0x00, 0x00, 0x00
        /*006c*/ 	.byte	0xe0, 0x12, 0x00, 0x00, 0x01, 0x00, 0x00, 0x00, 0x90, 0x13, 0x00, 0x00


	//----- nvinfo : EIATTR_MERCURY_ISA_VERSION
	.align		4
.L_340:
        /*0078*/ 	.byte	0x03, 0x5f
        /*007a*/ 	.short	0x0000


	//----- nvinfo : EIATTR_EXIT_INSTR_OFFSETS
	.align		4
        /*007c*/ 	.byte	0x04, 0x1c
        /*007e*/ 	.short	(.L_342 - .L_341)


	//   ....[0]....
.L_341:
        /*0080*/ 	.word	0x00000090


	//   ....[1]....
        /*0084*/ 	.word	0x000049f0


	//----- nvinfo : EIATTR_CTAIDZ_USED
	.align		4
.L_342:
        /*0088*/ 	.byte	0x01, 0x04
	.zero		2


//--------------------- .nv.info._ZN5flash44flash_bwd_dq_dk_dv_loop_seqk_parallel_kernelI23Flash_bwd_kernel_traitsILi128ELi64ELi64ELi8ELi4ELi2ELi2ELb1ELb0EN7cutlass6half_tE19Flash_kernel_traitsILi128ELi64ELi64ELi8ES3_EELb0ELb0ELb0ELb1ELb0ELb0ELb0EEEvNS_16Flash_bwd_paramsE --------------------------
	.section	.nv.info._ZN5flash44flash_bwd_dq_dk_dv_loop_seqk_parallel_kernelI23Flash_bwd_kernel_traitsILi128ELi64ELi64ELi8ELi4ELi2ELi2ELb1ELb0EN7cutlass6half_tE19Flash_kernel_traitsILi128ELi64ELi64ELi8ES3_EELb0ELb0ELb0ELb1ELb0ELb0ELb0EEEvNS_16Flash_bwd_paramsE,"",@"SHT_CUDA_INFO"
	.sectionflags	@""
	.align	4


	//----- nvinfo : EIATTR_CUDA_API_VERSION
	.align		4
        /*0000*/ 	.byte	0x04, 0x37
        /*0002*/ 	.short	(.L_344 - .L_343)
.L_343:
        /*0004*/ 	.word	0x00000082


	//----- nvinfo : EIATTR_SW2861232_WAR
	.align		4
.L_344:
        /*0008*/ 	.byte	0x01, 0x35
	.zero		2


	//----- nvinfo : EIATTR_PARAM_CBANK
	.align		4
        /*000c*/ 	.byte	0x04, 0x0a
        /*000e*/ 	.short	(.L_346 - .L_345)
	.align		4
.L_345:
        /*0010*/ 	.word	index@(.nv.constant0._ZN5flash44flash_bwd_dq_dk_dv_loop_seqk_parallel_kernelI23Flash_bwd_kernel_traitsILi128ELi64ELi64ELi8ELi4ELi2ELi2ELb1ELb0EN7cutlass6half_tE19Flash_kernel_traitsILi128ELi64ELi64ELi8ES3_EELb0ELb0ELb0ELb1ELb0ELb0ELb0EEEvNS_16Flash_bwd_paramsE)
        /*0014*/ 	.short	0x0160
        /*0016*/ 	.short	0x0280


	//----- nvinfo : EIATTR_CBANK_PARAM_SIZE
	.align		4
.L_346:
        /*0018*/ 	.byte	0x03, 0x19
        /*001a*/ 	.short	0x0280


	//----- nvinfo : EIATTR_KPARAM_INFO
	.align		4
        /*001c*/ 	.byte	0x04, 0x17
        /*001e*/ 	.short	(.L_348 - .L_347)
.L_347:
        /*0020*/ 	.word	0x00000000
        /*0024*/ 	.short	0x0000
        /*0026*/ 	.short	0x0000
        /*0028*/ 	.byte	0x00, 0xf0, 0x01, 0x0a


	//----- nvinfo : EIATTR_MAXREG_COUNT
	.align		4
.L_348:
        /*002c*/ 	.byte	0x03, 0x1b
        /*002e*/ 	.short	0x00ff


	//----- nvinfo : EIATTR_NUM_BARRIERS
	.align		4
        /*0030*/ 	.byte	0x02, 0x4c
        /*0032*/ 	.byte	0x01
	.zero		1


	//----- nvinfo : EIATTR_ANNOTATIONS
	.align		4
        /*0034*/ 	.byte	0x04, 0x55
        /*0036*/ 	.short	(.L_350 - .L_349)


	//   ....[0]....
.L_349:
        /*0038*/ 	.word	0x00000001
        /*003c*/ 	.byte	0xd0, 0x04, 0x00, 0x00, 0x01, 0x00, 0x00, 0x00, 0x70, 0x05, 0x00, 0x00, 0x01, 0x00, 0x00, 0x00
        /* <DEDUP_REMOVED lines=9> */
        /*00dc*/ 	.byte	0xf0, 0x73, 0x00, 0x00


	//----- nvinfo : EIATTR_MERCURY_ISA_VERSION
	.align		4
.L_350:
        /*00e0*/ 	.byte	0x03, 0x5f
        /*00e2*/ 	.short	0x0000


	//----- nvinfo : EIATTR_EXIT_INSTR_OFFSETS
	.align		4
        /*00e4*/ 	.byte	0x04, 0x1c
        /*00e6*/ 	.short	(.L_352 - .L_351)


	//   ....[0]....
.L_351:
        /*00e8*/ 	.word	0x00000090


	//   ....[1]....
        /*00ec*/ 	.word	0x00007420


	//----- nvinfo : EIATTR_CTAIDZ_USED
	.align		4
.L_352:
        /*00f0*/ 	.byte	0x01, 0x04
	.zero		2


	//----- nvinfo : EIATTR_CRS_STACK_SIZE
	.align		4
        /*00f4*/ 	.byte	0x04, 0x1e
        /*00f6*/ 	.short	(.L_354 - .L_353)
.L_353:
        /*00f8*/ 	.word	0x00000000
.L_354:


//--------------------- .nv.info._ZN5flash44flash_bwd_dq_dk_dv_loop_seqk_parallel_kernelI23Flash_bwd_kernel_traitsILi128ELi64ELi64ELi8ELi4ELi2ELi2ELb1ELb0EN7cutlass6half_tE19Flash_kernel_traitsILi128ELi64ELi64ELi8ES3_EELb0ELb0ELb1ELb0ELb0ELb1ELb0EEEvNS_16Flash_bwd_paramsE --------------------------
	.section	.nv.info._ZN5flash44flash_bwd_dq_dk_dv_loop_seqk_parallel_kernelI23Flash_bwd_kernel_traitsILi128ELi64ELi64ELi8ELi4ELi2ELi2ELb1ELb0EN7cutlass6half_tE19Flash_kernel_traitsILi128ELi64ELi64ELi8ES3_EELb0ELb0ELb1ELb0ELb0ELb1ELb0EEEvNS_16Flash_bwd_paramsE,"",@"SHT_CUDA_INFO"
	.sectionflags	@""
	.align	4


	//----- nvinfo : EIATTR_CUDA_API_VERSION
	.align		4
        /*0000*/ 	.byte	0x04, 0x37
        /*0002*/ 	.short	(.L_356 - .L_355)
.L_355:
        /*0004*/ 	.word	0x00000082


	//----- nvinfo : EIATTR_SW2861232_WAR
	.align		4
.L_356:
        /*0008*/ 	.byte	0x01, 0x35
	.zero		2


	//----- nvinfo : EIATTR_PARAM_CBANK
	.align		4
        /*000c*/ 	.byte	0x04, 0x0a
        /*000e*/ 	.short	(.L_358 - .L_357)
	.align		4
.L_357:
        /*0010*/ 	.word	index@(.nv.constant0._ZN5flash44flash_bwd_dq_dk_dv_loop_seqk_parallel_kernelI23Flash_bwd_kernel_traitsILi128ELi64ELi64ELi8ELi4ELi2ELi2ELb1ELb0EN7cutlass6half_tE19Flash_kernel_traitsILi128ELi64ELi64ELi8ES3_EELb0ELb0ELb1ELb0ELb0ELb1ELb0EEEvNS_16Flash_bwd_paramsE)
        /*0014*/ 	.short	0x0160
        /*0016*/ 	.short	0x0280


	//----- nvinfo : EIATTR_CBANK_PARAM_SIZE
	.align		4
.L_358:
        /*0018*/ 	.byte	0x03, 0x19
        /*001a*/ 	.short	0x0280


	//----- nvinfo : EIATTR_KPARAM_INFO
	.align		4
        /*001c*/ 	.byte	0x04, 0x17
        /*001e*/ 	.short	(.L_360 - .L_359)
.L_359:
        /*0020*/ 	.word	0x00000000
        /*0024*/ 	.short	0x0000
        /*0026*/ 	.short	0x0000
        /*0028*/ 	.byte	0x00, 0xf0, 0x01, 0x0a


	//----- nvinfo : EIATTR_MAXREG_COUNT
	.align		4
.L_360:
        /*002c*/ 	.byte	0x03, 0x1b
        /*002e*/ 	.short	0x00ff


	//----- nvinfo : EIATTR_NUM_BARRIERS
	.align		4
        /*0030*/ 	.byte	0x02, 0x4c
        /*0032*/ 	.byte	0x01
	.zero		1


	//----- nvinfo : EIATTR_MERCURY_ISA_VERSION
	.align		4
        /*0034*/ 	.byte	0x03, 0x5f
        /*0036*/ 	.short	0x0000


	//----- nvinfo : EIATTR_EXIT_INSTR_OFFSETS
	.align		4
        /*0038*/ 	.byte	0x04, 0x1c
        /*003a*/ 	.short	(.L_362 - .L_361)


	//   ....[0]....
.L_361:
        /*003c*/ 	.word	0x00000080


	//   ....[1]....
        /*0040*/ 	.word	0x00006110


	//----- nvinfo : EIATTR_CTAIDZ_USED
	.align		4
.L_362:
        /*0044*/ 	.byte	0x01, 0x04
	.zero		2


	//----- nvinfo : EIATTR_CRS_STACK_SIZE
	.align		4
        /*0048*/ 	.byte	0x04, 0x1e
        /*004a*/ 	.short	(.L_364 - .L_363)
.L_363:
        /*004c*/ 	.word	0x00000000
.L_364:


//--------------------- .nv.info._ZN5flash44flash_bwd_dq_dk_dv_loop_seqk_parallel_kernelI23Flash_bwd_kernel_traitsILi128ELi64ELi64ELi8ELi4ELi2ELi2ELb1ELb0EN7cutlass6half_tE19Flash_kernel_traitsILi128ELi64ELi64ELi8ES3_EELb0ELb0ELb1ELb1ELb0ELb0ELb0EEEvNS_16Flash_bwd_paramsE --------------------------
	.section	.nv.info._ZN5flash44flash_bwd_dq_dk_dv_loop_seqk_parallel_kernelI23Flash_bwd_kernel_traitsILi128ELi64ELi64ELi8ELi4ELi2ELi2ELb1ELb0EN7cutlass6half_tE19Flash_kernel_traitsILi128ELi64ELi64ELi8ES3_EELb0ELb0ELb1ELb1ELb0ELb0ELb0EEEvNS_16Flash_bwd_paramsE,"",@"SHT_CUDA_INFO"
	.sectionflags	@""
	.align	4


	//----- nvinfo : EIATTR_CUDA_API_VERSION
	.align		4
        /*0000*/ 	.byte	0x04, 0x37
        /*0002*/ 	.short	(.L_366 - .L_365)
.L_365:
        /*0004*/ 	.word	0x00000082


	//----- nvinfo : EIATTR_SW2861232_WAR
	.align		4
.L_366:
        /*0008*/ 	.byte	0x01, 0x35
	.zero		2


	//----- nvinfo : EIATTR_PARAM_CBANK
	.align		4
        /*000c*/ 	.byte	0x04, 0x0a
        /*000e*/ 	.short	(.L_368 - .L_367)
	.align		4
.L_367:
        /*0010*/ 	.word	index@(.nv.constant0._ZN5flash44flash_bwd_dq_dk_dv_loop_seqk_parallel_kernelI23Flash_bwd_kernel_traitsILi128ELi64ELi64ELi8ELi4ELi2ELi2ELb1ELb0EN7cutlass6half_tE19Flash_kernel_traitsILi128ELi64ELi64ELi8ES3_EELb0ELb0ELb1ELb1ELb0ELb0ELb0EEEvNS_16Flash_bwd_paramsE)
        /*0014*/ 	.short	0x0160
        /*0016*/ 	.short	0x0280


	//----- nvinfo : EIATTR_CBANK_PARAM_SIZE
	.align		4
.L_368:
        /*0018*/ 	.byte	0x03, 0x19
        /*001a*/ 	.short	0x0280


	//----- nvinfo : EIATTR_KPARAM_INFO
	.align		4
        /*001c*/ 	.byte	0x04, 0x17
        /*001e*/ 	.short	(.L_370 - .L_369)
.L_369:
        /*0020*/ 	.word	0x00000000
        /*0024*/ 	.short	0x0000
        /*0026*/ 	.short	0x0000
        /*0028*/ 	.byte	0x00, 0xf0, 0x01, 0x0a


	//----- nvinfo : EIATTR_MAXREG_COUNT
	.align		4
.L_370:
        /*002c*/ 	.byte	0x03, 0x1b
        /*002e*/ 	.short	0x00ff


	//----- nvinfo : EIATTR_NUM_BARRIERS
	.align		4
        /*0030*/ 	.byte	0x02, 0x4c
        /*0032*/ 	.byte	0x01
	.zero		1


	//----- nvinfo : EIATTR_ANNOTATIONS
	.align		4
        /*0034*/ 	.byte	0x04, 0x55
        /*0036*/ 	.short	(.L_372 - .L_371)


	//   ....[0]....
.L_371:
        /*0038*/ 	.word	0x00000001
        /*003c*/ 	.byte	0x70, 0x05, 0x00, 0x00, 0x01, 0x00, 0x00, 0x00, 0x30, 0x08, 0x00, 0x00, 0x01, 0x00, 0x00, 0x00
        /*004c*/ 	.byte	0x60, 0x0a, 0x00, 0x00, 0x01, 0x00, 0x00, 0x00, 0xa0, 0x27, 0x00, 0x00, 0x01, 0x00, 0x00, 0x00
        /*005c*/ 	.byte	0xe0, 0x64, 0x00, 0x00, 0x01, 0x00, 0x00, 0x00, 0xf0, 0x64, 0x00, 0x00


	//----- nvinfo : EIATTR_MERCURY_ISA_VERSION
	.align		4
.L_372:
        /*0068*/ 	.byte	0x03, 0x5f
        /*006a*/ 	.short	0x0000


	//----- nvinfo : EIATTR_EXIT_INSTR_OFFSETS
	.align		4
        /*006c*/ 	.byte	0x04, 0x1c
        /*006e*/ 	.short	(.L_374 - .L_373)


	//   ....[0]....
.L_373:
        /*0070*/ 	.word	0x00000090


	//   ....[1]....
        /*0074*/ 	.word	0x000073f0


	//----- nvinfo : EIATTR_CTAIDZ_USED
	.align		4
.L_374:
        /*0078*/ 	.byte	0x01, 0x04
	.zero		2


	//----- nvinfo : EIATTR_CRS_STACK_SIZE
	.align		4
        /*007c*/ 	.byte	0x04, 0x1e
        /*007e*/ 	.short	(.L_376 - .L_375)
.L_375:
        /*0080*/ 	.word	0x00000000
.L_376:


//--------------------- .nv.info._ZN5flash44flash_bwd_dq_dk_dv_loop_seqk_parallel_kernelI23Flash_bwd_kernel_traitsILi128ELi64ELi128ELi8ELi2ELi4ELi2ELb0ELb0EN7cutlass6half_tE19Flash_kernel_traitsILi128ELi64ELi128ELi8ES3_EELb0ELb0ELb0ELb0ELb0ELb1ELb0EEEvNS_16Flash_bwd_paramsE --------------------------
	.section	.nv.info._ZN5flash44flash_bwd_dq_dk_dv_loop_seqk_parallel_kernelI23Flash_bwd_kernel_traitsILi128ELi64ELi128ELi8ELi2ELi4ELi2ELb0ELb0EN7cutlass6half_tE19Flash_kernel_traitsILi128ELi64ELi128ELi8ES3_EELb0ELb0ELb0ELb0ELb0ELb1ELb0EEEvNS_16Flash_bwd_paramsE,"",@"SHT_CUDA_INFO"
	.sectionflags	@""
	.align	4


	//----- nvinfo : EIATTR_CUDA_API_VERSION
	.align		4
        /*0000*/ 	.byte	0x04, 0x37
        /*0002*/ 	.short	(.L_378 - .L_377)
.L_377:
        /*0004*/ 	.word	0x00000082


	//----- nvinfo : EIATTR_SW2861232_WAR
	.align		4
.L_378:
        /*0008*/ 	.byte	0x01, 0x35
	.zero		2


	//----- nvinfo : EIATTR_PARAM_CBANK
	.align		4
        /*000c*/ 	.byte	0x04, 0x0a
        /*000e*/ 	.short	(.L_380 - .L_379)
	.align		4
.L_379:
        /*0010*/ 	.word	index@(.nv.constant0._ZN5flash44flash_bwd_dq_dk_dv_loop_seqk_parallel_kernelI23Flash_bwd_kernel_traitsILi128ELi64ELi128ELi8ELi2ELi4ELi2ELb0ELb0EN7cutlass6half_tE19Flash_kernel_traitsILi128ELi64ELi128ELi8ES3_EELb0ELb0ELb0ELb0ELb0ELb1ELb0EEEvNS_16Flash_bwd_paramsE)
        /*0014*/ 	.short	0x0160
        /*0016*/ 	.short	0x0280


	//----- nvinfo : EIATTR_CBANK_PARAM_SIZE
	.align		4
.L_380:
        /*0018*/ 	.byte	0x03, 0x19
        /*001a*/ 	.short	0x0280


	//----- nvinfo : EIATTR_KPARAM_INFO
	.align		4
        /*001c*/ 	.byte	0x04, 0x17
        /*001e*/ 	.short	(.L_382 - .L_381)
.L_381:
        /*0020*/ 	.word	0x00000000
        /*0024*/ 	.short	0x0000
        /*0026*/ 	.short	0x0000
        /*0028*/ 	.byte	0x00, 0xf0, 0x01, 0x0a


	//----- nvinfo : EIATTR_MAXREG_COUNT
	.align		4
.L_382:
        /*002c*/ 	.byte	0x03, 0x1b
        /*002e*/ 	.short	0x00ff


	//----- nvinfo : EIATTR_NUM_BARRIERS
	.align		4
        /*0030*/ 	.byte	0x02, 0x4c
        /*0032*/ 	.byte	0x01
	.zero		1


	//----- nvinfo : EIATTR_ANNOTATIONS
	.align		4
        /*0034*/ 	.byte	0x04, 0x55
        /*0036*/ 	.short	(.L_384 - .L_383)


	//   ....[0]....
.L_383:
        /* <DEDUP_REMOVED lines=15> */


	//----- nvinfo : EIATTR_MERCURY_ISA_VERSION
	.align		4
.L_384:
        /*0110*/ 	.byte	0x03, 0x5f
        /*0112*/ 	.short	0x0000


	//----- nvinfo : EIATTR_EXIT_INSTR_OFFSETS
	.align		4
        /*0114*/ 	.byte	0x04, 0x1c
        /*0116*/ 	.short	(.L_386 - .L_385)


	//   ....[0]....
.L_385:
        /*0118*/ 	.word	0x000000a0


	//   ....[1]....
        /*011c*/ 	.word	0x000098e0


	//----- nvinfo : EIATTR_CTAIDZ_USED
	.align		4
.L_386:
        /*0120*/ 	.byte	0x01, 0x04
	.zero		2


	//----- nvinfo : EIATTR_CRS_STACK_SIZE
	.align		4
        /*0124*/ 	.byte	0x04, 0x1e
        /*0126*/ 	.short	(.L_388 - .L_387)
.L_387:
        /*0128*/ 	.word	0x00000000
.L_388:


//--------------------- .nv.info._ZN5flash44flash_bwd_dq_dk_dv_loop_seqk_parallel_kernelI23Flash_bwd_kernel_traitsILi128ELi64ELi128ELi8ELi2ELi4ELi2ELb0ELb0EN7cutlass6half_tE19Flash_kernel_traitsILi128ELi64ELi128ELi8ES3_EELb0ELb0ELb0ELb0ELb0ELb0ELb0EEEvNS_16Flash_bwd_paramsE --------------------------
	.section	.nv.info._ZN5flash44flash_bwd_dq_dk_dv_loop_seqk_parallel_kernelI23Flash_bwd_kernel_traitsILi128ELi64ELi128ELi8ELi2ELi4ELi2ELb0ELb0EN7cutlass6half_tE19Flash_kernel_traitsILi128ELi64ELi128ELi8ES3_EELb0ELb0ELb0ELb0ELb0ELb0ELb0EEEvNS_16Flash_bwd_paramsE,"",@"SHT_CUDA_INFO"
	.sectionflags	@""
	.align	4


	//----- nvinfo : EIATTR_CUDA_API_VERSION
	.align		4
        /*0000*/ 	.byte	0x04, 0x37
        /*0002*/ 	.short	(.L_390 - .L_389)
.L_389:
        /*0004*/ 	.word	0x00000082


	//----- nvinfo : EIATTR_SW2861232_WAR
	.align		4
.L_390:
        /*0008*/ 	.byte	0x01, 0x35
	.zero		2


	//----- nvinfo : EIATTR_PARAM_CBANK
	.align		4
        /*000c*/ 	.byte	0x04, 0x0a
        /*000e*/ 	.short	(.L_392 - .L_391)
	.align		4
.L_391:
        /*0010*/ 	.word	index@(.nv.constant0._ZN5flash44flash_bwd_dq_dk_dv_loop_seqk_parallel_kernelI23Flash_bwd_kernel_traitsILi128ELi64ELi128ELi8ELi2ELi4ELi2ELb0ELb0EN7cutlass6half_tE19Flash_kernel_traitsILi128ELi64ELi128ELi8ES3_EELb0ELb0ELb0ELb0ELb0ELb0ELb0EEEvNS_16Flash_bwd_paramsE)
        /*0014*/ 	.short	0x0160
        /*0016*/ 	.short	0x0280


	//----- nvinfo : EIATTR_CBANK_PARAM_SIZE
	.align		4
.L_392:
        /*0018*/ 	.byte	0x03, 0x19
        /*001a*/ 	.short	0x0280


	//----- nvinfo : EIATTR_KPARAM_INFO
	.align		4
        /*001c*/ 	.byte	0x04, 0x17
        /*001e*/ 	.short	(.L_394 - .L_393)
.L_393:
        /*0020*/ 	.word	0x00000000
        /*0024*/ 	.short	0x0000
        /*0026*/ 	.short	0x0000
        /*0028*/ 	.byte	0x00, 0xf0, 0x01, 0x0a


	//----- nvinfo : EIATTR_MAXREG_COUNT
	.align		4
.L_394:
        /*002c*/ 	.byte	0x03, 0x1b
        /*002e*/ 	.short	0x00ff


	//----- nvinfo : EIATTR_NUM_BARRIERS
	.align		4
        /*0030*/ 	.byte	0x02, 0x4c
        /*0032*/ 	.byte	0x01
	.zero		1


	//----- nvinfo : EIATTR_ANNOTATIONS
	.align		4
        /*0034*/ 	.byte	0x04, 0x55
        /*0036*/ 	.short	(.L_396 - .L_395)


	//   ....[0]....
.L_395:
        /* <DEDUP_REMOVED lines=19> */


	//----- nvinfo : EIATTR_MERCURY_ISA_VERSION
	.align		4
.L_396:
        /*0150*/ 	.byte	0x03, 0x5f
        /*0152*/ 	.short	0x0000


	//----- nvinfo : EIATTR_EXIT_INSTR_OFFSETS
	.align		4
        /*0154*/ 	.byte	0x04, 0x1c
        /*0156*/ 	.short	(.L_398 - .L_397)


	//   ....[0]....
.L_397:
        /*0158*/ 	.word	0x000000a0


	//   ....[1]....
        /*015c*/ 	.word	0x0000ab30


	//----- nvinfo : EIATTR_CTAIDZ_USED
	.align		4
.L_398:
        /*0160*/ 	.byte	0x01, 0x04
	.zero		2


	//----- nvinfo : EIATTR_CRS_STACK_SIZE
	.align		4
        /*0164*/ 	.byte	0x04, 0x1e
        /*0166*/ 	.short	(.L_400 - .L_399)
.L_399:
        /*0168*/ 	.word	0x00000000
.L_400:


//--------------------- .nv.info._ZN5flash44flash_bwd_dq_dk_dv_loop_seqk_parallel_kernelI23Flash_bwd_kernel_traitsILi128ELi64ELi128ELi8ELi2ELi4ELi2ELb0ELb0EN7cutlass6half_tE19Flash_kernel_traitsILi128ELi64ELi128ELi8ES3_EELb0ELb0ELb1ELb0ELb0ELb0ELb0EEEvNS_16Flash_bwd_paramsE --------------------------
	.section	.nv.info._ZN5flash44flash_bwd_dq_dk_dv_loop_seqk_parallel_kernelI23Flash_bwd_kernel_traitsILi128ELi64ELi128ELi8ELi2ELi4ELi2ELb0ELb0EN7cutlass6half_tE19Flash_kernel_traitsILi128ELi64ELi128ELi8ES3_EELb0ELb0ELb1ELb0ELb0ELb0ELb0EEEvNS_16Flash_bwd_paramsE,"",@"SHT_CUDA_INFO"
	.sectionflags	@""
	.align	4


	//----- nvinfo : EIATTR_CUDA_API_VERSION
	.align		4
        /*0000*/ 	.byte	0x04, 0x37
        /*0002*/ 	.short	(.L_402 - .L_401)
.L_401:
        /*0004*/ 	.word	0x00000082


	//----- nvinfo : EIATTR_SW2861232_WAR
	.align		4
.L_402:
        /*0008*/ 	.byte	0x01, 0x35
	.zero		2


	//----- nvinfo : EIATTR_PARAM_CBANK
	.align		4
        /*000c*/ 	.byte	0x04, 0x0a
        /*000e*/ 	.short	(.L_404 - .L_403)
	.align		4
.L_403:
        /*0010*/ 	.word	index@(.nv.constant0._ZN5flash44flash_bwd_dq_dk_dv_loop_seqk_parallel_kernelI23Flash_bwd_kernel_traitsILi128ELi64ELi128ELi8ELi2ELi4ELi2ELb0ELb0EN7cutlass6half_tE19Flash_kernel_traitsILi128ELi64ELi128ELi8ES3_EELb0ELb0ELb1ELb0ELb0ELb0ELb0EEEvNS_16Flash_bwd_paramsE)
        /*0014*/ 	.short	0x0160
        /*0016*/ 	.short	0x0280


	//----- nvinfo : EIATTR_CBANK_PARAM_SIZE
	.align		4
.L_404:
        /*0018*/ 	.byte	0x03, 0x19
        /*001a*/ 	.short	0x0280


	//----- nvinfo : EIATTR_KPARAM_INFO
	.align		4
        /*001c*/ 	.byte	0x04, 0x17
        /*001e*/ 	.short	(.L_406 - .L_405)
.L_405:
        /*0020*/ 	.word	0x00000000
        /*0024*/ 	.short	0x0000
        /*0026*/ 	.short	0x0000
        /*0028*/ 	.byte	0x00, 0xf0, 0x01, 0x0a


	//----- nvinfo : EIATTR_MAXREG_COUNT
	.align		4
.L_406:
        /*002c*/ 	.byte	0x03, 0x1b
        /*002e*/ 	.short	0x00ff


	//----- nvinfo : EIATTR_NUM_BARRIERS
	.align		4
        /*0030*/ 	.byte	0x02, 0x4c
        /*0032*/ 	.byte	0x01
	.zero		1


	//----- nvinfo : EIATTR_ANNOTATIONS
	.align		4
        /*0034*/ 	.byte	0x04, 0x55
        /*0036*/ 	.short	(.L_408 - .L_407)


	//   ....[0]....
.L_407:
        /*0038*/ 	.word	0x00000001
        /*003c*/ 	.byte	0xf0, 0x08, 0x00, 0x00, 0x01, 0x00, 0x00, 0x00, 0xc0, 0x0b, 0x00, 0x00, 0x01, 0x00, 0x00, 0x00
        /*004c*/ 	.byte	0xf0, 0x0b, 0x00, 0x00, 0x01, 0x00, 0x00, 0x00, 0x00, 0x0c, 0x00, 0x00, 0x01, 0x00, 0x00, 0x00
        /*005c*/ 	.byte	0x30, 0x0c, 0x00, 0x00, 0x01, 0x00, 0x00, 0x00, 0x40, 0x0c, 0x00, 0x00, 0x01, 0x00, 0x00, 0x00
        /*006c*/ 	.byte	0x30, 0x53, 0x00, 0x00, 0x01, 0x00, 0x00, 0x00, 0x20, 0x91, 0x00, 0x00, 0x01, 0x00, 0x00, 0x00
        /*007c*/ 	.byte	0x30, 0x91, 0x00, 0x00, 0x01, 0x00, 0x00, 0x00, 0x40, 0x91, 0x00, 0x00, 0x01, 0x00, 0x00, 0x00
        /*008c*/ 	.byte	0x50, 0x91, 0x00, 0x00, 0x01, 0x00, 0x00, 0x00, 0x60, 0x91, 0x00, 0x00


	//----- nvinfo : EIATTR_MERCURY_ISA_VERSION
	.align		4
.L_408:
        /*0098*/ 	.byte	0x03, 0x5f
        /*009a*/ 	.short	0x0000


	//----- nvinfo : EIATTR_EXIT_INSTR_OFFSETS
	.align		4
        /*009c*/ 	.byte	0x04, 0x1c
        /*009e*/ 	.short	(.L_410 - .L_409)


	//   ....[0]....
.L_409:
        /*00a0*/ 	.word	0x000000a0


	//   ....[1]....
        /*00a4*/ 	.word	0x0000acb0


	//----- nvinfo : EIATTR_CTAIDZ_USED
	.align		4
.L_410:
        /*00a8*/ 	.byte	0x01, 0x04
	.zero		2


	//----- nvinfo : EIATTR_CRS_STACK_SIZE
	.align		4
        /*00ac*/ 	.byte	0x04, 0x1e
        /*00ae*/ 	.short	(.L_412 - .L_411)
.L_411:
        /*00b0*/ 	.word	0x00000000
.L_412:


//--------------------- .nv.info._ZN5flash44flash_bwd_dq_dk_dv_loop_seqk_parallel_kernelI23Flash_bwd_kernel_traitsILi128ELi64ELi128ELi8ELi2ELi4ELi2ELb0ELb0EN7cutlass6half_tE19Flash_kernel_traitsILi128ELi64ELi128ELi8ES3_EELb0ELb0ELb0ELb0ELb1ELb1ELb0EEEvNS_16Flash_bwd_paramsE --------------------------
	.section	.nv.info._ZN5flash44flash_bwd_dq_dk_dv_loop_seqk_parallel_kernelI23Flash_bwd_kernel_traitsILi128ELi64ELi128ELi8ELi2ELi4ELi2ELb0ELb0EN7cutlass6half_tE19Flash_kernel_traitsILi128ELi64ELi128ELi8ES3_EELb0ELb0ELb0ELb0ELb1ELb1ELb0EEEvNS_16Flash_bwd_paramsE,"",@"SHT_CUDA_INFO"
	.sectionflags	@""
	.align	4


	//----- nvinfo : EIATTR_CUDA_API_VERSION
	.align		4
        /*0000*/ 	.byte	0x04, 0x37
        /*0002*/ 	.short	(.L_414 - .L_413)
.L_413:
        /*0004*/ 	.word	0x00000082


	//----- nvinfo : EIATTR_SW2861232_WAR
	.align		4
.L_414:
        /*0008*/ 	.byte	0x01, 0x35
	.zero		2


	//----- nvinfo : EIATTR_PARAM_CBANK
	.align		4
        /*000c*/ 	.byte	0x04, 0x0a
        /*000e*/ 	.short	(.L_416 - .L_415)
	.align		4
.L_415:
        /*0010*/ 	.word	index@(.nv.constant0._ZN5flash44flash_bwd_dq_dk_dv_loop_seqk_parallel_kernelI23Flash_bwd_kernel_traitsILi128ELi64ELi128ELi8ELi2ELi4ELi2ELb0ELb0EN7cutlass6half_tE19Flash_kernel_traitsILi128ELi64ELi128ELi8ES3_EELb0ELb0ELb0ELb0ELb1ELb1ELb0EEEvNS_16Flash_bwd_paramsE)
        /*0014*/ 	.short	0x0160
        /*0016*/ 	.short	0x0280


	//----- nvinfo : EIATTR_CBANK_PARAM_SIZE
	.align		4
.L_416:
        /*0018*/ 	.byte	0x03, 0x19
        /*001a*/ 	.short	0x0280


	//----- nvinfo : EIATTR_KPARAM_INFO
	.align		4
        /*001c*/ 	.byte	0x04, 0x17
        /*001e*/ 	.short	(.L_418 - .L_417)
.L_417:
        /*0020*/ 	.word	0x00000000
        /*0024*/ 	.short	0x0000
        /*0026*/ 	.short	0x0000
        /*0028*/ 	.byte	0x00, 0xf0, 0x01, 0x0a


	//----- nvinfo : EIATTR_MAXREG_COUNT
	.align		4
.L_418:
        /*002c*/ 	.byte	0x03, 0x1b
        /*002e*/ 	.short	0x00ff


	//----- nvinfo : EIATTR_NUM_BARRIERS
	.align		4
        /*0030*/ 	.byte	0x02, 0x4c
        /*0032*/ 	.byte	0x01
	.zero		1


	//----- nvinfo : EIATTR_ANNOTATIONS
	.align		4
        /*0034*/ 	.byte	0x04, 0x55
        /*0036*/ 	.short	(.L_420 - .L_419)


	//   ....[0]....
.L_419:
        /* <DEDUP_REMOVED lines=18> */


	//----- nvinfo : EIATTR_MERCURY_ISA_VERSION
	.align		4
.L_420:
        /*0140*/ 	.byte	0x03, 0x5f
        /*0142*/ 	.short	0x0000


	//----- nvinfo : EIATTR_EXIT_INSTR_OFFSETS
	.align		4
        /*0144*/ 	.byte	0x04, 0x1c
        /*0146*/ 	.short	(.L_422 - .L_421)


	//   ....[0]....
.L_421:
        /*0148*/ 	.word	0x000000a0


	//   ....[1]....
        /*014c*/ 	.word	0x00006fe0


	//----- nvinfo : EIATTR_CTAIDZ_USED
	.align		4
.L_422:
        /*0150*/ 	.byte	0x01, 0x04
	.zero		2


//--------------------- .nv.info._ZN5flash44flash_bwd_dq_dk_dv_loop_seqk_parallel_kernelI23Flash_bwd_kernel_traitsILi128ELi64ELi128ELi8ELi2ELi4ELi2ELb0ELb0EN7cutlass6half_tE19Flash_kernel_traitsILi128ELi64ELi128ELi8ES3_EELb0ELb0ELb0ELb1ELb0ELb0ELb0EEEvNS_16Flash_bwd_paramsE --------------------------
	.section	.nv.info._ZN5flash44flash_bwd_dq_dk_dv_loop_seqk_parallel_kernelI23Flash_bwd_kernel_traitsILi128ELi64ELi128ELi8ELi2ELi4ELi2ELb0ELb0EN7cutlass6half_tE19Flash_kernel_traitsILi128ELi64ELi128ELi8ES3_EELb0ELb0ELb0ELb1ELb0ELb0ELb0EEEvNS_16Flash_bwd_paramsE,"",@"SHT_CUDA_INFO"
	.sectionflags	@""
	.align	4


	//----- nvinfo : EIATTR_CUDA_API_VERSION
	.align		4
        /*0000*/ 	.byte	0x04, 0x37
        /*0002*/ 	.short	(.L_424 - .L_423)
.L_423:
        /*0004*/ 	.word	0x00000082


	//----- nvinfo : EIATTR_SW2861232_WAR
	.align		4
.L_424:
        /*0008*/ 	.byte	0x01, 0x35
	.zero		2


	//----- nvinfo : EIATTR_PARAM_CBANK
	.align		4
        /*000c*/ 	.byte	0x04, 0x0a
        /*000e*/ 	.short	(.L_426 - .L_425)
	.align		4
.L_425:
        /*0010*/ 	.word	index@(.nv.constant0._ZN5flash44flash_bwd_dq_dk_dv_loop_seqk_parallel_kernelI23Flash_bwd_kernel_traitsILi128ELi64ELi128ELi8ELi2ELi4ELi2ELb0ELb0EN7cutlass6half_tE19Flash_kernel_traitsILi128ELi64ELi128ELi8ES3_EELb0ELb0ELb0ELb1ELb0ELb0ELb0EEEvNS_16Flash_bwd_paramsE)
        /*0014*/ 	.short	0x0160
        /*0016*/ 	.short	0x0280


	//----- nvinfo : EIATTR_CBANK_PARAM_SIZE
	.align		4
.L_426:
        /*0018*/ 	.byte	0x03, 0x19
        /*001a*/ 	.short	0x0280


	//----- nvinfo : EIATTR_KPARAM_INFO
	.align		4
        /*001c*/ 	.byte	0x04, 0x17
        /*001e*/ 	.short	(.L_428 - .L_427)
.L_427:
        /*0020*/ 	.word	0x00000000
        /*0024*/ 	.short	0x0000
        /*0026*/ 	.short	0x0000
        /*0028*/ 	.byte	0x00, 0xf0, 0x01, 0x0a


	//----- nvinfo : EIATTR_MAXREG_COUNT
	.align		4
.L_428:
        /*002c*/ 	.byte	0x03, 0x1b
        /*002e*/ 	.short	0x00ff


	//----- nvinfo : EIATTR_NUM_BARRIERS
	.align		4
        /*0030*/ 	.byte	0x02, 0x4c
        /*0032*/ 	.byte	0x01
	.zero		1


	//----- nvinfo : EIATTR_ANNOTATIONS
	.align		4
        /*0034*/ 	.byte	0x04, 0x55
        /*0036*/ 	.short	(.L_430 - .L_429)


	//   ....[0]....
.L_429:
        /* <DEDUP_REMOVED lines=20> */
        /*016c*/ 	.byte	0xb0, 0x8a, 0x00, 0x00, 0x01, 0x00, 0x00, 0x00, 0xc0, 0x8a, 0x00, 0x00


	//----- nvinfo : EIATTR_MERCURY_ISA_VERSION
	.align		4
.L_430:
        /*0178*/ 	.byte	0x03, 0x5f
        /*017a*/ 	.short	0x0000


	//----- nvinfo : EIATTR_EXIT_INSTR_OFFSETS
	.align		4
        /*017c*/ 	.byte	0x04, 0x1c
        /*017e*/ 	.short	(.L_432 - .L_431)


	//   ....[0]....
.L_431:
        /*0180*/ 	.word	0x000000a0


	//   ....[1]....
        /*0184*/ 	.word	0x0000b320


	//----- nvinfo : EIATTR_CTAIDZ_USED
	.align		4
.L_432:
        /*0188*/ 	.byte	0x01, 0x04
	.zero		2


	//----- nvinfo : EIATTR_CRS_STACK_SIZE
	.align		4
        /*018c*/ 	.byte	0x04, 0x1e
        /*018e*/ 	.short	(.L_434 - .L_433)
.L_433:
        /*0190*/ 	.word	0x00000000
.L_434:


//--------------------- .nv.info._ZN5flash44flash_bwd_dq_dk_dv_loop_seqk_parallel_kernelI23Flash_bwd_kernel_traitsILi128ELi64ELi128ELi8ELi2ELi4ELi2ELb0ELb0EN7cutlass6half_tE19Flash_kernel_traitsILi128ELi64ELi128ELi8ES3_EELb0ELb0ELb1ELb0ELb0ELb1ELb0EEEvNS_16Flash_bwd_paramsE --------------------------
	.section	.nv.info._ZN5flash44flash_bwd_dq_dk_dv_loop_seqk_parallel_kernelI23Flash_bwd_kernel_traitsILi128ELi64ELi128ELi8ELi2ELi4ELi2ELb0ELb0EN7cutlass6half_tE19Flash_kernel_traitsILi128ELi64ELi128ELi8ES3_EELb0ELb0ELb1ELb0ELb0ELb1ELb0EEEvNS_16Flash_bwd_paramsE,"",@"SHT_CUDA_INFO"
	.sectionflags	@""
	.align	4


	//----- nvinfo : EIATTR_CUDA_API_VERSION
	.align		4
        /*0000*/ 	.byte	0x04, 0x37
        /*0002*/ 	.short	(.L_436 - .L_435)
.L_435:
        /*0004*/ 	.word	0x00000082


	//----- nvinfo : EIATTR_SW2861232_WAR
	.align		4
.L_436:
        /*0008*/ 	.byte	0x01, 0x35
	.zero		2


	//----- nvinfo : EIATTR_PARAM_CBANK
	.align		4
        /*000c*/ 	.byte	0x04, 0x0a
        /*000e*/ 	.short	(.L_438 - .L_437)
	.align		4
.L_437:
        /*0010*/ 	.word	index@(.nv.constant0._ZN5flash44flash_bwd_dq_dk_dv_loop_seqk_parallel_kernelI23Flash_bwd_kernel_traitsILi128ELi64ELi128ELi8ELi2ELi4ELi2ELb0ELb0EN7cutlass6half_tE19Flash_kernel_traitsILi128ELi64ELi128ELi8ES3_EELb0ELb0ELb1ELb0ELb0ELb1ELb0EEEvNS_16Flash_bwd_paramsE)
        /*0014*/ 	.short	0x0160
        /*0016*/ 	.short	0x0280


	//----- nvinfo : EIATTR_CBANK_PARAM_SIZE
	.align		4
.L_438:
        /*0018*/ 	.byte	0x03, 0x19
        /*001a*/ 	.short	0x0280


	//----- nvinfo : EIATTR_KPARAM_INFO
	.align		4
        /*001c*/ 	.byte	0x04, 0x17
        /*001e*/ 	.short	(.L_440 - .L_439)
.L_439:
        /*0020*/ 	.word	0x00000000
        /*0024*/ 	.short	0x0000
        /*0026*/ 	.short	0x0000
        /*0028*/ 	.byte	0x00, 0xf0, 0x01, 0x0a


	//----- nvinfo : EIATTR_MAXREG_COUNT
	.align		4
.L_440:
        /*002c*/ 	.byte	0x03, 0x1b
        /*002e*/ 	.short	0x00ff


	//----- nvinfo : EIATTR_NUM_BARRIERS
	.align		4
        /*0030*/ 	.byte	0x02, 0x4c
        /*0032*/ 	.byte	0x01
	.zero		1


	//----- nvinfo : EIATTR_ANNOTATIONS
	.align		4
        /*0034*/ 	.byte	0x04, 0x55
        /*0036*/ 	.short	(.L_442 - .L_441)


	//   ....[0]....
.L_441:
        /* <DEDUP_REMOVED lines=12> */


	//----- nvinfo : EIATTR_MERCURY_ISA_VERSION
	.align		4
.L_442:
        /*00e8*/ 	.byte	0x03, 0x5f
        /*00ea*/ 	.short	0x0000


	//----- nvinfo : EIATTR_EXIT_INSTR_OFFSETS
	.align		4
        /*00ec*/ 	.byte	0x04, 0x1c
        /*00ee*/ 	.short	(.L_444 - .L_443)


	//   ....[0]....
.L_443:
        /*00f0*/ 	.word	0x000000a0


	//   ....[1]....
        /*00f4*/ 	.word	0x00009d20


	//----- nvinfo : EIATTR_CTAIDZ_USED
	.align		4
.L_444:
        /*00f8*/ 	.byte	0x01, 0x04
	.zero		2


	//----- nvinfo : EIATTR_CRS_STACK_SIZE
	.align		4
        /*00fc*/ 	.byte	0x04, 0x1e
        /*00fe*/ 	.short	(.L_446 - .L_445)
.L_445:
        /*0100*/ 	.word	0x00000000
.L_446:


//--------------------- .nv.info._ZN5flash44flash_bwd_dq_dk_dv_loop_seqk_parallel_kernelI23Flash_bwd_kernel_traitsILi128ELi64ELi128ELi8ELi2ELi4ELi2ELb0ELb0EN7cutlass6half_tE19Flash_kernel_traitsILi128ELi64ELi128ELi8ES3_EELb0ELb0ELb1ELb1ELb0ELb0ELb0EEEvNS_16Flash_bwd_paramsE --------------------------
	.section	.nv.info._ZN5flash44flash_bwd_dq_dk_dv_loop_seqk_parallel_kernelI23Flash_bwd_kernel_traitsILi128ELi64ELi128ELi8ELi2ELi4ELi2ELb0ELb0EN7cutlass6half_tE19Flash_kernel_traitsILi128ELi64ELi128ELi8ES3_EELb0ELb0ELb1ELb1ELb0ELb0ELb0EEEvNS_16Flash_bwd_paramsE,"",@"SHT_CUDA_INFO"
	.sectionflags	@""
	.align	4


	//----- nvinfo : EIATTR_CUDA_API_VERSION
	.align		4
        /*0000*/ 	.byte	0x04, 0x37
        /*0002*/ 	.short	(.L_448 - .L_447)
.L_447:
        /*0004*/ 	.word	0x00000082


	//----- nvinfo : EIATTR_SW2861232_WAR
	.align		4
.L_448:
        /*0008*/ 	.byte	0x01, 0x35
	.zero		2


	//----- nvinfo : EIATTR_PARAM_CBANK
	.align		4
        /*000c*/ 	.byte	0x04, 0x0a
        /*000e*/ 	.short	(.L_450 - .L_449)
	.align		4
.L_449:
        /*0010*/ 	.word	index@(.nv.constant0._ZN5flash44flash_bwd_dq_dk_dv_loop_seqk_parallel_kernelI23Flash_bwd_kernel_traitsILi128ELi64ELi128ELi8ELi2ELi4ELi2ELb0ELb0EN7cutlass6half_tE19Flash_kernel_traitsILi128ELi64ELi128ELi8ES3_EELb0ELb0ELb1ELb1ELb0ELb0ELb0EEEvNS_16Flash_bwd_paramsE)
        /*0014*/ 	.short	0x0160
        /*0016*/ 	.short	0x0280


	//----- nvinfo : EIATTR_CBANK_PARAM_SIZE
	.align		4
.L_450:
        /*0018*/ 	.byte	0x03, 0x19
        /*001a*/ 	.short	0x0280


	//----- nvinfo : EIATTR_KPARAM_INFO
	.align		4
        /*001c*/ 	.byte	0x04, 0x17
        /*001e*/ 	.short	(.L_452 - .L_451)
.L_451:
        /*0020*/ 	.word	0x00000000
        /*0024*/ 	.short	0x0000
        /*0026*/ 	.short	0x0000
        /*0028*/ 	.byte	0x00, 0xf0, 0x01, 0x0a


	//----- nvinfo : EIATTR_MAXREG_COUNT
	.align		4
.L_452:
        /*002c*/ 	.byte	0x03, 0x1b
        /*002e*/ 	.short	0x00ff


	//----- nvinfo : EIATTR_NUM_BARRIERS
	.align		4
        /*0030*/ 	.byte	0x02, 0x4c
        /*0032*/ 	.byte	0x01
	.zero		1


	//----- nvinfo : EIATTR_ANNOTATIONS
	.align		4
        /*0034*/ 	.byte	0x04, 0x55
        /*0036*/ 	.short	(.L_454 - .L_453)


	//   ....[0]....
.L_453:
        /*0038*/ 	.word	0x00000001
        /*003c*/ 	.byte	0xa0, 0x0b, 0x00, 0x00, 0x01, 0x00, 0x00, 0x00, 0xe0, 0x0b, 0x00, 0x00, 0x01, 0x00, 0x00, 0x00
        /*004c*/ 	.byte	0xf0, 0x0b, 0x00, 0x00, 0x01, 0x00, 0x00, 0x00, 0x00, 0x0c, 0x00, 0x00, 0x01, 0x00, 0x00, 0x00
        /*005c*/ 	.byte	0x10, 0x0c, 0x00, 0x00, 0x01, 0x00, 0x00, 0x00, 0x30, 0x0c, 0x00, 0x00, 0x01, 0x00, 0x00, 0x00
        /*006c*/ 	.byte	0x20, 0x99, 0x00, 0x00, 0x01, 0x00, 0x00, 0x00, 0x30, 0x99, 0x00, 0x00, 0x01, 0x00, 0x00, 0x00
        /*007c*/ 	.byte	0x40, 0x99, 0x00, 0x00, 0x01, 0x00, 0x00, 0x00, 0x50, 0x99, 0x00, 0x00, 0x01, 0x00, 0x00, 0x00
        /*008c*/ 	.byte	0x60, 0x99, 0x00, 0x00, 0x01, 0x00, 0x00, 0x00, 0x70, 0x99, 0x00, 0x00


	//----- nvinfo : EIATTR_MERCURY_ISA_VERSION
	.align		4
.L_454:
        /*0098*/ 	.byte	0x03, 0x5f
        /*009a*/ 	.short	0x0000


	//----- nvinfo : EIATTR_EXIT_INSTR_OFFSETS
	.align		4
        /*009c*/ 	.byte	0x04, 0x1c
        /*009e*/ 	.short	(.L_456 - .L_455)


	//   ....[0]....
.L_455:
        /*00a0*/ 	.word	0x000000a0


	//   ....[1]....
        /*00a4*/ 	.word	0x0000b4a0


	//----- nvinfo : EIATTR_CTAIDZ_USED
	.align		4
.L_456:
        /*00a8*/ 	.byte	0x01, 0x04
	.zero		2


	//----- nvinfo : EIATTR_CRS_STACK_SIZE
	.align		4
        /*00ac*/ 	.byte	0x04, 0x1e
        /*00ae*/ 	.short	(.L_458 - .L_457)
.L_457:
        /*00b0*/ 	.word	0x00000000
.L_458:


//--------------------- .nv.info._ZN5flash27flash_bwd_convert_dq_kernelI23Flash_bwd_kernel_traitsILi128ELi64ELi64ELi8ELi4ELi2ELi2ELb1ELb0EN7cutlass6half_tE19Flash_kernel_traitsILi128ELi64ELi64ELi8ES3_EEEEvNS_16Flash_bwd_paramsEi --------------------------
	.section	.nv.info._ZN5flash27flash_bwd_convert_dq_kernelI23Flash_bwd_kernel_traitsILi128ELi64ELi64ELi8ELi4ELi2ELi2ELb1ELb0EN7cutlass6half_tE19Flash_kernel_traitsILi128ELi64ELi64ELi8ES3_EEEEvNS_16Flash_bwd_paramsEi,"",@"SHT_CUDA_INFO"
	.sectionflags	@""
	.align	4


	//----- nvinfo : EIATTR_CUDA_API_VERSION
	.align		4
        /*0000*/ 	.byte	0x04, 0x37
        /*0002*/ 	.short	(.L_460 - .L_459)
.L_459:
        /*0004*/ 	.word	0x00000082


	//----- nvinfo : EIATTR_SW2861232_WAR
	.align		4
.L_460:
        /*0008*/ 	.byte	0x01, 0x35
	.zero		2


	//----- nvinfo : EIATTR_PARAM_CBANK
	.align		4
        /*000c*/ 	.byte	0x04, 0x0a
        /*000e*/ 	.short	(.L_462 - .L_461)
	.align		4
.L_461:
        /*0010*/ 	.word	index@(.nv.constant0._ZN5flash27flash_bwd_convert_dq_kernelI23Flash_bwd_kernel_traitsILi128ELi64ELi64ELi8ELi4ELi2ELi2ELb1ELb0EN7cutlass6half_tE19Flash_kernel_traitsILi128ELi64ELi64ELi8ES3_EEEEvNS_16Flash_bwd_paramsEi)
        /*0014*/ 	.short	0x0160
        /*0016*/ 	.short	0x0284


	//----- nvinfo : EIATTR_CBANK_PARAM_SIZE
	.align		4
.L_462:
        /*0018*/ 	.byte	0x03, 0x19
        /*001a*/ 	.short	0x0284


	//----- nvinfo : EIATTR_KPARAM_INFO
	.align		4
        /*001c*/ 	.byte	0x04, 0x17
        /*001e*/ 	.short	(.L_464 - .L_463)
.L_463:
        /*0020*/ 	.word	0x00000000
        /*0024*/ 	.short	0x0001
        /*0026*/ 	.short	0x0280
        /*0028*/ 	.byte	0x00, 0xf0, 0x11, 0x00


	//----- nvinfo : EIATTR_KPARAM_INFO
	.align		4
.L_464:
        /*002c*/ 	.byte	0x04, 0x17
        /*002e*/ 	.short	(.L_466 - .L_465)
.L_465:
        /*0030*/ 	.word	0x00000000
        /*0034*/ 	.short	0x0000
        /*0036*/ 	.short	0x0000
        /*0038*/ 	.byte	0x00, 0xf0, 0x01, 0x0a


	//----- nvinfo : EIATTR_MAXREG_COUNT
	.align		4
.L_466:
        /*003c*/ 	.byte	0x03, 0x1b
        /*003e*/ 	.short	0x00ff


	//----- nvinfo : EIATTR_NUM_BARRIERS
	.align		4
        /*0040*/ 	.byte	0x02, 0x4c
        /*0042*/ 	.byte	0x01
	.zero		1


	//----- nvinfo : EIATTR_MERCURY_ISA_VERSION
	.align		4
        /*0044*/ 	.byte	0x03, 0x5f
        /*0046*/ 	.short	0x0000


	//----- nvinfo : EIATTR_EXIT_INSTR_OFFSETS
	.align		4
        /*0048*/ 	.byte	0x04, 0x1c
        /*004a*/ 	.short	(.L_468 - .L_467)


	//   ....[0]....
.L_467:
        /*004c*/ 	.word	0x000000f0


	//   ....[1]....
        /*0050*/ 	.word	0x000016c0


	//   ....[2]....
        /*0054*/ 	.word	0x000017a0


	//   ....[3]....
        /*0058*/ 	.word	0x000017c0


	//----- nvinfo : EIATTR_CTAIDZ_USED
	.align		4
.L_468:
        /*005c*/ 	.byte	0x01, 0x04
	.zero		2


	//----- nvinfo : EIATTR_CRS_STACK_SIZE
	.align		4
        /*0060*/ 	.byte	0x04, 0x1e
        /*0062*/ 	.short	(.L_470 - .L_469)
.L_469:
        /*0064*/ 	.word	0x00000000
.L_470:


//--------------------- .nv.info._ZN5flash44flash_bwd_dq_dk_dv_loop_seqk_parallel_kernelI23Flash_bwd_kernel_traitsILi128ELi64ELi64ELi8ELi4ELi2ELi2ELb1ELb0EN7cutlass6half_tE19Flash_kernel_traitsILi128ELi64ELi64ELi8ES3_EELb1ELb0ELb0ELb0ELb0ELb1ELb0EEEvNS_16Flash_bwd_paramsE --------------------------
	.section	.nv.info._ZN5flash44flash_bwd_dq_dk_dv_loop_seqk_parallel_kernelI23Flash_bwd_kernel_traitsILi128ELi64ELi64ELi8ELi4ELi2ELi2ELb1ELb0EN7cutlass6half_tE19Flash_kernel_traitsILi128ELi64ELi64ELi8ES3_EELb1ELb0ELb0ELb0ELb0ELb1ELb0EEEvNS_16Flash_bwd_paramsE,"",@"SHT_CUDA_INFO"
	.sectionflags	@""
	.align	4


	//----- nvinfo : EIATTR_CUDA_API_VERSION
	.align		4
        /*0000*/ 	.byte	0x04, 0x37
        /*0002*/ 	.short	(.L_472 - .L_471)
.L_471:
        /*0004*/ 	.word	0x00000082


	//----- nvinfo : EIATTR_SW2861232_WAR
	.align		4
.L_472:
        /*0008*/ 	.byte	0x01, 0x35
	.zero		2


	//----- nvinfo : EIATTR_PARAM_CBANK
	.align		4
        /*000c*/ 	.byte	0x04, 0x0a
        /*000e*/ 	.short	(.L_474 - .L_473)
	.align		4
.L_473:
        /*0010*/ 	.word	index@(.nv.constant0._ZN5flash44flash_bwd_dq_dk_dv_loop_seqk_parallel_kernelI23Flash_bwd_kernel_traitsILi128ELi64ELi64ELi8ELi4ELi2ELi2ELb1ELb0EN7cutlass6half_tE19Flash_kernel_traitsILi128ELi64ELi64ELi8ES3_EELb1ELb0ELb0ELb0ELb0ELb1ELb0EEEvNS_16Flash_bwd_paramsE)
        /*0014*/ 	.short	0x0160
        /*0016*/ 	.short	0x0280


	//----- nvinfo : EIATTR_CBANK_PARAM_SIZE
	.align		4
.L_474:
        /*0018*/ 	.byte	0x03, 0x19
        /*001a*/ 	.short	0x0280


	//----- nvinfo : EIATTR_KPARAM_INFO
	.align		4
        /*001c*/ 	.byte	0x04, 0x17
        /*001e*/ 	.short	(.L_476 - .L_475)
.L_475:
        /*0020*/ 	.word	0x00000000
        /*0024*/ 	.short	0x0000
        /*0026*/ 	.short	0x0000
        /*0028*/ 	.byte	0x00, 0xf0, 0x01, 0x0a


	//----- nvinfo : EIATTR_MAXREG_COUNT
	.align		4
.L_476:
        /*002c*/ 	.byte	0x03, 0x1b
        /*002e*/ 	.short	0x00ff


	//----- nvinfo : EIATTR_NUM_BARRIERS
	.align		4
        /*0030*/ 	.byte	0x02, 0x4c
        /*0032*/ 	.byte	0x01
	.zero		1


	//----- nvinfo : EIATTR_ANNOTATIONS
	.align		4
        /*0034*/ 	.byte	0x04, 0x55
        /*0036*/ 	.short	(.L_478 - .L_477)


	//   ....[0]....
.L_477:
        /* <DEDUP_REMOVED lines=11> */


	//----- nvinfo : EIATTR_MERCURY_ISA_VERSION
	.align		4
.L_478:
        /*00d0*/ 	.byte	0x03, 0x5f
        /*00d2*/ 	.short	0x0000


	//----- nvinfo : EIATTR_EXIT_INSTR_OFFSETS
	.align		4
        /*00d4*/ 	.byte	0x04, 0x1c
        /*00d6*/ 	.short	(.L_480 - .L_479)


	//   ....[0]....
.L_479:
        /*00d8*/ 	.word	0x00000090


	//   ....[1]....
        /*00dc*/ 	.word	0x00006c60


	//----- nvinfo : EIATTR_CTAIDZ_USED
	.align		4
.L_480:
        /*00e0*/ 	.byte	0x01, 0x04
	.zero		2


	//----- nvinfo : EIATTR_CRS_STACK_SIZE
	.align		4
        /*00e4*/ 	.byte	0x04, 0x1e
        /*00e6*/ 	.short	(.L_482 - .L_481)
.L_481:
        /*00e8*/ 	.word	0x00000000
.L_482:


//--------------------- .nv.info._ZN5flash44flash_bwd_dq_dk_dv_loop_seqk_parallel_kernelI23Flash_bwd_kernel_traitsILi128ELi64ELi64ELi8ELi4ELi2ELi2ELb1ELb0EN7cutlass6half_tE19Flash_kernel_traitsILi128ELi64ELi64ELi8ES3_EELb0ELb0ELb0ELb0ELb0ELb1ELb1EEEvNS_16Flash_bwd_paramsE --------------------------
	.section	.nv.info._ZN5flash44flash_bwd_dq_dk_dv_loop_seqk_parallel_kernelI23Flash_bwd_kernel_traitsILi128ELi64ELi64ELi8ELi4ELi2ELi2ELb1ELb0EN7cutlass6half_tE19Flash_kernel_traitsILi128ELi64ELi64ELi8ES3_EELb0ELb0ELb0ELb0ELb0ELb1ELb1EEEvNS_16Flash_bwd_paramsE,"",@"SHT_CUDA_INFO"
	.sectionflags	@""
	.align	4


	//----- nvinfo : EIATTR_CUDA_API_VERSION
	.align		4
        /*0000*/ 	.byte	0x04, 0x37
        /*0002*/ 	.short	(.L_484 - .L_483)
.L_483:
        /*0004*/ 	.word	0x00000082


	//----- nvinfo : EIATTR_SW2861232_WAR
	.align		4
.L_484:
        /*0008*/ 	.byte	0x01, 0x35
	.zero		2


	//----- nvinfo : EIATTR_PARAM_CBANK
	.align		4
        /*000c*/ 	.byte	0x04, 0x0a
        /*000e*/ 	.short	(.L_486 - .L_485)
	.align		4
.L_485:
        /*0010*/ 	.word	index@(.nv.constant0._ZN5flash44flash_bwd_dq_dk_dv_loop_seqk_parallel_kernelI23Flash_bwd_kernel_traitsILi128ELi64ELi64ELi8ELi4ELi2ELi2ELb1ELb0EN7cutlass6half_tE19Flash_kernel_traitsILi128ELi64ELi64ELi8ES3_EELb0ELb0ELb0ELb0ELb0ELb1ELb1EEEvNS_16Flash_bwd_paramsE)
        /*0014*/ 	.short	0x0160
        /*0016*/ 	.short	0x0280


	//----- nvinfo : EIATTR_CBANK_PARAM_SIZE
	.align		4
.L_486:
        /*0018*/ 	.byte	0x03, 0x19
        /*001a*/ 	.short	0x0280


	//----- nvinfo : EIATTR_KPARAM_INFO
	.align		4
        /*001c*/ 	.byte	0x04, 0x17
        /*001e*/ 	.short	(.L_488 - .L_487)
.L_487:
        /*0020*/ 	.word	0x00000000
        /*0024*/ 	.short	0x0000
        /*0026*/ 	.short	0x0000
        /*0028*/ 	.byte	0x00, 0xf0, 0x01, 0x0a


	//----- nvinfo : EIATTR_MAXREG_COUNT
	.align		4
.L_488:
        /*002c*/ 	.byte	0x03, 0x1b
        /*002e*/ 	.short	0x00ff


	//----- nvinfo : EIATTR_NUM_BARRIERS
	.align		4
        /*0030*/ 	.byte	0x02, 0x4c
        /*0032*/ 	.byte	0x01
	.zero		1


	//----- nvinfo : EIATTR_ANNOTATIONS
	.align		4
        /*0034*/ 	.byte	0x04, 0x55
        /*0036*/ 	.short	(.L_490 - .L_489)


	//   ....[0]....
.L_489:
        /*0038*/ 	.word	0x00000001
        /*003c*/ 	.byte	0x70, 0x02, 0x00, 0x00, 0x01, 0x00, 0x00, 0x00, 0xe0, 0x03, 0x00, 0x00, 0x01, 0x00, 0x00, 0x00
        /*004c*/ 	.byte	0x70, 0x05, 0x00, 0x00, 0x01, 0x00, 0x00, 0x00, 0xd0, 0x05, 0x00, 0x00, 0x01, 0x00, 0x00, 0x00
        /*005c*/ 	.byte	0x00, 0x14, 0x00, 0x00, 0x01, 0x00, 0x00, 0x00, 0x10, 0x14, 0x00, 0x00, 0x01, 0x00, 0x00, 0x00
        /*006c*/ 	.byte	0x20, 0x14, 0x00, 0x00, 0x01, 0x00, 0x00, 0x00, 0x20, 0x16, 0x00, 0x00, 0x01, 0x00, 0x00, 0x00
        /*007c*/ 	.byte	0xe0, 0x17, 0x00, 0x00, 0x01, 0x00, 0x00, 0x00, 0xc0, 0x1b, 0x00, 0x00, 0x01, 0x00, 0x00, 0x00
        /*008c*/ 	.byte	0x00, 0x59, 0x00, 0x00, 0x01, 0x00, 0x00, 0x00, 0x00, 0x61, 0x00, 0x00


	//----- nvinfo : EIATTR_MERCURY_ISA_VERSION
	.align		4
.L_490:
        /*0098*/ 	.byte	0x03, 0x5f
        /*009a*/ 	.short	0x0000


	//----- nvinfo : EIATTR_EXIT_INSTR_OFFSETS
	.align		4
        /*009c*/ 	.byte	0x04, 0x1c
        /*009e*/ 	.short	(.L_492 - .L_491)


	//   ....[0]....
.L_491:
        /*00a0*/ 	.word	0x00000090


	//   ....[1]....
        /*00a4*/ 	.word	0x00006670


	//----- nvinfo : EIATTR_CTAIDZ_USED
	.align		4
.L_492:
        /*00a8*/ 	.byte	0x01, 0x04
	.zero		2


	//----- nvinfo : EIATTR_CRS_STACK_SIZE
	.align		4
        /*00ac*/ 	.byte	0x04, 0x1e
        /*00ae*/ 	.short	(.L_494 - .L_493)
.L_493:
        /*00b0*/ 	.word	0x00000000
.L_494:


//--------------------- .nv.info._ZN5flash44flash_bwd_dq_dk_dv_loop_seqk_parallel_kernelI23Flash_bwd_kernel_traitsILi128ELi64ELi64ELi8ELi4ELi2ELi2ELb1ELb0EN7cutlass6half_tE19Flash_kernel_traitsILi128ELi64ELi64ELi8ES3_EELb1ELb0ELb0ELb0ELb0ELb0ELb0EEEvNS_16Flash_bwd_paramsE --------------------------
	.section	.nv.info._ZN5flash44flash_bwd_dq_dk_dv_loop_seqk_parallel_kernelI23Flash_bwd_kernel_traitsILi128ELi64ELi64ELi8ELi4ELi2ELi2ELb1ELb0EN7cutlass6half_tE19Flash_kernel_traitsILi128ELi64ELi64ELi8ES3_EELb1ELb0ELb0ELb0ELb0ELb0ELb0EEEvNS_16Flash_bwd_paramsE,"",@"SHT_CUDA_INFO"
	.sectionflags	@""
	.align	4


	//----- nvinfo : EIATTR_CUDA_API_VERSION
	.align		4
        /*0000*/ 	.byte	0x04, 0x37
        /*0002*/ 	.short	(.L_496 - .L_495)
.L_495:
        /*0004*/ 	.word	0x00000082


	//----- nvinfo : EIATTR_SW2861232_WAR
	.align		4
.L_496:
        /*0008*/ 	.byte	0x01, 0x35
	.zero		2


	//----- nvinfo : EIATTR_PARAM_CBANK
	.align		4
        /*000c*/ 	.byte	0x04, 0x0a
        /*000e*/ 	.short	(.L_498 - .L_497)
	.align		4
.L_497:
        /*0010*/ 	.word	index@(.nv.constant0._ZN5flash44flash_bwd_dq_dk_dv_loop_seqk_parallel_kernelI23Flash_bwd_kernel_traitsILi128ELi64ELi64ELi8ELi4ELi2ELi2ELb1ELb0EN7cutlass6half_tE19Flash_kernel_traitsILi128ELi64ELi64ELi8ES3_EELb1ELb0ELb0ELb0ELb0ELb0ELb0EEEvNS_16Flash_bwd_paramsE)
        /*0014*/ 	.short	0x0160
        /*0016*/ 	.short	0x0280


	//----- nvinfo : EIATTR_CBANK_PARAM_SIZE
	.align		4
.L_498:
        /*0018*/ 	.byte	0x03, 0x19
        /*001a*/ 	.short	0x0280


	//----- nvinfo : EIATTR_KPARAM_INFO
	.align		4
        /*001c*/ 	.byte	0x04, 0x17
        /*001e*/ 	.short	(.L_500 - .L_499)
.L_499:
        /*0020*/ 	.word	0x00000000
        /*0024*/ 	.short	0x0000
        /*0026*/ 	.short	0x0000
        /*0028*/ 	.byte	0x00, 0xf0, 0x01, 0x0a


	//----- nvinfo : EIATTR_MAXREG_COUNT
	.align		4
.L_500:
        /*002c*/ 	.byte	0x03, 0x1b
        /*002e*/ 	.short	0x00ff


	//----- nvinfo : EIATTR_NUM_BARRIERS
	.align		4
        /*0030*/ 	.byte	0x02, 0x4c
        /*0032*/ 	.byte	0x01
	.zero		1


	//----- nvinfo : EIATTR_ANNOTATIONS
	.align		4
        /*0034*/ 	.byte	0x04, 0x55
        /*0036*/ 	.short	(.L_502 - .L_501)


	//   ....[0]....
.L_501:
        /* <DEDUP_REMOVED lines=8> */


	//----- nvinfo : EIATTR_MERCURY_ISA_VERSION
	.align		4
.L_502:
        /*00a0*/ 	.byte	0x03, 0x5f
        /*00a2*/ 	.short	0x0000


	//----- nvinfo : EIATTR_EXIT_INSTR_OFFSETS
	.align		4
        /*00a4*/ 	.byte	0x04, 0x1c
        /*00a6*/ 	.short	(.L_504 - .L_503)


	//   ....[0]....
.L_503:
        /*00a8*/ 	.word	0x00000090


	//   ....[1]....
        /*00ac*/ 	.word	0x00007960


	//----- nvinfo : EIATTR_CTAIDZ_USED
	.align		4
.L_504:
        /*00b0*/ 	.byte	0x01, 0x04
	.zero		2


	//----- nvinfo : EIATTR_CRS_STACK_SIZE
	.align		4
        /*00b4*/ 	.byte	0x04, 0x1e
        /*00b6*/ 	.short	(.L_506 - .L_505)
.L_505:
        /*00b8*/ 	.word	0x00000000
.L_506:


//--------------------- .nv.info._ZN5flash44flash_bwd_dq_dk_dv_loop_seqk_parallel_kernelI23Flash_bwd_kernel_traitsILi128ELi64ELi64ELi8ELi4ELi2ELi2ELb1ELb0EN7cutlass6half_tE19Flash_kernel_traitsILi128ELi64ELi64ELi8ES3_EELb0ELb0ELb0ELb0ELb0ELb0ELb1EEEvNS_16Flash_bwd_paramsE --------------------------
	.section	.nv.info._ZN5flash44flash_bwd_dq_dk_dv_loop_seqk_parallel_kernelI23Flash_bwd_kernel_traitsILi128ELi64ELi64ELi8ELi4ELi2ELi2ELb1ELb0EN7cutlass6half_tE19Flash_kernel_traitsILi128ELi64ELi64ELi8ES3_EELb0ELb0ELb0ELb0ELb0ELb0ELb1EEEvNS_16Flash_bwd_paramsE,"",@"SHT_CUDA_INFO"
	.sectionflags	@""
	.align	4


	//----- nvinfo : EIATTR_CUDA_API_VERSION
	.align		4
        /*0000*/ 	.byte	0x04, 0x37
        /*0002*/ 	.short	(.L_508 - .L_507)
.L_507:
        /*0004*/ 	.word	0x00000082


	//----- nvinfo : EIATTR_SW2861232_WAR
	.align		4
.L_508:
        /*0008*/ 	.byte	0x01, 0x35
	.zero		2


	//----- nvinfo : EIATTR_PARAM_CBANK
	.align		4
        /*000c*/ 	.byte	0x04, 0x0a
        /*000e*/ 	.short	(.L_510 - .L_509)
	.align		4
.L_509:
        /*0010*/ 	.word	index@(.nv.constant0._ZN5flash44flash_bwd_dq_dk_dv_loop_seqk_parallel_kernelI23Flash_bwd_kernel_traitsILi128ELi64ELi64ELi8ELi4ELi2ELi2ELb1ELb0EN7cutlass6half_tE19Flash_kernel_traitsILi128ELi64ELi64ELi8ES3_EELb0ELb0ELb0ELb0ELb0ELb0ELb1EEEvNS_16Flash_bwd_paramsE)
        /*0014*/ 	.short	0x0160
        /*0016*/ 	.short	0x0280


	//----- nvinfo : EIATTR_CBANK_PARAM_SIZE
	.align		4
.L_510:
        /*0018*/ 	.byte	0x03, 0x19
        /*001a*/ 	.short	0x0280


	//----- nvinfo : EIATTR_KPARAM_INFO
	.align		4
        /*001c*/ 	.byte	0x04, 0x17
        /*001e*/ 	.short	(.L_512 - .L_511)
.L_511:
        /*0020*/ 	.word	0x00000000
        /*0024*/ 	.short	0x0000
        /*0026*/ 	.short	0x0000
        /*0028*/ 	.byte	0x00, 0xf0, 0x01, 0x0a


	//----- nvinfo : EIATTR_MAXREG_COUNT
	.align		4
.L_512:
        /*002c*/ 	.byte	0x03, 0x1b
        /*002e*/ 	.short	0x00ff


	//----- nvinfo : EIATTR_NUM_BARRIERS
	.align		4
        /*0030*/ 	.byte	0x02, 0x4c
        /*0032*/ 	.byte	0x01
	.zero		1


	//----- nvinfo : EIATTR_ANNOTATIONS
	.align		4
        /*0034*/ 	.byte	0x04, 0x55
        /*0036*/ 	.short	(.L_514 - .L_513)


	//   ....[0]....
.L_513:
        /* <DEDUP_REMOVED lines=9> */


	//----- nvinfo : EIATTR_MERCURY_ISA_VERSION
	.align		4
.L_514:
        /*00b0*/ 	.byte	0x03, 0x5f
        /*00b2*/ 	.short	0x0000


	//----- nvinfo : EIATTR_EXIT_INSTR_OFFSETS
	.align		4
        /*00b4*/ 	.byte	0x04, 0x1c
        /*00b6*/ 	.short	(.L_516 - .L_515)


	//   ....[0]....
.L_515:
        /*00b8*/ 	.word	0x00000090


	//   ....[1]....
        /*00bc*/ 	.word	0x000072b0


	//----- nvinfo : EIATTR_CTAIDZ_USED
	.align		4
.L_516:
        /*00c0*/ 	.byte	0x01, 0x04
	.zero		2


	//----- nvinfo : EIATTR_CRS_STACK_SIZE
	.align		4
        /*00c4*/ 	.byte	0x04, 0x1e
        /*00c6*/ 	.short	(.L_518 - .L_517)
.L_517:
        /*00c8*/ 	.word	0x00000000
.L_518:


//--------------------- .nv.info._ZN5flash44flash_bwd_dq_dk_dv_loop_seqk_parallel_kernelI23Flash_bwd_kernel_traitsILi128ELi64ELi64ELi8ELi4ELi2ELi2ELb1ELb0EN7cutlass6half_tE19Flash_kernel_traitsILi128ELi64ELi64ELi8ES3_EELb1ELb0ELb1ELb0ELb0ELb0ELb0EEEvNS_16Flash_bwd_paramsE --------------------------
	.section	.nv.info._ZN5flash44flash_bwd_dq_dk_dv_loop_seqk_parallel_kernelI23Flash_bwd_kernel_traitsILi128ELi64ELi64ELi8ELi4ELi2ELi2ELb1ELb0EN7cutlass6half_tE19Flash_kernel_traitsILi128ELi64ELi64ELi8ES3_EELb1ELb0ELb1ELb0ELb0ELb0ELb0EEEvNS_16Flash_bwd_paramsE,"",@"SHT_CUDA_INFO"
	.sectionflags	@""
	.align	4


	//----- nvinfo : EIATTR_CUDA_API_VERSION
	.align		4
        /*0000*/ 	.byte	0x04, 0x37
        /*0002*/ 	.short	(.L_520 - .L_519)
.L_519:
        /*0004*/ 	.word	0x00000082


	//----- nvinfo : EIATTR_SW2861232_WAR
	.align		4
.L_520:
        /*0008*/ 	.byte	0x01, 0x35
	.zero		2


	//----- nvinfo : EIATTR_PARAM_CBANK
	.align		4
        /*000c*/ 	.byte	0x04, 0x0a
        /*000e*/ 	.short	(.L_522 - .L_521)
	.align		4
.L_521:
        /*0010*/ 	.word	index@(.nv.constant0._ZN5flash44flash_bwd_dq_dk_dv_loop_seqk_parallel_kernelI23Flash_bwd_kernel_traitsILi128ELi64ELi64ELi8ELi4ELi2ELi2ELb1ELb0EN7cutlass6half_tE19Flash_kernel_traitsILi128ELi64ELi64ELi8ES3_EELb1ELb0ELb1ELb0ELb0ELb0ELb0EEEvNS_16Flash_bwd_paramsE)
        /*0014*/ 	.short	0x0160
        /*0016*/ 	.short	0x0280


	//----- nvinfo : EIATTR_CBANK_PARAM_SIZE
	.align		4
.L_522:
        /*0018*/ 	.byte	0x03, 0x19
        /*001a*/ 	.short	0x0280


	//----- nvinfo : EIATTR_KPARAM_INFO
	.align		4
        /*001c*/ 	.byte	0x04, 0x17
        /*001e*/ 	.short	(.L_524 - .L_523)
.L_523:
        /*0020*/ 	.word	0x00000000
        /*0024*/ 	.short	0x0000
        /*0026*/ 	.short	0x0000
        /*0028*/ 	.byte	0x00, 0xf0, 0x01, 0x0a


	//----- nvinfo : EIATTR_MAXREG_COUNT
	.align		4
.L_524:
        /*002c*/ 	.byte	0x03, 0x1b
        /*002e*/ 	.short	0x00ff


	//----- nvinfo : EIATTR_NUM_BARRIERS
	.align		4
        /*0030*/ 	.byte	0x02, 0x4c
        /*0032*/ 	.byte	0x01
	.zero		1


	//----- nvinfo : EIATTR_MERCURY_ISA_VERSION
	.align		4
        /*0034*/ 	.byte	0x03, 0x5f
        /*0036*/ 	.short	0x0000


	//----- nvinfo : EIATTR_EXIT_INSTR_OFFSETS
	.align		4
        /*0038*/ 	.byte	0x04, 0x1c
        /*003a*/ 	.short	(.L_526 - .L_525)


	//   ....[0]....
.L_525:
        /*003c*/ 	.word	0x00000080


	//   ....[1]....
        /*0040*/ 	.word	0x000078c0


	//----- nvinfo : EIATTR_CTAIDZ_USED
	.align		4
.L_526:
        /*0044*/ 	.byte	0x01, 0x04
	.zero		2


	//----- nvinfo : EIATTR_CRS_STACK_SIZE
	.align		4
        /*0048*/ 	.byte	0x04, 0x1e
        /*004a*/ 	.short	(.L_528 - .L_527)
.L_527:
        /*004c*/ 	.word	0x00000000
.L_528:


//--------------------- .nv.info._ZN5flash44flash_bwd_dq_dk_dv_loop_seqk_parallel_kernelI23Flash_bwd_kernel_traitsILi128ELi64ELi64ELi8ELi4ELi2ELi2ELb1ELb0EN7cutlass6half_tE19Flash_kernel_traitsILi128ELi64ELi64ELi8ES3_EELb0ELb0ELb1ELb0ELb0ELb0ELb1EEEvNS_16Flash_bwd_paramsE --------------------------
	.section	.nv.info._ZN5flash44flash_bwd_dq_dk_dv_loop_seqk_parallel_kernelI23Flash_bwd_kernel_traitsILi128ELi64ELi64ELi8ELi4ELi2ELi2ELb1ELb0EN7cutlass6half_tE19Flash_kernel_traitsILi128ELi64ELi64ELi8ES3_EELb0ELb0ELb1ELb0ELb0ELb0ELb1EEEvNS_16Flash_bwd_paramsE,"",@"SHT_CUDA_INFO"
	.sectionflags	@""
	.align	4


	//----- nvinfo : EIATTR_CUDA_API_VERSION
	.align		4
        /*0000*/ 	.byte	0x04, 0x37
        /*0002*/ 	.short	(.L_530 - .L_529)
.L_529:
        /*0004*/ 	.word	0x00000082


	//----- nvinfo : EIATTR_SW2861232_WAR
	.align		4
.L_530:
        /*0008*/ 	.byte	0x01, 0x35
	.zero		2


	//----- nvinfo : EIATTR_PARAM_CBANK
	.align		4
        /*000c*/ 	.byte	0x04, 0x0a
        /*000e*/ 	.short	(.L_532 - .L_531)
	.align		4
.L_531:
        /*0010*/ 	.word	index@(.nv.constant0._ZN5flash44flash_bwd_dq_dk_dv_loop_seqk_parallel_kernelI23Flash_bwd_kernel_traitsILi128ELi64ELi64ELi8ELi4ELi2ELi2ELb1ELb0EN7cutlass6half_tE19Flash_kernel_traitsILi128ELi64ELi64ELi8ES3_EELb0ELb0ELb1ELb0ELb0ELb0ELb1EEEvNS_16Flash_bwd_paramsE)
        /*0014*/ 	.short	0x0160
        /*0016*/ 	.short	0x0280


	//----- nvinfo : EIATTR_CBANK_PARAM_SIZE
	.align		4
.L_532:
        /*0018*/ 	.byte	0x03, 0x19
        /*001a*/ 	.short	0x0280


	//----- nvinfo : EIATTR_KPARAM_INFO
	.align		4
        /*001c*/ 	.byte	0x04, 0x17
        /*001e*/ 	.short	(.L_534 - .L_533)
.L_533:
        /*0020*/ 	.word	0x00000000
        /*0024*/ 	.short	0x0000
        /*0026*/ 	.short	0x0000
        /*0028*/ 	.byte	0x00, 0xf0, 0x01, 0x0a


	//----- nvinfo : EIATTR_MAXREG_COUNT
	.align		4
.L_534:
        /*002c*/ 	.byte	0x03, 0x1b
        /*002e*/ 	.short	0x00ff


	//----- nvinfo : EIATTR_NUM_BARRIERS
	.align		4
        /*0030*/ 	.byte	0x02, 0x4c
        /*0032*/ 	.byte	0x01
	.zero		1


	//----- nvinfo : EIATTR_ANNOTATIONS
	.align		4
        /*0034*/ 	.byte	0x04, 0x55
        /*0036*/ 	.short	(.L_536 - .L_535)


	//   ....[0]....
.L_535:
        /* <DEDUP_REMOVED lines=8> */


	//----- nvinfo : EIATTR_MERCURY_ISA_VERSION
	.align		4
.L_536:
        /*00a0*/ 	.byte	0x03, 0x5f
        /*00a2*/ 	.short	0x0000


	//----- nvinfo : EIATTR_EXIT_INSTR_OFFSETS
	.align		4
        /*00a4*/ 	.byte	0x04, 0x1c
        /*00a6*/ 	.short	(.L_538 - .L_537)


	//   ....[0]....
.L_537:
        /*00a8*/ 	.word	0x00000090


	//   ....[1]....
        /*00ac*/ 	.word	0x00007690


	//----- nvinfo : EIATTR_CTAIDZ_USED
	.align		4
.L_538:
        /*00b0*/ 	.byte	0x01, 0x04
	.zero		2


	//----- nvinfo : EIATTR_CRS_STACK_SIZE
	.align		4
        /*00b4*/ 	.byte	0x04, 0x1e
        /*00b6*/ 	.short	(.L_540 - .L_539)
.L_539:
        /*00b8*/ 	.word	0x00000000
.L_540:


//--------------------- .nv.info._ZN5flash44flash_bwd_dq_dk_dv_loop_seqk_parallel_kernelI23Flash_bwd_kernel_traitsILi128ELi64ELi64ELi8ELi4ELi2ELi2ELb1ELb0EN7cutlass6half_tE19Flash_kernel_traitsILi128ELi64ELi64ELi8ES3_EELb1ELb0ELb0ELb0ELb1ELb1ELb0EEEvNS_16Flash_bwd_paramsE --------------------------
	.section	.nv.info._ZN5flash44flash_bwd_dq_dk_dv_loop_seqk_parallel_kernelI23Flash_bwd_kernel_traitsILi128ELi64ELi64ELi8ELi4ELi2ELi2ELb1ELb0EN7cutlass6half_tE19Flash_kernel_traitsILi128ELi64ELi64ELi8ES3_EELb1ELb0ELb0ELb0ELb1ELb1ELb0EEEvNS_16Flash_bwd_paramsE,"",@"SHT_CUDA_INFO"
	.sectionflags	@""
	.align	4


	//----- nvinfo : EIATTR_CUDA_API_VERSION
	.align		4
        /*0000*/ 	.byte	0x04, 0x37
        /*0002*/ 	.short	(.L_542 - .L_541)
.L_541:
        /*0004*/ 	.word	0x00000082


	//----- nvinfo : EIATTR_SW2861232_WAR
	.align		4
.L_542:
        /*0008*/ 	.byte	0x01, 0x35
	.zero		2


	//----- nvinfo : EIATTR_PARAM_CBANK
	.align		4
        /*000c*/ 	.byte	0x04, 0x0a
        /*000e*/ 	.short	(.L_544 - .L_543)
	.align		4
.L_543:
        /*0010*/ 	.word	index@(.nv.constant0._ZN5flash44flash_bwd_dq_dk_dv_loop_seqk_parallel_kernelI23Flash_bwd_kernel_traitsILi128ELi64ELi64ELi8ELi4ELi2ELi2ELb1ELb0EN7cutlass6half_tE19Flash_kernel_traitsILi128ELi64ELi64ELi8ES3_EELb1ELb0ELb0ELb0ELb1ELb1ELb0EEEvNS_16Flash_bwd_paramsE)
        /*0014*/ 	.short	0x0160
        /*0016*/ 	.short	0x0280


	//----- nvinfo : EIATTR_CBANK_PARAM_SIZE
	.align		4
.L_544:
        /*0018*/ 	.byte	0x03, 0x19
        /*001a*/ 	.short	0x0280


	//----- nvinfo : EIATTR_KPARAM_INFO
	.align		4
        /*001c*/ 	.byte	0x04, 0x17
        /*001e*/ 	.short	(.L_546 - .L_545)
.L_545:
        /*0020*/ 	.word	0x00000000
        /*0024*/ 	.short	0x0000
        /*0026*/ 	.short	0x0000
        /*0028*/ 	.byte	0x00, 0xf0, 0x01, 0x0a


	//----- nvinfo : EIATTR_MAXREG_COUNT
	.align		4
.L_546:
        /*002c*/ 	.byte	0x03, 0x1b
        /*002e*/ 	.short	0x00ff


	//----- nvinfo : EIATTR_NUM_BARRIERS
	.align		4
        /*0030*/ 	.byte	0x02, 0x4c
        /*0032*/ 	.byte	0x01
	.zero		1


	//----- nvinfo : EIATTR_ANNOTATIONS
	.align		4
        /*0034*/ 	.byte	0x04, 0x55
        /*0036*/ 	.short	(.L_548 - .L_547)


	//   ....[0]....
.L_547:
        /* <DEDUP_REMOVED lines=13> */


	//----- nvinfo : EIATTR_MERCURY_ISA_VERSION
	.align		4
.L_548:
        /*00f8*/ 	.byte	0x03, 0x5f
        /*00fa*/ 	.short	0x0000


	//----- nvinfo : EIATTR_EXIT_INSTR_OFFSETS
	.align		4
        /*00fc*/ 	.byte	0x04, 0x1c
        /*00fe*/ 	.short	(.L_550 - .L_549)


	//   ....[0]....
.L_549:
        /*0100*/ 	.word	0x00000090


	//   ....[1]....
        /*0104*/ 	.word	0x000057a0


	//----- nvinfo : EIATTR_CTAIDZ_USED
	.align		4
.L_550:
        /*0108*/ 	.byte	0x01, 0x04
	.zero		2


//--------------------- .nv.info._ZN5flash44flash_bwd_dq_dk_dv_loop_seqk_parallel_kernelI23Flash_bwd_kernel_traitsILi128ELi64ELi64ELi8ELi4ELi2ELi2ELb1ELb0EN7cutlass6half_tE19Flash_kernel_traitsILi128ELi64ELi64ELi8ES3_EELb0ELb0ELb0ELb0ELb1ELb1ELb1EEEvNS_16Flash_bwd_paramsE --------------------------
	.section	.nv.info._ZN5flash44flash_bwd_dq_dk_dv_loop_seqk_parallel_kernelI23Flash_bwd_kernel_traitsILi128ELi64ELi64ELi8ELi4ELi2ELi2ELb1ELb0EN7cutlass6half_tE19Flash_kernel_traitsILi128ELi64ELi64ELi8ES3_EELb0ELb0ELb0ELb0ELb1ELb1ELb1EEEvNS_16Flash_bwd_paramsE,"",@"SHT_CUDA_INFO"
	.sectionflags	@""
	.align	4


	//----- nvinfo : EIATTR_CUDA_API_VERSION
	.align		4
        /*0000*/ 	.byte	0x04, 0x37
        /*0002*/ 	.short	(.L_552 - .L_551)
.L_551:
        /*0004*/ 	.word	0x00000082


	//----- nvinfo : EIATTR_SW2861232_WAR
	.align		4
.L_552:
        /*0008*/ 	.byte	0x01, 0x35
	.zero		2


	//----- nvinfo : EIATTR_PARAM_CBANK
	.align		4
        /*000c*/ 	.byte	0x04, 0x0a
        /*000e*/ 	.short	(.L_554 - .L_553)
	.align		4
.L_553:
        /*0010*/ 	.word	index@(.nv.constant0._ZN5flash44flash_bwd_dq_dk_dv_loop_seqk_parallel_kernelI23Flash_bwd_kernel_traitsILi128ELi64ELi64ELi8ELi4ELi2ELi2ELb1ELb0EN7cutlass6half_tE19Flash_kernel_traitsILi128ELi64ELi64ELi8ES3_EELb0ELb0ELb0ELb0ELb1ELb1ELb1EEEvNS_16Flash_bwd_paramsE)
        /*0014*/ 	.short	0x0160
        /*0016*/ 	.short	0x0280


	//----- nvinfo : EIATTR_CBANK_PARAM_SIZE
	.align		4
.L_554:
        /*0018*/ 	.byte	0x03, 0x19
        /*001a*/ 	.short	0x0280


	//----- nvinfo : EIATTR_KPARAM_INFO
	.align		4
        /*001c*/ 	.byte	0x04, 0x17
        /*001e*/ 	.short	(.L_556 - .L_555)
.L_555:
        /*0020*/ 	.word	0x00000000
        /*0024*/ 	.short	0x0000
        /*0026*/ 	.short	0x0000
        /*0028*/ 	.byte	0x00, 0xf0, 0x01, 0x0a


	//----- nvinfo : EIATTR_MAXREG_COUNT
	.align		4
.L_556:
        /*002c*/ 	.byte	0x03, 0x1b
        /*002e*/ 	.short	0x00ff


	//----- nvinfo : EIATTR_NUM_BARRIERS
	.align		4
        /*0030*/ 	.byte	0x02, 0x4c
        /*0032*/ 	.byte	0x01
	.zero		1


	//----- nvinfo : EIATTR_ANNOTATIONS
	.align		4
        /*0034*/ 	.byte	0x04, 0x55
        /*0036*/ 	.short	(.L_558 - .L_557)


	//   ....[0]....
.L_557:
        /*0038*/ 	.word	0x00000001
        /*003c*/ 	.byte	0x20, 0x03, 0x00, 0x00, 0x01, 0x00, 0x00, 0x00, 0xf0, 0x05, 0x00, 0x00, 0x01, 0x00, 0x00, 0x00
        /*004c*/ 	.byte	0x90, 0x07, 0x00, 0x00, 0x01, 0x00, 0x00, 0x00, 0x40, 0x08, 0x00, 0x00, 0x01, 0x00, 0x00, 0x00
        /*005c*/ 	.byte	0x10, 0x11, 0x00, 0x00, 0x01, 0x00, 0x00, 0x00, 0x90, 0x12, 0x00, 0x00, 0x01, 0x00, 0x00, 0x00
        /*006c*/ 	.byte	0xe0, 0x12, 0x00, 0x00, 0x01, 0x00, 0x00, 0x00, 0x90, 0x13, 0x00, 0x00


	//----- nvinfo : EIATTR_MERCURY_ISA_VERSION
	.align		4
.L_558:
        /*0078*/ 	.byte	0x03, 0x5f
        /*007a*/ 	.short	0x0000


	//----- nvinfo : EIATTR_EXIT_INSTR_OFFSETS
	.align		4
        /*007c*/ 	.byte	0x04, 0x1c
        /*007e*/ 	.short	(.L_560 - .L_559)


	//   ....[0]....
.L_559:
        /*0080*/ 	.word	0x00000090


	//   ....[1]....
        /*0084*/ 	.word	0x00004f00


	//----- nvinfo : EIATTR_CTAIDZ_USED
	.align		4
.L_560:
        /*0088*/ 	.byte	0x01, 0x04
	.zero		2


//--------------------- .nv.info._ZN5flash44flash_bwd_dq_dk_dv_loop_seqk_parallel_kernelI23Flash_bwd_kernel_traitsILi128ELi64ELi64ELi8ELi4ELi2ELi2ELb1ELb0EN7cutlass6half_tE19Flash_kernel_traitsILi128ELi64ELi64ELi8ES3_EELb1ELb0ELb0ELb1ELb0ELb0ELb0EEEvNS_16Flash_bwd_paramsE --------------------------
	.section	.nv.info._ZN5flash44flash_bwd_dq_dk_dv_loop_seqk_parallel_kernelI23Flash_bwd_kernel_traitsILi128ELi64ELi64ELi8ELi4ELi2ELi2ELb1ELb0EN7cutlass6half_tE19Flash_kernel_traitsILi128ELi64ELi64ELi8ES3_EELb1ELb0ELb0ELb1ELb0ELb0ELb0EEEvNS_16Flash_bwd_paramsE,"",@"SHT_CUDA_INFO"
	.sectionflags	@""
	.align	4


	//----- nvinfo : EIATTR_CUDA_API_VERSION
	.align		4
        /*0000*/ 	.byte	0x04, 0x37
        /*0002*/ 	.short	(.L_562 - .L_561)
.L_561:
        /*0004*/ 	.word	0x00000082


	//----- nvinfo : EIATTR_SW2861232_WAR
	.align		4
.L_562:
        /*0008*/ 	.byte	0x01, 0x35
	.zero		2


	//----- nvinfo : EIATTR_PARAM_CBANK
	.align		4
        /*000c*/ 	.byte	0x04, 0x0a
        /*000e*/ 	.short	(.L_564 - .L_563)
	.align		4
.L_563:
        /*0010*/ 	.word	index@(.nv.constant0._ZN5flash44flash_bwd_dq_dk_dv_loop_seqk_parallel_kernelI23Flash_bwd_kernel_traitsILi128ELi64ELi64ELi8ELi4ELi2ELi2ELb1ELb0EN7cutlass6half_tE19Flash_kernel_traitsILi128ELi64ELi64ELi8ES3_EELb1ELb0ELb0ELb1ELb0ELb0ELb0EEEvNS_16Flash_bwd_paramsE)
        /*0014*/ 	.short	0x0160
        /*0016*/ 	.short	0x0280


	//----- nvinfo : EIATTR_CBANK_PARAM_SIZE
	.align		4
.L_564:
        /*0018*/ 	.byte	0x03, 0x19
        /*001a*/ 	.short	0x0280


	//----- nvinfo : EIATTR_KPARAM_INFO
	.align		4
        /*001c*/ 	.byte	0x04, 0x17
        /*001e*/ 	.short	(.L_566 - .L_565)
.L_565:
        /*0020*/ 	.word	0x00000000
        /*0024*/ 	.short	0x0000
        /*0026*/ 	.short	0x0000
        /*0028*/ 	.byte	0x00, 0xf0, 0x01, 0x0a


	//----- nvinfo : EIATTR_MAXREG_COUNT
	.align		4
.L_566:
        /*002c*/ 	.byte	0x03, 0x1b
        /*002e*/ 	.short	0x00ff


	//----- nvinfo : EIATTR_NUM_BARRIERS
	.align		4
        /*0030*/ 	.byte	0x02, 0x4c
        /*0032*/ 	.byte	0x01
	.zero		1


	//----- nvinfo : EIATTR_ANNOTATIONS
	.align		4
        /*0034*/ 	.byte	0x04, 0x55
        /*0036*/ 	.short	(.L_568 - .L_567)


	//   ....[0]....
.L_567:
        /* <DEDUP_REMOVED lines=22> */


	//----- nvinfo : EIATTR_MERCURY_ISA_VERSION
	.align		4
.L_568:
        /*0188*/ 	.byte	0x03, 0x5f
        /*018a*/ 	.short	0x0000


	//----- nvinfo : EIATTR_EXIT_INSTR_OFFSETS
	.align		4
        /*018c*/ 	.byte	0x04, 0x1c
        /*018e*/ 	.short	(.L_570 - .L_569)


	//   ....[0]....
.L_569:
        /*0190*/ 	.word	0x00000090


	//   ....[1]....
        /*0194*/ 	.word	0x000080a0


	//----- nvinfo : EIATTR_CTAIDZ_USED
	.align		4
.L_570:
        /*0198*/ 	.byte	0x01, 0x04
	.zero		2


	//----- nvinfo : EIATTR_CRS_STACK_SIZE
	.align		4
        /*019c*/ 	.byte	0x04, 0x1e
        /*019e*/ 	.short	(.L_572 - .L_571)
.L_571:
        /*01a0*/ 	.word	0x00000000
.L_572:


//--------------------- .nv.info._ZN5flash44flash_bwd_dq_dk_dv_loop_seqk_parallel_kernelI23Flash_bwd_kernel_traitsILi128ELi64ELi64ELi8ELi4ELi2ELi2ELb1ELb0EN7cutlass6half_tE19Flash_kernel_traitsILi128ELi64ELi64ELi8ES3_EELb0ELb0ELb0ELb1ELb0ELb0ELb1EEEvNS_16Flash_bwd_paramsE --------------------------
	.section	.nv.info._ZN5flash44flash_bwd_dq_dk_dv_loop_seqk_parallel_kernelI23Flash_bwd_kernel_traitsILi128ELi64ELi64ELi8ELi4ELi2ELi2ELb1ELb0EN7cutlass6half_tE19Flash_kernel_traitsILi128ELi64ELi64ELi8ES3_EELb0ELb0ELb0ELb1ELb0ELb0ELb1EEEvNS_16Flash_bwd_paramsE,"",@"SHT_CUDA_INFO"
	.sectionflags	@""
	.align	4


	//----- nvinfo : EIATTR_CUDA_API_VERSION
	.align		4
        /*0000*/ 	.byte	0x04, 0x37
        /*0002*/ 	.short	(.L_574 - .L_573)
.L_573:
        /*0004*/ 	.word	0x00000082


	//----- nvinfo : EIATTR_SW2861232_WAR
	.align		4
.L_574:
        /*0008*/ 	.byte	0x01, 0x35
	.zero		2


	//----- nvinfo : EIATTR_PARAM_CBANK
	.align		4
        /*000c*/ 	.byte	0x04, 0x0a
        /*000e*/ 	.short	(.L_576 - .L_575)
	.align		4
.L_575:
        /*0010*/ 	.word	index@(.nv.constant0._ZN5flash44flash_bwd_dq_dk_dv_loop_seqk_parallel_kernelI23Flash_bwd_kernel_traitsILi128ELi64ELi64ELi8ELi4ELi2ELi2ELb1ELb0EN7cutlass6half_tE19Flash_kernel_traitsILi128ELi64ELi64ELi8ES3_EELb0ELb0ELb0ELb1ELb0ELb0ELb1EEEvNS_16Flash_bwd_paramsE)
        /*0014*/ 	.short	0x0160
        /*0016*/ 	.short	0x0280


	//----- nvinfo : EIATTR_CBANK_PARAM_SIZE
	.align		4
.L_576:
        /*0018*/ 	.byte	0x03, 0x19
        /*001a*/ 	.short	0x0280


	//----- nvinfo : EIATTR_KPARAM_INFO
	.align		4
        /*001c*/ 	.byte	0x04, 0x17
        /*001e*/ 	.short	(.L_578 - .L_577)
.L_577:
        /*0020*/ 	.word	0x00000000
        /*0024*/ 	.short	0x0000
        /*0026*/ 	.short	0x0000
        /*0028*/ 	.byte	0x00, 0xf0, 0x01, 0x0a


	//----- nvinfo : EIATTR_MAXREG_COUNT
	.align		4
.L_578:
        /*002c*/ 	.byte	0x03, 0x1b
        /*002e*/ 	.short	0x00ff


	//----- nvinfo : EIATTR_NUM_BARRIERS
	.align		4
        /*0030*/ 	.byte	0x02, 0x4c
        /*0032*/ 	.byte	0x01
	.zero		1


	//----- nvinfo : EIATTR_ANNOTATIONS
	.align		4
        /*0034*/ 	.byte	0x04, 0x55
        /*0036*/ 	.short	(.L_580 - .L_579)


	//   ....[0]....
.L_579:
        /* <DEDUP_REMOVED lines=17> */


	//----- nvinfo : EIATTR_MERCURY_ISA_VERSION
	.align		4
.L_580:
        /*0130*/ 	.byte	0x03, 0x5f
        /*0132*/ 	.short	0x0000


	//----- nvinfo : EIATTR_EXIT_INSTR_OFFSETS
	.align		4
        /*0134*/ 	.byte	0x04, 0x1c
        /*0136*/ 	.short	(.L_582 - .L_581)


	//   ....[0]....
.L_581:
        /*0138*/ 	.word	0x00000090


	//   ....[1]....
        /*013c*/ 	.word	0x00007930


	//----- nvinfo : EIATTR_CTAIDZ_USED
	.align		4
.L_582:
        /*0140*/ 	.byte	0x01, 0x04
	.zero		2


	//----- nvinfo : EIATTR_CRS_STACK_SIZE
	.align		4
        /*0144*/ 	.byte	0x04, 0x1e
        /*0146*/ 	.short	(.L_584 - .L_583)
.L_583:
        /*0148*/ 	.word	0x00000000
.L_584:


//--------------------- .nv.info._ZN5flash44flash_bwd_dq_dk_dv_loop_seqk_parallel_kernelI23Flash_bwd_kernel_traitsILi128ELi64ELi64ELi8ELi4ELi2ELi2ELb1ELb0EN7cutlass6half_tE19Flash_kernel_traitsILi128ELi64ELi64ELi8ES3_EELb1ELb0ELb1ELb0ELb0ELb1ELb0EEEvNS_16Flash_bwd_paramsE --------------------------
	.section	.nv.info._ZN5flash44flash_bwd_dq_dk_dv_loop_seqk_parallel_kernelI23Flash_bwd_kernel_traitsILi128ELi64ELi64ELi8ELi4ELi2ELi2ELb1ELb0EN7cutlass6half_tE19Flash_kernel_traitsILi128ELi64ELi64ELi8ES3_EELb1ELb0ELb1ELb0ELb0ELb1ELb0EEEvNS_16Flash_bwd_paramsE,"",@"SHT_CUDA_INFO"
	.sectionflags	@""
	.align	4


	//----- nvinfo : EIATTR_CUDA_API_VERSION
	.align		4
        /*0000*/ 	.byte	0x04, 0x37
        /*0002*/ 	.short	(.L_586 - .L_585)
.L_585:
        /*0004*/ 	.word	0x00000082


	//----- nvinfo : EIATTR_SW2861232_WAR
	.align		4
.L_586:
        /*0008*/ 	.byte	0x01, 0x35
	.zero		2


	//----- nvinfo : EIATTR_PARAM_CBANK
	.align		4
        /*000c*/ 	.byte	0x04, 0x0a
        /*000e*/ 	.short	(.L_588 - .L_587)
	.align		4
.L_587:
        /*0010*/ 	.word	index@(.nv.constant0._ZN5flash44flash_bwd_dq_dk_dv_loop_seqk_parallel_kernelI23Flash_bwd_kernel_traitsILi128ELi64ELi64ELi8ELi4ELi2ELi2ELb1ELb0EN7cutlass6half_tE19Flash_kernel_traitsILi128ELi64ELi64ELi8ES3_EELb1ELb0ELb1ELb0ELb0ELb1ELb0EEEvNS_16Flash_bwd_paramsE)
        /*0014*/ 	.short	0x0160
        /*0016*/ 	.short	0x0280


	//----- nvinfo : EIATTR_CBANK_PARAM_SIZE
	.align		4
.L_588:
        /*0018*/ 	.byte	0x03, 0x19
        /*001a*/ 	.short	0x0280


	//----- nvinfo : EIATTR_KPARAM_INFO
	.align		4
        /*001c*/ 	.byte	0x04, 0x17
        /*001e*/ 	.short	(.L_590 - .L_589)
.L_589:
        /*0020*/ 	.word	0x00000000
        /*0024*/ 	.short	0x0000
        /*0026*/ 	.short	0x0000
        /*0028*/ 	.byte	0x00, 0xf0, 0x01, 0x0a


	//----- nvinfo : EIATTR_MAXREG_COUNT
	.align		4
.L_590:
        /*002c*/ 	.byte	0x03, 0x1b
        /*002e*/ 	.short	0x00ff


	//----- nvinfo : EIATTR_NUM_BARRIERS
	.align		4
        /*0030*/ 	.byte	0x02, 0x4c
        /*0032*/ 	.byte	0x01
	.zero		1


	//----- nvinfo : EIATTR_ANNOTATIONS
	.align		4
        /*0034*/ 	.byte	0x04, 0x55
        /*0036*/ 	.short	(.L_592 - .L_591)


	//   ....[0]....
.L_591:
        /*0038*/ 	.word	0x00000001
        /*003c*/ 	.byte	0x20, 0x05, 0x00, 0x00, 0x01, 0x00, 0x00, 0x00, 0xb0, 0x05, 0x00, 0x00, 0x01, 0x00, 0x00, 0x00
        /*004c*/ 	.byte	0xd0, 0x1e, 0x00, 0x00, 0x01, 0x00, 0x00, 0x00, 0x70, 0x25, 0x00, 0x00


	//----- nvinfo : EIATTR_MERCURY_ISA_VERSION
	.align		4
.L_592:
        /*0058*/ 	.byte	0x03, 0x5f
        /*005a*/ 	.short	0x0000


	//----- nvinfo : EIATTR_EXIT_INSTR_OFFSETS
	.align		4
        /*005c*/ 	.byte	0x04, 0x1c
        /*005e*/ 	.short	(.L_594 - .L_593)


	//   ....[0]....
.L_593:
        /*0060*/ 	.word	0x00000090


	//   ....[1]....
        /*0064*/ 	.word	0x00006c60


	//----- nvinfo : EIATTR_CTAIDZ_USED
	.align		4
.L_594:
        /*0068*/ 	.byte	0x01, 0x04
	.zero		2


	//----- nvinfo : EIATTR_CRS_STACK_SIZE
	.align		4
        /*006c*/ 	.byte	0x04, 0x1e
        /*006e*/ 	.short	(.L_596 - .L_595)
.L_595:
        /*0070*/ 	.word	0x00000000
.L_596:


//--------------------- .nv.info._ZN5flash44flash_bwd_dq_dk_dv_loop_seqk_parallel_kernelI23Flash_bwd_kernel_traitsILi128ELi64ELi64ELi8ELi4ELi2ELi2ELb1ELb0EN7cutlass6half_tE19Flash_kernel_traitsILi128ELi64ELi64ELi8ES3_EELb0ELb0ELb1ELb0ELb0ELb1ELb1EEEvNS_16Flash_bwd_paramsE --------------------------
	.section	.nv.info._ZN5flash44flash_bwd_dq_dk_dv_loop_seqk_parallel_kernelI23Flash_bwd_kernel_traitsILi128ELi64ELi64ELi8ELi4ELi2ELi2ELb1ELb0EN7cutlass6half_tE19Flash_kernel_traitsILi128ELi64ELi64ELi8ES3_EELb0ELb0ELb1ELb0ELb0ELb1ELb1EEEvNS_16Flash_bwd_paramsE,"",@"SHT_CUDA_INFO"
	.sectionflags	@""
	.align	4


	//----- nvinfo : EIATTR_CUDA_API_VERSION
	.align		4
        /*0000*/ 	.byte	0x04, 0x37
        /*0002*/ 	.short	(.L_598 - .L_597)
.L_597:
        /*0004*/ 	.word	0x00000082


	//----- nvinfo : EIATTR_SW2861232_WAR
	.align		4
.L_598:
        /*0008*/ 	.byte	0x01, 0x35
	.zero		2


	//----- nvinfo : EIATTR_PARAM_CBANK
	.align		4
        /*000c*/ 	.byte	0x04, 0x0a
        /*000e*/ 	.short	(.L_600 - .L_599)
	.align		4
.L_599:
        /*0010*/ 	.word	index@(.nv.constant0._ZN5flash44flash_bwd_dq_dk_dv_loop_seqk_parallel_kernelI23Flash_bwd_kernel_traitsILi128ELi64ELi64ELi8ELi4ELi2ELi2ELb1ELb0EN7cutlass6half_tE19Flash_kernel_traitsILi128ELi64ELi64ELi8ES3_EELb0ELb0ELb1ELb0ELb0ELb1ELb1EEEvNS_16Flash_bwd_paramsE)
        /*0014*/ 	.short	0x0160
        /*0016*/ 	.short	0x0280


	//----- nvinfo : EIATTR_CBANK_PARAM_SIZE
	.align		4
.L_600:
        /*0018*/ 	.byte	0x03, 0x19
        /*001a*/ 	.short	0x0280


	//----- nvinfo : EIATTR_KPARAM_INFO
	.align		4
        /*001c*/ 	.byte	0x04, 0x17
        /*001e*/ 	.short	(.L_602 - .L_601)
.L_601:
        /*0020*/ 	.word	0x00000000
        /*0024*/ 	.short	0x0000
        /*0026*/ 	.short	0x0000
        /*0028*/ 	.byte	0x00, 0xf0, 0x01, 0x0a


	//----- nvinfo : EIATTR_MAXREG_COUNT
	.align		4
.L_602:
        /*002c*/ 	.byte	0x03, 0x1b
        /*002e*/ 	.short	0x00ff


	//----- nvinfo : EIATTR_NUM_BARRIERS
	.align		4
        /*0030*/ 	.byte	0x02, 0x4c
        /*0032*/ 	.byte	0x01
	.zero		1


	//----- nvinfo : EIATTR_ANNOTATIONS
	.align		4
        /*0034*/ 	.byte	0x04, 0x55
        /*0036*/ 	.short	(.L_604 - .L_603)


	//   ....[0]....
.L_603:
        /* <DEDUP_REMOVED lines=10> */


	//----- nvinfo : EIATTR_MERCURY_ISA_VERSION
	.align		4
.L_604:
        /*00c0*/ 	.byte	0x03, 0x5f
        /*00c2*/ 	.short	0x0000


	//----- nvinfo : EIATTR_EXIT_INSTR_OFFSETS
	.align		4
        /*00c4*/ 	.byte	0x04, 0x1c
        /*00c6*/ 	.short	(.L_606 - .L_605)


	//   ....[0]....
.L_605:
        /*00c8*/ 	.word	0x00000090


	//   ....[1]....
        /*00cc*/ 	.word	0x000069c0


	//----- nvinfo : EIATTR_CTAIDZ_USED
	.align		4
.L_606:
        /*00d0*/ 	.byte	0x01, 0x04
	.zero		2


	//----- nvinfo : EIATTR_CRS_STACK_SIZE
	.align		4
        /*00d4*/ 	.byte	0x04, 0x1e
        /*00d6*/ 	.short	(.L_608 - .L_607)
.L_607:
        /*00d8*/ 	.word	0x00000000
.L_608:


//--------------------- .nv.info._ZN5flash44flash_bwd_dq_dk_dv_loop_seqk_parallel_kernelI23Flash_bwd_kernel_traitsILi128ELi64ELi64ELi8ELi4ELi2ELi2ELb1ELb0EN7cutlass6half_tE19Flash_kernel_traitsILi128ELi64ELi64ELi8ES3_EELb1ELb0ELb1ELb1ELb0ELb0ELb0EEEvNS_16Flash_bwd_paramsE --------------------------
	.section	.nv.info._ZN5flash44flash_bwd_dq_dk_dv_loop_seqk_parallel_kernelI23Flash_bwd_kernel_traitsILi128ELi64ELi64ELi8ELi4ELi2ELi2ELb1ELb0EN7cutlass6half_tE19Flash_kernel_traitsILi128ELi64ELi64ELi8ES3_EELb1ELb0ELb1ELb1ELb0ELb0ELb0EEEvNS_16Flash_bwd_paramsE,"",@"SHT_CUDA_INFO"
	.sectionflags	@""
	.align	4


	//----- nvinfo : EIATTR_CUDA_API_VERSION
	.align		4
        /*0000*/ 	.byte	0x04, 0x37
        /*0002*/ 	.short	(.L_610 - .L_609)
.L_609:
        /*0004*/ 	.word	0x00000082


	//----- nvinfo : EIATTR_SW2861232_WAR
	.align		4
.L_610:
        /*0008*/ 	.byte	0x01, 0x35
	.zero		2


	//----- nvinfo : EIATTR_PARAM_CBANK
	.align		4
        /*000c*/ 	.byte	0x04, 0x0a
        /*000e*/ 	.short	(.L_612 - .L_611)
	.align		4
.L_611:
        /*0010*/ 	.word	index@(.nv.constant0._ZN5flash44flash_bwd_dq_dk_dv_loop_seqk_parallel_kernelI23Flash_bwd_kernel_traitsILi128ELi64ELi64ELi8ELi4ELi2ELi2ELb1ELb0EN7cutlass6half_tE19Flash_kernel_traitsILi128ELi64ELi64ELi8ES3_EELb1ELb0ELb1ELb1ELb0ELb0ELb0EEEvNS_16Flash_bwd_paramsE)
        /*0014*/ 	.short	0x0160
        /*0016*/ 	.short	0x0280


	//----- nvinfo : EIATTR_CBANK_PARAM_SIZE
	.align		4
.L_612:
        /*0018*/ 	.byte	0x03, 0x19
        /*001a*/ 	.short	0x0280


	//----- nvinfo : EIATTR_KPARAM_INFO
	.align		4
        /*001c*/ 	.byte	0x04, 0x17
        /*001e*/ 	.short	(.L_614 - .L_613)
.L_613:
        /*0020*/ 	.word	0x00000000
        /*0024*/ 	.short	0x0000
        /*0026*/ 	.short	0x0000
        /*0028*/ 	.byte	0x00, 0xf0, 0x01, 0x0a


	//----- nvinfo : EIATTR_MAXREG_COUNT
	.align		4
.L_614:
        /*002c*/ 	.byte	0x03, 0x1b
        /*002e*/ 	.short	0x00ff


	//----- nvinfo : EIATTR_NUM_BARRIERS
	.align		4
        /*0030*/ 	.byte	0x02, 0x4c
        /*0032*/ 	.byte	0x01
	.zero		1


	//----- nvinfo : EIATTR_ANNOTATIONS
	.align		4
        /*0034*/ 	.byte	0x04, 0x55
        /*0036*/ 	.short	(.L_616 - .L_615)


	//   ....[0]....
.L_615:
        /*0038*/ 	.word	0x00000001
        /*003c*/ 	.byte	0x90, 0x03, 0x00, 0x00, 0x01, 0x00, 0x00, 0x00, 0x50, 0x05, 0x00, 0x00, 0x01, 0x00, 0x00, 0x00
        /*004c*/ 	.byte	0x30, 0x0a, 0x00, 0x00, 0x01, 0x00, 0x00, 0x00, 0xa0, 0x1f, 0x00, 0x00, 0x01, 0x00, 0x00, 0x00
        /*005c*/ 	.byte	0x20, 0x45, 0x00, 0x00, 0x01, 0x00, 0x00, 0x00, 0xd0, 0x6d, 0x00, 0x00, 0x01, 0x00, 0x00, 0x00
        /*006c*/ 	.byte	0x00, 0x78, 0x00, 0x00


	//----- nvinfo : EIATTR_MERCURY_ISA_VERSION
	.align		4
.L_616:
        /*0070*/ 	.byte	0x03, 0x5f
        /*0072*/ 	.short	0x0000


	//----- nvinfo : EIATTR_EXIT_INSTR_OFFSETS
	.align		4
        /*0074*/ 	.byte	0x04, 0x1c
        /*0076*/ 	.short	(.L_618 - .L_617)


	//   ....[0]....
.L_617:
        /*0078*/ 	.word	0x00000090


	//   ....[1]....
        /*007c*/ 	.word	0x00007f30


	//----- nvinfo : EIATTR_CTAIDZ_USED
	.align		4
.L_618:
        /*0080*/ 	.byte	0x01, 0x04
	.zero		2


	//----- nvinfo : EIATTR_CRS_STACK_SIZE
	.align		4
        /*0084*/ 	.byte	0x04, 0x1e
        /*0086*/ 	.short	(.L_620 - .L_619)
.L_619:
        /*0088*/ 	.word	0x00000000
.L_620:


//--------------------- .nv.info._ZN5flash44flash_bwd_dq_dk_dv_loop_seqk_parallel_kernelI23Flash_bwd_kernel_traitsILi128ELi64ELi64ELi8ELi4ELi2ELi2ELb1ELb0EN7cutlass6half_tE19Flash_kernel_traitsILi128ELi64ELi64ELi8ES3_EELb0ELb0ELb1ELb1ELb0ELb0ELb1EEEvNS_16Flash_bwd_paramsE --------------------------
	.section	.nv.info._ZN5flash44flash_bwd_dq_dk_dv_loop_seqk_parallel_kernelI23Flash_bwd_kernel_traitsILi128ELi64ELi64ELi8ELi4ELi2ELi2ELb1ELb0EN7cutlass6half_tE19Flash_kernel_traitsILi128ELi64ELi64ELi8ES3_EELb0ELb0ELb1ELb1ELb0ELb0ELb1EEEvNS_16Flash_bwd_paramsE,"",@"SHT_CUDA_INFO"
	.sectionflags	@""
	.align	4


	//----- nvinfo : EIATTR_CUDA_API_VERSION
	.align		4
        /*0000*/ 	.byte	0x04, 0x37
        /*0002*/ 	.short	(.L_622 - .L_621)
.L_621:
        /*0004*/ 	.word	0x00000082


	//----- nvinfo : EIATTR_SW2861232_WAR
	.align		4
.L_622:
        /*0008*/ 	.byte	0x01, 0x35
	.zero		2


	//----- nvinfo : EIATTR_PARAM_CBANK
	.align		4
        /*000c*/ 	.byte	0x04, 0x0a
        /*000e*/ 	.short	(.L_624 - .L_623)
	.align		4
.L_623:
        /*0010*/ 	.word	index@(.nv.constant0._ZN5flash44flash_bwd_dq_dk_dv_loop_seqk_parallel_kernelI23Flash_bwd_kernel_traitsILi128ELi64ELi64ELi8ELi4ELi2ELi2ELb1ELb0EN7cutlass6half_tE19Flash_kernel_traitsILi128ELi64ELi64ELi8ES3_EELb0ELb0ELb1ELb1ELb0ELb0ELb1EEEvNS_16Flash_bwd_paramsE)
        /*0014*/ 	.short	0x0160
        /*0016*/ 	.short	0x0280


	//----- nvinfo : EIATTR_CBANK_PARAM_SIZE
	.align		4
.L_624:
        /*0018*/ 	.byte	0x03, 0x19
        /*001a*/ 	.short	0x0280


	//----- nvinfo : EIATTR_KPARAM_INFO
	.align		4
        /*001c*/ 	.byte	0x04, 0x17
        /*001e*/ 	.short	(.L_626 - .L_625)
.L_625:
        /*0020*/ 	.word	0x00000000
        /*0024*/ 	.short	0x0000
        /*0026*/ 	.short	0x0000
        /*0028*/ 	.byte	0x00, 0xf0, 0x01, 0x0a


	//----- nvinfo : EIATTR_MAXREG_COUNT
	.align		4
.L_626:
        /*002c*/ 	.byte	0x03, 0x1b
        /*002e*/ 	.short	0x00ff


	//----- nvinfo : EIATTR_NUM_BARRIERS
	.align		4
        /*0030*/ 	.byte	0x02, 0x4c
        /*0032*/ 	.byte	0x01
	.zero		1


	//----- nvinfo : EIATTR_ANNOTATIONS
	.align		4
        /*0034*/ 	.byte	0x04, 0x55
        /*0036*/ 	.short	(.L_628 - .L_627)


	//   ....[0]....
.L_627:
        /*0038*/ 	.word	0x00000001
        /*003c*/ 	.byte	0x60, 0x05, 0x00, 0x00, 0x01, 0x00, 0x00, 0x00, 0x30, 0x06, 0x00, 0x00, 0x01, 0x00, 0x00, 0x00
        /*004c*/ 	.byte	0xd0, 0x06, 0x00, 0x00, 0x01, 0x00, 0x00, 0x00, 0x50, 0x08, 0x00, 0x00, 0x01, 0x00, 0x00, 0x00
        /*005c*/ 	.byte	0xa0, 0x08, 0x00, 0x00, 0x01, 0x00, 0x00, 0x00, 0xa0, 0x0a, 0x00, 0x00, 0x01, 0x00, 0x00, 0x00
        /*006c*/ 	.byte	0xd0, 0x27, 0x00, 0x00, 0x01, 0x00, 0x00, 0x00, 0xa0, 0x2c, 0x00, 0x00, 0x01, 0x00, 0x00, 0x00
        /*007c*/ 	.byte	0xb0, 0x31, 0x00, 0x00, 0x01, 0x00, 0x00, 0x00, 0xb0, 0x45, 0x00, 0x00, 0x01, 0x00, 0x00, 0x00
        /*008c*/ 	.byte	0xf0, 0x45, 0x00, 0x00, 0x01, 0x00, 0x00, 0x00, 0x50, 0x6c, 0x00, 0x00, 0x01, 0x00, 0x00, 0x00
        /*009c*/ 	.byte	0x60, 0x6c, 0x00, 0x00, 0x01, 0x00, 0x00, 0x00, 0x70, 0x6c, 0x00, 0x00


	//----- nvinfo : EIATTR_MERCURY_ISA_VERSION
	.align		4
.L_628:
        /*00a8*/ 	.byte	0x03, 0x5f
        /*00aa*/ 	.short	0x0000


	//----- nvinfo : EIATTR_EXIT_INSTR_OFFSETS
	.align		4
        /*00ac*/ 	.byte	0x04, 0x1c
        /*00ae*/ 	.short	(.L_630 - .L_629)


	//   ....[0]....
.L_629:
        /*00b0*/ 	.word	0x00000090


	//   ....[1]....
        /*00b4*/ 	.word	0x00007b40


	//----- nvinfo : EIATTR_CTAIDZ_USED
	.align		4
.L_630:
        /*00b8*/ 	.byte	0x01, 0x04
	.zero		2


	//----- nvinfo : EIATTR_CRS_STACK_SIZE
	.align		4
        /*00bc*/ 	.byte	0x04, 0x1e
        /*00be*/ 	.short	(.L_632 - .L_631)
.L_631:
        /*00c0*/ 	.word	0x00000000
.L_632:


//--------------------- .nv.info._ZN5flash25flash_bwd_dot_do_o_kernelILb0E23Flash_bwd_kernel_traitsILi128ELi64ELi64ELi8ELi4ELi2ELi2ELb1ELb0EN7cutlass6half_tE19Flash_kernel_traitsILi128ELi64ELi64ELi8ES3_EEEEvNS_16Flash_bwd_paramsE --------------------------
	.section	.nv.info._ZN5flash25flash_bwd_dot_do_o_kernelILb0E23Flash_bwd_kernel_traitsILi128ELi64ELi64ELi8ELi4ELi2ELi2ELb1ELb0EN7cutlass6half_tE19Flash_kernel_traitsILi128ELi64ELi64ELi8ES3_EEEEvNS_16Flash_bwd_paramsE,"",@"SHT_CUDA_INFO"
	.sectionflags	@""
	.align	4


	//----- nvinfo : EIATTR_CUDA_API_VERSION
	.align		4
        /*0000*/ 	.byte	0x04, 0x37
        /*0002*/ 	.short	(.L_634 - .L_633)
.L_633:
        /*0004*/ 	.word	0x00000082


	//----- nvinfo : EIATTR_SW2861232_WAR
	.align		4
.L_634:
        /*0008*/ 	.byte	0x01, 0x35
	.zero		2


	//----- nvinfo : EIATTR_PARAM_CBANK
	.align		4
        /*000c*/ 	.byte	0x04, 0x0a
        /*000e*/ 	.short	(.L_636 - .L_635)
	.align		4
.L_635:
        /*0010*/ 	.word	index@(.nv.constant0._ZN5flash25flash_bwd_dot_do_o_kernelILb0E23Flash_bwd_kernel_traitsILi128ELi64ELi64ELi8ELi4ELi2ELi2ELb1ELb0EN7cutlass6half_tE19Flash_kernel_traitsILi128ELi64ELi64ELi8ES3_EEEEvNS_16Flash_bwd_paramsE)
        /*0014*/ 	.short	0x0160
        /*0016*/ 	.short	0x0280


	//----- nvinfo : EIATTR_CBANK_PARAM_SIZE
	.align		4
.L_636:
        /*0018*/ 	.byte	0x03, 0x19
        /*001a*/ 	.short	0x0280


	//----- nvinfo : EIATTR_KPARAM_INFO
	.align		4
        /*001c*/ 	.byte	0x04, 0x17
        /*001e*/ 	.short	(.L_638 - .L_637)
.L_637:
        /*0020*/ 	.word	0x00000000
        /*0024*/ 	.short	0x0000
        /*0026*/ 	.short	0x0000
        /*0028*/ 	.byte	0x00, 0xf0, 0x01, 0x0a


	//----- nvinfo : EIATTR_MAXREG_COUNT
	.align		4
.L_638:
        /*002c*/ 	.byte	0x03, 0x1b
        /*002e*/ 	.short	0x00ff


	//----- nvinfo : EIATTR_MERCURY_ISA_VERSION
	.align		4
        /*0030*/ 	.byte	0x03, 0x5f
        /*0032*/ 	.short	0x0000


	//----- nvinfo : EIATTR_COOP_GROUP_MASK_REGIDS
	.align		4
        /*0034*/ 	.byte	0x04, 0x29
        /*0036*/ 	.short	(.L_640 - .L_639)


	//   ....[0]....
.L_639:
        /*0038*/ 	.word	0xffffffff


	//   ....[1]....
        /*003c*/ 	.word	0xffffffff


	//   ....[2]....
        /*0040*/ 	.word	0xffffffff


	//   ....[3]....
        /*0044*/ 	.word	0xffffffff


	//   ....[4]....
        /*0048*/ 	.word	0xffffffff


	//   ....[5]....
        /*004c*/ 	.word	0xffffffff


	//----- nvinfo : EIATTR_COOP_GROUP_INSTR_OFFSETS
	.align		4
.L_640:
        /*0050*/ 	.byte	0x04, 0x28
        /*0052*/ 	.short	(.L_642 - .L_641)


	//   ....[0]....
.L_641:
        /*0054*/ 	.word	0x00001080


	//   ....[1]....
        /*0058*/ 	.word	0x000010f0


	//   ....[2]....
        /*005c*/ 	.word	0x00001110


	//   ....[3]....
        /*0060*/ 	.word	0x00001130


	//   ....[4]....
        /*0064*/ 	.word	0x00001160


	//   ....[5]....
        /*0068*/ 	.word	0x00001190


	//----- nvinfo : EIATTR_EXIT_INSTR_OFFSETS
	.align		4
.L_642:
        /*006c*/ 	.byte	0x04, 0x1c
        /*006e*/ 	.short	(.L_644 - .L_643)


	//   ....[0]....
.L_643:
        /*0070*/ 	.word	0x000000f0


	//   ....[1]....
        /*0074*/ 	.word	0x000011e0


	//   ....[2]....
        /*0078*/ 	.word	0x00001210


	//----- nvinfo : EIATTR_CTAIDZ_USED
	.align		4
.L_644:
        /*007c*/ 	.byte	0x01, 0x04
	.zero		2


	//----- nvinfo : EIATTR_CRS_STACK_SIZE
	.align		4
        /*0080*/ 	.byte	0x04, 0x1e
        /*0082*/ 	.short	(.L_646 - .L_645)
.L_645:
        /*0084*/ 	.word	0x00000000
.L_646:


//--------------------- .nv.info._ZN5flash25flash_bwd_dot_do_o_kernelILb1E23Flash_bwd_kernel_traitsILi128ELi64ELi64ELi8ELi4ELi2ELi2ELb1ELb0EN7cutlass6half_tE19Flash_kernel_traitsILi128ELi64ELi64ELi8ES3_EEEEvNS_16Flash_bwd_paramsE --------------------------
	.section	.nv.info._ZN5flash25flash_bwd_dot_do_o_kernelILb1E23Flash_bwd_kernel_traitsILi128ELi64ELi64ELi8ELi4ELi2ELi2ELb1ELb0EN7cutlass6half_tE19Flash_kernel_traitsILi128ELi64ELi64ELi8ES3_EEEEvNS_16Flash_bwd_paramsE,"",@"SHT_CUDA_INFO"
	.sectionflags	@""
	.align	4


	//----- nvinfo : EIATTR_CUDA_API_VERSION
	.align		4
        /*0000*/ 	.byte	0x04, 0x37
        /*0002*/ 	.short	(.L_648 - .L_647)
.L_647:
        /*0004*/ 	.word	0x00000082


	//----- nvinfo : EIATTR_SW2861232_WAR
	.align		4
.L_648:
        /*0008*/ 	.byte	0x01, 0x35
	.zero		2


	//----- nvinfo : EIATTR_PARAM_CBANK
	.align		4
        /*000c*/ 	.byte	0x04, 0x0a
        /*000e*/ 	.short	(.L_650 - .L_649)
	.align		4
.L_649:
        /*0010*/ 	.word	index@(.nv.constant0._ZN5flash25flash_bwd_dot_do_o_kernelILb1E23Flash_bwd_kernel_traitsILi128ELi64ELi64ELi8ELi4ELi2ELi2ELb1ELb0EN7cutlass6half_tE19Flash_kernel_traitsILi128ELi64ELi64ELi8ES3_EEEEvNS_16Flash_bwd_paramsE)
        /*0014*/ 	.short	0x0160
        /*0016*/ 	.short	0x0280


	//----- nvinfo : EIATTR_CBANK_PARAM_SIZE
	.align		4
.L_650:
        /*0018*/ 	.byte	0x03, 0x19
        /*001a*/ 	.short	0x0280


	//----- nvinfo : EIATTR_KPARAM_INFO
	.align		4
        /*001c*/ 	.byte	0x04, 0x17
        /*001e*/ 	.short	(.L_652 - .L_651)
.L_651:
        /*0020*/ 	.word	0x00000000
        /*0024*/ 	.short	0x0000
        /*0026*/ 	.short	0x0000
        /*0028*/ 	.byte	0x00, 0xf0, 0x01, 0x0a


	//----- nvinfo : EIATTR_MAXREG_COUNT
	.align		4
.L_652:
        /*002c*/ 	.byte	0x03, 0x1b
        /*002e*/ 	.short	0x00ff


	//----- nvinfo : EIATTR_MERCURY_ISA_VERSION
	.align		4
        /*0030*/ 	.byte	0x03, 0x5f
        /*0032*/ 	.short	0x0000


	//----- nvinfo : EIATTR_COOP_GROUP_MASK_REGIDS
	.align		4
        /*0034*/ 	.byte	0x04, 0x29
        /*0036*/ 	.short	(.L_654 - .L_653)


	//   ....[0]....
.L_653:
        /*0038*/ 	.word	0xffffffff


	//   ....[1]....
        /*003c*/ 	.word	0xffffffff


	//   ....[2]....
        /*0040*/ 	.word	0xffffffff


	//   ....[3]....
        /*0044*/ 	.word	0xffffffff


	//   ....[4]....
        /*0048*/ 	.word	0xffffffff


	//   ....[5]....
        /*004c*/ 	.word	0xffffffff


	//----- nvinfo : EIATTR_COOP_GROUP_INSTR_OFFSETS
	.align		4
.L_654:
        /*0050*/ 	.byte	0x04, 0x28
        /*0052*/ 	.short	(.L_656 - .L_655)


	//   ....[0]....
.L_655:
        /*0054*/ 	.word	0x000013d0


	//   ....[1]....
        /*0058*/ 	.word	0x00001400


	//   ....[2]....
        /*005c*/ 	.word	0x00001460


	//   ....[3]....
        /*0060*/ 	.word	0x00001470


	//   ....[4]....
        /*0064*/ 	.word	0x000014b0


	//   ....[5]....
        /*0068*/ 	.word	0x000014c0


	//----- nvinfo : EIATTR_EXIT_INSTR_OFFSETS
	.align		4
.L_656:
        /*006c*/ 	.byte	0x04, 0x1c
        /*006e*/ 	.short	(.L_658 - .L_657)


	//   ....[0]....
.L_657:
        /*0070*/ 	.word	0x000000f0


	//   ....[1]....
        /*0074*/ 	.word	0x00001610


	//----- nvinfo : EIATTR_CTAIDZ_USED
	.align		4
.L_658:
        /*0078*/ 	.byte	0x01, 0x04
	.zero		2


	//----- nvinfo : EIATTR_CRS_STACK_SIZE
	.align		4
        /*007c*/ 	.byte	0x04, 0x1e
        /*007e*/ 	.short	(.L_660 - .L_659)
.L_659:
        /*0080*/ 	.word	0x00000000
.L_660:


//--------------------- .nv.info._ZN5flash27flash_bwd_convert_dq_kernelI23Flash_bwd_kernel_traitsILi128ELi64ELi128ELi8ELi2ELi4ELi2ELb0ELb0EN7cutlass6half_tE19Flash_kernel_traitsILi128ELi64ELi128ELi8ES3_EEEEvNS_16Flash_bwd_paramsEi --------------------------
	.section	.nv.info._ZN5flash27flash_bwd_convert_dq_kernelI23Flash_bwd_kernel_traitsILi128ELi64ELi128ELi8ELi2ELi4ELi2ELb0ELb0EN7cutlass6half_tE19Flash_kernel_traitsILi128ELi64ELi128ELi8ES3_EEEEvNS_16Flash_bwd_paramsEi,"",@"SHT_CUDA_INFO"
	.sectionflags	@""
	.align	4


	//----- nvinfo : EIATTR_CUDA_API_VERSION
	.align		4
        /*0000*/ 	.byte	0x04, 0x37
        /*0002*/ 	.short	(.L_662 - .L_661)
.L_661:
        /*0004*/ 	.word	0x00000082


	//----- nvinfo : EIATTR_SW2861232_WAR
	.align		4
.L_662:
        /*0008*/ 	.byte	0x01, 0x35
	.zero		2


	//----- nvinfo : EIATTR_PARAM_CBANK
	.align		4
        /*000c*/ 	.byte	0x04, 0x0a
        /*000e*/ 	.short	(.L_664 - .L_663)
	.align		4
.L_663:
        /*0010*/ 	.word	index@(.nv.constant0._ZN5flash27flash_bwd_convert_dq_kernelI23Flash_bwd_kernel_traitsILi128ELi64ELi128ELi8ELi2ELi4ELi2ELb0ELb0EN7cutlass6half_tE19Flash_kernel_traitsILi128ELi64ELi128ELi8ES3_EEEEvNS_16Flash_bwd_paramsEi)
        /*0014*/ 	.short	0x0160
        /*0016*/ 	.short	0x0284


	//----- nvinfo : EIATTR_CBANK_PARAM_SIZE
	.align		4
.L_664:
        /*0018*/ 	.byte	0x03, 0x19
        /*001a*/ 	.short	0x0284


	//----- nvinfo : EIATTR_KPARAM_INFO
	.align		4
        /*001c*/ 	.byte	0x04, 0x17
        /*001e*/ 	.short	(.L_666 - .L_665)
.L_665:
        /*0020*/ 	.word	0x00000000
        /*0024*/ 	.short	0x0001
        /*0026*/ 	.short	0x0280
        /*0028*/ 	.byte	0x00, 0xf0, 0x11, 0x00


	//----- nvinfo : EIATTR_KPARAM_INFO
	.align		4
.L_666:
        /*002c*/ 	.byte	0x04, 0x17
        /*002e*/ 	.short	(.L_668 - .L_667)
.L_667:
        /*0030*/ 	.word	0x00000000
        /*0034*/ 	.short	0x0000
        /*0036*/ 	.short	0x0000
        /*0038*/ 	.byte	0x00, 0xf0, 0x01, 0x0a


	//----- nvinfo : EIATTR_MAXREG_COUNT
	.align		4
.L_668:
        /*003c*/ 	.byte	0x03, 0x1b
        /*003e*/ 	.short	0x00ff


	//----- nvinfo : EIATTR_NUM_BARRIERS
	.align		4
        /*0040*/ 	.byte	0x02, 0x4c
        /*0042*/ 	.byte	0x01
	.zero		1


	//----- nvinfo : EIATTR_MERCURY_ISA_VERSION
	.align		4
        /*0044*/ 	.byte	0x03, 0x5f
        /*0046*/ 	.short	0x0000


	//----- nvinfo : EIATTR_EXIT_INSTR_OFFSETS
	.align		4
        /*0048*/ 	.byte	0x04, 0x1c
        /*004a*/ 	.short	(.L_670 - .L_669)


	//   ....[0]....
.L_669:
        /*004c*/ 	.word	0x000000f0


	//   ....[1]....
        /*0050*/ 	.word	0x000016c0


	//   ....[2]....
        /*0054*/ 	.word	0x000017a0


	//   ....[3]....
        /*0058*/ 	.word	0x000017c0


	//----- nvinfo : EIATTR_CTAIDZ_USED
	.align		4
.L_670:
        /*005c*/ 	.byte	0x01, 0x04
	.zero		2


	//----- nvinfo : EIATTR_CRS_STACK_SIZE
	.align		4
        /*0060*/ 	.byte	0x04, 0x1e
        /*0062*/ 	.short	(.L_672 - .L_671)
.L_671:
        /*0064*/ 	.word	0x00000000
.L_672:


//--------------------- .nv.info._ZN5flash44flash_bwd_dq_dk_dv_loop_seqk_parallel_kernelI23Flash_bwd_kernel_traitsILi128ELi64ELi128ELi8ELi2ELi4ELi2ELb0ELb0EN7cutlass6half_tE19Flash_kernel_traitsILi128ELi64ELi128ELi8ES3_EELb1ELb0ELb0ELb0ELb0ELb1ELb0EEEvNS_16Flash_bwd_paramsE --------------------------
	.section	.nv.info._ZN5flash44flash_bwd_dq_dk_dv_loop_seqk_parallel_kernelI23Flash_bwd_kernel_traitsILi128ELi64ELi128ELi8ELi2ELi4ELi2ELb0ELb0EN7cutlass6half_tE19Flash_kernel_traitsILi128ELi64ELi128ELi8ES3_EELb1ELb0ELb0ELb0ELb0ELb1ELb0EEEvNS_16Flash_bwd_paramsE,"",@"SHT_CUDA_INFO"
	.sectionflags	@""
	.align	4


	//----- nvinfo : EIATTR_CUDA_API_VERSION
	.align		4
        /*0000*/ 	.byte	0x04, 0x37
        /*0002*/ 	.short	(.L_674 - .L_673)
.L_673:
        /*0004*/ 	.word	0x00000082


	//----- nvinfo : EIATTR_SW2861232_WAR
	.align		4
.L_674:
        /*0008*/ 	.byte	0x01, 0x35
	.zero		2


	//----- nvinfo : EIATTR_PARAM_CBANK
	.align		4
        /*000c*/ 	.byte	0x04, 0x0a
        /*000e*/ 	.short	(.L_676 - .L_675)
	.align		4
.L_675:
        /*0010*/ 	.word	index@(.nv.constant0._ZN5flash44flash_bwd_dq_dk_dv_loop_seqk_parallel_kernelI23Flash_bwd_kernel_traitsILi128ELi64ELi128ELi8ELi2ELi4ELi2ELb0ELb0EN7cutlass6half_tE19Flash_kernel_traitsILi128ELi64ELi128ELi8ES3_EELb1ELb0ELb0ELb0ELb0ELb1ELb0EEEvNS_16Flash_bwd_paramsE)
        /*0014*/ 	.short	0x0160
        /*0016*/ 	.short	0x0280


	//----- nvinfo : EIATTR_CBANK_PARAM_SIZE
	.align		4
.L_676:
        /*0018*/ 	.byte	0x03, 0x19
        /*001a*/ 	.short	0x0280


	//----- nvinfo : EIATTR_KPARAM_INFO
	.align		4
        /*001c*/ 	.byte	0x04, 0x17
        /*001e*/ 	.short	(.L_678 - .L_677)
.L_677:
        /*0020*/ 	.word	0x00000000
        /*0024*/ 	.short	0x0000
        /*0026*/ 	.short	0x0000
        /*0028*/ 	.byte	0x00, 0xf0, 0x01, 0x0a


	//----- nvinfo : EIATTR_MAXREG_COUNT
	.align		4
.L_678:
        /*002c*/ 	.byte	0x03, 0x1b
        /*002e*/ 	.short	0x00ff


	//----- nvinfo : EIATTR_NUM_BARRIERS
	.align		4
        /*0030*/ 	.byte	0x02, 0x4c
        /*0032*/ 	.byte	0x01
	.zero		1


	//----- nvinfo : EIATTR_ANNOTATIONS
	.align		4
        /*0034*/ 	.byte	0x04, 0x55
        /*0036*/ 	.short	(.L_680 - .L_679)


	//   ....[0]....
.L_679:
        /* <DEDUP_REMOVED lines=16> */


	//----- nvinfo : EIATTR_MERCURY_ISA_VERSION
	.align		4
.L_680:
        /*0120*/ 	.byte	0x03, 0x5f
        /*0122*/ 	.short	0x0000


	//----- nvinfo : EIATTR_EXIT_INSTR_OFFSETS
	.align		4
        /*0124*/ 	.byte	0x04, 0x1c
        /*0126*/ 	.short	(.L_682 - .L_681)


	//   ....[0]....
.L_681:
        /*0128*/ 	.word	0x000000a0


	//   ....[1]....
        /*012c*/ 	.word	0x0000ad80


	//----- nvinfo : EIATTR_CTAIDZ_USED
	.align		4
.L_682:
        /*0130*/ 	.byte	0x01, 0x04
	.zero		2


	//----- nvinfo : EIATTR_CRS_STACK_SIZE
	.align		4
        /*0134*/ 	.byte	0x04, 0x1e
        /*0136*/ 	.short	(.L_684 - .L_683)
.L_683:
        /*0138*/ 	.word	0x00000000
.L_684:


//--------------------- .nv.info._ZN5flash44flash_bwd_dq_dk_dv_loop_seqk_parallel_kernelI23Flash_bwd_kernel_traitsILi128ELi64ELi128ELi8ELi2ELi4ELi2ELb0ELb0EN7cutlass6half_tE19Flash_kernel_traitsILi128ELi64ELi128ELi8ES3_EELb0ELb0ELb0ELb0ELb0ELb1ELb1EEEvNS_16Flash_bwd_paramsE --------------------------
	.section	.nv.info._ZN5flash44flash_bwd_dq_dk_dv_loop_seqk_parallel_kernelI23Flash_bwd_kernel_traitsILi128ELi64ELi128ELi8ELi2ELi4ELi2ELb0ELb0EN7cutlass6half_tE19Flash_kernel_traitsILi128ELi64ELi128ELi8ES3_EELb0ELb0ELb0ELb0ELb0ELb1ELb1EEEvNS_16Flash_bwd_paramsE,"",@"SHT_CUDA_INFO"
	.sectionflags	@""
	.align	4


	//----- nvinfo : EIATTR_CUDA_API_VERSION
	.align		4
        /*0000*/ 	.byte	0x04, 0x37
        /*0002*/ 	.short	(.L_686 - .L_685)
.L_685:
        /*0004*/ 	.word	0x00000082


	//----- nvinfo : EIATTR_SW2861232_WAR
	.align		4
.L_686:
        /*0008*/ 	.byte	0x01, 0x35
	.zero		2


	//----- nvinfo : EIATTR_PARAM_CBANK
	.align		4
        /*000c*/ 	.byte	0x04, 0x0a
        /*000e*/ 	.short	(.L_688 - .L_687)
	.align		4
.L_687:
        /*0010*/ 	.word	index@(.nv.constant0._ZN5flash44flash_bwd_dq_dk_dv_loop_seqk_parallel_kernelI23Flash_bwd_kernel_traitsILi128ELi64ELi128ELi8ELi2ELi4ELi2ELb0ELb0EN7cutlass6half_tE19Flash_kernel_traitsILi128ELi64ELi128ELi8ES3_EELb0ELb0ELb0ELb0ELb0ELb1ELb1EEEvNS_16Flash_bwd_paramsE)
        /*0014*/ 	.short	0x0160
        /*0016*/ 	.short	0x0280


	//----- nvinfo : EIATTR_CBANK_PARAM_SIZE
	.align		4
.L_688:
        /*0018*/ 	.byte	0x03, 0x19
        /*001a*/ 	.short	0x0280


	//----- nvinfo : EIATTR_KPARAM_INFO
	.align		4
        /*001c*/ 	.byte	0x04, 0x17
        /*001e*/ 	.short	(.L_690 - .L_689)
.L_689:
        /*0020*/ 	.word	0x00000000
        /*0024*/ 	.short	0x0000
        /*0026*/ 	.short	0x0000
        /*0028*/ 	.byte	0x00, 0xf0, 0x01, 0x0a


	//----- nvinfo : EIATTR_MAXREG_COUNT
	.align		4
.L_690:
        /*002c*/ 	.byte	0x03, 0x1b
        /*002e*/ 	.short	0x00ff


	//----- nvinfo : EIATTR_NUM_BARRIERS
	.align		4
        /*0030*/ 	.byte	0x02, 0x4c
        /*0032*/ 	.byte	0x01
	.zero		1


	//----- nvinfo : EIATTR_ANNOTATIONS
	.align		4
        /*0034*/ 	.byte	0x04, 0x55
        /*0036*/ 	.short	(.L_692 - .L_691)


	//   ....[0]....
.L_691:
        /* <DEDUP_REMOVED lines=49> */


	//----- nvinfo : EIATTR_MERCURY_ISA_VERSION
	.align		4
.L_692:
        /*0330*/ 	.byte	0x03, 0x5f
        /*0332*/ 	.short	0x0000


	//----- nvinfo : EIATTR_EXIT_INSTR_OFFSETS
	.align		4
        /*0334*/ 	.byte	0x04, 0x1c
        /*0336*/ 	.short	(.L_694 - .L_693)


	//   ....[0]....
.L_693:
        /*0338*/ 	.word	0x000000a0


	//   ....[1]....
        /*033c*/ 	.word	0x0000aae0


	//----- nvinfo : EIATTR_CTAIDZ_USED
	.align		4
.L_694:
        /*0340*/ 	.byte	0x01, 0x04
	.zero		2


	//----- nvinfo : EIATTR_CRS_STACK_SIZE
	.align		4
        /*0344*/ 	.byte	0x04, 0x1e
        /*0346*/ 	.short	(.L_696 - .L_695)
.L_695:
        /*0348*/ 	.word	0x00000000
.L_696:


//--------------------- .nv.info._ZN5flash44flash_bwd_dq_dk_dv_loop_seqk_parallel_kernelI23Flash_bwd_kernel_traitsILi128ELi64ELi128ELi8ELi2ELi4ELi2ELb0ELb0EN7cutlass6half_tE19Flash_kernel_traitsILi128ELi64ELi128ELi8ES3_EELb1ELb0ELb0ELb0ELb0ELb0ELb0EEEvNS_16Flash_bwd_paramsE --------------------------
	.section	.nv.info._ZN5flash44flash_bwd_dq_dk_dv_loop_seqk_parallel_kernelI23Flash_bwd_kernel_traitsILi128ELi64ELi128ELi8ELi2ELi4ELi2ELb0ELb0EN7cutlass6half_tE19Flash_kernel_traitsILi128ELi64ELi128ELi8ES3_EELb1ELb0ELb0ELb0ELb0ELb0ELb0EEEvNS_16Flash_bwd_paramsE,"",@"SHT_CUDA_INFO"
	.sectionflags	@""
	.align	4


	//----- nvinfo : EIATTR_CUDA_API_VERSION
	.align		4
        /*0000*/ 	.byte	0x04, 0x37
        /*0002*/ 	.short	(.L_698 - .L_697)
.L_697:
        /*0004*/ 	.word	0x00000082


	//----- nvinfo : EIATTR_SW2861232_WAR
	.align		4
.L_698:
        /*0008*/ 	.byte	0x01, 0x35
	.zero		2


	//----- nvinfo : EIATTR_PARAM_CBANK
	.align		4
        /*000c*/ 	.byte	0x04, 0x0a
        /*000e*/ 	.short	(.L_700 - .L_699)
	.align		4
.L_699:
        /*0010*/ 	.word	index@(.nv.constant0._ZN5flash44flash_bwd_dq_dk_dv_loop_seqk_parallel_kernelI23Flash_bwd_kernel_traitsILi128ELi64ELi128ELi8ELi2ELi4ELi2ELb0ELb0EN7cutlass6half_tE19Flash_kernel_traitsILi128ELi64ELi128ELi8ES3_EELb1ELb0ELb0ELb0ELb0ELb0ELb0EEEvNS_16Flash_bwd_paramsE)
        /*0014*/ 	.short	0x0160
        /*0016*/ 	.short	0x0280


	//----- nvinfo : EIATTR_CBANK_PARAM_SIZE
	.align		4
.L_700:
        /*0018*/ 	.byte	0x03, 0x19
        /*001a*/ 	.short	0x0280


	//----- nvinfo : EIATTR_KPARAM_INFO
	.align		4
        /*001c*/ 	.byte	0x04, 0x17
        /*001e*/ 	.short	(.L_702 - .L_701)
.L_701:
        /*0020*/ 	.word	0x00000000
        /*0024*/ 	.short	0x0000
        /*0026*/ 	.short	0x0000
        /*0028*/ 	.byte	0x00, 0xf0, 0x01, 0x0a


	//----- nvinfo : EIATTR_MAXREG_COUNT
	.align		4
.L_702:
        /*002c*/ 	.byte	0x03, 0x1b
        /*002e*/ 	.short	0x00ff


	//----- nvinfo : EIATTR_NUM_BARRIERS
	.align		4
        /*0030*/ 	.byte	0x02, 0x4c
        /*0032*/ 	.byte	0x01
	.zero		1


	//----- nvinfo : EIATTR_ANNOTATIONS
	.align		4
        /*0034*/ 	.byte	0x04, 0x55
        /*0036*/ 	.short	(.L_704 - .L_703)


	//   ....[0]....
.L_703:
        /* <DEDUP_REMOVED lines=13> */


	//----- nvinfo : EIATTR_MERCURY_ISA_VERSION
	.align		4
.L_704:
        /*00f8*/ 	.byte	0x03, 0x5f
        /*00fa*/ 	.short	0x0000


	//----- nvinfo : EIATTR_EXIT_INSTR_OFFSETS
	.align		4
        /*00fc*/ 	.byte	0x04, 0x1c
        /*00fe*/ 	.short	(.L_706 - .L_705)


	//   ....[0]....
.L_705:
        /*0100*/ 	.word	0x000000a0


	//   ....[1]....
        /*0104*/ 	.word	0x0000bfb0


	//----- nvinfo : EIATTR_CTAIDZ_USED
	.align		4
.L_706:
        /*0108*/ 	.byte	0x01, 0x04
	.zero		2


	//----- nvinfo : EIATTR_CRS_STACK_SIZE
	.align		4
        /*010c*/ 	.byte	0x04, 0x1e
        /*010e*/ 	.short	(.L_708 - .L_707)
.L_707:
        /*0110*/ 	.word	0x00000000
.L_708:


//--------------------- .nv.info._ZN5flash44flash_bwd_dq_dk_dv_loop_seqk_parallel_kernelI23Flash_bwd_kernel_traitsILi128ELi64ELi128ELi8ELi2ELi4ELi2ELb0ELb0EN7cutlass6half_tE19Flash_kernel_traitsILi128ELi64ELi128ELi8ES3_EELb0ELb0ELb0ELb0ELb0ELb0ELb1EEEvNS_16Flash_bwd_paramsE --------------------------
	.section	.nv.info._ZN5flash44flash_bwd_dq_dk_dv_loop_seqk_parallel_kernelI23Flash_bwd_kernel_traitsILi128ELi64ELi128ELi8ELi2ELi4ELi2ELb0ELb0EN7cutlass6half_tE19Flash_kernel_traitsILi128ELi64ELi128ELi8ES3_EELb0ELb0ELb0ELb0ELb0ELb0ELb1EEEvNS_16Flash_bwd_paramsE,"",@"SHT_CUDA_INFO"
	.sectionflags	@""
	.align	4


	//----- nvinfo : EIATTR_CUDA_API_VERSION
	.align		4
        /*0000*/ 	.byte	0x04, 0x37
        /*0002*/ 	.short	(.L_710 - .L_709)
.L_709:
        /*0004*/ 	.word	0x00000082


	//----- nvinfo : EIATTR_SW2861232_WAR
	.align		4
.L_710:
        /*0008*/ 	.byte	0x01, 0x35
	.zero		2


	//----- nvinfo : EIATTR_PARAM_CBANK
	.align		4
        /*000c*/ 	.byte	0x04, 0x0a
        /*000e*/ 	.short	(.L_712 - .L_711)
	.align		4
.L_711:
        /*0010*/ 	.word	index@(.nv.constant0._ZN5flash44flash_bwd_dq_dk_dv_loop_seqk_parallel_kernelI23Flash_bwd_kernel_traitsILi128ELi64ELi128ELi8ELi2ELi4ELi2ELb0ELb0EN7cutlass6half_tE19Flash_kernel_traitsILi128ELi64ELi128ELi8ES3_EELb0ELb0ELb0ELb0ELb0ELb0ELb1EEEvNS_16Flash_bwd_paramsE)
        /*0014*/ 	.short	0x0160
        /*0016*/ 	.short	0x0280


	//----- nvinfo : EIATTR_CBANK_PARAM_SIZE
	.align		4
.L_712:
        /*0018*/ 	.byte	0x03, 0x19
        /*001a*/ 	.short	0x0280


	//----- nvinfo : EIATTR_KPARAM_INFO
	.align		4
        /*001c*/ 	.byte	0x04, 0x17
        /*001e*/ 	.short	(.L_714 - .L_713)
.L_713:
        /*0020*/ 	.word	0x00000000
        /*0024*/ 	.short	0x0000
        /*0026*/ 	.short	0x0000
        /*0028*/ 	.byte	0x00, 0xf0, 0x01, 0x0a


	//----- nvinfo : EIATTR_MAXREG_COUNT
	.align		4
.L_714:
        /*002c*/ 	.byte	0x03, 0x1b
        /*002e*/ 	.short	0x00ff


	//----- nvinfo : EIATTR_NUM_BARRIERS
	.align		4
        /*0030*/ 	.byte	0x02, 0x4c
        /*0032*/ 	.byte	0x01
	.zero		1


	//----- nvinfo : EIATTR_ANNOTATIONS
	.align		4
        /*0034*/ 	.byte	0x04, 0x55
        /*0036*/ 	.short	(.L_716 - .L_715)


	//   ....[0]....
.L_715:
        /* <DEDUP_REMOVED lines=56> */


	//----- nvinfo : EIATTR_MERCURY_ISA_VERSION
	.align		4
.L_716:
        /*03a8*/ 	.byte	0x03, 0x5f
        /*03aa*/ 	.short	0x0000


	//----- nvinfo : EIATTR_EXIT_INSTR_OFFSETS
	.align		4
        /*03ac*/ 	.byte	0x04, 0x1c
        /*03ae*/ 	.short	(.L_718 - .L_717)


	//   ....[0]....
.L_717:
        /*03b0*/ 	.word	0x000000a0


	//   ....[1]....
        /*03b4*/ 	.word	0x0000bc40


	//----- nvinfo : EIATTR_CTAIDZ_USED
	.align		4
.L_718:
        /*03b8*/ 	.byte	0x01, 0x04
	.zero		2


	//----- nvinfo : EIATTR_CRS_STACK_SIZE
	.align		4
        /*03bc*/ 	.byte	0x04, 0x1e
        /*03be*/ 	.short	(.L_720 - .L_719)
.L_719:
        /*03c0*/ 	.word	0x00000000
.L_720:


//--------------------- .nv.info._ZN5flash44flash_bwd_dq_dk_dv_loop_seqk_parallel_kernelI23Flash_bwd_kernel_traitsILi128ELi64ELi128ELi8ELi2ELi4ELi2ELb0ELb0EN7cutlass6half_tE19Flash_kernel_traitsILi128ELi64ELi128ELi8ES3_EELb1ELb0ELb1ELb0ELb0ELb0ELb0EEEvNS_16Flash_bwd_paramsE --------------------------
	.section	.nv.info._ZN5flash44flash_bwd_dq_dk_dv_loop_seqk_parallel_kernelI23Flash_bwd_kernel_traitsILi128ELi64ELi128ELi8ELi2ELi4ELi2ELb0ELb0EN7cutlass6half_tE19Flash_kernel_traitsILi128ELi64ELi128ELi8ES3_EELb1ELb0ELb1ELb0ELb0ELb0ELb0EEEvNS_16Flash_bwd_paramsE,"",@"SHT_CUDA_INFO"
	.sectionflags	@""
	.align	4


	//----- nvinfo : EIATTR_CUDA_API_VERSION
	.align		4
        /*0000*/ 	.byte	0x04, 0x37
        /*0002*/ 	.short	(.L_722 - .L_721)
.L_721:
        /*0004*/ 	.word	0x00000082


	//----- nvinfo : EIATTR_SW2861232_WAR
	.align		4
.L_722:
        /*0008*/ 	.byte	0x01, 0x35
	.zero		2


	//----- nvinfo : EIATTR_PARAM_CBANK
	.align		4
        /*000c*/ 	.byte	0x04, 0x0a
        /*000e*/ 	.short	(.L_724 - .L_723)
	.align		4
.L_723:
        /*0010*/ 	.word	index@(.nv.constant0._ZN5flash44flash_bwd_dq_dk_dv_loop_seqk_parallel_kernelI23Flash_bwd_kernel_traitsILi128ELi64ELi128ELi8ELi2ELi4ELi2ELb0ELb0EN7cutlass6half_tE19Flash_kernel_traitsILi128ELi64ELi128ELi8ES3_EELb1ELb0ELb1ELb0ELb0ELb0ELb0EEEvNS_16Flash_bwd_paramsE)
        /*0014*/ 	.short	0x0160
        /*0016*/ 	.short	0x0280


	//----- nvinfo : EIATTR_CBANK_PARAM_SIZE
	.align		4
.L_724:
        /*0018*/ 	.byte	0x03, 0x19
        /*001a*/ 	.short	0x0280


	//----- nvinfo : EIATTR_KPARAM_INFO
	.align		4
        /*001c*/ 	.byte	0x04, 0x17
        /*001e*/ 	.short	(.L_726 - .L_725)
.L_725:
        /*0020*/ 	.word	0x00000000
        /*0024*/ 	.short	0x0000
        /*0026*/ 	.short	0x0000
        /*0028*/ 	.byte	0x00, 0xf0, 0x01, 0x0a


	//----- nvinfo : EIATTR_MAXREG_COUNT
	.align		4
.L_726:
        /*002c*/ 	.byte	0x03, 0x1b
        /*002e*/ 	.short	0x00ff


	//----- nvinfo : EIATTR_NUM_BARRIERS
	.align		4
        /*0030*/ 	.byte	0x02, 0x4c
        /*0032*/ 	.byte	0x01
	.zero		1


	//----- nvinfo : EIATTR_ANNOTATIONS
	.align		4
        /*0034*/ 	.byte	0x04, 0x55
        /*0036*/ 	.short	(.L_728 - .L_727)


	//   ....[0]....
.L_727:
        /*0038*/ 	.word	0x00000001
        /*003c*/ 	.byte	0x00, 0x04, 0x00, 0x00, 0x01, 0x00, 0x00, 0x00, 0x30, 0x0b, 0x00, 0x00, 0x01, 0x00, 0x00, 0x00
        /*004c*/ 	.byte	0x70, 0x0b, 0x00, 0x00, 0x01, 0x00, 0x00, 0x00, 0x90, 0x0b, 0x00, 0x00, 0x01, 0x00, 0x00, 0x00
        /*005c*/ 	.byte	0xa0, 0x0b, 0x00, 0x00, 0x01, 0x00, 0x00, 0x00, 0xc0, 0x0b, 0x00, 0x00, 0x01, 0x00, 0x00, 0x00
        /*006c*/ 	.byte	0x40, 0x5b, 0x00, 0x00, 0x01, 0x00, 0x00, 0x00, 0x70, 0xa1, 0x00, 0x00, 0x01, 0x00, 0x00, 0x00
        /*007c*/ 	.byte	0x80, 0xa1, 0x00, 0x00, 0x01, 0x00, 0x00, 0x00, 0x90, 0xa1, 0x00, 0x00, 0x01, 0x00, 0x00, 0x00
        /*008c*/ 	.byte	0xa0, 0xa1, 0x00, 0x00, 0x01, 0x00, 0x00, 0x00, 0xb0, 0xa1, 0x00, 0x00


	//----- nvinfo : EIATTR_MERCURY_ISA_VERSION
	.align		4
.L_728:
        /*0098*/ 	.byte	0x03, 0x5f
        /*009a*/ 	.short	0x0000


	//----- nvinfo : EIATTR_EXIT_INSTR_OFFSETS
	.align		4
        /*009c*/ 	.byte	0x04, 0x1c
        /*009e*/ 	.short	(.L_730 - .L_729)


	//   ....[0]....
.L_729:
        /*00a0*/ 	.word	0x000000a0


	//   ....[1]....
        /*00a4*/ 	.word	0x0000c110


	//----- nvinfo : EIATTR_CTAIDZ_USED
	.align		4
.L_730:
        /*00a8*/ 	.byte	0x01, 0x04
	.zero		2


	//----- nvinfo : EIATTR_CRS_STACK_SIZE
	.align		4
        /*00ac*/ 	.byte	0x04, 0x1e
        /*00ae*/ 	.short	(.L_732 - .L_731)
.L_731:
        /*00b0*/ 	.word	0x00000000
.L_732:


//--------------------- .nv.info._ZN5flash44flash_bwd_dq_dk_dv_loop_seqk_parallel_kernelI23Flash_bwd_kernel_traitsILi128ELi64ELi128ELi8ELi2ELi4ELi2ELb0ELb0EN7cutlass6half_tE19Flash_kernel_traitsILi128ELi64ELi128ELi8ES3_EELb0ELb0ELb1ELb0ELb0ELb0ELb1EEEvNS_16Flash_bwd_paramsE --------------------------
	.section	.nv.info._ZN5flash44flash_bwd_dq_dk_dv_loop_seqk_parallel_kernelI23Flash_bwd_kernel_traitsILi128ELi64ELi128ELi8ELi2ELi4ELi2ELb0ELb0EN7cutlass6half_tE19Flash_kernel_traitsILi128ELi64ELi128ELi8ES3_EELb0ELb0ELb1ELb0ELb0ELb0ELb1EEEvNS_16Flash_bwd_paramsE,"",@"SHT_CUDA_INFO"
	.sectionflags	@""
	.align	4


	//----- nvinfo : EIATTR_CUDA_API_VERSION
	.align		4
        /*0000*/ 	.byte	0x04, 0x37
        /*0002*/ 	.short	(.L_734 - .L_733)
.L_733:
        /*0004*/ 	.word	0x00000082


	//----- nvinfo : EIATTR_SW2861232_WAR
	.align		4
.L_734:
        /*0008*/ 	.byte	0x01, 0x35
	.zero		2


	//----- nvinfo : EIATTR_PARAM_CBANK
	.align		4
        /*000c*/ 	.byte	0x04, 0x0a
        /*000e*/ 	.short	(.L_736 - .L_735)
	.align		4
.L_735:
        /*0010*/ 	.word	index@(.nv.constant0._ZN5flash44flash_bwd_dq_dk_dv_loop_seqk_parallel_kernelI23Flash_bwd_kernel_traitsILi128ELi64ELi128ELi8ELi2ELi4ELi2ELb0ELb0EN7cutlass6half_tE19Flash_kernel_traitsILi128ELi64ELi128ELi8ES3_EELb0ELb0ELb1ELb0ELb0ELb0ELb1EEEvNS_16Flash_bwd_paramsE)
        /*0014*/ 	.short	0x0160
        /*0016*/ 	.short	0x0280


	//----- nvinfo : EIATTR_CBANK_PARAM_SIZE
	.align		4
.L_736:
        /*0018*/ 	.byte	0x03, 0x19
        /*001a*/ 	.short	0x0280


	//----- nvinfo : EIATTR_KPARAM_INFO
	.align		4
        /*001c*/ 	.byte	0x04, 0x17
        /*001e*/ 	.short	(.L_738 - .L_737)
.L_737:
        /*0020*/ 	.word	0x00000000
        /*0024*/ 	.short	0x0000
        /*0026*/ 	.short	0x0000
        /*0028*/ 	.byte	0x00, 0xf0, 0x01, 0x0a


	//----- nvinfo : EIATTR_MAXREG_COUNT
	.align		4
.L_738:
        /*002c*/ 	.byte	0x03, 0x1b
        /*002e*/ 	.short	0x00ff


	//----- nvinfo : EIATTR_NUM_BARRIERS
	.align		4
        /*0030*/ 	.byte	0x02, 0x4c
        /*0032*/ 	.byte	0x01
	.zero		1


	//----- nvinfo : EIATTR_ANNOTATIONS
	.align		4
        /*0034*/ 	.byte	0x04, 0x55
        /*0036*/ 	.short	(.L_740 - .L_739)


	//   ....[0]....
.L_739:
        /* <DEDUP_REMOVED lines=56> */


	//----- nvinfo : EIATTR_MERCURY_ISA_VERSION
	.align		4
.L_740:
        /*03a0*/ 	.byte	0x03, 0x5f
        /*03a2*/ 	.short	0x0000


	//----- nvinfo : EIATTR_EXIT_INSTR_OFFSETS
	.align		4
        /*03a4*/ 	.byte	0x04, 0x1c
        /*03a6*/ 	.short	(.L_742 - .L_741)


	//   ....[0]....
.L_741:
        /*03a8*/ 	.word	0x000000a0


	//   ....[1]....
        /*03ac*/ 	.word	0x0000c010


	//----- nvinfo : EIATTR_CTAIDZ_USED
	.align		4
.L_742:
        /*03b0*/ 	.byte	0x01, 0x04
	.zero		2


	//----- nvinfo : EIATTR_CRS_STACK_SIZE
	.align		4
        /*03b4*/ 	.byte	0x04, 0x1e
        /*03b6*/ 	.short	(.L_744 - .L_743)
.L_743:
        /*03b8*/ 	.word	0x00000000
.L_744:


//--------------------- .nv.info._ZN5flash44flash_bwd_dq_dk_dv_loop_seqk_parallel_kernelI23Flash_bwd_kernel_traitsILi128ELi64ELi128ELi8ELi2ELi4ELi2ELb0ELb0EN7cutlass6half_tE19Flash_kernel_traitsILi128ELi64ELi128ELi8ES3_EELb1ELb0ELb0ELb0ELb1ELb1ELb0EEEvNS_16Flash_bwd_paramsE --------------------------
	.section	.nv.info._ZN5flash44flash_bwd_dq_dk_dv_loop_seqk_parallel_kernelI23Flash_bwd_kernel_traitsILi128ELi64ELi128ELi8ELi2ELi4ELi2ELb0ELb0EN7cutlass6half_tE19Flash_kernel_traitsILi128ELi64ELi128ELi8ES3_EELb1ELb0ELb0ELb0ELb1ELb1ELb0EEEvNS_16Flash_bwd_paramsE,"",@"SHT_CUDA_INFO"
	.sectionflags	@""
	.align	4


	//----- nvinfo : EIATTR_CUDA_API_VERSION
	.align		4
        /*0000*/ 	.byte	0x04, 0x37
        /*0002*/ 	.short	(.L_746 - .L_745)
.L_745:
        /*0004*/ 	.word	0x00000082


	//----- nvinfo : EIATTR_SW2861232_WAR
	.align		4
.L_746:
        /*0008*/ 	.byte	0x01, 0x35
	.zero		2


	//----- nvinfo : EIATTR_PARAM_CBANK
	.align		4
        /*000c*/ 	.byte	0x04, 0x0a
        /*000e*/ 	.short	(.L_748 - .L_747)
	.align		4
.L_747:
        /*0010*/ 	.word	index@(.nv.constant0._ZN5flash44flash_bwd_dq_dk_dv_loop_seqk_parallel_kernelI23Flash_bwd_kernel_traitsILi128ELi64ELi128ELi8ELi2ELi4ELi2ELb0ELb0EN7cutlass6half_tE19Flash_kernel_traitsILi128ELi64ELi128ELi8ES3_EELb1ELb0ELb0ELb0ELb1ELb1ELb0EEEvNS_16Flash_bwd_paramsE)
        /*0014*/ 	.short	0x0160
        /*0016*/ 	.short	0x0280


	//----- nvinfo : EIATTR_CBANK_PARAM_SIZE
	.align		4
.L_748:
        /*0018*/ 	.byte	0x03, 0x19
        /*001a*/ 	.short	0x0280


	//----- nvinfo : EIATTR_KPARAM_INFO
	.align		4
        /*001c*/ 	.byte	0x04, 0x17
        /*001e*/ 	.short	(.L_750 - .L_749)
.L_749:
        /*0020*/ 	.word	0x00000000
        /*0024*/ 	.short	0x0000
        /*0026*/ 	.short	0x0000
        /*0028*/ 	.byte	0x00, 0xf0, 0x01, 0x0a


	//----- nvinfo : EIATTR_MAXREG_COUNT
	.align		4
.L_750:
        /*002c*/ 	.byte	0x03, 0x1b
        /*002e*/ 	.short	0x00ff


	//----- nvinfo : EIATTR_NUM_BARRIERS
	.align		4
        /*0030*/ 	.byte	0x02, 0x4c
        /*0032*/ 	.byte	0x01
	.zero		1


	//----- nvinfo : EIATTR_ANNOTATIONS
	.align		4
        /*0034*/ 	.byte	0x04, 0x55
        /*0036*/ 	.short	(.L_752 - .L_751)


	//   ....[0]....
.L_751:
        /* <DEDUP_REMOVED lines=16> */


	//----- nvinfo : EIATTR_MERCURY_ISA_VERSION
	.align		4
.L_752:
        /*0128*/ 	.byte	0x03, 0x5f
        /*012a*/ 	.short	0x0000


	//----- nvinfo : EIATTR_EXIT_INSTR_OFFSETS
	.align		4
        /*012c*/ 	.byte	0x04, 0x1c
        /*012e*/ 	.short	(.L_754 - .L_753)


	//   ....[0]....
.L_753:
        /*0130*/ 	.word	0x000000a0


	//   ....[1]....
        /*0134*/ 	.word	0x00008770


	//----- nvinfo : EIATTR_CTAIDZ_USED
	.align		4
.L_754:
        /*0138*/ 	.byte	0x01, 0x04
	.zero		2


//--------------------- .nv.info._ZN5flash44flash_bwd_dq_dk_dv_loop_seqk_parallel_kernelI23Flash_bwd_kernel_traitsILi128ELi64ELi128ELi8ELi2ELi4ELi2ELb0ELb0EN7cutlass6half_tE19Flash_kernel_traitsILi128ELi64ELi128ELi8ES3_EELb0ELb0ELb0ELb0ELb1ELb1ELb1EEEvNS_16Flash_bwd_paramsE --------------------------
	.section	.nv.info._ZN5flash44flash_bwd_dq_dk_dv_loop_seqk_parallel_kernelI23Flash_bwd_kernel_traitsILi128ELi64ELi128ELi8ELi2ELi4ELi2ELb0ELb0EN7cutlass6half_tE19Flash_kernel_traitsILi128ELi64ELi128ELi8ES3_EELb0ELb0ELb0ELb0ELb1ELb1ELb1EEEvNS_16Flash_bwd_paramsE,"",@"SHT_CUDA_INFO"
	.sectionflags	@""
	.align	4


	//----- nvinfo : EIATTR_CUDA_API_VERSION
	.align		4
        /*0000*/ 	.byte	0x04, 0x37
        /*0002*/ 	.short	(.L_756 - .L_755)
.L_755:
        /*0004*/ 	.word	0x00000082


	//----- nvinfo : EIATTR_SW2861232_WAR
	.align		4
.L_756:
        /*0008*/ 	.byte	0x01, 0x35
	.zero		2


	//----- nvinfo : EIATTR_PARAM_CBANK
	.align		4
        /*000c*/ 	.byte	0x04, 0x0a
        /*000e*/ 	.short	(.L_758 - .L_757)
	.align		4
.L_757:
        /*0010*/ 	.word	index@(.nv.constant0._ZN5flash44flash_bwd_dq_dk_dv_loop_seqk_parallel_kernelI23Flash_bwd_kernel_traitsILi128ELi64ELi128ELi8ELi2ELi4ELi2ELb0ELb0EN7cutlass6half_tE19Flash_kernel_traitsILi128ELi64ELi128ELi8ES3_EELb0ELb0ELb0ELb0ELb1ELb1ELb1EEEvNS_16Flash_bwd_paramsE)
        /*0014*/ 	.short	0x0160
        /*0016*/ 	.short	0x0280


	//----- nvinfo : EIATTR_CBANK_PARAM_SIZE
	.align		4
.L_758:
        /*0018*/ 	.byte	0x03, 0x19
        /*001a*/ 	.short	0x0280


	//----- nvinfo : EIATTR_KPARAM_INFO
	.align		4
        /*001c*/ 	.byte	0x04, 0x17
        /*001e*/ 	.short	(.L_760 - .L_759)
.L_759:
        /*0020*/ 	.word	0x00000000
        /*0024*/ 	.short	0x0000
        /*0026*/ 	.short	0x0000
        /*0028*/ 	.byte	0x00, 0xf0, 0x01, 0x0a


	//----- nvinfo : EIATTR_MAXREG_COUNT
	.align		4
.L_760:
        /*002c*/ 	.byte	0x03, 0x1b
        /*002e*/ 	.short	0x00ff


	//----- nvinfo : EIATTR_NUM_BARRIERS
	.align		4
        /*0030*/ 	.byte	0x02, 0x4c
        /*0032*/ 	.byte	0x01
	.zero		1


	//----- nvinfo : EIATTR_ANNOTATIONS
	.align		4
        /*0034*/ 	.byte	0x04, 0x55
        /*0036*/ 	.short	(.L_762 - .L_761)


	//   ....[0]....
.L_761:
        /* <DEDUP_REMOVED lines=47> */


	//----- nvinfo : EIATTR_MERCURY_ISA_VERSION
	.align		4
.L_762:
        /*0310*/ 	.byte	0x03, 0x5f
        /*0312*/ 	.short	0x0000


	//----- nvinfo : EIATTR_EXIT_INSTR_OFFSETS
	.align		4
        /*0314*/ 	.byte	0x04, 0x1c
        /*0316*/ 	.short	(.L_764 - .L_763)


	//   ....[0]....
.L_763:
        /*0318*/ 	.word	0x000000a0


	//   ....[1]....
        /*031c*/ 	.word	0x00007fb0


	//----- nvinfo : EIATTR_CTAIDZ_USED
	.align		4
.L_764:
        /*0320*/ 	.byte	0x01, 0x04
	.zero		2


//--------------------- .nv.info._ZN5flash44flash_bwd_dq_dk_dv_loop_seqk_parallel_kernelI23Flash_bwd_kernel_traitsILi128ELi64ELi128ELi8ELi2ELi4ELi2ELb0ELb0EN7cutlass6half_tE19Flash_kernel_traitsILi128ELi64ELi128ELi8ES3_EELb1ELb0ELb0ELb1ELb0ELb0ELb0EEEvNS_16Flash_bwd_paramsE --------------------------
	.section	.nv.info._ZN5flash44flash_bwd_dq_dk_dv_loop_seqk_parallel_kernelI23Flash_bwd_kernel_traitsILi128ELi64ELi128ELi8ELi2ELi4ELi2ELb0ELb0EN7cutlass6half_tE19Flash_kernel_traitsILi128ELi64ELi128ELi8ES3_EELb1ELb0ELb0ELb1ELb0ELb0ELb0EEEvNS_16Flash_bwd_paramsE,"",@"SHT_CUDA_INFO"
	.sectionflags	@""
	.align	4


	//----- nvinfo : EIATTR_CUDA_API_VERSION
	.align		4
        /*0000*/ 	.byte	0x04, 0x37
        /*0002*/ 	.short	(.L_766 - .L_765)
.L_765:
        /*0004*/ 	.word	0x00000082


	//----- nvinfo : EIATTR_SW2861232_WAR
	.align		4
.L_766:
        /*0008*/ 	.byte	0x01, 0x35
	.zero		2


	//----- nvinfo : EIATTR_PARAM_CBANK
	.align		4
        /*000c*/ 	.byte	0x04, 0x0a
        /*000e*/ 	.short	(.L_768 - .L_767)
	.align		4
.L_767:
        /*0010*/ 	.word	index@(.nv.constant0._ZN5flash44flash_bwd_dq_dk_dv_loop_seqk_parallel_kernelI23Flash_bwd_kernel_traitsILi128ELi64ELi128ELi8ELi2ELi4ELi2ELb0ELb0EN7cutlass6half_tE19Flash_kernel_traitsILi128ELi64ELi128ELi8ES3_EELb1ELb0ELb0ELb1ELb0ELb0ELb0EEEvNS_16Flash_bwd_paramsE)
        /*0014*/ 	.short	0x0160
        /*0016*/ 	.short	0x0280


	//----- nvinfo : EIATTR_CBANK_PARAM_SIZE
	.align		4
.L_768:
        /*0018*/ 	.byte	0x03, 0x19
        /*001a*/ 	.short	0x0280


	//----- nvinfo : EIATTR_KPARAM_INFO
	.align		4
        /*001c*/ 	.byte	0x04, 0x17
        /*001e*/ 	.short	(.L_770 - .L_769)
.L_769:
        /*0020*/ 	.word	0x00000000
        /*0024*/ 	.short	0x0000
        /*0026*/ 	.short	0x0000
        /*0028*/ 	.byte	0x00, 0xf0, 0x01, 0x0a


	//----- nvinfo : EIATTR_MAXREG_COUNT
	.align		4
.L_770:
        /*002c*/ 	.byte	0x03, 0x1b
        /*002e*/ 	.short	0x00ff


	//----- nvinfo : EIATTR_NUM_BARRIERS
	.align		4
        /*0030*/ 	.byte	0x02, 0x4c
        /*0032*/ 	.byte	0x01
	.zero		1


	//----- nvinfo : EIATTR_ANNOTATIONS
	.align		4
        /*0034*/ 	.byte	0x04, 0x55
        /*0036*/ 	.short	(.L_772 - .L_771)


	//   ....[0]....
.L_771:
        /* <DEDUP_REMOVED lines=26> */


	//----- nvinfo : EIATTR_MERCURY_ISA_VERSION
	.align		4
.L_772:
        /*01c0*/ 	.byte	0x03, 0x5f
        /*01c2*/ 	.short	0x0000


	//----- nvinfo : EIATTR_EXIT_INSTR_OFFSETS
	.align		4
        /*01c4*/ 	.byte	0x04, 0x1c
        /*01c6*/ 	.short	(.L_774 - .L_773)


	//   ....[0]....
.L_773:
        /*01c8*/ 	.word	0x000000a0


	//   ....[1]....
        /*01cc*/ 	.word	0x0000c8e0


	//----- nvinfo : EIATTR_CTAIDZ_USED
	.align		4
.L_774:
        /*01d0*/ 	.byte	0x01, 0x04
	.zero		2


	//----- nvinfo : EIATTR_CRS_STACK_SIZE
	.align		4
        /*01d4*/ 	.byte	0x04, 0x1e
        /*01d6*/ 	.short	(.L_776 - .L_775)
.L_775:
        /*01d8*/ 	.word	0x00000000
.L_776:


//--------------------- .nv.info._ZN5flash44flash_bwd_dq_dk_dv_loop_seqk_parallel_kernelI23Flash_bwd_kernel_traitsILi128ELi64ELi128ELi8ELi2ELi4ELi2ELb0ELb0EN7cutlass6half_tE19Flash_kernel_traitsILi128ELi64ELi128ELi8ES3_EELb0ELb0ELb0ELb1ELb0ELb0ELb1EEEvNS_16Flash_bwd_paramsE --------------------------
	.section	.nv.info._ZN5flash44flash_bwd_dq_dk_dv_loop_seqk_parallel_kernelI23Flash_bwd_kernel_traitsILi128ELi64ELi128ELi8ELi2ELi4ELi2ELb0ELb0EN7cutlass6half_tE19Flash_kernel_traitsILi128ELi64ELi128ELi8ES3_EELb0ELb0ELb0ELb1ELb0ELb0ELb1EEEvNS_16Flash_bwd_paramsE,"",@"SHT_CUDA_INFO"
	.sectionflags	@""
	.align	4


	//----- nvinfo : EIATTR_CUDA_API_VERSION
	.align		4
        /*0000*/ 	.byte	0x04, 0x37
        /*0002*/ 	.short	(.L_778 - .L_777)
.L_777:
        /*0004*/ 	.word	0x00000082


	//----- nvinfo : EIATTR_SW2861232_WAR
	.align		4
.L_778:
        /*0008*/ 	.byte	0x01, 0x35
	.zero		2


	//----- nvinfo : EIATTR_PARAM_CBANK
	.align		4
        /*000c*/ 	.byte	0x04, 0x0a
        /*000e*/ 	.short	(.L_780 - .L_779)
	.align		4
.L_779:
        /*0010*/ 	.word	index@(.nv.constant0._ZN5flash44flash_bwd_dq_dk_dv_loop_seqk_parallel_kernelI23Flash_bwd_kernel_traitsILi128ELi64ELi128ELi8ELi2ELi4ELi2ELb0ELb0EN7cutlass6half_tE19Flash_kernel_traitsILi128ELi64ELi128ELi8ES3_EELb0ELb0ELb0ELb1ELb0ELb0ELb1EEEvNS_16Flash_bwd_paramsE)
        /*0014*/ 	.short	0x0160
        /*0016*/ 	.short	0x0280


	//----- nvinfo : EIATTR_CBANK_PARAM_SIZE
	.align		4
.L_780:
        /*0018*/ 	.byte	0x03, 0x19
        /*001a*/ 	.short	0x0280


	//----- nvinfo : EIATTR_KPARAM_INFO
	.align		4
        /*001c*/ 	.byte	0x04, 0x17
        /*001e*/ 	.short	(.L_782 - .L_781)
.L_781:
        /*0020*/ 	.word	0x00000000
        /*0024*/ 	.short	0x0000
        /*0026*/ 	.short	0x0000
        /*0028*/ 	.byte	0x00, 0xf0, 0x01, 0x0a


	//----- nvinfo : EIATTR_MAXREG_COUNT
	.align		4
.L_782:
        /*002c*/ 	.byte	0x03, 0x1b
        /*002e*/ 	.short	0x00ff


	//----- nvinfo : EIATTR_NUM_BARRIERS
	.align		4
        /*0030*/ 	.byte	0x02, 0x4c
        /*0032*/ 	.byte	0x01
	.zero		1


	//----- nvinfo : EIATTR_ANNOTATIONS
	.align		4
        /*0034*/ 	.byte	0x04, 0x55
        /*0036*/ 	.short	(.L_784 - .L_783)


	//   ....[0]....
.L_783:
        /* <DEDUP_REMOVED lines=57> */


	//----- nvinfo : EIATTR_MERCURY_ISA_VERSION
	.align		4
.L_784:
        /*03b0*/ 	.byte	0x03, 0x5f
        /*03b2*/ 	.short	0x0000


	//----- nvinfo : EIATTR_EXIT_INSTR_OFFSETS
	.align		4
        /*03b4*/ 	.byte	0x04, 0x1c
        /*03b6*/ 	.short	(.L_786 - .L_785)


	//   ....[0]....
.L_785:
        /*03b8*/ 	.word	0x000000a0


	//   ....[1]....
        /*03bc*/ 	.word	0x0000c230


	//----- nvinfo : EIATTR_CTAIDZ_USED
	.align		4
.L_786:
        /*03c0*/ 	.byte	0x01, 0x04
	.zero		2


	//----- nvinfo : EIATTR_CRS_STACK_SIZE
	.align		4
        /*03c4*/ 	.byte	0x04, 0x1e
        /*03c6*/ 	.short	(.L_788 - .L_787)
.L_787:
        /*03c8*/ 	.word	0x00000000
.L_788:


//--------------------- .nv.info._ZN5flash44flash_bwd_dq_dk_dv_loop_seqk_parallel_kernelI23Flash_bwd_kernel_traitsILi128ELi64ELi128ELi8ELi2ELi4ELi2ELb0ELb0EN7cutlass6half_tE19Flash_kernel_traitsILi128ELi64ELi128ELi8ES3_EELb1ELb0ELb1ELb0ELb0ELb1ELb0EEEvNS_16Flash_bwd_paramsE --------------------------
	.section	.nv.info._ZN5flash44flash_bwd_dq_dk_dv_loop_seqk_parallel_kernelI23Flash_bwd_kernel_traitsILi128ELi64ELi128ELi8ELi2ELi4ELi2ELb0ELb0EN7cutlass6half_tE19Flash_kernel_traitsILi128ELi64ELi128ELi8ES3_EELb1ELb0ELb1ELb0ELb0ELb1ELb0EEEvNS_16Flash_bwd_paramsE,"",@"SHT_CUDA_INFO"
	.sectionflags	@""
	.align	4


	//----- nvinfo : EIATTR_CUDA_API_VERSION
	.align		4
        /*0000*/ 	.byte	0x04, 0x37
        /*0002*/ 	.short	(.L_790 - .L_789)
.L_789:
        /*0004*/ 	.word	0x00000082


	//----- nvinfo : EIATTR_SW2861232_WAR
	.align		4
.L_790:
        /*0008*/ 	.byte	0x01, 0x35
	.zero		2


	//----- nvinfo : EIATTR_PARAM_CBANK
	.align		4
        /*000c*/ 	.byte	0x04, 0x0a
        /*000e*/ 	.short	(.L_792 - .L_791)
	.align		4
.L_791:
        /*0010*/ 	.word	index@(.nv.constant0._ZN5flash44flash_bwd_dq_dk_dv_loop_seqk_parallel_kernelI23Flash_bwd_kernel_traitsILi128ELi64ELi128ELi8ELi2ELi4ELi2ELb0ELb0EN7cutlass6half_tE19Flash_kernel_traitsILi128ELi64ELi128ELi8ES3_EELb1ELb0ELb1ELb0ELb0ELb1ELb0EEEvNS_16Flash_bwd_paramsE)
        /*0014*/ 	.short	0x0160
        /*0016*/ 	.short	0x0280


	//----- nvinfo : EIATTR_CBANK_PARAM_SIZE
	.align		4
.L_792:
        /*0018*/ 	.byte	0x03, 0x19
        /*001a*/ 	.short	0x0280


	//----- nvinfo : EIATTR_KPARAM_INFO
	.align		4
        /*001c*/ 	.byte	0x04, 0x17
        /*001e*/ 	.short	(.L_794 - .L_793)
.L_793:
        /*0020*/ 	.word	0x00000000
        /*0024*/ 	.short	0x0000
        /*0026*/ 	.short	0x0000
        /*0028*/ 	.byte	0x00, 0xf0, 0x01, 0x0a


	//----- nvinfo : EIATTR_MAXREG_COUNT
	.align		4
.L_794:
        /*002c*/ 	.byte	0x03, 0x1b
        /*002e*/ 	.short	0x00ff


	//----- nvinfo : EIATTR_NUM_BARRIERS
	.align		4
        /*0030*/ 	.byte	0x02, 0x4c
        /*0032*/ 	.byte	0x01
	.zero		1


	//----- nvinfo : EIATTR_ANNOTATIONS
	.align		4
        /*0034*/ 	.byte	0x04, 0x55
        /*0036*/ 	.short	(.L_796 - .L_795)


	//   ....[0]....
.L_795:
        /* <DEDUP_REMOVED lines=14> */


	//----- nvinfo : EIATTR_MERCURY_ISA_VERSION
	.align		4
.L_796:
        /*0108*/ 	.byte	0x03, 0x5f
        /*010a*/ 	.short	0x0000


	//----- nvinfo : EIATTR_EXIT_INSTR_OFFSETS
	.align		4
        /*010c*/ 	.byte	0x04, 0x1c
        /*010e*/ 	.short	(.L_798 - .L_797)


	//   ....[0]....
.L_797:
        /*0110*/ 	.word	0x000000a0


	//   ....[1]....
        /*0114*/ 	.word	0x0000b1a0


	//----- nvinfo : EIATTR_CTAIDZ_USED
	.align		4
.L_798:
        /*0118*/ 	.byte	0x01, 0x04
	.zero		2


	//----- nvinfo : EIATTR_CRS_STACK_SIZE
	.align		4
        /*011c*/ 	.byte	0x04, 0x1e
        /*011e*/ 	.short	(.L_800 - .L_799)
.L_799:
        /*0120*/ 	.word	0x00000000
.L_800:


//--------------------- .nv.info._ZN5flash44flash_bwd_dq_dk_dv_loop_seqk_parallel_kernelI23Flash_bwd_kernel_traitsILi128ELi64ELi128ELi8ELi2ELi4ELi2ELb0ELb0EN7cutlass6half_tE19Flash_kernel_traitsILi128ELi64ELi128ELi8ES3_EELb0ELb0ELb1ELb0ELb0ELb1ELb1EEEvNS_16Flash_bwd_paramsE --------------------------
	.section	.nv.info._ZN5flash44flash_bwd_dq_dk_dv_loop_seqk_parallel_kernelI23Flash_bwd_kernel_traitsILi128ELi64ELi128ELi8ELi2ELi4ELi2ELb0ELb0EN7cutlass6half_tE19Flash_kernel_traitsILi128ELi64ELi128ELi8ES3_EELb0ELb0ELb1ELb0ELb0ELb1ELb1EEEvNS_16Flash_bwd_paramsE,"",@"SHT_CUDA_INFO"
	.sectionflags	@""
	.align	4


	//----- nvinfo : EIATTR_CUDA_API_VERSION
	.align		4
        /*0000*/ 	.byte	0x04, 0x37
        /*0002*/ 	.short	(.L_802 - .L_801)
.L_801:
        /*0004*/ 	.word	0x00000082


	//----- nvinfo : EIATTR_SW2861232_WAR
	.align		4
.L_802:
        /*0008*/ 	.byte	0x01, 0x35
	.zero		2


	//----- nvinfo : EIATTR_PARAM_CBANK
	.align		4
        /*000c*/ 	.byte	0x04, 0x0a
        /*000e*/ 	.short	(.L_804 - .L_803)
	.align		4
.L_803:
        /*0010*/ 	.word	index@(.nv.constant0._ZN5flash44flash_bwd_dq_dk_dv_loop_seqk_parallel_kernelI23Flash_bwd_kernel_traitsILi128ELi64ELi128ELi8ELi2ELi4ELi2ELb0ELb0EN7cutlass6half_tE19Flash_kernel_traitsILi128ELi64ELi128ELi8ES3_EELb0ELb0ELb1ELb0ELb0ELb1ELb1EEEvNS_16Flash_bwd_paramsE)
        /*0014*/ 	.short	0x0160
        /*0016*/ 	.short	0x0280


	//----- nvinfo : EIATTR_CBANK_PARAM_SIZE
	.align		4
.L_804:
        /*0018*/ 	.byte	0x03, 0x19
        /*001a*/ 	.short	0x0280


	//----- nvinfo : EIATTR_KPARAM_INFO
	.align		4
        /*001c*/ 	.byte	0x04, 0x17
        /*001e*/ 	.short	(.L_806 - .L_805)
.L_805:
        /*0020*/ 	.word	0x00000000
        /*0024*/ 	.short	0x0000
        /*0026*/ 	.short	0x0000
        /*0028*/ 	.byte	0x00, 0xf0, 0x01, 0x0a


	//----- nvinfo : EIATTR_MAXREG_COUNT
	.align		4
.L_806:
        /*002c*/ 	.byte	0x03, 0x1b
        /*002e*/ 	.short	0x00ff


	//----- nvinfo : EIATTR_NUM_BARRIERS
	.align		4
        /*0030*/ 	.byte	0x02, 0x4c
        /*0032*/ 	.byte	0x01
	.zero		1


	//----- nvinfo : EIATTR_ANNOTATIONS
	.align		4
        /*0034*/ 	.byte	0x04, 0x55
        /*0036*/ 	.short	(.L_808 - .L_807)


	//   ....[0]....
.L_807:
        /* <DEDUP_REMOVED lines=48> */


	//----- nvinfo : EIATTR_MERCURY_ISA_VERSION
	.align		4
.L_808:
        /*0320*/ 	.byte	0x03, 0x5f
        /*0322*/ 	.short	0x0000


	//----- nvinfo : EIATTR_EXIT_INSTR_OFFSETS
	.align		4
        /*0324*/ 	.byte	0x04, 0x1c
        /*0326*/ 	.short	(.L_810 - .L_809)


	//   ....[0]....
.L_809:
        /*0328*/ 	.word	0x000000a0


	//   ....[1]....
        /*032c*/ 	.word	0x0000ae10


	//----- nvinfo : EIATTR_CTAIDZ_USED
	.align		4
.L_810:
        /*0330*/ 	.byte	0x01, 0x04
	.zero		2


	//----- nvinfo : EIATTR_CRS_STACK_SIZE
	.align		4
        /*0334*/ 	.byte	0x04, 0x1e
        /*0336*/ 	.short	(.L_812 - .L_811)
.L_811:
        /*0338*/ 	.word	0x00000000
.L_812:


//--------------------- .nv.info._ZN5flash44flash_bwd_dq_dk_dv_loop_seqk_parallel_kernelI23Flash_bwd_kernel_traitsILi128ELi64ELi128ELi8ELi2ELi4ELi2ELb0ELb0EN7cutlass6half_tE19Flash_kernel_traitsILi128ELi64ELi128ELi8ES3_EELb1ELb0ELb1ELb1ELb0ELb0ELb0EEEvNS_16Flash_bwd_paramsE --------------------------
	.section	.nv.info._ZN5flash44flash_bwd_dq_dk_dv_loop_seqk_parallel_kernelI23Flash_bwd_kernel_traitsILi128ELi64ELi128ELi8ELi2ELi4ELi2ELb0ELb0EN7cutlass6half_tE19Flash_kernel_traitsILi128ELi64ELi128ELi8ES3_EELb1ELb0ELb1ELb1ELb0ELb0ELb0EEEvNS_16Flash_bwd_paramsE,"",@"SHT_CUDA_INFO"
	.sectionflags	@""
	.align	4


	//----- nvinfo : EIATTR_CUDA_API_VERSION
	.align		4
        /*0000*/ 	.byte	0x04, 0x37
        /*0002*/ 	.short	(.L_814 - .L_813)
.L_813:
        /*0004*/ 	.word	0x00000082


	//----- nvinfo : EIATTR_SW2861232_WAR
	.align		4
.L_814:
        /*0008*/ 	.byte	0x01, 0x35
	.zero		2


	//----- nvinfo : EIATTR_PARAM_CBANK
	.align		4
        /*000c*/ 	.byte	0x04, 0x0a
        /*000e*/ 	.short	(.L_816 - .L_815)
	.align		4
.L_815:
        /*0010*/ 	.word	index@(.nv.constant0._ZN5flash44flash_bwd_dq_dk_dv_loop_seqk_parallel_kernelI23Flash_bwd_kernel_traitsILi128ELi64ELi128ELi8ELi2ELi4ELi2ELb0ELb0EN7cutlass6half_tE19Flash_kernel_traitsILi128ELi64ELi128ELi8ES3_EELb1ELb0ELb1ELb1ELb0ELb0ELb0EEEvNS_16Flash_bwd_paramsE)
        /*0014*/ 	.short	0x0160
        /*0016*/ 	.short	0x0280


	//----- nvinfo : EIATTR_CBANK_PARAM_SIZE
	.align		4
.L_816:
        /*0018*/ 	.byte	0x03, 0x19
        /*001a*/ 	.short	0x0280


	//----- nvinfo : EIATTR_KPARAM_INFO
	.align		4
        /*001c*/ 	.byte	0x04, 0x17
        /*001e*/ 	.short	(.L_818 - .L_817)
.L_817:
        /*0020*/ 	.word	0x00000000
        /*0024*/ 	.short	0x0000
        /*0026*/ 	.short	0x0000
        /*0028*/ 	.byte	0x00, 0xf0, 0x01, 0x0a


	//----- nvinfo : EIATTR_MAXREG_COUNT
	.align		4
.L_818:
        /*002c*/ 	.byte	0x03, 0x1b
        /*002e*/ 	.short	0x00ff


	//----- nvinfo : EIATTR_NUM_BARRIERS
	.align		4
        /*0030*/ 	.byte	0x02, 0x4c
        /*0032*/ 	.byte	0x01
	.zero		1


	//----- nvinfo : EIATTR_ANNOTATIONS
	.align		4
        /*0034*/ 	.byte	0x04, 0x55
        /*0036*/ 	.short	(.L_820 - .L_819)


	//   ....[0]....
.L_819:
        /* <DEDUP_REMOVED lines=10> */


	//----- nvinfo : EIATTR_MERCURY_ISA_VERSION
	.align		4
.L_820:
        /*00c8*/ 	.byte	0x03, 0x5f
        /*00ca*/ 	.short	0x0000


	//----- nvinfo : EIATTR_EXIT_INSTR_OFFSETS
	.align		4
        /*00cc*/ 	.byte	0x04, 0x1c
        /*00ce*/ 	.short	(.L_822 - .L_821)


	//   ....[0]....
.L_821:
        /*00d0*/ 	.word	0x000000a0


	//   ....[1]....
        /*00d4*/ 	.word	0x0000c980


	//----- nvinfo : EIATTR_CTAIDZ_USED
	.align		4
.L_822:
        /*00d8*/ 	.byte	0x01, 0x04
	.zero		2


	//----- nvinfo : EIATTR_CRS_STACK_SIZE
	.align		4
        /*00dc*/ 	.byte	0x04, 0x1e
        /*00de*/ 	.short	(.L_824 - .L_823)
.L_823:
        /*00e0*/ 	.word	0x00000000
.L_824:


//--------------------- .nv.info._ZN5flash44flash_bwd_dq_dk_dv_loop_seqk_parallel_kernelI23Flash_bwd_kernel_traitsILi128ELi64ELi128ELi8ELi2ELi4ELi2ELb0ELb0EN7cutlass6half_tE19Flash_kernel_traitsILi128ELi64ELi128ELi8ES3_EELb0ELb0ELb1ELb1ELb0ELb0ELb1EEEvNS_16Flash_bwd_paramsE --------------------------
	.section	.nv.info._ZN5flash44flash_bwd_dq_dk_dv_loop_seqk_parallel_kernelI23Flash_bwd_kernel_traitsILi128ELi64ELi128ELi8ELi2ELi4ELi2ELb0ELb0EN7cutlass6half_tE19Flash_kernel_traitsILi128ELi64ELi128ELi8ES3_EELb0ELb0ELb1ELb1ELb0ELb0ELb1EEEvNS_16Flash_bwd_paramsE,"",@"SHT_CUDA_INFO"
	.sectionflags	@""
	.align	4


	//----- nvinfo : EIATTR_CUDA_API_VERSION
	.align		4
        /*0000*/ 	.byte	0x04, 0x37
        /*0002*/ 	.short	(.L_826 - .L_825)
.L_825:
        /*0004*/ 	.word	0x00000082


	//----- nvinfo : EIATTR_SW2861232_WAR
	.align		4
.L_826:
        /*0008*/ 	.byte	0x01, 0x35
	.zero		2


	//----- nvinfo : EIATTR_PARAM_CBANK
	.align		4
        /*000c*/ 	.byte	0x04, 0x0a
        /*000e*/ 	.short	(.L_828 - .L_827)
	.align		4
.L_827:
        /*0010*/ 	.word	index@(.nv.constant0._ZN5flash44flash_bwd_dq_dk_dv_loop_seqk_parallel_kernelI23Flash_bwd_kernel_traitsILi128ELi64ELi128ELi8ELi2ELi4ELi2ELb0ELb0EN7cutlass6half_tE19Flash_kernel_traitsILi128ELi64ELi128ELi8ES3_EELb0ELb0ELb1ELb1ELb0ELb0ELb1EEEvNS_16Flash_bwd_paramsE)
        /*0014*/ 	.short	0x0160
        /*0016*/ 	.short	0x0280


	//----- nvinfo : EIATTR_CBANK_PARAM_SIZE
	.align		4
.L_828:
        /*0018*/ 	.byte	0x03, 0x19
        /*001a*/ 	.short	0x0280


	//----- nvinfo : EIATTR_KPARAM_INFO
	.align		4
        /*001c*/ 	.byte	0x04, 0x17
        /*001e*/ 	.short	(.L_830 - .L_829)
.L_829:
        /*0020*/ 	.word	0x00000000
        /*0024*/ 	.short	0x0000
        /*0026*/ 	.short	0x0000
        /*0028*/ 	.byte	0x00, 0xf0, 0x01, 0x0a


	//----- nvinfo : EIATTR_MAXREG_COUNT
	.align		4
.L_830:
        /*002c*/ 	.byte	0x03, 0x1b
        /*002e*/ 	.short	0x00ff


	//----- nvinfo : EIATTR_NUM_BARRIERS
	.align		4
        /*0030*/ 	.byte	0x02, 0x4c
        /*0032*/ 	.byte	0x01
	.zero		1


	//----- nvinfo : EIATTR_ANNOTATIONS
	.align		4
        /*0034*/ 	.byte	0x04, 0x55
        /*0036*/ 	.short	(.L_832 - .L_831)


	//   ....[0]....
.L_831:
        /* <DEDUP_REMOVED lines=57> */


	//----- nvinfo : EIATTR_MERCURY_ISA_VERSION
	.align		4
.L_832:
        /*03b0*/ 	.byte	0x03, 0x5f
        /*03b2*/ 	.short	0x0000


	//----- nvinfo : EIATTR_EXIT_INSTR_OFFSETS
	.align		4
        /*03b4*/ 	.byte	0x04, 0x1c
        /*03b6*/ 	.short	(.L_834 - .L_833)


	//   ....[0]....
.L_833:
        /*03b8*/ 	.word	0x000000a0


	//   ....[1]....
        /*03bc*/ 	.word	0x0000c5c0


	//----- nvinfo : EIATTR_CTAIDZ_USED
	.align		4
.L_834:
        /*03c0*/ 	.byte	0x01, 0x04
	.zero		2


	//----- nvinfo : EIATTR_CRS_STACK_SIZE
	.align		4
        /*03c4*/ 	.byte	0x04, 0x1e
        /*03c6*/ 	.short	(.L_836 - .L_835)
.L_835:
        /*03c8*/ 	.word	0x00000000
.L_836:


//--------------------- .nv.info._ZN5flash25flash_bwd_dot_do_o_kernelILb0E23Flash_bwd_kernel_traitsILi128ELi64ELi128ELi8ELi2ELi4ELi2ELb0ELb0EN7cutlass6half_tE19Flash_kernel_traitsILi128ELi64ELi128ELi8ES3_EEEEvNS_16Flash_bwd_paramsE --------------------------
	.section	.nv.info._ZN5flash25flash_bwd_dot_do_o_kernelILb0E23Flash_bwd_kernel_traitsILi128ELi64ELi128ELi8ELi2ELi4ELi2ELb0ELb0EN7cutlass6half_tE19Flash_kernel_traitsILi128ELi64ELi128ELi8ES3_EEEEvNS_16Flash_bwd_paramsE,"",@"SHT_CUDA_INFO"
	.sectionflags	@""
	.align	4


	//----- nvinfo : EIATTR_CUDA_API_VERSION
	.align		4
        /*0000*/ 	.byte	0x04, 0x37
        /*0002*/ 	.short	(.L_838 - .L_837)
.L_837:
        /*0004*/ 	.word	0x00000082


	//----- nvinfo : EIATTR_SW2861232_WAR
	.align		4
.L_838:
        /*0008*/ 	.byte	0x01, 0x35
	.zero		2


	//----- nvinfo : EIATTR_PARAM_CBANK
	.align		4
        /*000c*/ 	.byte	0x04, 0x0a
        /*000e*/ 	.short	(.L_840 - .L_839)
	.align		4
.L_839:
        /*0010*/ 	.word	index@(.nv.constant0._ZN5flash25flash_bwd_dot_do_o_kernelILb0E23Flash_bwd_kernel_traitsILi128ELi64ELi128ELi8ELi2ELi4ELi2ELb0ELb0EN7cutlass6half_tE19Flash_kernel_traitsILi128ELi64ELi128ELi8ES3_EEEEvNS_16Flash_bwd_paramsE)
        /*0014*/ 	.short	0x0160
        /*0016*/ 	.short	0x0280


	//----- nvinfo : EIATTR_CBANK_PARAM_SIZE
	.align		4
.L_840:
        /*0018*/ 	.byte	0x03, 0x19
        /*001a*/ 	.short	0x0280


	//----- nvinfo : EIATTR_KPARAM_INFO
	.align		4
        /*001c*/ 	.byte	0x04, 0x17
        /*001e*/ 	.short	(.L_842 - .L_841)
.L_841:
        /*0020*/ 	.word	0x00000000
        /*0024*/ 	.short	0x0000
        /*0026*/ 	.short	0x0000
        /*0028*/ 	.byte	0x00, 0xf0, 0x01, 0x0a


	//----- nvinfo : EIATTR_MAXREG_COUNT
	.align		4
.L_842:
        /*002c*/ 	.byte	0x03, 0x1b
        /*002e*/ 	.short	0x00ff


	//----- nvinfo : EIATTR_MERCURY_ISA_VERSION
	.align		4
        /*0030*/ 	.byte	0x03, 0x5f
        /*0032*/ 	.short	0x0000


	//----- nvinfo : EIATTR_COOP_GROUP_MASK_REGIDS
	.align		4
        /*0034*/ 	.byte	0x04, 0x29
        /*0036*/ 	.short	(.L_844 - .L_843)


	//   ....[0]....
.L_843:
        /*0038*/ 	.word	0xffffffff


	//   ....[1]....
        /*003c*/ 	.word	0xffffffff


	//   ....[2]....
        /*0040*/ 	.word	0xffffffff


	//   ....[3]....
        /*0044*/ 	.word	0xffffffff


	//   ....[4]....
        /*0048*/ 	.word	0xffffffff


	//   ....[5]....
        /*004c*/ 	.word	0xffffffff


	//----- nvinfo : EIATTR_COOP_GROUP_INSTR_OFFSETS
	.align		4
.L_844:
        /*0050*/ 	.byte	0x04, 0x28
        /*0052*/ 	.short	(.L_846 - .L_845)


	//   ....[0]....
.L_845:
        /*0054*/ 	.word	0x00001080


	//   ....[1]....
        /*0058*/ 	.word	0x000010f0


	//   ....[2]....
        /*005c*/ 	.word	0x00001110


	//   ....[3]....
        /*0060*/ 	.word	0x00001130


	//   ....[4]....
        /*0064*/ 	.word	0x00001160


	//   ....[5]....
        /*0068*/ 	.word	0x00001190


	//----- nvinfo : EIATTR_EXIT_INSTR_OFFSETS
	.align		4
.L_846:
        /*006c*/ 	.byte	0x04, 0x1c
        /*006e*/ 	.short	(.L_848 - .L_847)


	//   ....[0]....
.L_847:
        /*0070*/ 	.word	0x000000f0


	//   ....[1]....
        /*0074*/ 	.word	0x000011e0


	//   ....[2]....
        /*0078*/ 	.word	0x00001210


	//----- nvinfo : EIATTR_CTAIDZ_USED
	.align		4
.L_848:
        /*007c*/ 	.byte	0x01, 0x04
	.zero		2


	//----- nvinfo : EIATTR_CRS_STACK_SIZE
	.align		4
        /*0080*/ 	.byte	0x04, 0x1e
        /*0082*/ 	.short	(.L_850 - .L_849)
.L_849:
        /*0084*/ 	.word	0x00000000
.L_850:


//--------------------- .nv.info._ZN5flash25flash_bwd_dot_do_o_kernelILb1E23Flash_bwd_kernel_traitsILi128ELi64ELi128ELi8ELi2ELi4ELi2ELb0ELb0EN7cutlass6half_tE19Flash_kernel_traitsILi128ELi64ELi128ELi8ES3_EEEEvNS_16Flash_bwd_paramsE --------------------------
	.section	.nv.info._ZN5flash25flash_bwd_dot_do_o_kernelILb1E23Flash_bwd_kernel_traitsILi128ELi64ELi128ELi8ELi2ELi4ELi2ELb0ELb0EN7cutlass6half_tE19Flash_kernel_traitsILi128ELi64ELi128ELi8ES3_EEEEvNS_16Flash_bwd_paramsE,"",@"SHT_CUDA_INFO"
	.sectionflags	@""
	.align	4


	//----- nvinfo : EIATTR_CUDA_API_VERSION
	.align		4
        /*0000*/ 	.byte	0x04, 0x37
        /*0002*/ 	.short	(.L_852 - .L_851)
.L_851:
        /*0004*/ 	.word	0x00000082


	//----- nvinfo : EIATTR_SW2861232_WAR
	.align		4
.L_852:
        /*0008*/ 	.byte	0x01, 0x35
	.zero		2


	//----- nvinfo : EIATTR_PARAM_CBANK
	.align		4
        /*000c*/ 	.byte	0x04, 0x0a
        /*000e*/ 	.short	(.L_854 - .L_853)
	.align		4
.L_853:
        /*0010*/ 	.word	index@(.nv.constant0._ZN5flash25flash_bwd_dot_do_o_kernelILb1E23Flash_bwd_kernel_traitsILi128ELi64ELi128ELi8ELi2ELi4ELi2ELb0ELb0EN7cutlass6half_tE19Flash_kernel_traitsILi128ELi64ELi128ELi8ES3_EEEEvNS_16Flash_bwd_paramsE)
        /*0014*/ 	.short	0x0160
        /*0016*/ 	.short	0x0280


	//----- nvinfo : EIATTR_CBANK_PARAM_SIZE
	.align		4
.L_854:
        /*0018*/ 	.byte	0x03, 0x19
        /*001a*/ 	.short	0x0280


	//----- nvinfo : EIATTR_KPARAM_INFO
	.align		4
        /*001c*/ 	.byte	0x04, 0x17
        /*001e*/ 	.short	(.L_856 - .L_855)
.L_855:
        /*0020*/ 	.word	0x00000000
        /*0024*/ 	.short	0x0000
        /*0026*/ 	.short	0x0000
        /*0028*/ 	.byte	0x00, 0xf0, 0x01, 0x0a


	//----- nvinfo : EIATTR_MAXREG_COUNT
	.align		4
.L_856:
        /*002c*/ 	.byte	0x03, 0x1b
        /*002e*/ 	.short	0x00ff


	//----- nvinfo : EIATTR_MERCURY_ISA_VERSION
	.align		4
        /*0030*/ 	.byte	0x03, 0x5f
        /*0032*/ 	.short	0x0000


	//----- nvinfo : EIATTR_COOP_GROUP_MASK_REGIDS
	.align		4
        /*0034*/ 	.byte	0x04, 0x29
        /*0036*/ 	.short	(.L_858 - .L_857)


	//   ....[0]....
.L_857:
        /*0038*/ 	.word	0xffffffff


	//   ....[1]....
        /*003c*/ 	.word	0xffffffff


	//   ....[2]....
        /*0040*/ 	.word	0xffffffff


	//   ....[3]....
        /*0044*/ 	.word	0xffffffff


	//   ....[4]....
        /*0048*/ 	.word	0xffffffff


	//   ....[5]....
        /*004c*/ 	.word	0xffffffff


	//----- nvinfo : EIATTR_COOP_GROUP_INSTR_OFFSETS
	.align		4
.L_858:
        /*0050*/ 	.byte	0x04, 0x28
        /*0052*/ 	.short	(.L_860 - .L_859)


	//   ....[0]....
.L_859:
        /*0054*/ 	.word	0x000013d0


	//   ....[1]....
        /*0058*/ 	.word	0x00001400


	//   ....[2]....
        /*005c*/ 	.word	0x00001460


	//   ....[3]....
        /*0060*/ 	.word	0x00001470


	//   ....[4]....
        /*0064*/ 	.word	0x000014b0


	//   ....[5]....
        /*0068*/ 	.word	0x000014c0


	//----- nvinfo : EIATTR_EXIT_INSTR_OFFSETS
	.align		4
.L_860:
        /*006c*/ 	.byte	0x04, 0x1c
        /*006e*/ 	.short	(.L_862 - .L_861)


	//   ....[0]....
.L_861:
        /*0070*/ 	.word	0x000000f0


	//   ....[1]....
        /*0074*/ 	.word	0x00001610


	//----- nvinfo : EIATTR_CTAIDZ_USED
	.align		4
.L_862:
        /*0078*/ 	.byte	0x01, 0x04
	.zero		2


	//----- nvinfo : EIATTR_CRS_STACK_SIZE
	.align		4
        /*007c*/ 	.byte	0x04, 0x1e
        /*007e*/ 	.short	(.L_864 - .L_863)
.L_863:
        /*0080*/ 	.word	0x00000000
.L_864:


//--------------------- .nv.callgraph             --------------------------
	.section	.nv.callgraph,"",@"SHT_CUDA_CALLGRAPH"
	.align	4
	.sectionentsize	8
	.align		4
        /*0000*/ 	.word	0x00000000
	.align		4
        /*0004*/ 	.word	0xffffffff
	.align		4
        /*0008*/ 	.word	0x00000000
	.align		4
        /*000c*/ 	.word	0xfffffffe
	.align		4
        /*0010*/ 	.word	0x00000000
	.align		4
        /*0014*/ 	.word	0xfffffffd
	.align		4
        /*0018*/ 	.word	0x00000000
	.align		4
        /*001c*/ 	.word	0xfffffffc


//--------------------- .nv.rel.action            --------------------------
	.section	.nv.rel.action,"",@"SHT_CUDA_RELOCINFO"
	.align	8
	.sectionentsize	8
        /*0000*/ 	.byte	0x73, 0x00, 0x00, 0x00, 0x00, 0x00, 0x00, 0x00, 0x00, 0x00, 0x00, 0x11, 0x25, 0x00, 0x05, 0x36


//--------------------- .nv.constant4             --------------------------
	.section	.nv.constant4,"a",@progbits
	.align	8
	.align		8
.nv.constant4:
        /*0000*/ 	.dword	_ZN66_INTERNAL_b1c42276_30_flash_bwd_hdim128_fp16_sm80_cu_9afb97bd_33054cuda3std3__45__cpo5beginE
	.align		8
        /*0008*/ 	.dword	_ZN66_INTERNAL_b1c42276_30_flash_bwd_hdim128_fp16_sm80_cu_9afb97bd_33054cuda3std3__45__cpo3endE
	.align		8
        /*0010*/ 	.dword	_ZN66_INTERNAL_b1c42276_30_flash_bwd_hdim128_fp16_sm80_cu_9afb97bd_33054cuda3std3__45__cpo6cbeginE
	.align		8
        /*0018*/ 	.dword	_ZN66_INTERNAL_b1c42276_30_flash_bwd_hdim128_fp16_sm80_cu_9afb97bd_33054cuda3std3__45__cpo4cendE
	.align		8
        /*0020*/ 	.dword	_ZN66_INTERNAL_b1c42276_30_flash_bwd_hdim128_fp16_sm80_cu_9afb97bd_33054cuda3std3__468_GLOBAL__N__b1c42276_30_flash_bwd_hdim128_fp16_sm80_cu_9afb97bd_33056ignoreE
	.align		8
        /*0028*/ 	.dword	_ZN66_INTERNAL_b1c42276_30_flash_bwd_hdim128_fp16_sm80_cu_9afb97bd_33054cuda3std3__419piecewise_constructE
	.align		8
        /*0030*/ 	.dword	_ZN66_INTERNAL_b1c42276_30_flash_bwd_hdim128_fp16_sm80_cu_9afb97bd_33054cuda3std3__48in_placeE
	.align		8
        /*0038*/ 	.dword	_ZN66_INTERNAL_b1c42276_30_flash_bwd_hdim128_fp16_sm80_cu_9afb97bd_33054cuda3std6ranges3__45__cpo4swapE
	.align		8
        /*0040*/ 	.dword	_ZN66_INTERNAL_b1c42276_30_flash_bwd_hdim128_fp16_sm80_cu_9afb97bd_33054cuda3std6ranges3__45__cpo9iter_moveE
	.align		8
        /*0048*/ 	.dword	_ZN66_INTERNAL_b1c42276_30_flash_bwd_hdim128_fp16_sm80_cu_9afb97bd_33054cute7productE
	.align		8
        /*0050*/ 	.dword	_ZN66_INTERNAL_b1c42276_30_flash_bwd_hdim128_fp16_sm80_cu_9afb97bd_33054cute1_E


//--------------------- .nv.constant0._ZN5flash44flash_bwd_dq_dk_dv_loop_seqk_parallel_kernelI23Flash_bwd_kernel_traitsILi128ELi64ELi64ELi8ELi4ELi2ELi2ELb1ELb0EN7cutlass6half_tE19Flash_kernel_traitsILi128ELi64ELi64ELi8ES3_EELb0ELb0ELb0ELb0ELb0ELb1ELb0EEEvNS_16Flash_bwd_paramsE --------------------------
	.section	.nv.constant0._ZN5flash44flash_bwd_dq_dk_dv_loop_seqk_parallel_kernelI23Flash_bwd_kernel_traitsILi128ELi64ELi64ELi8ELi4ELi2ELi2ELb1ELb0EN7cutlass6half_tE19Flash_kernel_traitsILi128ELi64ELi64ELi8ES3_EELb0ELb0ELb0ELb0ELb0ELb1ELb0EEEvNS_16Flash_bwd_paramsE,"a",@progbits
	.sectionflags	@""
	.align	4
.nv.constant0._ZN5flash44flash_bwd_dq_dk_dv_loop_seqk_parallel_kernelI23Flash_bwd_kernel_traitsILi128ELi64ELi64ELi8ELi4ELi2ELi2ELb1ELb0EN7cutlass6half_tE19Flash_kernel_traitsILi128ELi64ELi64ELi8ES3_EELb0ELb0ELb0ELb0ELb0ELb1ELb0EEEvNS_16Flash_bwd_paramsE:
	.zero		992


//--------------------- .nv.constant0._ZN5flash44flash_bwd_dq_dk_dv_loop_seqk_parallel_kernelI23Flash_bwd_kernel_traitsILi128ELi64ELi64ELi8ELi4ELi2ELi2ELb1ELb0EN7cutlass6half_tE19Flash_kernel_traitsILi128ELi64ELi64ELi8ES3_EELb0ELb0ELb0ELb0ELb0ELb0ELb0EEEvNS_16Flash_bwd_paramsE --------------------------
	.section	.nv.constant0._ZN5flash44flash_bwd_dq_dk_dv_loop_seqk_parallel_kernelI23Flash_bwd_kernel_traitsILi128ELi64ELi64ELi8ELi4ELi2ELi2ELb1ELb0EN7cutlass6half_tE19Flash_kernel_traitsILi128ELi64ELi64ELi8ES3_EELb0ELb0ELb0ELb0ELb0ELb0ELb0EEEvNS_16Flash_bwd_paramsE,"a",@progbits
	.sectionflags	@""
	.align	4
.nv.constant0._ZN5flash44flash_bwd_dq_dk_dv_loop_seqk_parallel_kernelI23Flash_bwd_kernel_traitsILi128ELi64ELi64ELi8ELi4ELi2ELi2ELb1ELb0EN7cutlass6half_tE19Flash_kernel_traitsILi128ELi64ELi64ELi8ES3_EELb0ELb0ELb0ELb0ELb0ELb0ELb0EEEvNS_16Flash_bwd_paramsE:
	.zero		992


//--------------------- .nv.constant0._ZN5flash44flash_bwd_dq_dk_dv_loop_seqk_parallel_kernelI23Flash_bwd_kernel_traitsILi128ELi64ELi64ELi8ELi4ELi2ELi2ELb1ELb0EN7cutlass6half_tE19Flash_kernel_traitsILi128ELi64ELi64ELi8ES3_EELb0ELb0ELb1ELb0ELb0ELb0ELb0EEEvNS_16Flash_bwd_paramsE --------------------------
	.section	.nv.constant0._ZN5flash44flash_bwd_dq_dk_dv_loop_seqk_parallel_kernelI23Flash_bwd_kernel_traitsILi128ELi64ELi64ELi8ELi4ELi2ELi2ELb1ELb0EN7cutlass6half_tE19Flash_kernel_traitsILi128ELi64ELi64ELi8ES3_EELb0ELb0ELb1ELb0ELb0ELb0ELb0EEEvNS_16Flash_bwd_paramsE,"a",@progbits
	.sectionflags	@""
	.align	4
.nv.constant0._ZN5flash44flash_bwd_dq_dk_dv_loop_seqk_parallel_kernelI23Flash_bwd_kernel_traitsILi128ELi64ELi64ELi8ELi4ELi2ELi2ELb1ELb0EN7cutlass6half_tE19Flash_kernel_traitsILi128ELi64ELi64ELi8ES3_EELb0ELb0ELb1ELb0ELb0ELb0ELb0EEEvNS_16Flash_bwd_paramsE:
	.zero		992


//--------------------- .nv.constant0._ZN5flash44flash_bwd_dq_dk_dv_loop_seqk_parallel_kernelI23Flash_bwd_kernel_traitsILi128ELi64ELi64ELi8ELi4ELi2ELi2ELb1ELb0EN7cutlass6half_tE19Flash_kernel_traitsILi128ELi64ELi64ELi8ES3_EELb0ELb0ELb0ELb0ELb1ELb1ELb0EEEvNS_16Flash_bwd_paramsE --------------------------
	.section	.nv.constant0._ZN5flash44flash_bwd_dq_dk_dv_loop_seqk_parallel_kernelI23Flash_bwd_kernel_traitsILi128ELi64ELi64ELi8ELi4ELi2ELi2ELb1ELb0EN7cutlass6half_tE19Flash_kernel_traitsILi128ELi64ELi64ELi8ES3_EELb0ELb0ELb0ELb0ELb1ELb1ELb0EEEvNS_16Flash_bwd_paramsE,"a",@progbits
	.sectionflags	@""
	.align	4
.nv.constant0._ZN5flash44flash_bwd_dq_dk_dv_loop_seqk_parallel_kernelI23Flash_bwd_kernel_traitsILi128ELi64ELi64ELi8ELi4ELi2ELi2ELb1ELb0EN7cutlass6half_tE19Flash_kernel_traitsILi128ELi64ELi64ELi8ES3_EELb0ELb0ELb0ELb0ELb1ELb1ELb0EEEvNS_16Flash_bwd_paramsE:
	.zero		992


//--------------------- .nv.constant0._ZN5flash44flash_bwd_dq_dk_dv_loop_seqk_parallel_kernelI23Flash_bwd_kernel_traitsILi128ELi64ELi64ELi8ELi4ELi2ELi2ELb1ELb0EN7cutlass6half_tE19Flash_kernel_traitsILi128ELi64ELi64ELi8ES3_EELb0ELb0ELb0ELb1ELb0ELb0ELb0EEEvNS_16Flash_bwd_paramsE --------------------------
	.section	.nv.constant0._ZN5flash44flash_bwd_dq_dk_dv_loop_seqk_parallel_kernelI23Flash_bwd_kernel_traitsILi128ELi64ELi64ELi8ELi4ELi2ELi2ELb1ELb0EN7cutlass6half_tE19Flash_kernel_traitsILi128ELi64ELi64ELi8ES3_EELb0ELb0ELb0ELb1ELb0ELb0ELb0EEEvNS_16Flash_bwd_paramsE,"a",@progbits
	.sectionflags	@""
	.align	4
.nv.constant0._ZN5flash44flash_bwd_dq_dk_dv_loop_seqk_parallel_kernelI23Flash_bwd_kernel_traitsILi128ELi64ELi64ELi8ELi4ELi2ELi2ELb1ELb0EN7cutlass6half_tE19Flash_kernel_traitsILi128ELi64ELi64ELi8ES3_EELb0ELb0ELb0ELb1ELb0ELb0ELb0EEEvNS_16Flash_bwd_paramsE:
	.zero		992


//--------------------- .nv.constant0._ZN5flash44flash_bwd_dq_dk_dv_loop_seqk_parallel_kernelI23Flash_bwd_kernel_traitsILi128ELi64ELi64ELi8ELi4ELi2ELi2ELb1ELb0EN7cutlass6half_tE19Flash_kernel_traitsILi128ELi64ELi64ELi8ES3_EELb0ELb0ELb1ELb0ELb0ELb1ELb0EEEvNS_16Flash_bwd_paramsE --------------------------
	.section	.nv.constant0._ZN5flash44flash_bwd_dq_dk_dv_loop_seqk_parallel_kernelI23Flash_bwd_kernel_traitsILi128ELi64ELi64ELi8ELi4ELi2ELi2ELb1ELb0EN7cutlass6half_tE19Flash_kernel_traitsILi128ELi64ELi64ELi8ES3_EELb0ELb0ELb1ELb0ELb0ELb1ELb0EEEvNS_16Flash_bwd_paramsE,"a",@progbits
	.sectionflags	@""
	.align	4
.nv.constant0._ZN5flash44flash_bwd_dq_dk_dv_loop_seqk_parallel_kernelI23Flash_bwd_kernel_traitsILi128ELi64ELi64ELi8ELi4ELi2ELi2ELb1ELb0EN7cutlass6half_tE19Flash_kernel_traitsILi128ELi64ELi64ELi8ES3_EELb0ELb0ELb1ELb0ELb0ELb1ELb0EEEvNS_16Flash_bwd_paramsE:
	.zero		992


//--------------------- .nv.constant0._ZN5flash44flash_bwd_dq_dk_dv_loop_seqk_parallel_kernelI23Flash_bwd_kernel_traitsILi128ELi64ELi64ELi8ELi4ELi2ELi2ELb1ELb0EN7cutlass6half_tE19Flash_kernel_traitsILi128ELi64ELi64ELi8ES3_EELb0ELb0ELb1ELb1ELb0ELb0ELb0EEEvNS_16Flash_bwd_paramsE --------------------------
	.section	.nv.constant0._ZN5flash44flash_bwd_dq_dk_dv_loop_seqk_parallel_kernelI23Flash_bwd_kernel_traitsILi128ELi64ELi64ELi8ELi4ELi2ELi2ELb1ELb0EN7cutlass6half_tE19Flash_kernel_traitsILi128ELi64ELi64ELi8ES3_EELb0ELb0ELb1ELb1ELb0ELb0ELb0EEEvNS_16Flash_bwd_paramsE,"a",@progbits
	.sectionflags	@""
	.align	4
.nv.constant0._ZN5flash44flash_bwd_dq_dk_dv_loop_seqk_parallel_kernelI23Flash_bwd_kernel_traitsILi128ELi64ELi64ELi8ELi4ELi2ELi2ELb1ELb0EN7cutlass6half_tE19Flash_kernel_traitsILi128ELi64ELi64ELi8ES3_EELb0ELb0ELb1ELb1ELb0ELb0ELb0EEEvNS_16Flash_bwd_paramsE:
	.zero		992


//--------------------- .nv.constant0._ZN5flash44flash_bwd_dq_dk_dv_loop_seqk_parallel_kernelI23Flash_bwd_kernel_traitsILi128ELi64ELi128ELi8ELi2ELi4ELi2ELb0ELb0EN7cutlass6half_tE19Flash_kernel_traitsILi128ELi64ELi128ELi8ES3_EELb0ELb0ELb0ELb0ELb0ELb1ELb0EEEvNS_16Flash_bwd_paramsE --------------------------
	.section	.nv.constant0._ZN5flash44flash_bwd_dq_dk_dv_loop_seqk_parallel_kernelI23Flash_bwd_kernel_traitsILi128ELi64ELi128ELi8ELi2ELi4ELi2ELb0ELb0EN7cutlass6half_tE19Flash_kernel_traitsILi128ELi64ELi128ELi8ES3_EELb0ELb0ELb0ELb0ELb0ELb1ELb0EEEvNS_16Flash_bwd_paramsE,"a",@progbits
	.sectionflags	@""
	.align	4
.nv.constant0._ZN5flash44flash_bwd_dq_dk_dv_loop_seqk_parallel_kernelI23Flash_bwd_kernel_traitsILi128ELi64ELi128ELi8ELi2ELi4ELi2ELb0ELb0EN7cutlass6half_tE19Flash_kernel_traitsILi128ELi64ELi128ELi8ES3_EELb0ELb0ELb0ELb0ELb0ELb1ELb0EEEvNS_16Flash_bwd_paramsE:
	.zero		992


//--------------------- .nv.constant0._ZN5flash44flash_bwd_dq_dk_dv_loop_seqk_parallel_kernelI23Flash_bwd_kernel_traitsILi128ELi64ELi128ELi8ELi2ELi4ELi2ELb0ELb0EN7cutlass6half_tE19Flash_kernel_traitsILi128ELi64ELi128ELi8ES3_EELb0ELb0ELb0ELb0ELb0ELb0ELb0EEEvNS_16Flash_bwd_paramsE --------------------------
	.section	.nv.constant0._ZN5flash44flash_bwd_dq_dk_dv_loop_seqk_parallel_kernelI23Flash_bwd_kernel_traitsILi128ELi64ELi128ELi8ELi2ELi4ELi2ELb0ELb0EN7cutlass6half_tE19Flash_kernel_traitsILi128ELi64ELi128ELi8ES3_EELb0ELb0ELb0ELb0ELb0ELb0ELb0EEEvNS_16Flash_bwd_paramsE,"a",@progbits
	.sectionflags	@""
	.align	4
.nv.constant0._ZN5flash44flash_bwd_dq_dk_dv_loop_seqk_parallel_kernelI23Flash_bwd_kernel_traitsILi128ELi64ELi128ELi8ELi2ELi4ELi2ELb0ELb0EN7cutlass6half_tE19Flash_kernel_traitsILi128ELi64ELi128ELi8ES3_EELb0ELb0ELb0ELb0ELb0ELb0ELb0EEEvNS_16Flash_bwd_paramsE:
	.zero		992


//--------------------- .nv.constant0._ZN5flash44flash_bwd_dq_dk_dv_loop_seqk_parallel_kernelI23Flash_bwd_kernel_traitsILi128ELi64ELi128ELi8ELi2ELi4ELi2ELb0ELb0EN7cutlass6half_tE19Flash_kernel_traitsILi128ELi64ELi128ELi8ES3_EELb0ELb0ELb1ELb0ELb0ELb0ELb0EEEvNS_16Flash_bwd_paramsE --------------------------
	.section	.nv.constant0._ZN5flash44flash_bwd_dq_dk_dv_loop_seqk_parallel_kernelI23Flash_bwd_kernel_traitsILi128ELi64ELi128ELi8ELi2ELi4ELi2ELb0ELb0EN7cutlass6half_tE19Flash_kernel_traitsILi128ELi64ELi128ELi8ES3_EELb0ELb0ELb1ELb0ELb0ELb0ELb0EEEvNS_16Flash_bwd_paramsE,"a",@progbits
	.sectionflags	@""
	.align	4
.nv.constant0._ZN5flash44flash_bwd_dq_dk_dv_loop_seqk_parallel_kernelI23Flash_bwd_kernel_traitsILi128ELi64ELi128ELi8ELi2ELi4ELi2ELb0ELb0EN7cutlass6half_tE19Flash_kernel_traitsILi128ELi64ELi128ELi8ES3_EELb0ELb0ELb1ELb0ELb0ELb0ELb0EEEvNS_16Flash_bwd_paramsE:
	.zero		992


//--------------------- .nv.constant0._ZN5flash44flash_bwd_dq_dk_dv_loop_seqk_parallel_kernelI23Flash_bwd_kernel_traitsILi128ELi64ELi128ELi8ELi2ELi4ELi2ELb0ELb0EN7cutlass6half_tE19Flash_kernel_traitsILi128ELi64ELi128ELi8ES3_EELb0ELb0ELb0ELb0ELb1ELb1ELb0EEEvNS_16Flash_bwd_paramsE --------------------------
	.section	.nv.constant0._ZN5flash44flash_bwd_dq_dk_dv_loop_seqk_parallel_kernelI23Flash_bwd_kernel_traitsILi128ELi64ELi128ELi8ELi2ELi4ELi2ELb0ELb0EN7cutlass6half_tE19Flash_kernel_traitsILi128ELi64ELi128ELi8ES3_EELb0ELb0ELb0ELb0ELb1ELb1ELb0EEEvNS_16Flash_bwd_paramsE,"a",@progbits
	.sectionflags	@""
	.align	4
.nv.constant0._ZN5flash44flash_bwd_dq_dk_dv_loop_seqk_parallel_kernelI23Flash_bwd_kernel_traitsILi128ELi64ELi128ELi8ELi2ELi4ELi2ELb0ELb0EN7cutlass6half_tE19Flash_kernel_traitsILi128ELi64ELi128ELi8ES3_EELb0ELb0ELb0ELb0ELb1ELb1ELb0EEEvNS_16Flash_bwd_paramsE:
	.zero		992


//--------------------- .nv.constant0._ZN5flash44flash_bwd_dq_dk_dv_loop_seqk_parallel_kernelI23Flash_bwd_kernel_traitsILi128ELi64ELi128ELi8ELi2ELi4ELi2ELb0ELb0EN7cutlass6half_tE19Flash_kernel_traitsILi128ELi64ELi128ELi8ES3_EELb0ELb0ELb0ELb1ELb0ELb0ELb0EEEvNS_16Flash_bwd_paramsE --------------------------
	.section	.nv.constant0._ZN5flash44flash_bwd_dq_dk_dv_loop_seqk_parallel_kernelI23Flash_bwd_kernel_traitsILi128ELi64ELi128ELi8ELi2ELi4ELi2ELb0ELb0EN7cutlass6half_tE19Flash_kernel_traitsILi128ELi64ELi128ELi8ES3_EELb0ELb0ELb0ELb1ELb0ELb0ELb0EEEvNS_16Flash_bwd_paramsE,"a",@progbits
	.sectionflags	@""
	.align	4
.nv.constant0._ZN5flash44flash_bwd_dq_dk_dv_loop_seqk_parallel_kernelI23Flash_bwd_kernel_traitsILi128ELi64ELi128ELi8ELi2ELi4ELi2ELb0ELb0EN7cutlass6half_tE19Flash_kernel_traitsILi128ELi64ELi128ELi8ES3_EELb0ELb0ELb0ELb1ELb0ELb0ELb0EEEvNS_16Flash_bwd_paramsE:
	.zero		992


//--------------------- .nv.constant0._ZN5flash44flash_bwd_dq_dk_dv_loop_seqk_parallel_kernelI23Flash_bwd_kernel_traitsILi128ELi64ELi128ELi8ELi2ELi4ELi2ELb0ELb0EN7cutlass6half_tE19Flash_kernel_traitsILi128ELi64ELi128ELi8ES3_EELb0ELb0ELb1ELb0ELb0ELb1ELb0EEEvNS_16Flash_bwd_paramsE --------------------------
	.section	.nv.constant0._ZN5flash44flash_bwd_dq_dk_dv_loop_seqk_parallel_kernelI23Flash_bwd_kernel_traitsILi128ELi64ELi128ELi8ELi2ELi4ELi2ELb0ELb0EN7cutlass6half_tE19Flash_kernel_traitsILi128ELi64ELi128ELi8ES3_EELb0ELb0ELb1ELb0ELb0ELb1ELb0EEEvNS_16Flash_bwd_paramsE,"a",@progbits
	.sectionflags	@""
	.align	4
.nv.constant0._ZN5flash44flash_bwd_dq_dk_dv_loop_seqk_parallel_kernelI23Flash_bwd_kernel_traitsILi128ELi64ELi128ELi8ELi2ELi4ELi2ELb0ELb0EN7cutlass6half_tE19Flash_kernel_traitsILi128ELi64ELi128ELi8ES3_EELb0ELb0ELb1ELb0ELb0ELb1ELb0EEEvNS_16Flash_bwd_paramsE:
	.zero		992


//--------------------- .nv.constant0._ZN5flash44flash_bwd_dq_dk_dv_loop_seqk_parallel_kernelI23Flash_bwd_kernel_traitsILi128ELi64ELi128ELi8ELi2ELi4ELi2ELb0ELb0EN7cutlass6half_tE19Flash_kernel_traitsILi128ELi64ELi128ELi8ES3_EELb0ELb0ELb1ELb1ELb0ELb0ELb0EEEvNS_16Flash_bwd_paramsE --------------------------
	.section	.nv.constant0._ZN5flash44flash_bwd_dq_dk_dv_loop_seqk_parallel_kernelI23Flash_bwd_kernel_traitsILi128ELi64ELi128ELi8ELi2ELi4ELi2ELb0ELb0EN7cutlass6half_tE19Flash_kernel_traitsILi128ELi64ELi128ELi8ES3_EELb0ELb0ELb1ELb1ELb0ELb0ELb0EEEvNS_16Flash_bwd_paramsE,"a",@progbits
	.sectionflags	@""
	.align	4
.nv.constant0._ZN5flash44flash_bwd_dq_dk_dv_loop_seqk_parallel_kernelI23Flash_bwd_kernel_traitsILi128ELi64ELi128ELi8ELi2ELi4ELi2ELb0ELb0EN7cutlass6half_tE19Flash_kernel_traitsILi128ELi64ELi128ELi8ES3_EELb0ELb0ELb1ELb1ELb0ELb0ELb0EEEvNS_16Flash_bwd_paramsE:
	.zero		992


//--------------------- .nv.constant0._ZN5flash27flash_bwd_convert_dq_kernelI23Flash_bwd_kernel_traitsILi128ELi64ELi64ELi8ELi4ELi2ELi2ELb1ELb0EN7cutlass6half_tE19Flash_kernel_traitsILi128ELi64ELi64ELi8ES3_EEEEvNS_16Flash_bwd_paramsEi --------------------------
	.section	.nv.constant0._ZN5flash27flash_bwd_convert_dq_kernelI23Flash_bwd_kernel_traitsILi128ELi64ELi64ELi8ELi4ELi2ELi2ELb1ELb0EN7cutlass6half_tE19Flash_kernel_traitsILi128ELi64ELi64ELi8ES3_EEEEvNS_16Flash_bwd_paramsEi,"a",@progbits
	.sectionflags	@""
	.align	4
.nv.constant0._ZN5flash27flash_bwd_convert_dq_kernelI23Flash_bwd_kernel_traitsILi128ELi64ELi64ELi8ELi4ELi2ELi2ELb1ELb0EN7cutlass6half_tE19Flash_kernel_traitsILi128ELi64ELi64ELi8ES3_EEEEvNS_16Flash_bwd_paramsEi:
	.zero		996


//--------------------- .nv.constant0._ZN5flash44flash_bwd_dq_dk_dv_loop_seqk_parallel_kernelI23Flash_bwd_kernel_traitsILi128ELi64ELi64ELi8ELi4ELi2ELi2ELb1ELb0EN7cutlass6half_tE19Flash_kernel_traitsILi128ELi64ELi64ELi8ES3_EELb1ELb0ELb0ELb0ELb0ELb1ELb0EEEvNS_16Flash_bwd_paramsE --------------------------
	.section	.nv.constant0._ZN5flash44flash_bwd_dq_dk_dv_loop_seqk_parallel_kernelI23Flash_bwd_kernel_traitsILi128ELi64ELi64ELi8ELi4ELi2ELi2ELb1ELb0EN7cutlass6half_tE19Flash_kernel_traitsILi128ELi64ELi64ELi8ES3_EELb1ELb0ELb0ELb0ELb0ELb1ELb0EEEvNS_16Flash_bwd_paramsE,"a",@progbits
	.sectionflags	@""
	.align	4
.nv.constant0._ZN5flash44flash_bwd_dq_dk_dv_loop_seqk_parallel_kernelI23Flash_bwd_kernel_traitsILi128ELi64ELi64ELi8ELi4ELi2ELi2ELb1ELb0EN7cutlass6half_tE19Flash_kernel_traitsILi128ELi64ELi64ELi8ES3_EELb1ELb0ELb0ELb0ELb0ELb1ELb0EEEvNS_16Flash_bwd_paramsE:
	.zero		992


//--------------------- .nv.constant0._ZN5flash44flash_bwd_dq_dk_dv_loop_seqk_parallel_kernelI23Flash_bwd_kernel_traitsILi128ELi64ELi64ELi8ELi4ELi2ELi2ELb1ELb0EN7cutlass6half_tE19Flash_kernel_traitsILi128ELi64ELi64ELi8ES3_EELb0ELb0ELb0ELb0ELb0ELb1ELb1EEEvNS_16Flash_bwd_paramsE --------------------------
	.section	.nv.constant0._ZN5flash44flash_bwd_dq_dk_dv_loop_seqk_parallel_kernelI23Flash_bwd_kernel_traitsILi128ELi64ELi64ELi8ELi4ELi2ELi2ELb1ELb0EN7cutlass6half_tE19Flash_kernel_traitsILi128ELi64ELi64ELi8ES3_EELb0ELb0ELb0ELb0ELb0ELb1ELb1EEEvNS_16Flash_bwd_paramsE,"a",@progbits
	.sectionflags	@""
	.align	4
.nv.constant0._ZN5flash44flash_bwd_dq_dk_dv_loop_seqk_parallel_kernelI23Flash_bwd_kernel_traitsILi128ELi64ELi64ELi8ELi4ELi2ELi2ELb1ELb0EN7cutlass6half_tE19Flash_kernel_traitsILi128ELi64ELi64ELi8ES3_EELb0ELb0ELb0ELb0ELb0ELb1ELb1EEEvNS_16Flash_bwd_paramsE:
	.zero		992


//--------------------- .nv.constant0._ZN5flash44flash_bwd_dq_dk_dv_loop_seqk_parallel_kernelI23Flash_bwd_kernel_traitsILi128ELi64ELi64ELi8ELi4ELi2ELi2ELb1ELb0EN7cutlass6half_tE19Flash_kernel_traitsILi128ELi64ELi64ELi8ES3_EELb1ELb0ELb0ELb0ELb0ELb0ELb0EEEvNS_16Flash_bwd_paramsE --------------------------
	.section	.nv.constant0._ZN5flash44flash_bwd_dq_dk_dv_loop_seqk_parallel_kernelI23Flash_bwd_kernel_traitsILi128ELi64ELi64ELi8ELi4ELi2ELi2ELb1ELb0EN7cutlass6half_tE19Flash_kernel_traitsILi128ELi64ELi64ELi8ES3_EELb1ELb0ELb0ELb0ELb0ELb0ELb0EEEvNS_16Flash_bwd_paramsE,"a",@progbits
	.sectionflags	@""
	.align	4
.nv.constant0._ZN5flash44flash_bwd_dq_dk_dv_loop_seqk_parallel_kernelI23Flash_bwd_kernel_traitsILi128ELi64ELi64ELi8ELi4ELi2ELi2ELb1ELb0EN7cutlass6half_tE19Flash_kernel_traitsILi128ELi64ELi64ELi8ES3_EELb1ELb0ELb0ELb0ELb0ELb0ELb0EEEvNS_16Flash_bwd_paramsE:
	.zero		992


//--------------------- .nv.constant0._ZN5flash44flash_bwd_dq_dk_dv_loop_seqk_parallel_kernelI23Flash_bwd_kernel_traitsILi128ELi64ELi64ELi8ELi4ELi2ELi2ELb1ELb0EN7cutlass6half_tE19Flash_kernel_traitsILi128ELi64ELi64ELi8ES3_EELb0ELb0ELb0ELb0ELb0ELb0ELb1EEEvNS_16Flash_bwd_paramsE --------------------------
	.section	.nv.constant0._ZN5flash44flash_bwd_dq_dk_dv_loop_seqk_parallel_kernelI23Flash_bwd_kernel_traitsILi128ELi64ELi64ELi8ELi4ELi2ELi2ELb1ELb0EN7cutlass6half_tE19Flash_kernel_traitsILi128ELi64ELi64ELi8ES3_EELb0ELb0ELb0ELb0ELb0ELb0ELb1EEEvNS_16Flash_bwd_paramsE,"a",@progbits
	.sectionflags	@""
	.align	4
.nv.constant0._ZN5flash44flash_bwd_dq_dk_dv_loop_seqk_parallel_kernelI23Flash_bwd_kernel_traitsILi128ELi64ELi64ELi8ELi4ELi2ELi2ELb1ELb0EN7cutlass6half_tE19Flash_kernel_traitsILi128ELi64ELi64ELi8ES3_EELb0ELb0ELb0ELb0ELb0ELb0ELb1EEEvNS_16Flash_bwd_paramsE:
	.zero		992


//--------------------- .nv.constant0._ZN5flash44flash_bwd_dq_dk_dv_loop_seqk_parallel_kernelI23Flash_bwd_kernel_traitsILi128ELi64ELi64ELi8ELi4ELi2ELi2ELb1ELb0EN7cutlass6half_tE19Flash_kernel_traitsILi128ELi64ELi64ELi8ES3_EELb1ELb0ELb1ELb0ELb0ELb0ELb0EEEvNS_16Flash_bwd_paramsE --------------------------
	.section	.nv.constant0._ZN5flash44flash_bwd_dq_dk_dv_loop_seqk_parallel_kernelI23Flash_bwd_kernel_traitsILi128ELi64ELi64ELi8ELi4ELi2ELi2ELb1ELb0EN7cutlass6half_tE19Flash_kernel_traitsILi128ELi64ELi64ELi8ES3_EELb1ELb0ELb1ELb0ELb0ELb0ELb0EEEvNS_16Flash_bwd_paramsE,"a",@progbits
	.sectionflags	@""
	.align	4
.nv.constant0._ZN5flash44flash_bwd_dq_dk_dv_loop_seqk_parallel_kernelI23Flash_bwd_kernel_traitsILi128ELi64ELi64ELi8ELi4ELi2ELi2ELb1ELb0EN7cutlass6half_tE19Flash_kernel_traitsILi128ELi64ELi64ELi8ES3_EELb1ELb0ELb1ELb0ELb0ELb0ELb0EEEvNS_16Flash_bwd_paramsE:
	.zero		992


//--------------------- .nv.constant0._ZN5flash44flash_bwd_dq_dk_dv_loop_seqk_parallel_kernelI23Flash_bwd_kernel_traitsILi128ELi64ELi64ELi8ELi4ELi2ELi2ELb1ELb0EN7cutlass6half_tE19Flash_kernel_traitsILi128ELi64ELi64ELi8ES3_EELb0ELb0ELb1ELb0ELb0ELb0ELb1EEEvNS_16Flash_bwd_paramsE --------------------------
	.section	.nv.constant0._ZN5flash44flash_bwd_dq_dk_dv_loop_seqk_parallel_kernelI23Flash_bwd_kernel_traitsILi128ELi64ELi64ELi8ELi4ELi2ELi2ELb1ELb0EN7cutlass6half_tE19Flash_kernel_traitsILi128ELi64ELi64ELi8ES3_EELb0ELb0ELb1ELb0ELb0ELb0ELb1EEEvNS_16Flash_bwd_paramsE,"a",@progbits
	.sectionflags	@""
	.align	4
.nv.constant0._ZN5flash44flash_bwd_dq_dk_dv_loop_seqk_parallel_kernelI23Flash_bwd_kernel_traitsILi128ELi64ELi64ELi8ELi4ELi2ELi2ELb1ELb0EN7cutlass6half_tE19Flash_kernel_traitsILi128ELi64ELi64ELi8ES3_EELb0ELb0ELb1ELb0ELb0ELb0ELb1EEEvNS_16Flash_bwd_paramsE:
	.zero		992


//--------------------- .nv.constant0._ZN5flash44flash_bwd_dq_dk_dv_loop_seqk_parallel_kernelI23Flash_bwd_kernel_traitsILi128ELi64ELi64ELi8ELi4ELi2ELi2ELb1ELb0EN7cutlass6half_tE19Flash_kernel_traitsILi128ELi64ELi64ELi8ES3_EELb1ELb0ELb0ELb0ELb1ELb1ELb0EEEvNS_16Flash_bwd_paramsE --------------------------
	.section	.nv.constant0._ZN5flash44flash_bwd_dq_dk_dv_loop_seqk_parallel_kernelI23Flash_bwd_kernel_traitsILi128ELi64ELi64ELi8ELi4ELi2ELi2ELb1ELb0EN7cutlass6half_tE19Flash_kernel_traitsILi128ELi64ELi64ELi8ES3_EELb1ELb0ELb0ELb0ELb1ELb1ELb0EEEvNS_16Flash_bwd_paramsE,"a",@progbits
	.sectionflags	@""
	.align	4
.nv.constant0._ZN5flash44flash_bwd_dq_dk_dv_loop_seqk_parallel_kernelI23Flash_bwd_kernel_traitsILi128ELi64ELi64ELi8ELi4ELi2ELi2ELb1ELb0EN7cutlass6half_tE19Flash_kernel_traitsILi128ELi64ELi64ELi8ES3_EELb1ELb0ELb0ELb0ELb1ELb1ELb0EEEvNS_16Flash_bwd_paramsE:
	.zero		992


//--------------------- .nv.constant0._ZN5flash44flash_bwd_dq_dk_dv_loop_seqk_parallel_kernelI23Flash_bwd_kernel_traitsILi128ELi64ELi64ELi8ELi4ELi2ELi2ELb1ELb0EN7cutlass6half_tE19Flash_kernel_traitsILi128ELi64ELi64ELi8ES3_EELb0ELb0ELb0ELb0ELb1ELb1ELb1EEEvNS_16Flash_bwd_paramsE --------------------------
	.section	.nv.constant0._ZN5flash44flash_bwd_dq_dk_dv_loop_seqk_parallel_kernelI23Flash_bwd_kernel_traitsILi128ELi64ELi64ELi8ELi4ELi2ELi2ELb1ELb0EN7cutlass6half_tE19Flash_kernel_traitsILi128ELi64ELi64ELi8ES3_EELb0ELb0ELb0ELb0ELb1ELb1ELb1EEEvNS_16Flash_bwd_paramsE,"a",@progbits
	.sectionflags	@""
	.align	4
.nv.constant0._ZN5flash44flash_bwd_dq_dk_dv_loop_seqk_parallel_kernelI23Flash_bwd_kernel_traitsILi128ELi64ELi64ELi8ELi4ELi2ELi2ELb1ELb0EN7cutlass6half_tE19Flash_kernel_traitsILi128ELi64ELi64ELi8ES3_EELb0ELb0ELb0ELb0ELb1ELb1ELb1EEEvNS_16Flash_bwd_paramsE:
	.zero		992


//--------------------- .nv.constant0._ZN5flash44flash_bwd_dq_dk_dv_loop_seqk_parallel_kernelI23Flash_bwd_kernel_traitsILi128ELi64ELi64ELi8ELi4ELi2ELi2ELb1ELb0EN7cutlass6half_tE19Flash_kernel_traitsILi128ELi64ELi64ELi8ES3_EELb1ELb0ELb0ELb1ELb0ELb0ELb0EEEvNS_16Flash_bwd_paramsE --------------------------
	.section	.nv.constant0._ZN5flash44flash_bwd_dq_dk_dv_loop_seqk_parallel_kernelI23Flash_bwd_kernel_traitsILi128ELi64ELi64ELi8ELi4ELi2ELi2ELb1ELb0EN7cutlass6half_tE19Flash_kernel_traitsILi128ELi64ELi64ELi8ES3_EELb1ELb0ELb0ELb1ELb0ELb0ELb0EEEvNS_16Flash_bwd_paramsE,"a",@progbits
	.sectionflags	@""
	.align	4
.nv.constant0._ZN5flash44flash_bwd_dq_dk_dv_loop_seqk_parallel_kernelI23Flash_bwd_kernel_traitsILi128ELi64ELi64ELi8ELi4ELi2ELi2ELb1ELb0EN7cutlass6half_tE19Flash_kernel_traitsILi128ELi64ELi64ELi8ES3_EELb1ELb0ELb0ELb1ELb0ELb0ELb0EEEvNS_16Flash_bwd_paramsE:
	.zero		992


//--------------------- .nv.constant0._ZN5flash44flash_bwd_dq_dk_dv_loop_seqk_parallel_kernelI23Flash_bwd_kernel_traitsILi128ELi64ELi64ELi8ELi4ELi2ELi2ELb1ELb0EN7cutlass6half_tE19Flash_kernel_traitsILi128ELi64ELi64ELi8ES3_EELb0ELb0ELb0ELb1ELb0ELb0ELb1EEEvNS_16Flash_bwd_paramsE --------------------------
	.section	.nv.constant0._ZN5flash44flash_bwd_dq_dk_dv_loop_seqk_parallel_kernelI23Flash_bwd_kernel_traitsILi128ELi64ELi64ELi8ELi4ELi2ELi2ELb1ELb0EN7cutlass6half_tE19Flash_kernel_traitsILi128ELi64ELi64ELi8ES3_EELb0ELb0ELb0ELb1ELb0ELb0ELb1EEEvNS_16Flash_bwd_paramsE,"a",@progbits
	.sectionflags	@""
	.align	4
.nv.constant0._ZN5flash44flash_bwd_dq_dk_dv_loop_seqk_parallel_kernelI23Flash_bwd_kernel_traitsILi128ELi64ELi64ELi8ELi4ELi2ELi2ELb1ELb0EN7cutlass6half_tE19Flash_kernel_traitsILi128ELi64ELi64ELi8ES3_EELb0ELb0ELb0ELb1ELb0ELb0ELb1EEEvNS_16Flash_bwd_paramsE:
	.zero		992


//--------------------- .nv.constant0._ZN5flash44flash_bwd_dq_dk_dv_loop_seqk_parallel_kernelI23Flash_bwd_kernel_traitsILi128ELi64ELi64ELi8ELi4ELi2ELi2ELb1ELb0EN7cutlass6half_tE19Flash_kernel_traitsILi128ELi64ELi64ELi8ES3_EELb1ELb0ELb1ELb0ELb0ELb1ELb0EEEvNS_16Flash_bwd_paramsE --------------------------
	.section	.nv.constant0._ZN5flash44flash_bwd_dq_dk_dv_loop_seqk_parallel_kernelI23Flash_bwd_kernel_traitsILi128ELi64ELi64ELi8ELi4ELi2ELi2ELb1ELb0EN7cutlass6half_tE19Flash_kernel_traitsILi128ELi64ELi64ELi8ES3_EELb1ELb0ELb1ELb0ELb0ELb1ELb0EEEvNS_16Flash_bwd_paramsE,"a",@progbits
	.sectionflags	@""
	.align	4
.nv.constant0._ZN5flash44flash_bwd_dq_dk_dv_loop_seqk_parallel_kernelI23Flash_bwd_kernel_traitsILi128ELi64ELi64ELi8ELi4ELi2ELi2ELb1ELb0EN7cutlass6half_tE19Flash_kernel_traitsILi128ELi64ELi64ELi8ES3_EELb1ELb0ELb1ELb0ELb0ELb1ELb0EEEvNS_16Flash_bwd_paramsE:
	.zero		992


//--------------------- .nv.constant0._ZN5flash44flash_bwd_dq_dk_dv_loop_seqk_parallel_kernelI23Flash_bwd_kernel_traitsILi128ELi64ELi64ELi8ELi4ELi2ELi2ELb1ELb0EN7cutlass6half_tE19Flash_kernel_traitsILi128ELi64ELi64ELi8ES3_EELb0ELb0ELb1ELb0ELb0ELb1ELb1EEEvNS_16Flash_bwd_paramsE --------------------------
	.section	.nv.constant0._ZN5flash44flash_bwd_dq_dk_dv_loop_seqk_parallel_kernelI23Flash_bwd_kernel_traitsILi128ELi64ELi64ELi8ELi4ELi2ELi2ELb1ELb0EN7cutlass6half_tE19Flash_kernel_traitsILi128ELi64ELi64ELi8ES3_EELb0ELb0ELb1ELb0ELb0ELb1ELb1EEEvNS_16Flash_bwd_paramsE,"a",@progbits
	.sectionflags	@""
	.align	4
.nv.constant0._ZN5flash44flash_bwd_dq_dk_dv_loop_seqk_parallel_kernelI23Flash_bwd_kernel_traitsILi128ELi64ELi64ELi8ELi4ELi2ELi2ELb1ELb0EN7cutlass6half_tE19Flash_kernel_traitsILi128ELi64ELi64ELi8ES3_EELb0ELb0ELb1ELb0ELb0ELb1ELb1EEEvNS_16Flash_bwd_paramsE:
	.zero		992


//--------------------- .nv.constant0._ZN5flash44flash_bwd_dq_dk_dv_loop_seqk_parallel_kernelI23Flash_bwd_kernel_traitsILi128ELi64ELi64ELi8ELi4ELi2ELi2ELb1ELb0EN7cutlass6half_tE19Flash_kernel_traitsILi128ELi64ELi64ELi8ES3_EELb1ELb0ELb1ELb1ELb0ELb0ELb0EEEvNS_16Flash_bwd_paramsE --------------------------
	.section	.nv.constant0._ZN5flash44flash_bwd_dq_dk_dv_loop_seqk_parallel_kernelI23Flash_bwd_kernel_traitsILi128ELi64ELi64ELi8ELi4ELi2ELi2ELb1ELb0EN7cutlass6half_tE19Flash_kernel_traitsILi128ELi64ELi64ELi8ES3_EELb1ELb0ELb1ELb1ELb0ELb0ELb0EEEvNS_16Flash_bwd_paramsE,"a",@progbits
	.sectionflags	@""
	.align	4
.nv.constant0._ZN5flash44flash_bwd_dq_dk_dv_loop_seqk_parallel_kernelI23Flash_bwd_kernel_traitsILi128ELi64ELi64ELi8ELi4ELi2ELi2ELb1ELb0EN7cutlass6half_tE19Flash_kernel_traitsILi128ELi64ELi64ELi8ES3_EELb1ELb0ELb1ELb1ELb0ELb0ELb0EEEvNS_16Flash_bwd_paramsE:
	.zero		992


//--------------------- .nv.constant0._ZN5flash44flash_bwd_dq_dk_dv_loop_seqk_parallel_kernelI23Flash_bwd_kernel_traitsILi128ELi64ELi64ELi8ELi4ELi2ELi2ELb1ELb0EN7cutlass6half_tE19Flash_kernel_traitsILi128ELi64ELi64ELi8ES3_EELb0ELb0ELb1ELb1ELb0ELb0ELb1EEEvNS_16Flash_bwd_paramsE --------------------------
	.section	.nv.constant0._ZN5flash44flash_bwd_dq_dk_dv_loop_seqk_parallel_kernelI23Flash_bwd_kernel_traitsILi128ELi64ELi64ELi8ELi4ELi2ELi2ELb1ELb0EN7cutlass6half_tE19Flash_kernel_traitsILi128ELi64ELi64ELi8ES3_EELb0ELb0ELb1ELb1ELb0ELb0ELb1EEEvNS_16Flash_bwd_paramsE,"a",@progbits
	.sectionflags	@""
	.align	4
.nv.constant0._ZN5flash44flash_bwd_dq_dk_dv_loop_seqk_parallel_kernelI23Flash_bwd_kernel_traitsILi128ELi64ELi64ELi8ELi4ELi2ELi2ELb1ELb0EN7cutlass6half_tE19Flash_kernel_traitsILi128ELi64ELi64ELi8ES3_EELb0ELb0ELb1ELb1ELb0ELb0ELb1EEEvNS_16Flash_bwd_paramsE:
	.zero		992


//--------------------- .nv.constant0._ZN5flash25flash_bwd_dot_do_o_kernelILb0E23Flash_bwd_kernel_traitsILi128ELi64ELi64ELi8ELi4ELi2ELi2ELb1ELb0EN7cutlass6half_tE19Flash_kernel_traitsILi128ELi64ELi64ELi8ES3_EEEEvNS_16Flash_bwd_paramsE --------------------------
	.section	.nv.constant0._ZN5flash25flash_bwd_dot_do_o_kernelILb0E23Flash_bwd_kernel_traitsILi128ELi64ELi64ELi8ELi4ELi2ELi2ELb1ELb0EN7cutlass6half_tE19Flash_kernel_traitsILi128ELi64ELi64ELi8ES3_EEEEvNS_16Flash_bwd_paramsE,"a",@progbits
	.sectionflags	@""
	.align	4
.nv.constant0._ZN5flash25flash_bwd_dot_do_o_kernelILb0E23Flash_bwd_kernel_traitsILi128ELi64ELi64ELi8ELi4ELi2ELi2ELb1ELb0EN7cutlass6half_tE19Flash_kernel_traitsILi128ELi64ELi64ELi8ES3_EEEEvNS_16Flash_bwd_paramsE:
	.zero		992


//--------------------- .nv.constant0._ZN5flash25flash_bwd_dot_do_o_kernelILb1E23Flash_bwd_kernel_traitsILi128ELi64ELi64ELi8ELi4ELi2ELi2ELb1ELb0EN7cutlass6half_tE19Flash_kernel_traitsILi128ELi64ELi64ELi8ES3_EEEEvNS_16Flash_bwd_paramsE --------------------------
	.section	.nv.constant0._ZN5flash25flash_bwd_dot_do_o_kernelILb1E23Flash_bwd_kernel_traitsILi128ELi64ELi64ELi8ELi4ELi2ELi2ELb1ELb0EN7cutlass6half_tE19Flash_kernel_traitsILi128ELi64ELi64ELi8ES3_EEEEvNS_16Flash_bwd_paramsE,"a",@progbits
	.sectionflags	@""
	.align	4
.nv.constant0._ZN5flash25flash_bwd_dot_do_o_kernelILb1E23Flash_bwd_kernel_traitsILi128ELi64ELi64ELi8ELi4ELi2ELi2ELb1ELb0EN7cutlass6half_tE19Flash_kernel_traitsILi128ELi64ELi64ELi8ES3_EEEEvNS_16Flash_bwd_paramsE:
	.zero		992


//--------------------- .nv.constant0._ZN5flash27flash_bwd_convert_dq_kernelI23Flash_bwd_kernel_traitsILi128ELi64ELi128ELi8ELi2ELi4ELi2ELb0ELb0EN7cutlass6half_tE19Flash_kernel_traitsILi128ELi64ELi128ELi8ES3_EEEEvNS_16Flash_bwd_paramsEi --------------------------
	.section	.nv.constant0._ZN5flash27flash_bwd_convert_dq_kernelI23Flash_bwd_kernel_traitsILi128ELi64ELi128ELi8ELi2ELi4ELi2ELb0ELb0EN7cutlass6half_tE19Flash_kernel_traitsILi128ELi64ELi128ELi8ES3_EEEEvNS_16Flash_bwd_paramsEi,"a",@progbits
	.sectionflags	@""
	.align	4
.nv.constant0._ZN5flash27flash_bwd_convert_dq_kernelI23Flash_bwd_kernel_traitsILi128ELi64ELi128ELi8ELi2ELi4ELi2ELb0ELb0EN7cutlass6half_tE19Flash_kernel_traitsILi128ELi64ELi128ELi8ES3_EEEEvNS_16Flash_bwd_paramsEi:
	.zero		996


//--------------------- .nv.constant0._ZN5flash44flash_bwd_dq_dk_dv_loop_seqk_parallel_kernelI23Flash_bwd_kernel_traitsILi128ELi64ELi128ELi8ELi2ELi4ELi2ELb0ELb0EN7cutlass6half_tE19Flash_kernel_traitsILi128ELi64ELi128ELi8ES3_EELb1ELb0ELb0ELb0ELb0ELb1ELb0EEEvNS_16Flash_bwd_paramsE --------------------------
	.section	.nv.constant0._ZN5flash44flash_bwd_dq_dk_dv_loop_seqk_parallel_kernelI23Flash_bwd_kernel_traitsILi128ELi64ELi128ELi8ELi2ELi4ELi2ELb0ELb0EN7cutlass6half_tE19Flash_kernel_traitsILi128ELi64ELi128ELi8ES3_EELb1ELb0ELb0ELb0ELb0ELb1ELb0EEEvNS_16Flash_bwd_paramsE,"a",@progbits
	.sectionflags	@""
	.align	4
.nv.constant0._ZN5flash44flash_bwd_dq_dk_dv_loop_seqk_parallel_kernelI23Flash_bwd_kernel_traitsILi128ELi64ELi128ELi8ELi2ELi4ELi2ELb0ELb0EN7cutlass6half_tE19Flash_kernel_traitsILi128ELi64ELi128ELi8ES3_EELb1ELb0ELb0ELb0ELb0ELb1ELb0EEEvNS_16Flash_bwd_paramsE:
	.zero		992


//--------------------- .nv.constant0._ZN5flash44flash_bwd_dq_dk_dv_loop_seqk_parallel_kernelI23Flash_bwd_kernel_traitsILi128ELi64ELi128ELi8ELi2ELi4ELi2ELb0ELb0EN7cutlass6half_tE19Flash_kernel_traitsILi128ELi64ELi128ELi8ES3_EELb0ELb0ELb0ELb0ELb0ELb1ELb1EEEvNS_16Flash_bwd_paramsE --------------------------
	.section	.nv.constant0._ZN5flash44flash_bwd_dq_dk_dv_loop_seqk_parallel_kernelI23Flash_bwd_kernel_traitsILi128ELi64ELi128ELi8ELi2ELi4ELi2ELb0ELb0EN7cutlass6half_tE19Flash_kernel_traitsILi128ELi64ELi128ELi8ES3_EELb0ELb0ELb0ELb0ELb0ELb1ELb1EEEvNS_16Flash_bwd_paramsE,"a",@progbits
	.sectionflags	@""
	.align	4
.nv.constant0._ZN5flash44flash_bwd_dq_dk_dv_loop_seqk_parallel_kernelI23Flash_bwd_kernel_traitsILi128ELi64ELi128ELi8ELi2ELi4ELi2ELb0ELb0EN7cutlass6half_tE19Flash_kernel_traitsILi128ELi64ELi128ELi8ES3_EELb0ELb0ELb0ELb0ELb0ELb1ELb1EEEvNS_16Flash_bwd_paramsE:
	.zero		992


//--------------------- .nv.constant0._ZN5flash44flash_bwd_dq_dk_dv_loop_seqk_parallel_kernelI23Flash_bwd_kernel_traitsILi128ELi64ELi128ELi8ELi2ELi4ELi2ELb0ELb0EN7cutlass6half_tE19Flash_kernel_traitsILi128ELi64ELi128ELi8ES3_EELb1ELb0ELb0ELb0ELb0ELb0ELb0EEEvNS_16Flash_bwd_paramsE --------------------------
	.section	.nv.constant0._ZN5flash44flash_bwd_dq_dk_dv_loop_seqk_parallel_kernelI23Flash_bwd_kernel_traitsILi128ELi64ELi128ELi8ELi2ELi4ELi2ELb0ELb0EN7cutlass6half_tE19Flash_kernel_traitsILi128ELi64ELi128ELi8ES3_EELb1ELb0ELb0ELb0ELb0ELb0ELb0EEEvNS_16Flash_bwd_paramsE,"a",@progbits
	.sectionflags	@""
	.align	4
.nv.constant0._ZN5flash44flash_bwd_dq_dk_dv_loop_seqk_parallel_kernelI23Flash_bwd_kernel_traitsILi128ELi64ELi128ELi8ELi2ELi4ELi2ELb0ELb0EN7cutlass6half_tE19Flash_kernel_traitsILi128ELi64ELi128ELi8ES3_EELb1ELb0ELb0ELb0ELb0ELb0ELb0EEEvNS_16Flash_bwd_paramsE:
	.zero		992


//--------------------- .nv.constant0._ZN5flash44flash_bwd_dq_dk_dv_loop_seqk_parallel_kernelI23Flash_bwd_kernel_traitsILi128ELi64ELi128ELi8ELi2ELi4ELi2ELb0ELb0EN7cutlass6half_tE19Flash_kernel_traitsILi128ELi64ELi128ELi8ES3_EELb0ELb0ELb0ELb0ELb0ELb0ELb1EEEvNS_16Flash_bwd_paramsE --------------------------
	.section	.nv.constant0._ZN5flash44flash_bwd_dq_dk_dv_loop_seqk_parallel_kernelI23Flash_bwd_kernel_traitsILi128ELi64ELi128ELi8ELi2ELi4ELi2ELb0ELb0EN7cutlass6half_tE19Flash_kernel_traitsILi128ELi64ELi128ELi8ES3_EELb0ELb0ELb0ELb0ELb0ELb0ELb1EEEvNS_16Flash_bwd_paramsE,"a",@progbits
	.sectionflags	@""
	.align	4
.nv.constant0._ZN5flash44flash_bwd_dq_dk_dv_loop_seqk_parallel_kernelI23Flash_bwd_kernel_traitsILi128ELi64ELi128ELi8ELi2ELi4ELi2ELb0ELb0EN7cutlass6half_tE19Flash_kernel_traitsILi128ELi64ELi128ELi8ES3_EELb0ELb0ELb0ELb0ELb0ELb0ELb1EEEvNS_16Flash_bwd_paramsE:
	.zero		992


//--------------------- .nv.constant0._ZN5flash44flash_bwd_dq_dk_dv_loop_seqk_parallel_kernelI23Flash_bwd_kernel_traitsILi128ELi64ELi128ELi8ELi2ELi4ELi2ELb0ELb0EN7cutlass6half_tE19Flash_kernel_traitsILi128ELi64ELi128ELi8ES3_EELb1ELb0ELb1ELb0ELb0ELb0ELb0EEEvNS_16Flash_bwd_paramsE --------------------------
	.section	.nv.constant0._ZN5flash44flash_bwd_dq_dk_dv_loop_seqk_parallel_kernelI23Flash_bwd_kernel_traitsILi128ELi64ELi128ELi8ELi2ELi4ELi2ELb0ELb0EN7cutlass6half_tE19Flash_kernel_traitsILi128ELi64ELi128ELi8ES3_EELb1ELb0ELb1ELb0ELb0ELb0ELb0EEEvNS_16Flash_bwd_paramsE,"a",@progbits
	.sectionflags	@""
	.align	4
.nv.constant0._ZN5flash44flash_bwd_dq_dk_dv_loop_seqk_parallel_kernelI23Flash_bwd_kernel_traitsILi128ELi64ELi128ELi8ELi2ELi4ELi2ELb0ELb0EN7cutlass6half_tE19Flash_kernel_traitsILi128ELi64ELi128ELi8ES3_EELb1ELb0ELb1ELb0ELb0ELb0ELb0EEEvNS_16Flash_bwd_paramsE:
	.zero		992


//--------------------- .nv.constant0._ZN5flash44flash_bwd_dq_dk_dv_loop_seqk_parallel_kernelI23Flash_bwd_kernel_traitsILi128ELi64ELi128ELi8ELi2ELi4ELi2ELb0ELb0EN7cutlass6half_tE19Flash_kernel_traitsILi128ELi64ELi128ELi8ES3_EELb0ELb0ELb1ELb0ELb0ELb0ELb1EEEvNS_16Flash_bwd_paramsE --------------------------
	.section	.nv.constant0._ZN5flash44flash_bwd_dq_dk_dv_loop_seqk_parallel_kernelI23Flash_bwd_kernel_traitsILi128ELi64ELi128ELi8ELi2ELi4ELi2ELb0ELb0EN7cutlass6half_tE19Flash_kernel_traitsILi128ELi64ELi128ELi8ES3_EELb0ELb0ELb1ELb0ELb0ELb0ELb1EEEvNS_16Flash_bwd_paramsE,"a",@progbits
	.sectionflags	@""
	.align	4
.nv.constant0._ZN5flash44flash_bwd_dq_dk_dv_loop_seqk_parallel_kernelI23Flash_bwd_kernel_traitsILi128ELi64ELi128ELi8ELi2ELi4ELi2ELb0ELb0EN7cutlass6half_tE19Flash_kernel_traitsILi128ELi64ELi128ELi8ES3_EELb0ELb0ELb1ELb0ELb0ELb0ELb1EEEvNS_16Flash_bwd_paramsE:
	.zero		992


//--------------------- .nv.constant0._ZN5flash44flash_bwd_dq_dk_dv_loop_seqk_parallel_kernelI23Flash_bwd_kernel_traitsILi128ELi64ELi128ELi8ELi2ELi4ELi2ELb0ELb0EN7cutlass6half_tE19Flash_kernel_traitsILi128ELi64ELi128ELi8ES3_EELb1ELb0ELb0ELb0ELb1ELb1ELb0EEEvNS_16Flash_bwd_paramsE --------------------------
	.section	.nv.constant0._ZN5flash44flash_bwd_dq_dk_dv_loop_seqk_parallel_kernelI23Flash_bwd_kernel_traitsILi128ELi64ELi128ELi8ELi2ELi4ELi2ELb0ELb0EN7cutlass6half_tE19Flash_kernel_traitsILi128ELi64ELi128ELi8ES3_EELb1ELb0ELb0ELb0ELb1ELb1ELb0EEEvNS_16Flash_bwd_paramsE,"a",@progbits
	.sectionflags	@""
	.align	4
.nv.constant0._ZN5flash44flash_bwd_dq_dk_dv_loop_seqk_parallel_kernelI23Flash_bwd_kernel_traitsILi128ELi64ELi128ELi8ELi2ELi4ELi2ELb0ELb0EN7cutlass6half_tE19Flash_kernel_traitsILi128ELi64ELi128ELi8ES3_EELb1ELb0ELb0ELb0ELb1ELb1ELb0EEEvNS_16Flash_bwd_paramsE:
	.zero		992


//--------------------- .nv.constant0._ZN5flash44flash_bwd_dq_dk_dv_loop_seqk_parallel_kernelI23Flash_bwd_kernel_traitsILi128ELi64ELi128ELi8ELi2ELi4ELi2ELb0ELb0EN7cutlass6half_tE19Flash_kernel_traitsILi128ELi64ELi128ELi8ES3_EELb0ELb0ELb0ELb0ELb1ELb1ELb1EEEvNS_16Flash_bwd_paramsE --------------------------
	.section	.nv.constant0._ZN5flash44flash_bwd_dq_dk_dv_loop_seqk_parallel_kernelI23Flash_bwd_kernel_traitsILi128ELi64ELi128ELi8ELi2ELi4ELi2ELb0ELb0EN7cutlass6half_tE19Flash_kernel_traitsILi128ELi64ELi128ELi8ES3_EELb0ELb0ELb0ELb0ELb1ELb1ELb1EEEvNS_16Flash_bwd_paramsE,"a",@progbits
	.sectionflags	@""
	.align	4
.nv.constant0._ZN5flash44flash_bwd_dq_dk_dv_loop_seqk_parallel_kernelI23Flash_bwd_kernel_traitsILi128ELi64ELi128ELi8ELi2ELi4ELi2ELb0ELb0EN7cutlass6half_tE19Flash_kernel_traitsILi128ELi64ELi128ELi8ES3_EELb0ELb0ELb0ELb0ELb1ELb1ELb1EEEvNS_16Flash_bwd_paramsE:
	.zero		992


//--------------------- .nv.constant0._ZN5flash44flash_bwd_dq_dk_dv_loop_seqk_parallel_kernelI23Flash_bwd_kernel_traitsILi128ELi64ELi128ELi8ELi2ELi4ELi2ELb0ELb0EN7cutlass6half_tE19Flash_kernel_traitsILi128ELi64ELi128ELi8ES3_EELb1ELb0ELb0ELb1ELb0ELb0ELb0EEEvNS_16Flash_bwd_paramsE --------------------------
	.section	.nv.constant0._ZN5flash44flash_bwd_dq_dk_dv_loop_seqk_parallel_kernelI23Flash_bwd_kernel_traitsILi128ELi64ELi128ELi8ELi2ELi4ELi2ELb0ELb0EN7cutlass6half_tE19Flash_kernel_traitsILi128ELi64ELi128ELi8ES3_EELb1ELb0ELb0ELb1ELb0ELb0ELb0EEEvNS_16Flash_bwd_paramsE,"a",@progbits
	.sectionflags	@""
	.align	4
.nv.constant0._ZN5flash44flash_bwd_dq_dk_dv_loop_seqk_parallel_kernelI23Flash_bwd_kernel_traitsILi128ELi64ELi128ELi8ELi2ELi4ELi2ELb0ELb0EN7cutlass6half_tE19Flash_kernel_traitsILi128ELi64ELi128ELi8ES3_EELb1ELb0ELb0ELb1ELb0ELb0ELb0EEEvNS_16Flash_bwd_paramsE:
	.zero		992


//--------------------- .nv.constant0._ZN5flash44flash_bwd_dq_dk_dv_loop_seqk_parallel_kernelI23Flash_bwd_kernel_traitsILi128ELi64ELi128ELi8ELi2ELi4ELi2ELb0ELb0EN7cutlass6half_tE19Flash_kernel_traitsILi128ELi64ELi128ELi8ES3_EELb0ELb0ELb0ELb1ELb0ELb0ELb1EEEvNS_16Flash_bwd_paramsE --------------------------
	.section	.nv.constant0._ZN5flash44flash_bwd_dq_dk_dv_loop_seqk_parallel_kernelI23Flash_bwd_kernel_traitsILi128ELi64ELi128ELi8ELi2ELi4ELi2ELb0ELb0EN7cutlass6half_tE19Flash_kernel_traitsILi128ELi64ELi128ELi8ES3_EELb0ELb0ELb0ELb1ELb0ELb0ELb1EEEvNS_16Flash_bwd_paramsE,"a",@progbits
	.sectionflags	@""
	.align	4
.nv.constant0._ZN5flash44flash_bwd_dq_dk_dv_loop_seqk_parallel_kernelI23Flash_bwd_kernel_traitsILi128ELi64ELi128ELi8ELi2ELi4ELi2ELb0ELb0EN7cutlass6half_tE19Flash_kernel_traitsILi128ELi64ELi128ELi8ES3_EELb0ELb0ELb0ELb1ELb0ELb0ELb1EEEvNS_16Flash_bwd_paramsE:
	.zero		992


//--------------------- .nv.constant0._ZN5flash44flash_bwd_dq_dk_dv_loop_seqk_parallel_kernelI23Flash_bwd_kernel_traitsILi128ELi64ELi128ELi8ELi2ELi4ELi2ELb0ELb0EN7cutlass6half_tE19Flash_kernel_traitsILi128ELi64ELi128ELi8ES3_EELb1ELb0ELb1ELb0ELb0ELb1ELb0EEEvNS_16Flash_bwd_paramsE --------------------------
	.section	.nv.constant0._ZN5flash44flash_bwd_dq_dk_dv_loop_seqk_parallel_kernelI23Flash_bwd_kernel_traitsILi128ELi64ELi128ELi8ELi2ELi4ELi2ELb0ELb0EN7cutlass6half_tE19Flash_kernel_traitsILi128ELi64ELi128ELi8ES3_EELb1ELb0ELb1ELb0ELb0ELb1ELb0EEEvNS_16Flash_bwd_paramsE,"a",@progbits
	.sectionflags	@""
	.align	4
.nv.constant0._ZN5flash44flash_bwd_dq_dk_dv_loop_seqk_parallel_kernelI23Flash_bwd_kernel_traitsILi128ELi64ELi128ELi8ELi2ELi4ELi2ELb0ELb0EN7cutlass6half_tE19Flash_kernel_traitsILi128ELi64ELi128ELi8ES3_EELb1ELb0ELb1ELb0ELb0ELb1ELb0EEEvNS_16Flash_bwd_paramsE:
	.zero		992


//--------------------- .nv.constant0._ZN5flash44flash_bwd_dq_dk_dv_loop_seqk_parallel_kernelI23Flash_bwd_kernel_traitsILi128ELi64ELi128ELi8ELi2ELi4ELi2ELb0ELb0EN7cutlass6half_tE19Flash_kernel_traitsILi128ELi64ELi128ELi8ES3_EELb0ELb0ELb1ELb0ELb0ELb1ELb1EEEvNS_16Flash_bwd_paramsE --------------------------
	.section	.nv.constant0._ZN5flash44flash_bwd_dq_dk_dv_loop_seqk_parallel_kernelI23Flash_bwd_kernel_traitsILi128ELi64ELi128ELi8ELi2ELi4ELi2ELb0ELb0EN7cutlass6half_tE19Flash_kernel_traitsILi128ELi64ELi128ELi8ES3_EELb0ELb0ELb1ELb0ELb0ELb1ELb1EEEvNS_16Flash_bwd_paramsE,"a",@progbits
	.sectionflags	@""
	.align	4
.nv.constant0._ZN5flash44flash_bwd_dq_dk_dv_loop_seqk_parallel_kernelI23Flash_bwd_kernel_traitsILi128ELi64ELi128ELi8ELi2ELi4ELi2ELb0ELb0EN7cutlass6half_tE19Flash_kernel_traitsILi128ELi64ELi128ELi8ES3_EELb0ELb0ELb1ELb0ELb0ELb1ELb1EEEvNS_16Flash_bwd_paramsE:
	.zero		992


//--------------------- .nv.constant0._ZN5flash44flash_bwd_dq_dk_dv_loop_seqk_parallel_kernelI23Flash_bwd_kernel_traitsILi128ELi64ELi128ELi8ELi2ELi4ELi2ELb0ELb0EN7cutlass6half_tE19Flash_kernel_traitsILi128ELi64ELi128ELi8ES3_EELb1ELb0ELb1ELb1ELb0ELb0ELb0EEEvNS_16Flash_bwd_paramsE --------------------------
	.section	.nv.constant0._ZN5flash44flash_bwd_dq_dk_dv_loop_seqk_parallel_kernelI23Flash_bwd_kernel_traitsILi128ELi64ELi128ELi8ELi2ELi4ELi2ELb0ELb0EN7cutlass6half_tE19Flash_kernel_traitsILi128ELi64ELi128ELi8ES3_EELb1ELb0ELb1ELb1ELb0ELb0ELb0EEEvNS_16Flash_bwd_paramsE,"a",@progbits
	.sectionflags	@""
	.align	4
.nv.constant0._ZN5flash44flash_bwd_dq_dk_dv_loop_seqk_parallel_kernelI23Flash_bwd_kernel_traitsILi128ELi64ELi128ELi8ELi2ELi4ELi2ELb0ELb0EN7cutlass6half_tE19Flash_kernel_traitsILi128ELi64ELi128ELi8ES3_EELb1ELb0ELb1ELb1ELb0ELb0ELb0EEEvNS_16Flash_bwd_paramsE:
	.zero		992


//--------------------- .nv.constant0._ZN5flash44flash_bwd_dq_dk_dv_loop_seqk_parallel_kernelI23Flash_bwd_kernel_traitsILi128ELi64ELi128ELi8ELi2ELi4ELi2ELb0ELb0EN7cutlass6half_tE19Flash_kernel_traitsILi128ELi64ELi128ELi8ES3_EELb0ELb0ELb1ELb1ELb0ELb0ELb1EEEvNS_16Flash_bwd_paramsE --------------------------
	.section	.nv.constant0._ZN5flash44flash_bwd_dq_dk_dv_loop_seqk_parallel_kernelI23Flash_bwd_kernel_traitsILi128ELi64ELi128ELi8ELi2ELi4ELi2ELb0ELb0EN7cutlass6half_tE19Flash_kernel_traitsILi128ELi64ELi128ELi8ES3_EELb0ELb0ELb1ELb1ELb0ELb0ELb1EEEvNS_16Flash_bwd_paramsE,"a",@progbits
	.sectionflags	@""
	.align	4
.nv.constant0._ZN5flash44flash_bwd_dq_dk_dv_loop_seqk_parallel_kernelI23Flash_bwd_kernel_traitsILi128ELi64ELi128ELi8ELi2ELi4ELi2ELb0ELb0EN7cutlass6half_tE19Flash_kernel_traitsILi128ELi64ELi128ELi8ES3_EELb0ELb0ELb1ELb1ELb0ELb0ELb1EEEvNS_16Flash_bwd_paramsE:
	.zero		992


//--------------------- .nv.constant0._ZN5flash25flash_bwd_dot_do_o_kernelILb0E23Flash_bwd_kernel_traitsILi128ELi64ELi128ELi8ELi2ELi4ELi2ELb0ELb0EN7cutlass6half_tE19Flash_kernel_traitsILi128ELi64ELi128ELi8ES3_EEEEvNS_16Flash_bwd_paramsE --------------------------
	.section	.nv.constant0._ZN5flash25flash_bwd_dot_do_o_kernelILb0E23Flash_bwd_kernel_traitsILi128ELi64ELi128ELi8ELi2ELi4ELi2ELb0ELb0EN7cutlass6half_tE19Flash_kernel_traitsILi128ELi64ELi128ELi8ES3_EEEEvNS_16Flash_bwd_paramsE,"a",@progbits
	.sectionflags	@""
	.align	4
.nv.constant0._ZN5flash25flash_bwd_dot_do_o_kernelILb0E23Flash_bwd_kernel_traitsILi128ELi64ELi128ELi8ELi2ELi4ELi2ELb0ELb0EN7cutlass6half_tE19Flash_kernel_traitsILi128ELi64ELi128ELi8ES3_EEEEvNS_16Flash_bwd_paramsE:
	.zero		992


//--------------------- .nv.constant0._ZN5flash25flash_bwd_dot_do_o_kernelILb1E23Flash_bwd_kernel_traitsILi128ELi64ELi128ELi8ELi2ELi4ELi2ELb0ELb0EN7cutlass6half_tE19Flash_kernel_traitsILi128ELi64ELi128ELi8ES3_EEEEvNS_16Flash_bwd_paramsE --------------------------
	.section	.nv.constant0._ZN5flash25flash_bwd_dot_do_o_kernelILb1E23Flash_bwd_kernel_traitsILi128ELi64ELi128ELi8ELi2ELi4ELi2ELb0ELb0EN7cutlass6half_tE19Flash_kernel_traitsILi128ELi64ELi128ELi8ES3_EEEEvNS_16Flash_bwd_paramsE,"a",@progbits
	.sectionflags	@""
	.align	4
.nv.constant0._ZN5flash25flash_bwd_dot_do_o_kernelILb1E23Flash_bwd_kernel_traitsILi128ELi64ELi128ELi8ELi2ELi4ELi2ELb0ELb0EN7cutlass6half_tE19Flash_kernel_traitsILi128ELi64ELi128ELi8ES3_EEEEvNS_16Flash_bwd_paramsE:
	.zero		992


//--------------------- .text._ZN5flash44flash_bwd_dq_dk_dv_loop_seqk_parallel_kernelI23Flash_bwd_kernel_traitsILi128ELi64ELi64ELi8ELi4ELi2ELi2ELb1ELb0EN7cutlass6half_tE19Flash_kernel_traitsILi128ELi64ELi64ELi8ES3_EELb0ELb0ELb0ELb0ELb0ELb1ELb0EEEvNS_16Flash_bwd_paramsE --------------------------
	.section	.text._ZN5flash44flash_bwd_dq_dk_dv_loop_seqk_parallel_kernelI23Flash_bwd_kernel_traitsILi128ELi64ELi64ELi8ELi4ELi2ELi2ELb1ELb0EN7cutlass6half_tE19Flash_kernel_traitsILi128ELi64ELi64ELi8ES3_EELb0ELb0ELb0ELb0ELb0ELb1ELb0EEEvNS_16Flash_bwd_paramsE,"ax",@progbits
	.sectioninfo	@"SHI_REGISTERS=255"
	.align	128
        .global         _ZN5flash44flash_bwd_dq_dk_dv_loop_seqk_parallel_kernelI23Flash_bwd_kernel_traitsILi128ELi64ELi64ELi8ELi4ELi2ELi2ELb1ELb0EN7cutlass6half_tE19Flash_kernel_traitsILi128ELi64ELi64ELi8ES3_EELb0ELb0ELb0ELb0ELb0ELb1ELb0EEEvNS_16Flash_bwd_paramsE
        .type           _ZN5flash44flash_bwd_dq_dk_dv_loop_seqk_parallel_kernelI23Flash_bwd_kernel_traitsILi128ELi64ELi64ELi8ELi4ELi2ELi2ELb1ELb0EN7cutlass6half_tE19Flash_kernel_traitsILi128ELi64ELi64ELi8ES3_EELb0ELb0ELb0ELb0ELb0ELb1ELb0EEEvNS_16Flash_bwd_paramsE,@function
        .size           _ZN5flash44flash_bwd_dq_dk_dv_loop_seqk_parallel_kernelI23Flash_bwd_kernel_traitsILi128ELi64ELi64ELi8ELi4ELi2ELi2ELb1ELb0EN7cutlass6half_tE19Flash_kernel_traitsILi128ELi64ELi64ELi8ES3_EELb0ELb0ELb0ELb0ELb0ELb1ELb0EEEvNS_16Flash_bwd_paramsE,(.L_x_2046 - _ZN5flash44flash_bwd_dq_dk_dv_loop_seqk_parallel_kernelI23Flash_bwd_kernel_traitsILi128ELi64ELi64ELi8ELi4ELi2ELi2ELb1ELb0EN7cutlass6half_tE19Flash_kernel_traitsILi128ELi64ELi64ELi8ES3_EELb0ELb0ELb0ELb0ELb0ELb1ELb0EEEvNS_16Flash_bwd_paramsE)
        .other          _ZN5flash44flash_bwd_dq_dk_dv_loop_seqk_parallel_kernelI23Flash_bwd_kernel_traitsILi128ELi64ELi64ELi8ELi4ELi2ELi2ELb1ELb0EN7cutlass6half_tE19Flash_kernel_traitsILi128ELi64ELi64ELi8ES3_EELb0ELb0ELb0ELb0ELb0ELb1ELb0EEEvNS_16Flash_bwd_paramsE,@"STO_CUDA_ENTRY STV_DEFAULT"
_ZN5flash44flash_bwd_dq_dk_dv_loop_seqk_parallel_kernelI23Flash_bwd_kernel_traitsILi128ELi64ELi64ELi8ELi4ELi2ELi2ELb1ELb0EN7cutlass6half_tE19Flash_kernel_traitsILi128ELi64ELi64ELi8ES3_EELb0ELb0ELb0ELb0ELb0ELb1ELb0EEEvNS_16Flash_bwd_paramsE:
.text._ZN5flash44flash_bwd_dq_dk_dv_loop_seqk_parallel_kernelI23Flash_bwd_kernel_traitsILi128ELi64ELi64ELi8ELi4ELi2ELi2ELb1ELb0EN7cutlass6half_tE19Flash_kernel_traitsILi128ELi64ELi64ELi8ES3_EELb0ELb0ELb0ELb0ELb0ELb1ELb0EEEvNS_16Flash_bwd_paramsE:
[----:B------:R-:W-:Y:S02]  /*0000*/  MOV R1, c[0x0][0x28] ;  /* 0x00000a0000017a02 */ /* 0x000fe40000000f00 */
[----:B------:R-:W1:Y:S01]  /*0010*/  S2R R239, SR_CTAID.X ;  /* 0x0000000000ef7919 */ /* 0x000e620000002500 */
[----:B------:R-:W-:Y:S01]  /*0020*/  ULDC UR5, c[0x0][0x218] ;  /* 0x0000860000057ab9 */ /* 0x000fe20000000800 */
[----:B------:R-:W-:Y:S01]  /*0030*/  IADD3 R1, R1, -0x18, RZ ;  /* 0xffffffe801017810 */ /* 0x000fe20007ffe0ff */
[----:B------:R-:W-:-:S04]  /*0040*/  UIADD3 UR5, UR5, 0x3f, URZ ;  /* 0x0000003f05057890 */ /* 0x000fc8000fffe03f */
[----:B------:R-:W-:-:S04]  /*0050*/  USHF.R.S32.HI UR4, URZ, 0x1f, UR5 ;  /* 0x0000001f3f047899 */ /* 0x000fc80008011405 */
[----:B------:R-:W-:-:S04]  /*0060*/  ULEA.HI UR4, UR4, UR5, URZ, 0x6 ;  /* 0x0000000504047291 */ /* 0x000fc8000f8f303f */
[----:B------:R-:W-:-:S06]  /*0070*/  USHF.R.S32.HI UR4, URZ, 0x6, UR4 ;  /* 0x000000063f047899 */ /* 0x000fcc0008011404 */
[----:B-1----:R-:W-:-:S13]  /*0080*/  ISETP.GE.AND P0, PT, R239, UR4, PT ;  /* 0x00000004ef007c0c */ /* 0x002fda000bf06270 */
[----:B------:R-:W-:Y:S05]  /*0090*/  @P0 EXIT ;  /* 0x000000000000094d */ /* 0x000fea0003800000 */
[----:B------:R-:W1:Y:S01]  /*00a0*/  S2R R12, SR_TID.X ;  /* 0x00000000000c7919 */ /* 0x000e620000002100 */
[----:B------:R-:W-:Y:S01]  /*00b0*/  IMAD.MOV.U32 R222, RZ, RZ, -0x10 ;  /* 0xfffffff0ffde7424 */ /* 0x000fe200078e00ff */
[----:B------:R-:W-:Y:S01]  /*00c0*/  ULDC.64 UR6, c[0x0][0x118] ;  /* 0x0000460000067ab9 */ /* 0x000fe20000000a00 */
[----:B-1----:R-:W-:Y:S01]  /*00d0*/  SHF.R.S32.HI R13, RZ, 0x1f, R12 ;  /* 0x0000001fff0d7819 */ /* 0x002fe2000001140c */
[----:B------:R-:W-:-:S03]  /*00e0*/  IMAD.SHL.U32 R249, R12, 0x2, RZ ;  /* 0x000000020cf97824 */ /* 0x000fc600078e00ff */
[CC--:B------:R-:W-:Y:S02]  /*00f0*/  LEA.HI R6, R13.reuse, R12.reuse, RZ, 0x4 ;  /* 0x0000000c0d067211 */ /* 0x0c0fe400078f20ff */
[C---:B------:R-:W-:Y:S02]  /*0100*/  LEA.HI R16, R13.reuse, R12, RZ, 0x3 ;  /* 0x0000000c0d107211 */ /* 0x040fe400078f18ff */
[----:B------:R-:W-:Y:S02]  /*0110*/  SHF.R.S32.HI R2, RZ, 0x4, R6 ;  /* 0x00000004ff027819 */ /* 0x000fe40000011406 */
[----:B------:R-:W-:Y:S02]  /*0120*/  SHF.R.S32.HI R238, RZ, 0x3, R16 ;  /* 0x00000003ffee7819 */ /* 0x000fe40000011410 */
[----:B------:R-:W-:Y:S02]  /*0130*/  LEA.HI R0, R6, R2, RZ, 0x1 ;  /* 0x0000000206007211 */ /* 0x000fe400078f08ff */
[----:B------:R-:W-:-:S02]  /*0140*/  LEA.HI R15, R13, R12, RZ, 0x2 ;  /* 0x0000000c0d0f7211 */ /* 0x000fc400078f10ff */
[----:B------:R-:W-:Y:S02]  /*0150*/  LOP3.LUT R0, R0, 0xfffffffe, RZ, 0xc0, !PT ;  /* 0xfffffffe00007812 */ /* 0x000fe400078ec0ff */
[--C-:B------:R-:W-:Y:S02]  /*0160*/  SHF.R.S32.HI R8, RZ, 0x2, R15.reuse ;  /* 0x00000002ff087819 */ /* 0x100fe4000001140f */
[----:B------:R-:W-:Y:S01]  /*0170*/  SHF.R.S32.HI R3, RZ, 0x1f, R15 ;  /* 0x0000001fff037819 */ /* 0x000fe2000001140f */
[----:B------:R-:W-:Y:S01]  /*0180*/  IMAD.IADD R10, R2, 0x1, -R0 ;  /* 0x00000001020a7824 */ /* 0x000fe200078e0a00 */
[----:B------:R-:W-:Y:S01]  /*0190*/  LOP3.LUT R0, R16, 0xfffffff8, RZ, 0xc0, !PT ;  /* 0xfffffff810007812 */ /* 0x000fe200078ec0ff */
[----:B------:R-:W-:Y:S01]  /*01a0*/  IMAD.SHL.U32 R2, R238, 0x40, RZ ;  /* 0x00000040ee027824 */ /* 0x000fe200078e00ff */
[----:B------:R-:W-:Y:S01]  /*01b0*/  LEA.HI R14, R13, R12, RZ, 0x5 ;  /* 0x0000000c0d0e7211 */ /* 0x000fe200078f28ff */
[----:B------:R-:W-:Y:S01]  /*01c0*/  IMAD.SHL.U32 R186, R10, 0x200, RZ ;  /* 0x000002000aba7824 */ /* 0x000fe200078e00ff */
[----:B------:R-:W-:Y:S01]  /*01d0*/  LEA.HI R3, R3, R8, RZ, 0x3 ;  /* 0x0000000803037211 */ /* 0x000fe200078f18ff */
[----:B------:R-:W-:Y:S01]  /*01e0*/  IMAD.IADD R0, R12, 0x1, -R0 ;  /* 0x000000010c007824 */ /* 0x000fe200078e0a00 */
[----:B------:R-:W-:-:S02]  /*01f0*/  LOP3.LUT R2, R2, 0x1c0, RZ, 0xc0, !PT ;  /* 0x000001c002027812 */ /* 0x000fc400078ec0ff */
[----:B------:R-:W-:Y:S01]  /*0200*/  SHF.R.S32.HI R20, RZ, 0x5, R14 ;  /* 0x00000005ff147819 */ /* 0x000fe2000001140e */
[----:B------:R-:W-:Y:S01]  /*0210*/  IMAD.SHL.U32 R18, R0, 0x8, RZ ;  /* 0x0000000800127824 */ /* 0x000fe200078e00ff */
[----:B------:R-:W-:Y:S02]  /*0220*/  LOP3.LUT R4, R3, 0xfffffff8, RZ, 0xc0, !PT ;  /* 0xfffffff803047812 */ /* 0x000fe400078ec0ff */
[----:B------:R-:W-:Y:S02]  /*0230*/  SHF.R.U32.HI R5, RZ, 0x3, R2 ;  /* 0x00000003ff057819 */ /* 0x000fe40000011602 */
[----:B------:R-:W-:Y:S01]  /*0240*/  LOP3.LUT R3, R2, 0x38, R18, 0xf8, !PT ;  /* 0x0000003802037812 */ /* 0x000fe200078ef812 */
[----:B------:R-:W-:Y:S01]  /*0250*/  IMAD.IADD R8, R8, 0x1, -R4 ;  /* 0x0000000108087824 */ /* 0x000fe200078e0a04 */
[----:B------:R-:W-:Y:S01]  /*0260*/  LOP3.LUT R2, R6, 0xfffffff0, RZ, 0xc0, !PT ;  /* 0xfffffff006027812 */ /* 0x000fe200078ec0ff */
[----:B------:R1:W-:Y:S01]  /*0270*/  STL [R1], R18 ;  /* 0x0000001201007387 */ /* 0x0003e20000100800 */
[----:B------:R-:W-:-:S02]  /*0280*/  LEA.HI R6, R14, R20, RZ, 0x1 ;  /* 0x000000140e067211 */ /* 0x000fc400078f08ff */
[----:B------:R-:W-:Y:S01]  /*0290*/  LOP3.LUT R9, R3, R5, RZ, 0x3c, !PT ;  /* 0x0000000503097212 */ /* 0x000fe200078e3cff */
[----:B------:R-:W-:Y:S01]  /*02a0*/  IMAD.IADD R3, R12, 0x1, -R2 ;  /* 0x000000010c037824 */ /* 0x000fe200078e0a02 */
[----:B------:R-:W-:Y:S02]  /*02b0*/  LOP3.LUT R2, R6, 0xfffffffe, RZ, 0xc0, !PT ;  /* 0xfffffffe06027812 */ /* 0x000fe400078ec0ff */
[C---:B------:R-:W-:Y:S02]  /*02c0*/  LOP3.LUT P4, RZ, R0.reuse, 0x2, RZ, 0xc0, !PT ;  /* 0x0000000200ff7812 */ /* 0x040fe4000788c0ff */
[C---:B------:R-:W-:Y:S01]  /*02d0*/  LOP3.LUT P3, RZ, R0.reuse, 0x4, RZ, 0xc0, !PT ;  /* 0x0000000400ff7812 */ /* 0x040fe2000786c0ff */
[----:B------:R-:W-:Y:S01]  /*02e0*/  IMAD.SHL.U32 R0, R0, 0x40, RZ ;  /* 0x0000004000007824 */ /* 0x000fe200078e00ff */
[----:B------:R-:W-:Y:S01]  /*02f0*/  LEA.HI R4, R13, R12, RZ, 0x7 ;  /* 0x0000000c0d047211 */ /* 0x000fe200078f38ff */
[----:B------:R-:W-:Y:S01]  /*0300*/  IMAD.IADD R194, R20, 0x1, -R2 ;  /* 0x0000000114c27824 */ /* 0x000fe200078e0a02 */
[----:B------:R-:W-:-:S02]  /*0310*/  SHF.R.S32.HI R5, RZ, 0x1f, R3 ;  /* 0x0000001fff057819 */ /* 0x000fc40000011403 */
[----:B------:R-:W-:Y:S01]  /*0320*/  LOP3.LUT R0, R0, 0x1c0, RZ, 0xc0, !PT ;  /* 0x000001c000007812 */ /* 0x000fe200078ec0ff */
[----:B------:R-:W-:Y:S01]  /*0330*/  IMAD.SHL.U32 R2, R194, 0x10, RZ ;  /* 0x00000010c2027824 */ /* 0x000fe200078e00ff */
[----:B------:R-:W-:Y:S02]  /*0340*/  SHF.R.S32.HI R7, RZ, 0x7, R4 ;  /* 0x00000007ff077819 */ /* 0x000fe40000011404 */
[C---:B------:R-:W-:Y:S02]  /*0350*/  LOP3.LUT R188, R0.reuse, 0x8, R16, 0xf8, !PT ;  /* 0x0000000800bc7812 */ /* 0x040fe400078ef810 */
[----:B------:R-:W-:Y:S01]  /*0360*/  LOP3.LUT R4, R0, 0x10, R2, 0xf8, !PT ;  /* 0x0000001000047812 */ /* 0x000fe200078ef802 */
[----:B------:R-:W-:Y:S01]  /*0370*/  IMAD R2, R7, 0x800, R186 ;  /* 0x0000080007027824 */ /* 0x000fe200078e02ba */
[----:B------:R-:W-:Y:S02]  /*0380*/  SHF.R.U32.HI R0, RZ, 0x3, R0 ;  /* 0x00000003ff007819 */ /* 0x000fe40000011600 */
[----:B------:R-:W-:-:S02]  /*0390*/  LEA.HI R11, R5, R3, RZ, 0x3 ;  /* 0x00000003050b7211 */ /* 0x000fc400078f18ff */
[----:B------:R-:W-:Y:S02]  /*03a0*/  LOP3.LUT R4, R4, 0x8, R16, 0xf8, !PT ;  /* 0x0000000804047812 */ /* 0x000fe400078ef810 */
[----:B------:R-:W-:Y:S02]  /*03b0*/  LOP3.LUT R188, R188, R0, RZ, 0x3c, !PT ;  /* 0x00000000bcbc7212 */ /* 0x000fe400078e3cff */
[----:B------:R-:W-:Y:S02]  /*03c0*/  LOP3.LUT R6, R11, 0xfffffff8, RZ, 0xc0, !PT ;  /* 0xfffffff80b067812 */ /* 0x000fe400078ec0ff */
[----:B------:R-:W-:Y:S01]  /*03d0*/  LOP3.LUT R186, R186, R4, R0, 0xf6, !PT ;  /* 0x00000004baba7212 */ /* 0x000fe200078ef600 */
[----:B------:R-:W-:Y:S01]  /*03e0*/  IMAD.IADD R188, R2, 0x1, R188 ;  /* 0x0000000102bc7824 */ /* 0x000fe200078e02bc */
[----:B------:R-:W-:Y:S01]  /*03f0*/  LEA.HI R0, R13, R12, RZ, 0x6 ;  /* 0x0000000c0d007211 */ /* 0x000fe200078f30ff */
[----:B------:R-:W-:Y:S01]  /*0400*/  IMAD.IADD R19, R3, 0x1, -R6 ;  /* 0x0000000103137824 */ /* 0x000fe200078e0a06 */
[----:B------:R-:W-:Y:S01]  /*0410*/  LOP3.LUT R5, R8, 0x1, RZ, 0xc0, !PT ;  /* 0x0000000108057812 */ /* 0x000fe200078ec0ff */
[----:B------:R-:W-:Y:S01]  /*0420*/  IMAD.SHL.U32 R188, R188, 0x2, RZ ;  /* 0x00000002bcbc7824 */ /* 0x000fe200078e00ff */
[----:B------:R-:W-:Y:S01]  /*0430*/  LOP3.LUT R4, R14, 0xffffffe0, RZ, 0xc0, !PT ;  /* 0xffffffe00e047812 */ /* 0x000fe200078ec0ff */
[----:B------:R-:W-:Y:S01]  /*0440*/  IMAD.SHL.U32 R6, R19, 0x40, RZ ;  /* 0x0000004013067824 */ /* 0x000fe200078e00ff */
[----:B------:R-:W-:Y:S01]  /*0450*/  LOP3.LUT R2, R15, 0x7ffffffc, RZ, 0xc0, !PT ;  /* 0x7ffffffc0f027812 */ /* 0x000fe200078ec0ff */
[----:B------:R2:W-:Y:S01]  /*0460*/  STL [R1+0x10], R19 ;  /* 0x0000101301007387 */ /* 0x0005e20000100800 */
[----:B------:R-:W-:Y:S01]  /*0470*/  SHF.R.S32.HI R0, RZ, 0x6, R0 ;  /* 0x00000006ff007819 */ /* 0x000fe20000011400 */
[----:B-1----:R-:W-:Y:S01]  /*0480*/  IMAD.IADD R18, R12, 0x1, -R4 ;  /* 0x000000010c127824 */ /* 0x002fe200078e0a04 */
[----:B------:R-:W-:-:S02]  /*0490*/  SHF.R.S32.HI R3, RZ, 0x1f, R14 ;  /* 0x0000001fff037819 */ /* 0x000fc4000001140e */
[----:B------:R-:W-:Y:S01]  /*04a0*/  ISETP.NE.U32.AND P0, PT, R5, 0x1, PT ;  /* 0x000000010500780c */ /* 0x000fe20003f05070 */
[----:B------:R-:W-:Y:S01]  /*04b0*/  IMAD.IADD R5, R12, 0x1, -R2 ;  /* 0x000000010c057824 */ /* 0x000fe200078e0a02 */
[----:B------:R-:W-:Y:S01]  /*04c0*/  LEA.HI R4, R3, R20, RZ, 0x2 ;  /* 0x0000001403047211 */ /* 0x000fe200078f10ff */
[----:B------:R-:W-:Y:S01]  /*04d0*/  IMAD R17, R0, 0x200, R9 ;  /* 0x0000020000117824 */ /* 0x000fe200078e0209 */
[----:B------:R-:W-:Y:S01]  /*04e0*/  R2P PR, R8, 0x6 ;  /* 0x0000000608007804 */ /* 0x000fe20000000000 */
[----:B------:R-:W-:Y:S01]  /*04f0*/  IMAD.SHL.U32 R2, R0, 0x8, RZ ;  /* 0x0000000800027824 */ /* 0x000fe200078e00ff */
[----:B------:R-:W-:Y:S01]  /*0500*/  LOP3.LUT R4, R4, 0xfffffffc, RZ, 0xc0, !PT ;  /* 0xfffffffc04047812 */ /* 0x000fe200078ec0ff */
[----:B------:R-:W-:Y:S01]  /*0510*/  IMAD.SHL.U32 R0, R8, 0x40, RZ ;  /* 0x0000004008007824 */ /* 0x000fe200078e00ff */
[----:B------:R2:W-:Y:S01]  /*0520*/  STL [R1+0xc], R18 ;  /* 0x00000c1201007387 */ /* 0x0005e20000100800 */
[----:B------:R-:W-:Y:S01]  /*0530*/  IMAD.SHL.U32 R3, R7, 0x20, RZ ;  /* 0x0000002007037824 */ /* 0x000fe200078e00ff */
[----:B------:R-:W-:Y:S01]  /*0540*/  LOP3.LUT R2, R2, 0x18, RZ, 0xc0, !PT ;  /* 0x0000001802027812 */ /* 0x000fe200078ec0ff */
[----:B------:R-:W-:Y:S01]  /*0550*/  IMAD.SHL.U32 R8, R5, 0x2, RZ ;  /* 0x0000000205087824 */ /* 0x000fe200078e00ff */
[----:B------:R-:W-:Y:S01]  /*0560*/  LOP3.LUT R0, R0, 0x1c0, RZ, 0xc0, !PT ;  /* 0x000001c000007812 */ /* 0x000fe200078ec0ff */
[----:B------:R-:W-:Y:S01]  /*0570*/  IMAD.IADD R204, R20, 0x1, -R4 ;  /* 0x0000000114cc7824 */ /* 0x000fe200078e0a04 */
[----:B------:R-:W-:Y:S01]  /*0580*/  LOP3.LUT R249, R3, 0x6, R249, 0xf8, !PT ;  /* 0x0000000603f97812 */ /* 0x000fe200078ef8f9 */
[----:B------:R-:W-:Y:S01]  /*0590*/  IMAD.SHL.U32 R5, R10, 0x20, RZ ;  /* 0x000000200a057824 */ /* 0x000fe200078e00ff */
[----:B------:R-:W-:Y:S01]  /*05a0*/  LOP3.LUT R4, R0, 0x20, R3, 0xf8, !PT ;  /* 0x0000002000047812 */ /* 0x000fe200078ef803 */
[----:B------:R-:W-:Y:S01]  /*05b0*/  IMAD R7, R204, 0x400, R8 ;  /* 0x00000400cc077824 */ /* 0x000fe200078e0208 */
[----:B------:R-:W-:Y:S01]  /*05c0*/  SHF.R.U32.HI R3, RZ, 0x3, R0 ;  /* 0x00000003ff037819 */ /* 0x000fe20000011600 */
[----:B------:R2:W-:Y:S01]  /*05d0*/  STL [R1+0x8], R17 ;  /* 0x0000081101007387 */ /* 0x0005e20000100800 */
[----:B------:R-:W-:Y:S01]  /*05e0*/  LOP3.LUT R5, R2, 0x20, R5, 0xf8, !PT ;  /* 0x0000002002057812 */ /* 0x000fe200078ef805 */
[----:B------:R-:W-:Y:S01]  /*05f0*/  IMAD.SHL.U32 R214, R17, 0x2, RZ ;  /* 0x0000000211d67824 */ /* 0x000fe200078e00ff */
[----:B------:R-:W-:-:S02]  /*0600*/  LOP3.LUT R4, R4, R3, RZ, 0x3c, !PT ;  /* 0x0000000304047212 */ /* 0x000fc400078e3cff */
[----:B------:R-:W-:Y:S01]  /*0610*/  LOP3.LUT R9, R3, R0, R2, 0x1e, !PT ;  /* 0x0000000003097212 */ /* 0x000fe200078e1e02 */
[----:B------:R-:W-:Y:S01]  /*0620*/  IMAD.SHL.U32 R0, R10, 0x8, RZ ;  /* 0x000000080a007824 */ /* 0x000fe200078e00ff */
[----:B------:R-:W-:Y:S01]  /*0630*/  LOP3.LUT R2, R6, 0x1c0, RZ, 0xc0, !PT ;  /* 0x000001c006027812 */ /* 0x000fe200078ec0ff */
[----:B------:R-:W-:Y:S01]  /*0640*/  IMAD.IADD R221, R7, 0x1, R4 ;  /* 0x0000000107dd7824 */ /* 0x000fe200078e0204 */
[----:B------:R-:W-:Y:S02]  /*0650*/  SHF.R.S32.HI R6, RZ, 0x1f, R18 ;  /* 0x0000001fff067819 */ /* 0x000fe40000011412 */
[----:B------:R-:W-:Y:S01]  /*0660*/  SHF.R.U32.HI R3, RZ, 0x3, R2 ;  /* 0x00000003ff037819 */ /* 0x000fe20000011602 */
[----:B------:R-:W-:Y:S01]  /*0670*/  IMAD.SHL.U32 R221, R221, 0x2, RZ ;  /* 0x00000002dddd7824 */ /* 0x000fe200078e00ff */
[----:B------:R-:W-:Y:S01]  /*0680*/  LEA.HI R4, R6, R18, RZ, 0x2 ;  /* 0x0000001206047211 */ /* 0x000fe200078f10ff */
[----:B------:R-:W-:Y:S01]  /*0690*/  IMAD.SHL.U32 R6, R11, 0x40, RZ ;  /* 0x000000400b067824 */ /* 0x000fe200078e00ff */
[----:B------:R-:W-:-:S02]  /*06a0*/  LOP3.LUT R7, R2, 0x8, R0, 0xf8, !PT ;  /* 0x0000000802077812 */ /* 0x000fc400078ef800 */
[----:B------:R-:W-:Y:S02]  /*06b0*/  LOP3.LUT R2, R3, R5, R2, 0x1e, !PT ;  /* 0x0000000503027212 */ /* 0x000fe400078e1e02 */
[----:B------:R-:W-:Y:S01]  /*06c0*/  SHF.R.S32.HI R5, RZ, 0x2, R4 ;  /* 0x00000002ff057819 */ /* 0x000fe20000011404 */
[----:B------:R-:W-:Y:S01]  /*06d0*/  IMAD R4, R194, 0x400, R8 ;  /* 0x00000400c2047824 */ /* 0x000fe200078e0208 */
[----:B------:R-:W-:Y:S02]  /*06e0*/  LOP3.LUT R0, R6, 0xfffffe00, RZ, 0xc0, !PT ;  /* 0xfffffe0006007812 */ /* 0x000fe400078ec0ff */
[----:B------:R-:W-:Y:S01]  /*06f0*/  LOP3.LUT R3, R7, R3, RZ, 0x3c, !PT ;  /* 0x0000000307037212 */ /* 0x000fe200078e3cff */
[----:B------:R-:W-:Y:S01]  /*0700*/  IMAD R251, R204, 0x10, R5 ;  /* 0x00000010ccfb7824 */ /* 0x000fe200078e0205 */
[----:B------:R-:W-:Y:S01]  /*0710*/  LOP3.LUT R202, R2, R0, RZ, 0xfc, !PT ;  /* 0x0000000002ca7212 */ /* 0x000fe200078efcff */
[--C-:B------:R-:W-:Y:S01]  /*0720*/  IMAD R204, R204, 0x400, R0.reuse ;  /* 0x00000400cccc7824 */ /* 0x100fe200078e0200 */
[----:B------:R-:W-:Y:S01]  /*0730*/  SEL R222, R222, 0x10, !P0 ;  /* 0x00000010dede7807 */ /* 0x000fe20004000000 */
[----:B------:R-:W-:Y:S01]  /*0740*/  IMAD R194, R194, 0x400, R0 ;  /* 0x00000400c2c27824 */ /* 0x000fe200078e0200 */
[C---:B------:R-:W-:Y:S01]  /*0750*/  IADD3 R220, R221.reuse, 0x20, RZ ;  /* 0x00000020dddc7810 */ /* 0x040fe20007ffe0ff */
[----:B------:R-:W-:Y:S01]  /*0760*/  IMAD.MOV.U32 R0, RZ, RZ, 0x40 ;  /* 0x00000040ff007424 */ /* 0x000fe200078e00ff */
[----:B------:R-:W-:Y:S01]  /*0770*/  @P1 IADD3 R220, R221, -0x20, RZ ;  /* 0xffffffe0dddc1810 */ /* 0x000fe20007ffe0ff */
[----:B------:R-:W-:-:S02]  /*0780*/  IMAD.IADD R4, R4, 0x1, R9 ;  /* 0x0000000104047824 */ /* 0x000fc400078e0209 */
[----:B------:R-:W-:Y:S01]  /*0790*/  IMAD.MOV.U32 R2, RZ, RZ, 0x20 ;  /* 0x00000020ff027424 */ /* 0x000fe200078e00ff */
[----:B------:R-:W-:Y:S01]  /*07a0*/  SEL R0, R0, 0xffffffc0, !P3 ;  /* 0xffffffc000007807 */ /* 0x000fe20005800000 */
[----:B------:R-:W-:Y:S01]  /*07b0*/  IMAD.IADD R194, R3, 0x1, R194 ;  /* 0x0000000103c27824 */ /* 0x000fe200078e02c2 */
[----:B------:R-:W-:Y:S01]  /*07c0*/  LEA R247, R4, 0xc000, 0x1 ;  /* 0x0000c00004f77811 */ /* 0x000fe200078e08ff */
[----:B------:R-:W-:Y:S01]  /*07d0*/  IMAD.IADD R204, R204, 0x1, R3 ;  /* 0x00000001cccc7824 */ /* 0x000fe200078e0203 */
[----:B------:R-:W-:Y:S01]  /*07e0*/  SEL R2, R2, 0xffffffe0, !P4 ;  /* 0xffffffe002027807 */ /* 0x000fe20006000000 */
[--C-:B------:R-:W-:Y:S01]  /*07f0*/  IMAD.IADD R190, R188, 0x1, R0.reuse ;  /* 0x00000001bcbe7824 */ /* 0x100fe200078e0200 */
[----:B------:R-:W-:Y:S01]  /*0800*/  IADD3 R248, R247, 0x40, RZ ;  /* 0x00000040f7f87810 */ /* 0x000fe20007ffe0ff */
[----:B------:R-:W-:Y:S01]  /*0810*/  IMAD R185, R186, 0x2, R0 ;  /* 0x00000002bab97824 */ /* 0x000fe200078e0200 */
[----:B------:R-:W-:Y:S01]  /*0820*/  SHF.R.S32.HI R3, RZ, 0x1f, R238 ;  /* 0x0000001fff037819 */ /* 0x000fe200000114ee */
[----:B------:R-:W-:Y:S01]  /*0830*/  IMAD.IADD R224, R221, 0x1, R222 ;  /* 0x00000001dde07824 */ /* 0x000fe200078e02de */
[--C-:B------:R-:W-:Y:S01]  /*0840*/  IADD3 R191, R0, R188, R2.reuse ;  /* 0x000000bc00bf7210 */ /* 0x100fe20007ffe002 */
[----:B------:R-:W-:Y:S01]  /*0850*/  IMAD.SHL.U32 R186, R186, 0x2, RZ ;  /* 0x00000002baba7824 */ /* 0x000fe200078e00ff */
[----:B------:R-:W-:Y:S01]  /*0860*/  LEA R194, R194, 0x10000, 0x1 ;  /* 0x00010000c2c27811 */ /* 0x000fe200078e08ff */
[----:B------:R-:W-:Y:S01]  /*0870*/  IMAD.IADD R189, R188, 0x1, R2 ;  /* 0x00000001bcbd7824 */ /* 0x000fe200078e0202 */
[----:B------:R-:W-:Y:S01]  /*0880*/  @P2 IADD3 R248, R247, -0x40, RZ ;  /* 0xffffffc0f7f82810 */ /* 0x000fe20007ffe0ff */
[----:B------:R-:W-:-:S02]  /*0890*/  IMAD.IADD R203, R2, 0x1, R190 ;  /* 0x0000000102cb7824 */ /* 0x000fc400078e02be */
[----:B--2---:R-:W-:Y:S02]  /*08a0*/  IMAD.IADD R222, R222, 0x1, R220 ;  /* 0x00000001dede7824 */ /* 0x004fe400078e02dc */
.L_x_28:
[----:B-1----:R-:W1:Y:S01]  /*08b0*/  S2R R35, SR_CTAID.Y ;  /* 0x0000000000237919 */ /* 0x002e620000002600 */
[----:B------:R-:W2:Y:S01]  /*08c0*/  LDC.U8 R0, c[0x0][0x312] ;  /* 0x0000c480ff007b82 */ /* 0x000ea20000000000 */
[----:B------:R-:W-:Y:S02]  /*08d0*/  ISETP.NE.U32.AND P2, PT, RZ, c[0x0][0x240], PT ;  /* 0x00009000ff007a0c */ /* 0x000fe40003f45070 */
[----:B------:R-:W-:Y:S02]  /*08e0*/  ISETP.EQ.U32.AND P5, PT, RZ, c[0x0][0x248], PT ;  /* 0x00009200ff007a0c */ /* 0x000fe40003fa2070 */
[----:B------:R-:W-:Y:S02]  /*08f0*/  ISETP.NE.AND.EX P2, PT, RZ, c[0x0][0x244], PT, P2 ;  /* 0x00009100ff007a0c */ /* 0x000fe40003f45320 */
[----:B------:R-:W-:Y:S01]  /*0900*/  ISETP.NE.U32.AND P3, PT, RZ, c[0x0][0x250], PT ;  /* 0x00009400ff007a0c */ /* 0x000fe20003f65070 */
[----:B------:R-:W-:-:S03]  /*0910*/  IMAD.MOV.U32 R250, RZ, RZ, -0x1 ;  /* 0xfffffffffffa7424 */ /* 0x000fc600078e00ff */
[----:B------:R-:W-:Y:S01]  /*0920*/  ISETP.NE.AND.EX P3, PT, RZ, c[0x0][0x254], PT, P3 ;  /* 0x00009500ff007a0c */ /* 0x000fe20003f65330 */
[C---:B-1----:R-:W-:Y:S01]  /*0930*/  IMAD.SHL.U32 R8, R35.reuse, 0x4, RZ ;  /* 0x0000000423087824 */ /* 0x042fe200078e00ff */
[----:B------:R-:W-:Y:S02]  /*0940*/  SHF.R.S32.HI R15, RZ, 0x1f, R35 ;  /* 0x0000001fff0f7819 */ /* 0x000fe40000011423 */
[----:B--2---:R-:W-:Y:S01]  /*0950*/  ISETP.NE.AND P4, PT, R0, RZ, PT ;  /* 0x000000ff0000720c */ /* 0x004fe20003f85270 */
[----:B------:R-:W-:Y:S01]  /*0960*/  IMAD.MOV.U32 R0, RZ, RZ, -0x1 ;  /* 0xffffffffff007424 */ /* 0x000fe200078e00ff */
[----:B------:R-:W-:Y:S02]  /*0970*/  SHF.L.U64.HI R7, R35, 0x2, R15 ;  /* 0x0000000223077819 */ /* 0x000fe4000001020f */
[----:B------:R-:W-:Y:S02]  /*0980*/  IADD3 R2, P0, R8, c[0x0][0x240], RZ ;  /* 0x0000900008027a10 */ /* 0x000fe40007f1e0ff */
[----:B------:R-:W-:-:S02]  /*0990*/  ISETP.EQ.OR.EX P5, PT, RZ, c[0x0][0x24c], !P4, P5 ;  /* 0x00009300ff007a0c */ /* 0x000fc400067a2750 */
[----:B------:R-:W-:Y:S02]  /*09a0*/  IADD3.X R3, R7, c[0x0][0x244], RZ, P0, !PT ;  /* 0x0000910007037a10 */ /* 0x000fe400007fe4ff */
[----:B------:R-:W-:-:S03]  /*09b0*/  @P3 IADD3 R4, P0, R8, c[0x0][0x250], RZ ;  /* 0x0000940008043a10 */ /* 0x000fc60007f1e0ff */
[----:B------:R1:W2:Y:S04]  /*09c0*/  @P2 LDG.E R0, [R2.64] ;  /* 0x0000000602002981 */ /* 0x0002a8000c1e1900 */
[----:B------:R1:W2:Y:S01]  /*09d0*/  @P2 LDG.E R6, [R2.64+0x4] ;  /* 0x0000040602062981 */ /* 0x0002a2000c1e1900 */
[----:B------:R-:W-:Y:S01]  /*09e0*/  @P3 IADD3.X R5, R7, c[0x0][0x254], RZ, P0, !PT ;  /* 0x0000950007053a10 */ /* 0x000fe200007fe4ff */
[----:B------:R-:W-:Y:S01]  /*09f0*/  IMAD.MOV.U32 R237, RZ, RZ, RZ ;  /* 0x000000ffffed7224 */ /* 0x000fe200078e00ff */
[----:B-1----:R-:W-:-:S05]  /*0a00*/  IADD3 R2, P1, R8, c[0x0][0x248], RZ ;  /* 0x0000920008027a10 */ /* 0x002fca0007f3e0ff */
[----:B-----5:R1:W5:Y:S01]  /*0a10*/  @P3 LDG.E R237, [R4.64] ;  /* 0x0000000604ed3981 */ /* 0x020362000c1e1900 */
[----:B------:R-:W-:-:S05]  /*0a20*/  IADD3.X R3, R7, c[0x0][0x24c], RZ, P1, !PT ;  /* 0x0000930007037a10 */ /* 0x000fca0000ffe4ff */
[----:B------:R3:W5:Y:S01]  /*0a30*/  @!P5 LDG.E R250, [R2.64] ;  /* 0x0000000602fad981 */ /* 0x000762000c1e1900 */
[----:B------:R-:W-:-:S04]  /*0a40*/  ISETP.NE.U32.AND P0, PT, RZ, c[0x0][0x248], PT ;  /* 0x00009200ff007a0c */ /* 0x000fc80003f05070 */
[----:B------:R-:W-:Y:S01]  /*0a50*/  ISETP.NE.AND.EX P0, PT, RZ, c[0x0][0x24c], PT, P0 ;  /* 0x00009300ff007a0c */ /* 0x000fe20003f05300 */
[----:B-1----:R-:W-:Y:S02]  /*0a60*/  IMAD.MOV.U32 R4, RZ, RZ, c[0x0][0x218] ;  /* 0x00008600ff047624 */ /* 0x002fe400078e00ff */
[----:B--2---:R-:W-:Y:S02]  /*0a70*/  @P2 IMAD.IADD R19, R6, 0x1, -R0 ;  /* 0x0000000106132824 */ /* 0x004fe400078e0a00 */
[----:B------:R-:W-:-:S08]  /*0a80*/  @!P2 IMAD.MOV.U32 R19, RZ, RZ, c[0x0][0x214] ;  /* 0x00008500ff13a624 */ /* 0x000fd000078e00ff */
[----:B------:R-:W-:Y:S05]  /*0a90*/  @!P0 BRA `(.L_x_0) ;  /* 0x0000003000008947 */ /* 0x000fea0003800000 */
[----:B---3--:R-:W2:Y:S02]  /*0aa0*/  @P4 LDG.E R4, [R2.64+0x4] ;  /* 0x0000040602044981 */ /* 0x008ea4000c1e1900 */
[----:B--2--5:R-:W-:-:S06]  /*0ab0*/  @P4 IADD3 R4, R4, -R250, RZ ;  /* 0x800000fa04044210 */ /* 0x024fcc0007ffe0ff */
[----:B------:R1:W5:Y:S02]  /*0ac0*/  @!P4 LDG.E R4, [R2.64] ;  /* 0x000000060204c981 */ /* 0x000364000c1e1900 */
.L_x_0:
[----:B---3--:R-:W-:-:S04]  /*0ad0*/  ISETP.NE.U32.AND P1, PT, RZ, c[0x0][0x258], PT ;  /* 0x00009600ff007a0c */ /* 0x008fc80003f25070 */
[----:B------:R-:W-:-:S13]  /*0ae0*/  ISETP.NE.AND.EX P1, PT, RZ, c[0x0][0x25c], PT, P1 ;  /* 0x00009700ff007a0c */ /* 0x000fda0003f25310 */
[----:B-1----:R-:W-:-:S04]  /*0af0*/  @P1 IADD3 R2, P0, R8, c[0x0][0x258], RZ ;  /* 0x0000960008021a10 */ /* 0x002fc80007f1e0ff */
[----:B------:R-:W-:-:S06]  /*0b00*/  @P1 IADD3.X R3, R7, c[0x0][0x25c], RZ, P0, !PT ;  /* 0x0000970007031a10 */ /* 0x000fcc00007fe4ff */
[----:B------:R-:W2:Y:S01]  /*0b10*/  @P1 LDG.E R3, [R2.64] ;  /* 0x0000000602031981 */ /* 0x000ea2000c1e1900 */
[----:B------:R-:W-:Y:S01]  /*0b20*/  @!P1 ISETP.NE.U32.AND P0, PT, RZ, c[0x0][0x268], PT ;  /* 0x00009a00ff009a0c */ /* 0x000fe20003f05070 */
[----:B------:R-:W-:-:S03]  /*0b30*/  IMAD.SHL.U32 R20, R239, 0x40, RZ ;  /* 0x00000040ef147824 */ /* 0x000fc600078e00ff */
[----:B------:R-:W-:-:S04]  /*0b40*/  @!P1 ISETP.NE.AND.EX P0, PT, RZ, c[0x0][0x26c], PT, P0 ;  /* 0x00009b00ff009a0c */ /* 0x000fc80003f05300 */
[----:B------:R-:W-:Y:S01]  /*0b50*/  @!P1 SEL R2, RZ, c[0x0][0x21c], !P0 ;  /* 0x00008700ff029a07 */ /* 0x000fe20004000000 */
[----:B--2--5:R-:W-:-:S03]  /*0b60*/  @P1 IMAD.IADD R212, R3, 0x1, -R237 ;  /* 0x0000000103d41824 */ /* 0x024fc600078e0aed */
[----:B------:R-:W-:-:S04]  /*0b70*/  @!P1 IADD3 R212, R2, R4, -R237 ;  /* 0x0000000402d49210 */ /* 0x000fc80007ffe8ed */
[----:B------:R-:W-:-:S13]  /*0b80*/  ISETP.GT.AND P0, PT, R212, R20, PT ;  /* 0x00000014d400720c */ /* 0x000fda0003f04270 */
[----:B------:R-:W-:Y:S05]  /*0b90*/  @!P0 BRA `(.L_x_1) ;  /* 0x0000540000008947 */ /* 0x000fea0003800000 */
[----:B------:R-:W-:Y:S01]  /*0ba0*/  ISETP.NE.AND P1, PT, R250, -0x1, PT ;  /* 0xfffffffffa00780c */ /* 0x000fe20003f25270 */
[----:B------:R-:W-:Y:S01]  /*0bb0*/  IMAD R4, R15, c[0x0][0x178], RZ ;  /* 0x00005e000f047a24 */ /* 0x000fe200078e02ff */
[----:B------:R-:W-:Y:S01]  /*0bc0*/  IADD3 R2, R19, 0x3f, RZ ;  /* 0x0000003f13027810 */ /* 0x000fe20007ffe0ff */
[----:B------:R-:W-:Y:S01]  /*0bd0*/  IMAD.WIDE.U32 R10, R35, c[0x0][0x178], RZ ;  /* 0x00005e00230a7a25 */ /* 0x000fe200078e00ff */
[C---:B------:R-:W-:Y:S02]  /*0be0*/  ISETP.NE.AND P0, PT, R0.reuse, -0x1, PT ;  /* 0xffffffff0000780c */ /* 0x040fe40003f05270 */
[----:B------:R-:W-:Y:S01]  /*0bf0*/  SHF.R.S32.HI R3, RZ, 0x1f, R2 ;  /* 0x0000001fff037819 */ /* 0x000fe20000011402 */
[----:B------:R-:W-:-:S03]  /*0c00*/  IMAD R7, R0, c[0x0][0x194], RZ ;  /* 0x0000650000077a24 */ /* 0x000fc600078e02ff */
[----:B------:R-:W-:Y:S01]  /*0c10*/  LEA.HI R25, R3, R2, RZ, 0x6 ;  /* 0x0000000203197211 */ /* 0x000fe200078f30ff */
[----:B------:R-:W-:Y:S02]  /*0c20*/  IMAD R2, R35, c[0x0][0x17c], R4 ;  /* 0x00005f0023027a24 */ /* 0x000fe400078e0204 */
[----:B------:R-:W-:Y:S01]  /*0c30*/  IMAD.WIDE.U32 R4, R0, c[0x0][0x190], RZ ;  /* 0x0000640000047a25 */ /* 0x000fe200078e00ff */
[----:B------:R-:W-:-:S03]  /*0c40*/  LOP3.LUT R8, R25, 0xffffffc0, RZ, 0xc0, !PT ;  /* 0xffffffc019087812 */ /* 0x000fc600078ec0ff */
[----:B------:R-:W-:Y:S01]  /*0c50*/  @P1 IMAD.IADD R6, R237, 0x1, R250 ;  /* 0x00000001ed061824 */ /* 0x000fe200078e02fa */
[----:B------:R-:W-:Y:S01]  /*0c60*/  SEL R29, R10, R4, !P0 ;  /* 0x000000040a1d7207 */ /* 0x000fe20004000000 */
[----:B------:R-:W-:Y:S01]  /*0c70*/  IMAD.IADD R22, R11, 0x1, R2 ;  /* 0x000000010b167824 */ /* 0x000fe200078e0202 */
[----:B------:R-:W-:Y:S01]  /*0c80*/  IADD3 R10, R8, -0x40, RZ ;  /* 0xffffffc0080a7810 */ /* 0x000fe20007ffe0ff */
[C---:B------:R-:W-:Y:S01]  /*0c90*/  @P1 IMAD.WIDE.U32 R2, R6.reuse, c[0x0][0x198], RZ ;  /* 0x0000660006021a25 */ /* 0x040fe200078e00ff */
[----:B------:R-:W-:Y:S02]  /*0ca0*/  @P0 IADD3 R22, R5, R7, RZ ;  /* 0x0000000705160210 */ /* 0x000fe40007ffe0ff */
[----:B------:R-:W-:Y:S01]  /*0cb0*/  SHF.R.S32.HI R14, RZ, 0x1f, R10 ;  /* 0x0000001fff0e7819 */ /* 0x000fe2000001140a */
[----:B------:R-:W-:Y:S02]  /*0cc0*/  @P1 IMAD R28, R6, c[0x0][0x19c], R3 ;  /* 0x00006700061c1a24 */ /* 0x000fe400078e0203 */
[----:B------:R-:W-:Y:S01]  /*0cd0*/  @P1 IMAD.MOV.U32 R27, RZ, RZ, R2 ;  /* 0x000000ffff1b1224 */ /* 0x000fe200078e0002 */
[----:B------:R-:W-:Y:S05]  /*0ce0*/  @P1 BRA `(.L_x_2) ;  /* 0x000000a000001947 */ /* 0x000fea0003800000 */
[----:B------:R-:W-:Y:S01]  /*0cf0*/  SHF.R.S32.HI R2, RZ, 0x1f, R237 ;  /* 0x0000001fff027819 */ /* 0x000fe200000114ed */
[----:B------:R-:W-:-:S04]  /*0d00*/  IMAD R5, R15, c[0x0][0x180], RZ ;  /* 0x000060000f057a24 */ /* 0x000fc800078e02ff */
[----:B------:R-:W-:Y:S02]  /*0d10*/  IMAD R4, R2, c[0x0][0x198], RZ ;  /* 0x0000660002047a24 */ /* 0x000fe400078e02ff */
[----:B------:R-:W-:-:S04]  /*0d20*/  IMAD.WIDE.U32 R2, R237, c[0x0][0x198], RZ ;  /* 0x00006600ed027a25 */ /* 0x000fc800078e00ff */
[----:B------:R-:W-:-:S05]  /*0d30*/  IMAD R4, R237, c[0x0][0x19c], R4 ;  /* 0x00006700ed047a24 */ /* 0x000fca00078e0204 */
[----:B------:R-:W-:Y:S01]  /*0d40*/  IADD3 R3, R3, R4, RZ ;  /* 0x0000000403037210 */ /* 0x000fe20007ffe0ff */
[----:B------:R-:W-:-:S04]  /*0d50*/  IMAD R4, R35, c[0x0][0x184], R5 ;  /* 0x0000610023047a24 */ /* 0x000fc800078e0205 */
[----:B------:R-:W-:-:S05]  /*0d60*/  IMAD.WIDE.U32 R2, R35, c[0x0][0x180], R2 ;  /* 0x0000600023027a25 */ /* 0x000fca00078e0002 */
[----:B------:R-:W-:Y:S02]  /*0d70*/  IADD3 R28, R3, R4, RZ ;  /* 0x00000004031c7210 */ /* 0x000fe40007ffe0ff */
[----:B------:R-:W-:Y:S02]  /*0d80*/  MOV R27, R2 ;  /* 0x00000002001b7202 */ /* 0x000fe40000000f00 */
.L_x_2:
[----:B------:R-:W-:-:S05]  /*0d90*/  @P1 IADD3 R4, R237, R250, RZ ;  /* 0x000000faed041210 */ /* 0x000fca0007ffe0ff */
[----:B------:R-:W-:-:S04]  /*0da0*/  @P1 IMAD.WIDE.U32 R2, R4, c[0x0][0x1a0], RZ ;  /* 0x0000680004021a25 */ /* 0x000fc800078e00ff */
[----:B------:R-:W-:Y:S01]  /*0db0*/  @P1 IMAD R24, R4, c[0x0][0x1a4], R3 ;  /* 0x0000690004181a24 */ /* 0x000fe200078e0203 */
[----:B------:R-:W-:Y:S01]  /*0dc0*/  @P1 MOV R23, R2 ;  /* 0x0000000200171202 */ /* 0x000fe20000000f00 */
        /* <DEDUP_REMOVED lines=11> */
.L_x_3:
[----:B------:R-:W-:Y:S01]  /*0e80*/  IABS R18, c[0x0][0x1c8] ;  /* 0x0000720000127a13 */ /* 0x000fe20000000000 */
[----:B------:R-:W1:Y:S01]  /*0e90*/  S2R R38, SR_CTAID.Z ;  /* 0x0000000000267919 */ /* 0x000e620000002700 */
[----:B------:R-:W2:Y:S01]  /*0ea0*/  LDC.U8 R26, c[0x0][0x328] ;  /* 0x0000ca00ff1a7b82 */ /* 0x000ea20000000000 */
[----:B------:R-:W-:Y:S01]  /*0eb0*/  IMAD.MOV.U32 R12, RZ, RZ, c[0x0][0x224] ;  /* 0x00008900ff0c7624 */ /* 0x000fe200078e00ff */
[----:B------:R-:W3:Y:S01]  /*0ec0*/  I2F.RP R2, R18 ;  /* 0x0000001200027306 */ /* 0x000ee20000209400 */
[C---:B------:R-:W-:Y:S01]  /*0ed0*/  @P0 IMAD.WIDE.U32 R4, R0.reuse, c[0x0][0x370], RZ ;  /* 0x0000dc0000040a25 */ /* 0x040fe200078e00ff */
[----:B------:R-:W4:Y:S02]  /*0ee0*/  S2R R21, SR_CTAID.X ;  /* 0x0000000000157919 */ /* 0x000f240000002500 */
[----:B------:R-:W-:Y:S01]  /*0ef0*/  SHF.R.S32.HI R12, RZ, 0x1f, R12 ;  /* 0x0000001fff0c7819 */ /* 0x000fe2000001140c */
[----:B------:R-:W-:Y:S01]  /*0f00*/  @P0 IMAD R11, R0, c[0x0][0x374], R5 ;  /* 0x0000dd00000b0a24 */ /* 0x000fe200078e0205 */
[----:B------:R-:W-:Y:S01]  /*0f10*/  @P0 MOV R9, R4 ;  /* 0x0000000400090202 */ /* 0x000fe20000000f00 */
[----:B------:R-:W-:Y:S01]  /*0f20*/  @!P0 IMAD.WIDE.U32 R4, R35, c[0x0][0x368], RZ ;  /* 0x0000da0023048a25 */ /* 0x000fe200078e00ff */
[----:B------:R-:W5:Y:S03]  /*0f30*/  LDC.U8 R32, c[0x0][0x3d0] ;  /* 0x0000f400ff207b82 */ /* 0x000f660000000000 */
[----:B------:R-:W-:-:S02]  /*0f40*/  IMAD.MOV.U32 R34, RZ, RZ, c[0x0][0x22c] ;  /* 0x00008b00ff227624 */ /* 0x000fc400078e00ff */
[----:B------:R-:W-:Y:S02]  /*0f50*/  @!P0 IMAD.MOV.U32 R9, RZ, RZ, R4 ;  /* 0x000000ffff098224 */ /* 0x000fe400078e0004 */
[----:B------:R-:W-:Y:S01]  /*0f60*/  IMAD.WIDE R16, R34, c[0x0][0x1c0], RZ ;  /* 0x0000700022107a25 */ /* 0x000fe200078e02ff */
[----:B---3--:R-:W3:Y:S01]  /*0f70*/  MUFU.RCP R2, R2 ;  /* 0x0000000200027308 */ /* 0x008ee20000001000 */
[----:B-1----:R-:W-:Y:S02]  /*0f80*/  IABS R7, R38 ;  /* 0x0000002600077213 */ /* 0x002fe40000000000 */
[----:B------:R-:W-:Y:S02]  /*0f90*/  LOP3.LUT R8, R38, c[0x0][0x1c8], RZ, 0x3c, !PT ;  /* 0x0000720026087a12 */ /* 0x000fe400078e3cff */
[----:B--2---:R-:W-:Y:S01]  /*0fa0*/  ISETP.NE.AND P1, PT, R26, RZ, PT ;  /* 0x000000ff1a00720c */ /* 0x004fe20003f25270 */
[----:B----4-:R-:W-:Y:S01]  /*0fb0*/  IMAD.WIDE.U32 R30, R21, c[0x0][0x3d8], RZ ;  /* 0x0000f600151e7a25 */ /* 0x010fe200078e00ff */
[----:B------:R-:W-:-:S02]  /*0fc0*/  ISETP.GE.AND P3, PT, R8, RZ, PT ;  /* 0x000000ff0800720c */ /* 0x000fc40003f66270 */
[----:B------:R-:W-:Y:S02]  /*0fd0*/  SHF.L.U64.HI R8, R35, 0x7, R15 ;  /* 0x0000000723087819 */ /* 0x000fe4000001020f */
[----:B---3--:R-:W-:Y:S02]  /*0fe0*/  IADD3 R2, R2, 0xffffffe, RZ ;  /* 0x0ffffffe02027810 */ /* 0x008fe40007ffe0ff */
[----:B------:R-:W-:Y:S02]  /*0ff0*/  SEL R8, R8, RZ, P2 ;  /* 0x000000ff08087207 */ /* 0x000fe40001000000 */
[----:B------:R-:W1:Y:S02]  /*1000*/  F2I.FTZ.U32.TRUNC.NTZ R3, R2 ;  /* 0x0000000200037305 */ /* 0x000e64000021f000 */
[----:B-1----:R-:W-:-:S05]  /*1010*/  IADD3 R2, RZ, -R3, RZ ;  /* 0x80000003ff027210 */ /* 0x002fca0007ffe0ff */
[----:B------:R-:W-:Y:S02]  /*1020*/  IMAD R6, R2, R18, RZ ;  /* 0x0000001202067224 */ /* 0x000fe400078e02ff */
[----:B------:R-:W-:-:S04]  /*1030*/  IMAD.MOV.U32 R2, RZ, RZ, RZ ;  /* 0x000000ffff027224 */ /* 0x000fc800078e00ff */
[----:B------:R-:W-:-:S04]  /*1040*/  IMAD.HI.U32 R2, R3, R6, R2 ;  /* 0x0000000603027227 */ /* 0x000fc800078e0002 */
[----:B------:R-:W-:Y:S02]  /*1050*/  @!P0 IMAD R6, R15, c[0x0][0x368], RZ ;  /* 0x0000da000f068a24 */ /* 0x000fe400078e02ff */
[----:B------:R-:W-:-:S04]  /*1060*/  IMAD.HI.U32 R2, R2, R7, RZ ;  /* 0x0000000702027227 */ /* 0x000fc800078e00ff */
[----:B------:R-:W-:Y:S01]  /*1070*/  @!P0 IMAD R6, R35, c[0x0][0x36c], R6 ;  /* 0x0000db0023068a24 */ /* 0x000fe200078e0206 */
[----:B------:R-:W-:-:S04]  /*1080*/  IADD3 R3, -R2, RZ, RZ ;  /* 0x000000ff02037210 */ /* 0x000fc80007ffe1ff */
[----:B------:R-:W-:Y:S01]  /*1090*/  @!P0 IADD3 R11, R5, R6, RZ ;  /* 0x00000006050b8210 */ /* 0x000fe20007ffe0ff */
[----:B------:R-:W-:Y:S02]  /*10a0*/  IMAD R3, R18, R3, R7 ;  /* 0x0000000312037224 */ /* 0x000fe400078e0207 */
[----:B------:R-:W-:Y:S02]  /*10b0*/  IMAD R7, R12, R35, RZ ;  /* 0x000000230c077224 */ /* 0x000fe400078e02ff */
[----:B------:R-:W-:Y:S01]  /*10c0*/  IMAD.WIDE.U32 R12, R35, c[0x0][0x224], RZ ;  /* 0x00008900230c7a25 */ /* 0x000fe200078e00ff */
[----:B------:R-:W-:-:S03]  /*10d0*/  ISETP.GT.U32.AND P4, PT, R18, R3, PT ;  /* 0x000000031200720c */ /* 0x000fc60003f84070 */
[----:B------:R-:W-:Y:S02]  /*10e0*/  IMAD R5, R15, c[0x0][0x224], R7 ;  /* 0x000089000f057a24 */ /* 0x000fe400078e0207 */
[----:B------:R-:W-:Y:S02]  /*10f0*/  IMAD.SHL.U32 R6, R35, 0x80, RZ ;  /* 0x0000008023067824 */ /* 0x000fe400078e00ff */
[-C--:B------:R-:W-:Y:S01]  /*1100*/  IMAD R7, R17, R12.reuse, RZ ;  /* 0x0000000c11077224 */ /* 0x080fe200078e02ff */
[----:B------:R-:W-:Y:S01]  /*1110*/  IADD3 R4, R13, R5, RZ ;  /* 0x000000050d047210 */ /* 0x000fe20007ffe0ff */
[----:B------:R-:W-:Y:S01]  /*1120*/  IMAD.WIDE.U32 R12, R16, R12, RZ ;  /* 0x0000000c100c7225 */ /* 0x000fe200078e00ff */
[----:B------:R-:W-:-:S03]  /*1130*/  SEL R6, R6, RZ, P2 ;  /* 0x000000ff06067207 */ /* 0x000fc60001000000 */
[----:B------:R-:W-:Y:S01]  /*1140*/  @!P4 IADD3 R3, R3, -R18, RZ ;  /* 0x800000120303c210 */ /* 0x000fe20007ffe0ff */
[----:B------:R-:W-:Y:S01]  /*1150*/  IMAD R7, R16, R4, R7 ;  /* 0x0000000410077224 */ /* 0x000fe200078e0207 */
[----:B------:R-:W-:Y:S01]  /*1160*/  IADD3 R6, P2, R10, R6, RZ ;  /* 0x000000060a067210 */ /* 0x000fe20007f5e0ff */
[----:B------:R-:W-:Y:S01]  /*1170*/  IMAD.WIDE.U32 R4, R16, R0, RZ ;  /* 0x0000000010047225 */ /* 0x000fe200078e00ff */
[----:B------:R-:W-:Y:S02]  /*1180*/  ISETP.GE.U32.AND P5, PT, R3, R18, PT ;  /* 0x000000120300720c */ /* 0x000fe40003fa6070 */
[----:B------:R-:W-:Y:S01]  /*1190*/  @!P4 IADD3 R2, R2, 0x1, RZ ;  /* 0x000000010202c810 */ /* 0x000fe20007ffe0ff */
[C---:B------:R-:W-:Y:S01]  /*11a0*/  IMAD R3, R17.reuse, R0, RZ ;  /* 0x0000000011037224 */ /* 0x040fe200078e02ff */
[----:B------:R-:W-:Y:S01]  /*11b0*/  ISETP.NE.AND P4, PT, RZ, c[0x0][0x1c8], PT ;  /* 0x00007200ff007a0c */ /* 0x000fe20003f85270 */
[----:B------:R-:W-:Y:S01]  /*11c0*/  IMAD R15, R17, R6, RZ ;  /* 0x00000006110f7224 */ /* 0x000fe200078e02ff */
[----:B------:R-:W-:Y:S01]  /*11d0*/  SEL R17, R12, R4, !P0 ;  /* 0x000000040c117207 */ /* 0x000fe20004000000 */
[----:B------:R-:W-:Y:S01]  /*11e0*/  IMAD.X R8, R14, 0x1, R8, P2 ;  /* 0x000000010e087824 */ /* 0x000fe200010e0608 */
[----:B-----5:R-:W-:Y:S01]  /*11f0*/  ISETP.NE.AND P2, PT, R32, RZ, PT ;  /* 0x000000ff2000720c */ /* 0x020fe20003f45270 */
[----:B------:R-:W-:Y:S01]  /*1200*/  @P1 IMAD R4, R35, c[0x0][0x214], RZ ;  /* 0x0000850023041a24 */ /* 0x000fe200078e02ff */
[----:B------:R-:W-:Y:S01]  /*1210*/  IADD3 R13, R13, R7, RZ ;  /* 0x000000070d0d7210 */ /* 0x000fe20007ffe0ff */
[----:B------:R-:W-:Y:S01]  /*1220*/  @P0 IMAD.IADD R13, R5, 0x1, R3 ;  /* 0x00000001050d0824 */ /* 0x000fe200078e0203 */
[----:B------:R-:W-:Y:S01]  /*1230*/  SEL R26, R30, RZ, P2 ;  /* 0x000000ff1e1a7207 */ /* 0x000fe20001000000 */
[----:B------:R-:W-:Y:S01]  /*1240*/  IMAD.WIDE.U32 R6, R16, R6, RZ ;  /* 0x0000000610067225 */ /* 0x000fe200078e00ff */
[----:B------:R-:W-:-:S02]  /*1250*/  @P5 IADD3 R2, R2, 0x1, RZ ;  /* 0x0000000102025810 */ /* 0x000fc40007ffe0ff */
[----:B------:R-:W-:Y:S01]  /*1260*/  @P1 SEL R4, R4, R0, !P0 ;  /* 0x0000000004041207 */ /* 0x000fe20004000000 */
[----:B------:R-:W-:Y:S01]  /*1270*/  IMAD R8, R16, R8, R15 ;  /* 0x0000000810087224 */ /* 0x000fe200078e020f */
[----:B------:R-:W-:Y:S01]  /*1280*/  @!P3 IADD3 R2, -R2, RZ, RZ ;  /* 0x000000ff0202b210 */ /* 0x000fe20007ffe1ff */
[----:B------:R-:W-:Y:S01]  /*1290*/  IMAD R3, R21, c[0x0][0x3dc], R31 ;  /* 0x0000f70015037a24 */ /* 0x000fe200078e021f */
[----:B------:R-:W-:Y:S01]  /*12a0*/  @!P4 LOP3.LUT R2, RZ, c[0x0][0x1c8], RZ, 0x33, !PT ;  /* 0x00007200ff02ca12 */ /* 0x000fe200078e33ff */
[C---:B------:R-:W-:Y:S01]  /*12b0*/  IMAD R30, R38.reuse, c[0x0][0x22c], RZ ;  /* 0x00008b00261e7a24 */ /* 0x040fe200078e02ff */
[----:B------:R-:W-:Y:S01]  /*12c0*/  SHF.R.S32.HI R18, RZ, 0x1f, R20 ;  /* 0x0000001fff127819 */ /* 0x000fe20000011414 */
[--C-:B------:R-:W-:Y:S01]  /*12d0*/  @!P1 IMAD R5, R35, c[0x0][0x1c0], R38.reuse ;  /* 0x0000700023059a24 */ /* 0x100fe200078e0226 */
[----:B------:R-:W-:Y:S01]  /*12e0*/  SHF.R.S32.HI R32, RZ, 0x1f, R38 ;  /* 0x0000001fff207819 */ /* 0x000fe20000011426 */
[----:B------:R-:W-:Y:S01]  /*12f0*/  @P1 IMAD R15, R38, c[0x0][0x234], R4 ;  /* 0x00008d00260f1a24 */ /* 0x000fe200078e0204 */
[----:B------:R-:W-:Y:S01]  /*1300*/  SHF.R.S32.HI R33, RZ, 0x1f, R30 ;  /* 0x0000001fff217819 */ /* 0x000fe2000001141e */
[----:B------:R-:W-:Y:S01]  /*1310*/  @!P1 IMAD R15, R5, c[0x0][0x214], RZ ;  /* 0x00008500050f9a24 */ /* 0x000fe200078e02ff */
[----:B------:R-:W-:-:S02]  /*1320*/  SEL R16, R3, RZ, P2 ;  /* 0x000000ff03107207 */ /* 0x000fc40001000000 */
[----:B------:R-:W-:Y:S02]  /*1330*/  IADD3 R8, R7, R8, RZ ;  /* 0x0000000807087210 */ /* 0x000fe40007ffe0ff */
[----:B------:R-:W-:Y:S01]  /*1340*/  SHF.R.S32.HI R21, RZ, 0x1f, R2 ;  /* 0x0000001fff157819 */ /* 0x000fe20000011402 */
[----:B------:R-:W-:Y:S05]  /*1350*/  @!P1 BRA `(.L_x_4) ;  /* 0x0000007000009947 */ /* 0x000fea0003800000 */
[C---:B------:R-:W-:Y:S01]  /*1360*/  @!P0 IMAD R0, R35.reuse, c[0x0][0x224], RZ ;  /* 0x0000890023008a24 */ /* 0x040fe200078e02ff */
[----:B------:R-:W-:Y:S02]  /*1370*/  MOV R3, 0x80 ;  /* 0x0000008000037802 */ /* 0x000fe40000000f00 */
[----:B------:R-:W-:Y:S02]  /*1380*/  MOV R12, c[0x0][0x210] ;  /* 0x00008400000c7a02 */ /* 0x000fe40000000f00 */
[----:B------:R-:W-:-:S03]  /*1390*/  LEA R0, R35, R0, 0x7 ;  /* 0x0000000023007211 */ /* 0x000fc600078e38ff */
[----:B------:R-:W-:-:S04]  /*13a0*/  IMAD R12, R3, R12, c[0x0][0x234] ;  /* 0x00008d00030c7624 */ /* 0x000fc800078e020c */
[----:B------:R-:W-:Y:S01]  /*13b0*/  IMAD R12, R12, R38, R0 ;  /* 0x000000260c0c7224 */ /* 0x000fe200078e0200 */
[----:B------:R-:W-:Y:S05]  /*13c0*/  BRA `(.L_x_5) ;  /* 0x0000002000007947 */ /* 0x000fea0003800000 */
.L_x_4:
[----:B------:R-:W-:-:S04]  /*13d0*/  IMAD R12, R35, c[0x0][0x1c0], R38 ;  /* 0x00007000230c7a24 */ /* 0x000fc800078e0226 */
[----:B------:R-:W-:Y:S02]  /*13e0*/  IMAD R12, R12, c[0x0][0x224], RZ ;  /* 0x000089000c0c7a24 */ /* 0x000fe400078e02ff */
.L_x_5:
[----:B------:R-:W2:Y:S04]  /*13f0*/  LDL.64 R4, [R1] ;  /* 0x0000000001047983 */ /* 0x000ea80000100a00 */
[----:B------:R1:W2:Y:S04]  /*1400*/  LDL.64 R36, [R1] ;  /* 0x0000000001247983 */ /* 0x0002a80000100a00 */
[----:B------:R-:W3:Y:S04]  /*1410*/  LDL R41, [R1+0xc] ;  /* 0x00000c0001297983 */ /* 0x000ee80000100800 */
[----:B------:R-:W4:Y:S04]  /*1420*/  S2R R39, SR_TID.X ;  /* 0x0000000000277919 */ /* 0x000f280000002100 */
[----:B------:R-:W5:Y:S01]  /*1430*/  S2R R40, SR_TID.X ;  /* 0x0000000000287919 */ /* 0x000f620000002100 */
[----:B------:R-:W-:-:S02]  /*1440*/  IMAD R31, R34, c[0x0][0x1c0], RZ ;  /* 0x00007000221f7a24 */ /* 0x000fc400078e02ff */
[----:B------:R-:W-:-:S03]  /*1450*/  IMAD R0, R14, c[0x0][0x370], RZ ;  /* 0x0000dc000e007a24 */ /* 0x000fc600078e02ff */
[----:B------:R-:W-:Y:S01]  /*1460*/  SHF.L.U32 R3, R31, 0x6, RZ ;  /* 0x000000061f037819 */ /* 0x000fe200000006ff */
[----:B------:R-:W-:Y:S01]  /*1470*/  IMAD R7, R10, c[0x0][0x374], R0 ;  /* 0x0000dd000a077a24 */ /* 0x000fe200078e0200 */
[----:B------:R-:W-:Y:S02]  /*1480*/  IADD3 R0, P3, R238, R10, RZ ;  /* 0x0000000aee007210 */ /* 0x000fe40007f7e0ff */
[----:B------:R-:W-:Y:S02]  /*1490*/  SHF.R.S32.HI R35, RZ, 0x1f, R238 ;  /* 0x0000001fff237819 */ /* 0x000fe400000114ee */
[----:B----4-:R-:W-:-:S04]  /*14a0*/  SHF.R.S32.HI R39, RZ, 0x1f, R39 ;  /* 0x0000001fff277819 */ /* 0x010fc80000011427 */
[----:B-----5:R-:W-:-:S04]  /*14b0*/  LEA.HI R39, R39, R40, RZ, 0x5 ;  /* 0x0000002827277211 */ /* 0x020fc800078f28ff */
[----:B------:R-:W-:Y:S01]  /*14c0*/  SHF.R.S32.HI R39, RZ, 0x5, R39 ;  /* 0x00000005ff277819 */ /* 0x000fe20000011427 */
[----:B------:R-:W-:Y:S01]  /*14d0*/  BSSY B1, `(.L_x_1) ;  /* 0x00004ac000017945 */ /* 0x000fe20003800000 */
[----:B--2---:R-:W-:-:S05]  /*14e0*/  IMAD.MOV.U32 R36, RZ, RZ, R4 ;  /* 0x000000ffff247224 */ /* 0x004fca00078e0004 */
[----:B------:R-:W-:Y:S02]  /*14f0*/  IADD3 R4, P0, R36, R9, RZ ;  /* 0x0000000924047210 */ /* 0x000fe40007f1e0ff */
[----:B------:R-:W-:-:S05]  /*1500*/  SHF.R.S32.HI R37, RZ, 0x1f, R36 ;  /* 0x0000001fff257819 */ /* 0x000fca0000011424 */
[----:B------:R-:W-:Y:S01]  /*1510*/  IMAD.X R5, R37, 0x1, R11, P0 ;  /* 0x0000000125057824 */ /* 0x000fe200000e060b */
[----:B------:R-:W-:Y:S02]  /*1520*/  IADD3 R6, P1, P0, R6, R3, R30 ;  /* 0x0000000306067210 */ /* 0x000fe4000783e01e */
[----:B------:R-:W-:Y:S01]  /*1530*/  SHF.R.S32.HI R3, RZ, 0x1f, R3 ;  /* 0x0000001fff037819 */ /* 0x000fe20000011403 */
[----:B------:R-:W-:-:S03]  /*1540*/  IMAD.WIDE.U32 R4, R10, c[0x0][0x370], R4 ;  /* 0x0000dc000a047a25 */ /* 0x000fc600078e0004 */
[----:B------:R-:W-:Y:S01]  /*1550*/  IADD3.X R8, R8, R3, R33, P1, P0 ;  /* 0x0000000308087210 */ /* 0x000fe20000fe0421 */
[----:B------:R-:W-:Y:S01]  /*1560*/  IMAD.X R3, R35, 0x1, R14, P3 ;  /* 0x0000000123037824 */ /* 0x000fe200018e060e */
[----:B------:R-:W-:Y:S01]  /*1570*/  IADD3 R11, P1, P0, R26, R6, R17 ;  /* 0x000000061a0b7210 */ /* 0x000fe2000783e011 */
[----:B------:R-:W-:Y:S02]  /*1580*/  IMAD.IADD R5, R5, 0x1, R7 ;  /* 0x0000000105057824 */ /* 0x000fe400078e0207 */
[----:B------:R-:W-:Y:S02]  /*1590*/  IMAD R9, R32, c[0x0][0x378], RZ ;  /* 0x0000de0020097a24 */ /* 0x000fe400078e02ff */
[----:B------:R-:W-:Y:S02]  /*15a0*/  IMAD R14, R3, c[0x0][0x190], RZ ;  /* 0x00006400030e7a24 */ /* 0x000fe400078e02ff */
[----:B------:R-:W-:-:S04]  /*15b0*/  IMAD.WIDE.U32 R6, R0, c[0x0][0x190], R36 ;  /* 0x0000640000067a25 */ /* 0x000fc800078e0024 */
[----:B---3--:R-:W-:Y:S01]  /*15c0*/  IMAD R3, R39, R31, R41 ;  /* 0x0000001f27037224 */ /* 0x008fe200078e0229 */
[----:B------:R-:W-:Y:S01]  /*15d0*/  IADD3.X R8, R16, R8, R13, P1, P0 ;  /* 0x0000000810087210 */ /* 0x000fe20000fe040d */
[C---:B------:R-:W-:Y:S02]  /*15e0*/  IMAD R9, R38.reuse, c[0x0][0x37c], R9 ;  /* 0x0000df0026097a24 */ /* 0x040fe400078e0209 */
[----:B------:R-:W-:Y:S01]  /*15f0*/  IMAD.WIDE.U32 R4, R38, c[0x0][0x378], R4 ;  /* 0x0000de0026047a25 */ /* 0x000fe200078e0004 */
[----:B------:R-:W-:Y:S01]  /*1600*/  IADD3 R6, P1, R29, R6, RZ ;  /* 0x000000061d067210 */ /* 0x000fe20007f3e0ff */
[----:B------:R1:W-:Y:S02]  /*1610*/  STL [R1+0x4], R37 ;  /* 0x0000042501007387 */ /* 0x0003e40000100800 */
[----:B------:R-:W-:Y:S01]  /*1620*/  IMAD R14, R0, c[0x0][0x194], R14 ;  /* 0x00006500000e7a24 */ /* 0x000fe200078e020e */
[----:B------:R-:W-:Y:S02]  /*1630*/  IADD3 R0, P0, R3, R11, RZ ;  /* 0x0000000b03007210 */ /* 0x000fe40007f1e0ff */
[----:B------:R-:W-:-:S02]  /*1640*/  IADD3 R5, R5, R9, RZ ;  /* 0x0000000905057210 */ /* 0x000fc40007ffe0ff */
[----:B------:R-:W-:Y:S02]  /*1650*/  IADD3.X R7, R22, R7, R14, P1, !PT ;  /* 0x0000000716077210 */ /* 0x000fe40000ffe40e */
[----:B------:R-:W-:Y:S01]  /*1660*/  LEA.HI.X.SX32 R9, R3, R8, 0x1, P0 ;  /* 0x0000000803097211 */ /* 0x000fe200000f0eff */
[----:B------:R-:W-:Y:S01]  /*1670*/  IMAD R8, R32, c[0x0][0x1a8], RZ ;  /* 0x00006a0020087a24 */ /* 0x000fe200078e02ff */
[----:B------:R-:W-:Y:S01]  /*1680*/  ISETP.GE.AND P3, PT, R19, 0x1, PT ;  /* 0x000000011300780c */ /* 0x000fe20003f66270 */
[----:B------:R-:W-:Y:S01]  /*1690*/  IMAD R3, R35, c[0x0][0x370], RZ ;  /* 0x0000dc0023037a24 */ /* 0x000fe200078e02ff */
[----:B------:R-:W-:Y:S01]  /*16a0*/  LEA R206, P0, R0, c[0x0][0x350], 0x2 ;  /* 0x0000d40000ce7a11 */ /* 0x000fe200078010ff */
[C---:B------:R-:W-:Y:S02]  /*16b0*/  IMAD R8, R38.reuse, c[0x0][0x1ac], R8 ;  /* 0x00006b0026087a24 */ /* 0x040fe400078e0208 */
[----:B------:R-:W-:Y:S01]  /*16c0*/  IMAD.WIDE.U32 R6, R38, c[0x0][0x1a8], R6 ;  /* 0x00006a0026067a25 */ /* 0x000fe200078e0006 */
[----:B------:R-:W-:-:S03]  /*16d0*/  LEA.HI.X R207, R0, c[0x0][0x354], R9, 0x2, P0 ;  /* 0x0000d50000cf7a11 */ /* 0x000fc600000f1409 */
[C---:B------:R-:W-:Y:S02]  /*16e0*/  IMAD R3, R238.reuse, c[0x0][0x374], R3 ;  /* 0x0000dd00ee037a24 */ /* 0x040fe400078e0203 */
[----:B------:R-:W-:Y:S01]  /*16f0*/  IMAD.WIDE.U32 R4, R238, c[0x0][0x370], R4 ;  /* 0x0000dc00ee047a25 */ /* 0x000fe200078e0004 */
[----:B------:R-:W-:Y:S02]  /*1700*/  IADD3 R7, R7, R8, RZ ;  /* 0x0000000807077210 */ /* 0x000fe40007ffe0ff */
[----:B------:R-:W-:Y:S01]  /*1710*/  MOV R30, 0x4 ;  /* 0x00000004001e7802 */ /* 0x000fe20000000f00 */
[----:B------:R-:W-:Y:S01]  /*1720*/  IMAD.IADD R0, R5, 0x1, R3 ;  /* 0x0000000105007824 */ /* 0x000fe200078e0203 */
[----:B------:R-:W-:Y:S01]  /*1730*/  LEA R8, P0, R4, c[0x0][0x330], 0x1 ;  /* 0x0000cc0004087a11 */ /* 0x000fe200078008ff */
[----:B------:R-:W-:Y:S01]  /*1740*/  IMAD.IADD R11, R10, 0x1, R12 ;  /* 0x000000010a0b7824 */ /* 0x000fe200078e020c */
[----:B------:R-:W-:Y:S01]  /*1750*/  LEA R12, P1, R6, c[0x0][0x160], 0x1 ;  /* 0x00005800060c7a11 */ /* 0x000fe200078208ff */
[----:B------:R-:W-:Y:S01]  /*1760*/  IMAD.IADD R10, R10, 0x1, R15 ;  /* 0x000000010a0a7824 */ /* 0x000fe200078e020f */
[----:B------:R-:W-:-:S02]  /*1770*/  LEA.HI.X R9, R4, c[0x0][0x334], R0, 0x1, P0 ;  /* 0x0000cd0004097a11 */ /* 0x000fc400000f0c00 */
[----:B------:R-:W-:Y:S01]  /*1780*/  LEA.HI.X R13, R6, c[0x0][0x164], R7, 0x1, P1 ;  /* 0x00005900060d7a11 */ /* 0x000fe200008f0c07 */
[----:B------:R-:W-:Y:S01]  /*1790*/  IMAD.WIDE R4, R10, R30, c[0x0][0x200] ;  /* 0x000080000a047625 */ /* 0x000fe200078e021e */
[----:B------:R-:W-:-:S03]  /*17a0*/  LEA.HI.SX32 R0, R25, 0xffffffff, 0x1a ;  /* 0xffffffff19007811 */ /* 0x000fc600078fd2ff */
[----:B------:R-:W-:Y:S01]  /*17b0*/  IMAD.WIDE R30, R11, R30, c[0x0][0x3c8] ;  /* 0x0000f2000b1e7625 */ /* 0x000fe200078e021e */
[----:B------:R-:W-:Y:S05]  /*17c0*/  @!P3 BRA `(.L_x_6) ;  /* 0x000040a00000b947 */ /* 0x000fea0003800000 */
[----:B-1----:R-:W2:Y:S01]  /*17d0*/  LDL R22, [R1+0x8] ;  /* 0x0000080001167983 */ /* 0x002ea20000100800 */
[----:B------:R-:W-:Y:S01]  /*17e0*/  IMAD.MOV.U32 R213, RZ, RZ, R0 ;  /* 0x000000ffffd57224 */ /* 0x000fe200078e0000 */
[----:B------:R-:W-:Y:S01]  /*17f0*/  IADD3 R11, R238, 0x20, RZ ;  /* 0x00000020ee0b7810 */ /* 0x000fe20007ffe0ff */
[----:B------:R-:W-:Y:S01]  /*1800*/  IMAD R0, R239, -0x40, R212 ;  /* 0xffffffc0ef007824 */ /* 0x000fe200078e02d4 */
[----:B------:R-:W-:Y:S01]  /*1810*/  MOV R223, R5 ;  /* 0x0000000500df7202 */ /* 0x000fe20000000f00 */
[----:B------:R-:W-:Y:S02]  /*1820*/  IMAD R19, R213, -0x40, R19 ;  /* 0xffffffc0d5137824 */ /* 0x000fe400078e0213 */
[----:B------:R-:W-:Y:S02]  /*1830*/  IMAD.MOV.U32 R225, RZ, RZ, R4 ;  /* 0x000000ffffe17224 */ /* 0x000fe400078e0004 */
[----:B------:R-:W-:Y:S01]  /*1840*/  IMAD.WIDE.U32 R6, R20, c[0x0][0x1a0], R36 ;  /* 0x0000680014067a25 */ /* 0x000fe200078e0024 */
[----:B------:R-:W-:Y:S01]  /*1850*/  ISETP.GE.AND P3, PT, R11, R0, PT ;  /* 0x000000000b00720c */ /* 0x000fe20003f66270 */
[----:B------:R-:W-:Y:S02]  /*1860*/  @P2 BAR.SYNC.DEFER_BLOCKING 0x0 ;  /* 0x0000000000002b1d */ /* 0x000fe40000010000 */
[----:B------:R-:W-:-:S02]  /*1870*/  IMAD R3, R18, c[0x0][0x1a0], RZ ;  /* 0x0000680012037a24 */ /* 0x000fc400078e02ff */
[----:B------:R-:W-:Y:S01]  /*1880*/  IMAD.WIDE.U32 R4, R20, c[0x0][0x198], R36 ;  /* 0x0000660014047a25 */ /* 0x000fe200078e0024 */
[----:B------:R-:W-:-:S03]  /*1890*/  ISETP.GE.AND P1, PT, R11, R19, PT ;  /* 0x000000130b00720c */ /* 0x000fc60003f26270 */
[----:B------:R-:W-:Y:S01]  /*18a0*/  IMAD R10, R18, c[0x0][0x198], RZ ;  /* 0x00006600120a7a24 */ /* 0x000fe200078e02ff */
[----:B------:R-:W-:Y:S01]  /*18b0*/  IADD3 R6, P5, R23, R6, RZ ;  /* 0x0000000617067210 */ /* 0x000fe20007fbe0ff */
[C---:B------:R-:W-:Y:S02]  /*18c0*/  IMAD R11, R20.reuse, c[0x0][0x1a4], R3 ;  /* 0x00006900140b7a24 */ /* 0x040fe400078e0203 */
[----:B------:R-:W-:Y:S01]  /*18d0*/  IMAD R3, R20, c[0x0][0x19c], R10 ;  /* 0x0000670014037a24 */ /* 0x000fe200078e020a */
[----:B------:R-:W-:Y:S01]  /*18e0*/  IADD3 R10, P0, R27, R4, RZ ;  /* 0x000000041b0a7210 */ /* 0x000fe20007f1e0ff */
[----:B------:R-:W-:Y:S01]  /*18f0*/  IMAD.MOV.U32 R192, RZ, RZ, 0x40 ;  /* 0x00000040ffc07424 */ /* 0x000fe200078e00ff */
[----:B------:R-:W-:Y:S01]  /*1900*/  IADD3.X R7, R24, R7, R11, P5, !PT ;  /* 0x0000000718077210 */ /* 0x000fe20002ffe40b */
[----:B------:R-:W-:Y:S01]  /*1910*/  IMAD.MOV.U32 R210, RZ, RZ, R8 ;  /* 0x000000ffffd27224 */ /* 0x000fe200078e0008 */
[----:B------:R-:W-:Y:S01]  /*1920*/  IADD3.X R11, R28, R5, R3, P0, !PT ;  /* 0x000000051c0b7210 */ /* 0x000fe200007fe403 */
[----:B------:R-:W-:Y:S01]  /*1930*/  IMAD.WIDE.U32 R4, R192, c[0x0][0x370], RZ ;  /* 0x0000dc00c0047a25 */ /* 0x000fe200078e00ff */
[----:B------:R-:W-:-:S03]  /*1940*/  MOV R211, R9 ;  /* 0x0000000900d37202 */ /* 0x000fc60000000f00 */
[----:B------:R-:W-:Y:S01]  /*1950*/  IMAD.WIDE.U32 R8, R192, c[0x0][0x190], RZ ;  /* 0x00006400c0087a25 */ /* 0x000fe200078e00ff */
[----:B------:R-:W-:-:S03]  /*1960*/  ISETP.GE.AND P4, PT, R238, R0, PT ;  /* 0x00000000ee00720c */ /* 0x000fc60003f86270 */
[----:B------:R-:W-:Y:S02]  /*1970*/  IMAD.MOV.U32 R208, RZ, RZ, R12 ;  /* 0x000000ffffd07224 */ /* 0x000fe400078e000c */
[----:B------:R-:W-:Y:S01]  /*1980*/  IMAD.MOV.U32 R209, RZ, RZ, R13 ;  /* 0x000000ffffd17224 */ /* 0x000fe200078e000d */
[----:B------:R-:W-:Y:S01]  /*1990*/  @!P1 IADD3 R12, P5, R210, R4, RZ ;  /* 0x00000004d20c9210 */ /* 0x000fe20007fbe0ff */
[----:B------:R-:W-:Y:S01]  /*19a0*/  IMAD R13, R192, c[0x0][0x374], RZ ;  /* 0x0000dd00c00d7a24 */ /* 0x000fe200078e02ff */
[----:B------:R-:W-:Y:S01]  /*19b0*/  @!P1 IADD3 R14, P0, R208, R8, RZ ;  /* 0x00000008d00e9210 */ /* 0x000fe20007f1e0ff */
[----:B------:R-:W-:Y:S02]  /*19c0*/  IMAD R15, R192, c[0x0][0x194], RZ ;  /* 0x00006500c00f7a24 */ /* 0x000fe400078e02ff */
[C---:B------:R-:W-:Y:S02]  /*19d0*/  IMAD R0, R21.reuse, c[0x0][0x1b0], RZ ;  /* 0x00006c0015007a24 */ /* 0x040fe400078e02ff */
[----:B------:R-:W-:Y:S01]  /*19e0*/  IMAD R3, R21, c[0x0][0x1b8], RZ ;  /* 0x00006e0015037a24 */ /* 0x000fe200078e02ff */
[----:B------:R-:W-:Y:S01]  /*19f0*/  @!P1 IADD3.X R13, R211, R5, R13, P5, !PT ;  /* 0x00000005d30d9210 */ /* 0x000fe20002ffe40d */
[C---:B------:R-:W-:Y:S01]  /*1a00*/  IMAD R21, R2.reuse, c[0x0][0x1b4], R0 ;  /* 0x00006d0002157a24 */ /* 0x040fe200078e0200 */
[----:B------:R-:W-:Y:S01]  /*1a10*/  @!P1 IADD3.X R15, R209, R9, R15, P0, !PT ;  /* 0x00000009d10f9210 */ /* 0x000fe200007fe40f */
[----:B------:R-:W-:Y:S01]  /*1a20*/  IMAD R3, R2, c[0x0][0x1bc], R3 ;  /* 0x00006f0002037a24 */ /* 0x000fe200078e0203 */
[----:B------:R-:W-:Y:S01]  /*1a30*/  @!P3 IADD3 R0, P0, R238, 0x20, RZ ;  /* 0x00000020ee00b810 */ /* 0x000fe20007f1e0ff */
[----:B------:R-:W-:-:S04]  /*1a40*/  IMAD.WIDE.U32 R4, R2, c[0x0][0x1b8], R6 ;  /* 0x00006e0002047a25 */ /* 0x000fc800078e0006 */
[----:B------:R-:W-:Y:S01]  /*1a50*/  IMAD.WIDE.U32 R10, R2, c[0x0][0x1b0], R10 ;  /* 0x00006c00020a7a25 */ /* 0x000fe200078e000a */
[----:B------:R-:W-:Y:S02]  /*1a60*/  LEA.HI R2, R213, R213, RZ, 0x1 ;  /* 0x000000d5d5027211 */ /* 0x000fe400078f08ff */
[----:B------:R-:W-:Y:S01]  /*1a70*/  @!P3 IADD3.X R7, RZ, R35, RZ, P0, !PT ;  /* 0x00000023ff07b210 */ /* 0x000fe200007fe4ff */
[----:B------:R-:W-:Y:S01]  /*1a80*/  @!P4 IMAD R6, R35, c[0x0][0x1a0], RZ ;  /* 0x000068002306ca24 */ /* 0x000fe200078e02ff */
[----:B------:R-:W-:Y:S01]  /*1a90*/  LOP3.LUT R17, R2, 0xfffffffe, RZ, 0xc0, !PT ;  /* 0xfffffffe02117812 */ /* 0x000fe200078ec0ff */
[----:B------:R-:W-:Y:S02]  /*1aa0*/  IMAD.IADD R3, R5, 0x1, R3 ;  /* 0x0000000105037824 */ /* 0x000fe400078e0203 */
[----:B------:R-:W-:Y:S02]  /*1ab0*/  @!P4 IMAD.MOV.U32 R2, RZ, RZ, R4 ;  /* 0x000000ffff02c224 */ /* 0x000fe400078e0004 */
[----:B------:R-:W-:-:S02]  /*1ac0*/  @!P4 IMAD R9, R238, c[0x0][0x1a4], R6 ;  /* 0x00006900ee09ca24 */ /* 0x000fc400078e0206 */
[----:B------:R-:W-:Y:S02]  /*1ad0*/  @!P3 IMAD R8, R7, c[0x0][0x1a0], RZ ;  /* 0x000068000708ba24 */ /* 0x000fe400078e02ff */
[----:B------:R-:W-:-:S04]  /*1ae0*/  @!P4 IMAD.WIDE.U32 R6, R238, c[0x0][0x1a0], R2 ;  /* 0x00006800ee06ca25 */ /* 0x000fc800078e0002 */
[----:B------:R-:W-:Y:S01]  /*1af0*/  IMAD.IADD R18, R213, 0x1, -R17 ;  /* 0x00000001d5127824 */ /* 0x000fe200078e0a11 */
[----:B------:R-:W-:Y:S01]  /*1b00*/  @!P4 IADD3 R9, R7, R9, RZ ;  /* 0x000000090709c210 */ /* 0x000fe20007ffe0ff */
[----:B------:R-:W-:Y:S01]  /*1b10*/  @!P3 IMAD R17, R0, c[0x0][0x1a4], R8 ;  /* 0x000069000011ba24 */ /* 0x000fe200078e0208 */
[----:B------:R-:W-:-:S04]  /*1b20*/  @!P4 LEA R8, P5, R6, c[0x0][0x170], 0x1 ;  /* 0x00005c000608ca11 */ /* 0x000fc800078a08ff */
[----:B------:R-:W-:Y:S01]  /*1b30*/  @!P4 LEA.HI.X R9, R6, c[0x0][0x174], R9, 0x1, P5 ;  /* 0x00005d000609ca11 */ /* 0x000fe200028f0c09 */
[----:B------:R1:W-:Y:S04]  /*1b40*/  @P4 STS.128 [R214+0x10000], RZ ;  /* 0x010000ffd6004388 */ /* 0x0003e80000000c00 */
[----:B------:R1:W-:Y:S04]  /*1b50*/  @P4 STS.128 [R214+0x12000], RZ ;  /* 0x012000ffd6004388 */ /* 0x0003e80000000c00 */
[----:B------:R-:W-:Y:S01]  /*1b60*/  @!PT LDS RZ, [RZ] ;  /* 0x00000000fffff984 */ /* 0x000fe20000000800 */
[----:B------:R-:W-:Y:S01]  /*1b70*/  @!PT LDS RZ, [RZ] ;  /* 0x00000000fffff984 */ /* 0x000fe20000000800 */
[----:B------:R-:W-:Y:S01]  /*1b80*/  @!PT LDS RZ, [RZ] ;  /* 0x00000000fffff984 */ /* 0x000fe20000000800 */
[----:B------:R3:W-:Y:S04]  /*1b90*/  @!P4 LDGSTS.E.BYPASS.LTC128B.128 [R214+0x10000], [R8.64] ;  /* 0x1000000008d6cfae */ /* 0x0007e8000b901d46 */
[----:B------:R3:W-:Y:S04]  /*1ba0*/  @!P4 LDGSTS.E.BYPASS.LTC128B.128 [R214+0x12000], [R8.64+0x80] ;  /* 0x1200008008d6cfae */ /* 0x0007e8000b901d46 */
[----:B---3--:R-:W3:Y:S01]  /*1bb0*/  LDL R8, [R1+0x10] ;  /* 0x0000100001087983 */ /* 0x008ee20000100800 */
[----:B------:R-:W-:-:S02]  /*1bc0*/  @!P3 IADD3 R16, P0, R238, 0x20, RZ ;  /* 0x00000020ee10b810 */ /* 0x000fc40007f1e0ff */
[----:B------:R-:W-:-:S03]  /*1bd0*/  @!P3 MOV R5, R3 ;  /* 0x000000030005b202 */ /* 0x000fc60000000f00 */
[----:B------:R-:W-:Y:S02]  /*1be0*/  @!P3 IMAD.X R2, RZ, RZ, R35, P0 ;  /* 0x000000ffff02b224 */ /* 0x000fe400000e0623 */
[----:B------:R-:W-:Y:S01]  /*1bf0*/  @!P3 IMAD.WIDE.U32 R4, R0, c[0x0][0x1a0], R4 ;  /* 0x000068000004ba25 */ /* 0x000fe200078e0004 */
[----:B------:R-:W-:-:S03]  /*1c00*/  ISETP.GE.AND P2, PT, R238, R19, PT ;  /* 0x00000013ee00720c */ /* 0x000fc60003f46270 */
[----:B------:R-:W-:Y:S01]  /*1c10*/  @!P3 IMAD R0, R2, c[0x0][0x198], RZ ;  /* 0x000066000200ba24 */ /* 0x000fe200078e02ff */
[----:B------:R-:W-:Y:S02]  /*1c20*/  @!P3 IADD3 R5, R5, R17, RZ ;  /* 0x000000110505b210 */ /* 0x000fe40007ffe0ff */
[----:B------:R-:W-:Y:S01]  /*1c30*/  @!P3 LEA R6, P5, R4, c[0x0][0x170], 0x1 ;  /* 0x00005c000406ba11 */ /* 0x000fe200078a08ff */
[----:B------:R-:W-:Y:S01]  /*1c40*/  @!P3 IMAD R17, R16, c[0x0][0x19c], R0 ;  /* 0x000067001011ba24 */ /* 0x000fe200078e0200 */
[----:B------:R-:W-:Y:S02]  /*1c50*/  ISETP.NE.AND P0, PT, R18, 0x1, PT ;  /* 0x000000011200780c */ /* 0x000fe40003f05270 */
[----:B------:R-:W-:Y:S01]  /*1c60*/  @!P3 LEA.HI.X R7, R4, c[0x0][0x174], R5, 0x1, P5 ;  /* 0x00005d000407ba11 */ /* 0x000fe200028f0c05 */
[----:B------:R-:W-:Y:S01]  /*1c70*/  IMAD.IADD R3, R11, 0x1, R21 ;  /* 0x000000010b037824 */ /* 0x000fe200078e0215 */
[----:B------:R1:W-:Y:S01]  /*1c80*/  @P3 STS.128 [R214+0x11000], RZ ;  /* 0x011000ffd6003388 */ /* 0x0003e20000000c00 */
[----:B------:R-:W-:-:S02]  /*1c90*/  @!P4 IMAD.MOV.U32 R2, RZ, RZ, R10 ;  /* 0x000000ffff02c224 */ /* 0x000fc400078e000a */
[----:B------:R-:W-:Y:S01]  /*1ca0*/  @!P4 IMAD R4, R35, c[0x0][0x198], RZ ;  /* 0x000066002304ca24 */ /* 0x000fe200078e02ff */
[----:B------:R1:W-:Y:S01]  /*1cb0*/  @P3 STS.128 [R214+0x13000], RZ ;  /* 0x013000ffd6003388 */ /* 0x0003e20000000c00 */
[----:B------:R-:W-:-:S03]  /*1cc0*/  @!P3 IMAD.MOV.U32 R11, RZ, RZ, R3 ;  /* 0x000000ffff0bb224 */ /* 0x000fc600078e0003 */
[----:B------:R-:W-:Y:S01]  /*1cd0*/  @!PT LDS RZ, [RZ] ;  /* 0x00000000fffff984 */ /* 0x000fe20000000800 */
[----:B------:R-:W-:Y:S01]  /*1ce0*/  @!PT LDS RZ, [RZ] ;  /* 0x00000000fffff984 */ /* 0x000fe20000000800 */
[----:B------:R-:W-:Y:S01]  /*1cf0*/  @!PT LDS RZ, [RZ] ;  /* 0x00000000fffff984 */ /* 0x000fe20000000800 */
[----:B------:R4:W-:Y:S01]  /*1d00*/  @!P3 LDGSTS.E.BYPASS.LTC128B.128 [R214+0x11000], [R6.64] ;  /* 0x1100000006d6bfae */ /* 0x0009e2000b901d46 */
[C---:B------:R-:W-:Y:S02]  /*1d10*/  @!P4 IMAD R4, R238.reuse, c[0x0][0x19c], R4 ;  /* 0x00006700ee04ca24 */ /* 0x040fe400078e0204 */
[----:B------:R-:W-:Y:S01]  /*1d20*/  @!P4 IMAD.WIDE.U32 R2, R238, c[0x0][0x198], R2 ;  /* 0x00006600ee02ca25 */ /* 0x000fe200078e0002 */
[----:B------:R4:W-:Y:S04]  /*1d30*/  @!P3 LDGSTS.E.BYPASS.LTC128B.128 [R214+0x13000], [R6.64+0x80] ;  /* 0x1300008006d6bfae */ /* 0x0009e8000b901d46 */
[----:B------:R-:W0:Y:S01]  /*1d40*/  LDGDEPBAR ;  /* 0x00000000000079af */ /* 0x000e220000000000 */
[----:B------:R-:W-:-:S03]  /*1d50*/  @!P3 IMAD.WIDE.U32 R10, R16, c[0x0][0x198], R10 ;  /* 0x00006600100aba25 */ /* 0x000fc600078e000a */
[----:B------:R1:W-:Y:S04]  /*1d60*/  @P2 STS.128 [R214+0x8000], RZ ;  /* 0x008000ffd6002388 */ /* 0x0003e80000000c00 */
[----:B------:R1:W-:Y:S04]  /*1d70*/  @P2 STS.128 [R214+0xa000], RZ ;  /* 0x00a000ffd6002388 */ /* 0x0003e80000000c00 */
[----:B------:R-:W-:Y:S01]  /*1d80*/  @!PT LDS RZ, [RZ] ;  /* 0x00000000fffff984 */ /* 0x000fe20000000800 */
[----:B------:R-:W-:Y:S01]  /*1d90*/  @!PT LDS RZ, [RZ] ;  /* 0x00000000fffff984 */ /* 0x000fe20000000800 */
[----:B------:R-:W-:Y:S01]  /*1da0*/  @!PT LDS RZ, [RZ] ;  /* 0x00000000fffff984 */ /* 0x000fe20000000800 */
[----:B------:R1:W-:Y:S04]  /*1db0*/  @!P2 LDGSTS.E.BYPASS.LTC128B.128 [R214+0x8000], [R210.64] ;  /* 0x08000000d2d6afae */ /* 0x0003e8000b901d46 */
[----:B------:R1:W-:Y:S01]  /*1dc0*/  @!P2 LDGSTS.E.BYPASS.LTC128B.128 [R214+0xa000], [R210.64+0x80] ;  /* 0x0a000080d2d6afae */ /* 0x0003e2000b901d46 */
[----:B------:R-:W-:-:S03]  /*1dd0*/  IADD3 R5, R251, 0x8, RZ ;  /* 0x00000008fb057810 */ /* 0x000fc60007ffe0ff */
[----:B------:R1:W-:Y:S01]  /*1de0*/  @P1 STS.128 [R214+0x9000], RZ ;  /* 0x009000ffd6001388 */ /* 0x0003e20000000c00 */
[----:B----4-:R-:W-:-:S03]  /*1df0*/  @!P4 LEA R6, P6, R2, c[0x0][0x168], 0x1 ;  /* 0x00005a000206ca11 */ /* 0x010fc600078c08ff */
[----:B------:R1:W-:Y:S04]  /*1e00*/  @P1 STS.128 [R214+0xb000], RZ ;  /* 0x00b000ffd6001388 */ /* 0x0003e80000000c00 */
[----:B------:R-:W-:Y:S01]  /*1e10*/  @!PT LDS RZ, [RZ] ;  /* 0x00000000fffff984 */ /* 0x000fe20000000800 */
[----:B------:R-:W-:Y:S01]  /*1e20*/  @!PT LDS RZ, [RZ] ;  /* 0x00000000fffff984 */ /* 0x000fe20000000800 */
[----:B------:R-:W-:Y:S01]  /*1e30*/  @!PT LDS RZ, [RZ] ;  /* 0x00000000fffff984 */ /* 0x000fe20000000800 */
[----:B------:R1:W-:Y:S04]  /*1e40*/  @!P1 LDGSTS.E.BYPASS.LTC128B.128 [R214+0x9000], [R12.64] ;  /* 0x090000000cd69fae */ /* 0x0003e8000b901d46 */
[----:B------:R1:W-:Y:S01]  /*1e50*/  @!P1 LDGSTS.E.BYPASS.LTC128B.128 [R214+0xb000], [R12.64+0x80] ;  /* 0x0b0000800cd69fae */ /* 0x0003e2000b901d46 */
[----:B------:R-:W-:Y:S01]  /*1e60*/  IMAD.SHL.U32 R233, R251, 0x4, RZ ;  /* 0x00000004fbe97824 */ /* 0x000fe200078e00ff */
[----:B------:R-:W-:Y:S01]  /*1e70*/  MOV R216, 0x7f800000 ;  /* 0x7f80000000d87802 */ /* 0x000fe20000000f00 */
[----:B------:R-:W-:-:S02]  /*1e80*/  IMAD.MOV.U32 R217, RZ, RZ, 0x7f800000 ;  /* 0x7f800000ffd97424 */ /* 0x000fc400078e00ff */
[----:B------:R-:W-:Y:S01]  /*1e90*/  IMAD.MOV.U32 R201, RZ, RZ, 0x20 ;  /* 0x00000020ffc97424 */ /* 0x000fe200078e00ff */
[----:B------:R-:W-:Y:S02]  /*1ea0*/  SHF.L.U32 R193, R204, 0x1, RZ ;  /* 0x00000001ccc17819 */ /* 0x000fe400000006ff */
[----:B--2---:R-:W-:-:S04]  /*1eb0*/  IADD3 R0, R22, 0x2000, RZ ;  /* 0x0000200016007810 */ /* 0x004fc80007ffe0ff */
[----:B------:R-:W-:-:S05]  /*1ec0*/  SEL R0, R0, R22, !P0 ;  /* 0x0000001600007207 */ /* 0x000fca0004000000 */
[----:B------:R-:W-:Y:S01]  /*1ed0*/  IMAD.SHL.U32 R205, R0, 0x2, RZ ;  /* 0x0000000200cd7824 */ /* 0x000fe200078e00ff */
[----:B------:R-:W-:Y:S01]  /*1ee0*/  @!P4 IADD3 R0, R3, R4, RZ ;  /* 0x000000040300c210 */ /* 0x000fe20007ffe0ff */
[----:B------:R-:W-:Y:S01]  /*1ef0*/  @!P3 IMAD.IADD R3, R11, 0x1, R17 ;  /* 0x000000010b03b824 */ /* 0x000fe200078e0211 */
[----:B------:R-:W-:Y:S02]  /*1f00*/  @!P3 LEA R4, P5, R10, c[0x0][0x168], 0x1 ;  /* 0x00005a000a04ba11 */ /* 0x000fe400078a08ff */
[----:B------:R1:W-:Y:S01]  /*1f10*/  @P2 STS [R205], RZ ;  /* 0x000000ffcd002388 */ /* 0x0003e20000000800 */
[----:B------:R-:W-:-:S03]  /*1f20*/  @!P4 LEA.HI.X R7, R2, c[0x0][0x16c], R0, 0x1, P6 ;  /* 0x00005b000207ca11 */ /* 0x000fc600030f0c00 */
[----:B------:R1:W-:Y:S04]  /*1f30*/  @P2 STS [R205+0x4], RZ ;  /* 0x000004ffcd002388 */ /* 0x0003e80000000800 */
[----:B------:R1:W-:Y:S04]  /*1f40*/  @P2 STS [R205+0x8], RZ ;  /* 0x000008ffcd002388 */ /* 0x0003e80000000800 */
[----:B------:R1:W-:Y:S04]  /*1f50*/  @P2 STS [R205+0xc], RZ ;  /* 0x00000cffcd002388 */ /* 0x0003e80000000800 */
[----:B------:R1:W-:Y:S04]  /*1f60*/  @P2 STS [R205+0x2000], RZ ;  /* 0x002000ffcd002388 */ /* 0x0003e80000000800 */
[----:B------:R1:W-:Y:S04]  /*1f70*/  @P2 STS [R205+0x2004], RZ ;  /* 0x002004ffcd002388 */ /* 0x0003e80000000800 */
[----:B------:R1:W-:Y:S04]  /*1f80*/  @P2 STS [R205+0x2008], RZ ;  /* 0x002008ffcd002388 */ /* 0x0003e80000000800 */
[----:B------:R1:W-:Y:S04]  /*1f90*/  @P2 STS [R205+0x200c], RZ ;  /* 0x00200cffcd002388 */ /* 0x0003e80000000800 */
[----:B------:R-:W-:Y:S01]  /*1fa0*/  @!PT LDS RZ, [RZ] ;  /* 0x00000000fffff984 */ /* 0x000fe20000000800 */
[----:B------:R-:W-:Y:S01]  /*1fb0*/  @!PT LDS RZ, [RZ] ;  /* 0x00000000fffff984 */ /* 0x000fe20000000800 */
[----:B------:R-:W-:Y:S01]  /*1fc0*/  @!PT LDS RZ, [RZ] ;  /* 0x00000000fffff984 */ /* 0x000fe20000000800 */
[----:B------:R1:W-:Y:S04]  /*1fd0*/  @!P2 LDGSTS.E.BYPASS.LTC128B.128 [R205], [R208.64] ;  /* 0x00000000d0cdafae */ /* 0x0003e8000b901d46 */
[----:B------:R1:W-:Y:S01]  /*1fe0*/  @!P2 LDGSTS.E.BYPASS.LTC128B.128 [R205+0x2000], [R208.64+0x80] ;  /* 0x02000080d0cdafae */ /* 0x0003e2000b901d46 */
[----:B------:R-:W-:-:S03]  /*1ff0*/  ISETP.GE.AND P2, PT, R5, R19, PT ;  /* 0x000000130500720c */ /* 0x000fc60003f46270 */
[----:B------:R1:W-:Y:S01]  /*2000*/  @P1 STS [R205+0x1000], RZ ;  /* 0x001000ffcd001388 */ /* 0x0003e20000000800 */
        /* <DEDUP_REMOVED lines=11> */
[----:B------:R1:W-:Y:S04]  /*20c0*/  @!P1 LDGSTS.E.BYPASS.LTC128B.128 [R205+0x1000], [R14.64] ;  /* 0x010000000ecd9fae */ /* 0x0003e8000b901d46 */
[----:B------:R1:W-:Y:S04]  /*20d0*/  @!P1 LDGSTS.E.BYPASS.LTC128B.128 [R205+0x3000], [R14.64+0x80] ;  /* 0x030000800ecd9fae */ /* 0x0003e8000b901d46 */
[----:B------:R1:W-:Y:S04]  /*20e0*/  @P4 STS.128 [R214+0xc000], RZ ;  /* 0x00c000ffd6004388 */ /* 0x0003e80000000c00 */
[----:B------:R1:W-:Y:S04]  /*20f0*/  @P4 STS.128 [R214+0xe000], RZ ;  /* 0x00e000ffd6004388 */ /* 0x0003e80000000c00 */
        /* <DEDUP_REMOVED lines=12> */
[----:B------:R-:W0:Y:S01]  /*21c0*/  LDGDEPBAR ;  /* 0x00000000000079af */ /* 0x000e220000000000 */
[----:B------:R-:W-:-:S02]  /*21d0*/  SHF.R.S32.HI R0, RZ, 0x1f, R251 ;  /* 0x0000001fff007819 */ /* 0x000fc400000114fb */
[C---:B------:R-:W-:Y:S02]  /*21e0*/  ISETP.GE.AND P6, PT, R251.reuse, R19, PT ;  /* 0x00000013fb00720c */ /* 0x040fe40003fc6270 */
[----:B------:R-:W-:Y:S02]  /*21f0*/  SHF.L.U64.HI R232, R251, 0x2, R0 ;  /* 0x00000002fbe87819 */ /* 0x000fe40000010200 */
[----:B------:R-:W-:-:S05]  /*2200*/  IADD3 R2, P1, R233, R225, RZ ;  /* 0x000000e1e9027210 */ /* 0x000fca0007f3e0ff */
[----:B------:R-:W-:-:S05]  /*2210*/  IMAD.X R3, R232, 0x1, R223, P1 ;  /* 0x00000001e8037824 */ /* 0x000fca00008e06df */
[----:B------:R4:W5:Y:S04]  /*2220*/  @!P6 LDG.E R216, [R2.64] ;  /* 0x0000000602d8e981 */ /* 0x000968000c1e1900 */
[----:B------:R4:W5:Y:S01]  /*2230*/  @!P2 LDG.E R217, [R2.64+0x20] ;  /* 0x0000200602d9a981 */ /* 0x000962000c1e1900 */
[----:B------:R-:W-:-:S04]  /*2240*/  DEPBAR.LE SB0, 0x1 ;  /* 0x000080400000791a */ /* 0x000fc80000000000 */
[----:B------:R-:W-:Y:S01]  /*2250*/  BAR.SYNC.DEFER_BLOCKING 0x0 ;  /* 0x0000000000007b1d */ /* 0x000fe20000010000 */
[----:B------:R-:W-:-:S04]  /*2260*/  IADD3 R0, R20, 0x40, RZ ;  /* 0x0000004014007810 */ /* 0x000fc80007ffe0ff */
[----:B------:R-:W-:Y:S02]  /*2270*/  ISETP.GE.AND P3, PT, R0, R212, PT ;  /* 0x000000d40000720c */ /* 0x000fe40003f66270 */
[----:B------:R-:W-:-:S04]  /*2280*/  IADD3 R0, R202, 0x2000, RZ ;  /* 0x00002000ca007810 */ /* 0x000fc80007ffe0ff */
[----:B------:R-:W-:-:S05]  /*2290*/  SEL R0, R0, R202, !P0 ;  /* 0x000000ca00007207 */ /* 0x000fca0004000000 */
[----:B------:R-:W-:Y:S02]  /*22a0*/  IMAD.SHL.U32 R184, R0, 0x2, RZ ;  /* 0x0000000200b87824 */ /* 0x000fe400078e00ff */
[----:B------:R-:W-:Y:S01]  /*22b0*/  IMAD.MOV.U32 R0, RZ, RZ, c[0x0][0x22c] ;  /* 0x00008b00ff007624 */ /* 0x000fe200078e00ff */
[----:B------:R1:W1:Y:S03]  /*22c0*/  LDSM.16.M88.4 R104, [R188+0x10000] ;  /* 0x01000000bc68783b */ /* 0x0002660000000200 */
[----:B------:R-:W-:Y:S01]  /*22d0*/  IMAD R0, R0, c[0x0][0x1c0], RZ ;  /* 0x0000700000007a24 */ /* 0x000fe200078e02ff */
[----:B------:R1:W1:Y:S04]  /*22e0*/  LDSM.16.M88.4 R108, [R188+0x10800] ;  /* 0x01080000bc6c783b */ /* 0x0002680000000200 */
        /* <DEDUP_REMOVED lines=13> */
[----:B------:R1:W1:Y:S01]  /*23c0*/  LDSM.16.M88.4 R164, [R203+0x12800] ;  /* 0x01280000cba4783b */ /* 0x0002620000000200 */
[C---:B------:R-:W-:Y:S01]  /*23d0*/  IMAD.SHL.U32 R240, R0.reuse, 0x10, RZ ;  /* 0x0000001000f07824 */ /* 0x040fe200078e00ff */
[----:B------:R-:W-:-:S02]  /*23e0*/  SHF.L.U32 R215, R0, 0x3, RZ ;  /* 0x0000000300d77819 */ /* 0x000fc400000006ff */
[----:B----4-:R-:W-:Y:S02]  /*23f0*/  IADD3 R2, R204, 0x2000, RZ ;  /* 0x00002000cc027810 */ /* 0x010fe40007ffe0ff */
[C---:B------:R-:W-:Y:S02]  /*2400*/  IADD3 R246, R240.reuse, 0x20, RZ ;  /* 0x00000020f0f67810 */ /* 0x040fe40007ffe0ff */
[C---:B------:R-:W-:Y:S02]  /*2410*/  IADD3 R244, R240.reuse, 0x60, RZ ;  /* 0x00000060f0f47810 */ /* 0x040fe40007ffe0ff */
[----:B------:R-:W-:Y:S01]  /*2420*/  IADD3 R245, R240, 0x40, RZ ;  /* 0x00000040f0f57810 */ /* 0x000fe20007ffe0ff */
[C---:B------:R-:W-:Y:S01]  /*2430*/  IMAD.IADD R243, R215.reuse, 0x1, R246 ;  /* 0x00000001d7f37824 */ /* 0x040fe200078e02f6 */
[----:B------:R-:W-:Y:S01]  /*2440*/  SEL R2, R2, R204, !P0 ;  /* 0x000000cc02027207 */ /* 0x000fe20004000000 */
[C---:B------:R-:W-:Y:S01]  /*2450*/  IMAD.IADD R241, R215.reuse, 0x1, R244 ;  /* 0x00000001d7f17824 */ /* 0x040fe200078e02f4 */
[----:B------:R-:W-:-:S02]  /*2460*/  IADD3 R242, R215, R245, RZ ;  /* 0x000000f5d7f27210 */ /* 0x000fc40007ffe0ff */
[----:B---3--:R-:W-:Y:S02]  /*2470*/  R2P PR, R8, 0x6 ;  /* 0x0000000608007804 */ /* 0x008fe40000000000 */
[----:B------:R-:W-:Y:S01]  /*2480*/  SHF.L.U32 R187, R2, 0x1, RZ ;  /* 0x0000000102bb7819 */ /* 0x000fe200000006ff */
[C---:B------:R-:W-:Y:S01]  /*2490*/  IMAD.IADD R3, R215.reuse, 0x1, R242 ;  /* 0x00000001d7037824 */ /* 0x040fe200078e02f2 */
[C---:B--2---:R-:W-:Y:S02]  /*24a0*/  IADD3 R4, R215.reuse, R243, RZ ;  /* 0x000000f3d7047210 */ /* 0x044fe40007ffe0ff */
[----:B------:R-:W-:Y:S02]  /*24b0*/  IADD3 R2, R215, R241, RZ ;  /* 0x000000f1d7027210 */ /* 0x000fe40007ffe0ff */
[----:B------:R-:W-:Y:S01]  /*24c0*/  SEL R201, R201, 0xffffffe0, !P1 ;  /* 0xffffffe0c9c97807 */ /* 0x000fe20004800000 */
[C---:B------:R-:W-:Y:S01]  /*24d0*/  IMAD.IADD R231, R215.reuse, 0x1, R4 ;  /* 0x00000001d7e77824 */ /* 0x040fe200078e0204 */
[C---:B------:R-:W-:Y:S01]  /*24e0*/  IADD3 R229, R215.reuse, R3, RZ ;  /* 0x00000003d7e57210 */ /* 0x040fe20007ffe0ff */
[----:B------:R-:W-:Y:S01]  /*24f0*/  IMAD.IADD R227, R215, 0x1, R2 ;  /* 0x00000001d7e37824 */ /* 0x000fe200078e0202 */
[----:B------:R-:W-:Y:S01]  /*2500*/  SEL R192, R192, 0xffffffc0, !P2 ;  /* 0xffffffc0c0c07807 */ /* 0x000fe20005000000 */
[----:B------:R-:W-:Y:S01]  /*2510*/  IMAD.IADD R196, R194, 0x1, R201 ;  /* 0x00000001c2c47824 */ /* 0x000fe200078e02c9 */
[----:B------:R-:W-:Y:S01]  /*2520*/  IADD3 R195, R201, R193, RZ ;  /* 0x000000c1c9c37210 */ /* 0x000fe20007ffe0ff */
[C---:B------:R-:W-:Y:S01]  /*2530*/  IMAD.IADD R228, R215.reuse, 0x1, R229 ;  /* 0x00000001d7e47824 */ /* 0x040fe200078e02e5 */
[----:B------:R-:W-:-:S02]  /*2540*/  IADD3 R230, R215, R231, RZ ;  /* 0x000000e7d7e67210 */ /* 0x000fc40007ffe0ff */
[C---:B------:R-:W-:Y:S01]  /*2550*/  IADD3 R226, R215.reuse, R227, RZ ;  /* 0x000000e3d7e27210 */ /* 0x040fe20007ffe0ff */
[----:B------:R-:W-:Y:S01]  /*2560*/  IMAD.MOV.U32 R218, RZ, RZ, R31 ;  /* 0x000000ffffda7224 */ /* 0x000fe200078e001f */
[----:B------:R-:W-:Y:S01]  /*2570*/  MOV R219, R30 ;  /* 0x0000001e00db7202 */ /* 0x000fe20000000f00 */
[----:B------:R-:W-:Y:S01]  /*2580*/  CS2R R94, SRZ ;  /* 0x00000000005e7805 */ /* 0x000fe2000001ff00 */
        /* <DEDUP_REMOVED lines=31> */
[----:B------:R-:W-:Y:S01]  /*2780*/  IMAD.IADD R199, R194, 0x1, R192 ;  /* 0x00000001c2c77824 */ /* 0x000fe200078e02c0 */
[C---:B------:R-:W-:Y:S01]  /*2790*/  IADD3 R200, R192.reuse, R196, RZ ;  /* 0x000000c4c0c87210 */ /* 0x040fe20007ffe0ff */
[----:B------:R-:W-:Y:S01]  /*27a0*/  IMAD.IADD R198, R192, 0x1, R193 ;  /* 0x00000001c0c67824 */ /* 0x000fe200078e02c1 */
[C---:B------:R-:W-:Y:S01]  /*27b0*/  IADD3 R236, R215.reuse, R230, RZ ;  /* 0x000000e6d7ec7210 */ /* 0x040fe20007ffe0ff */
[----:B------:R-:W-:Y:S01]  /*27c0*/  IMAD R252, R0, 0x38, RZ ;  /* 0x0000003800fc7824 */ /* 0x000fe200078e02ff */
[----:B------:R-:W-:Y:S01]  /*27d0*/  IADD3 R234, R215, R226, RZ ;  /* 0x000000e2d7ea7210 */ /* 0x000fe20007ffe0ff */
[----:B------:R-:W-:-:S02]  /*27e0*/  IMAD.IADD R197, R192, 0x1, R195 ;  /* 0x00000001c0c57824 */ /* 0x000fc400078e02c3 */
[----:B-1----:R-:W-:Y:S02]  /*27f0*/  IMAD.IADD R235, R215, 0x1, R228 ;  /* 0x00000001d7eb7824 */ /* 0x002fe400078e02e4 */
.L_x_9:
[----:B------:R-:W0:Y:S01]  /*2800*/  LDGDEPBAR ;  /* 0x00000000000079af */ /* 0x000e220000000000 */
[C---:B------:R-:W-:Y:S02]  /*2810*/  IADD3 R0, R187.reuse, R201, RZ ;  /* 0x000000c9bb007210 */ /* 0x040fe40007ffe0ff */
[-C--:B------:R-:W-:Y:S02]  /*2820*/  IADD3 R3, R187, R192.reuse, RZ ;  /* 0x000000c0bb037210 */ /* 0x080fe40007ffe0ff */
[----:B------:R-:W-:Y:S02]  /*2830*/  IADD3 R2, R0, R192, RZ ;  /* 0x000000c000027210 */ /* 0x000fe40007ffe0ff */
[----:B-----5:R-:W-:Y:S02]  /*2840*/  FSETP.NEU.FTZ.AND P0, PT, R216, -INF , PT ;  /* 0xff800000d800780b */ /* 0x020fe40003f1d000 */
[----:B------:R-:W-:Y:S02]  /*2850*/  MOV R170, c[0x0][0x22c] ;  /* 0x00008b0000aa7a02 */ /* 0x000fe40000000f00 */
[----:B------:R-:W-:Y:S03]  /*2860*/  ISETP.GE.AND P5, PT, R213, 0x1, PT ;  /* 0x00000001d500780c */ /* 0x000fe60003fa6270 */
[----:B------:R-:W-:Y:S05]  /*2870*/  IMAD R170, R170, c[0x0][0x1c0], RZ ;  /* 0x00007000aaaa7a24 */ /* 0x000fea00078e02ff */
[----:B------:R-:W-:Y:S01]  /*2880*/  LEA R170, -R170, RZ, 0x6 ;  /* 0x000000ffaaaa7211 */ /* 0x000fe200078e31ff */
[----:B------:R-:W-:Y:S04]  /*2890*/  DEPBAR.LE SB0, 0x0 ;  /* 0x000080000000791a */ /* 0x000fe80000000000 */
[----:B------:R-:W-:Y:S08]  /*28a0*/  BAR.SYNC.DEFER_BLOCKING 0x0 ;  /* 0x0000000000007b1d */ /* 0x000ff00000010000 */
[----:B------:R-:W-:Y:S08]  /*28b0*/  LDSM.16.M88.4 R16, [R187] ;  /* 0x00000000bb10783b */ /* 0x000ff00000000200 */
[----:B------:R-:W1:Y:S08]  /*28c0*/  LDSM.16.M88.4 R8, [R188+0xc000] ;  /* 0x00c00000bc08783b */ /* 0x000e700000000200 */
[----:B------:R-:W2:Y:S08]  /*28d0*/  LDSM.16.M88.4 R52, [R188+0xc800] ;  /* 0x00c80000bc34783b */ /* 0x000eb00000000200 */
[----:B------:R-:W-:Y:S08]  /*28e0*/  LDSM.16.M88.4 R56, [R0] ;  /* 0x000000000038783b */ /* 0x000ff00000000200 */
[----:B------:R-:W3:Y:S08]  /*28f0*/  LDSM.16.M88.4 R60, [R189+0xc000] ;  /* 0x00c00000bd3c783b */ /* 0x000ef00000000200 */
[----:B------:R-:W4:Y:S01]  /*2900*/  LDSM.16.M88.4 R64, [R189+0xc800] ;  /* 0x00c80000bd40783b */ /* 0x000f220000000200 */
[C---:B-1----:R-:W-:Y:S07]  /*2910*/  HMMA.16816.F32 R4, R16.reuse, R8, RZ ;  /* 0x000000081004723c */ /* 0x042fee00000018ff */
[----:B------:R-:W-:Y:S01]  /*2920*/  LDSM.16.M88.4 R100, [R190+0xc000] ;  /* 0x00c00000be64783b */ /* 0x000fe20000000200 */
[C---:B------:R-:W-:Y:S08]  /*2930*/  HMMA.16816.F32 R8, R16.reuse, R10, RZ ;  /* 0x0000000a1008723c */ /* 0x040ff000000018ff */
[C---:B--2---:R-:W-:Y:S08]  /*2940*/  HMMA.16816.F32 R12, R16.reuse, R52, RZ ;  /* 0x00000034100c723c */ /* 0x044ff000000018ff */
[----:B------:R-:W-:Y:S01]  /*2950*/  HMMA.16816.F32 R16, R16, R54, RZ ;  /* 0x000000361010723c */ /* 0x000fe200000018ff */
[----:B------:R-:W1:Y:S07]  /*2960*/  LDSM.16.M88.4 R52, [R3] ;  /* 0x000000000334783b */ /* 0x000e6e0000000200 */
[C---:B---3--:R-:W-:Y:S08]  /*2970*/  HMMA.16816.F32 R4, R56.reuse, R60, R4 ;  /* 0x0000003c3804723c */ /* 0x048ff00000001804 */
[C---:B------:R-:W-:Y:S01]  /*2980*/  HMMA.16816.F32 R8, R56.reuse, R62, R8 ;  /* 0x0000003e3808723c */ /* 0x040fe20000001808 */
[----:B------:R-:W2:Y:S07]  /*2990*/  LDSM.16.M88.4 R60, [R190+0xc800] ;  /* 0x00c80000be3c783b */ /* 0x000eae0000000200 */
[C---:B----4-:R-:W-:Y:S08]  /*29a0*/  HMMA.16816.F32 R12, R56.reuse, R64, R12 ;  /* 0x00000040380c723c */ /* 0x050ff0000000180c */
[----:B------:R-:W-:Y:S01]  /*29b0*/  HMMA.16816.F32 R16, R56, R66, R16 ;  /* 0x000000423810723c */ /* 0x000fe20000001810 */
[----:B------:R-:W-:Y:S07]  /*29c0*/  LDSM.16.M88.4 R56, [R2] ;  /* 0x000000000238783b */ /* 0x000fee0000000200 */
[C---:B-1----:R-:W-:Y:S01]  /*29d0*/  HMMA.16816.F32 R4, R52.reuse, R100, R4 ;  /* 0x000000643404723c */ /* 0x042fe20000001804 */
[----:B------:R-:W1:Y:S07]  /*29e0*/  LDSM.16.M88.4 R64, [R191+0xc000] ;  /* 0x00c00000bf40783b */ /* 0x000e6e0000000200 */
[C---:B------:R-:W-:Y:S01]  /*29f0*/  HMMA.16816.F32 R8, R52.reuse, R102, R8 ;  /* 0x000000663408723c */ /* 0x040fe20000001808 */
[----:B------:R-:W3:Y:S07]  /*2a00*/  LDSM.16.M88.4 R100, [R191+0xc800] ;  /* 0x00c80000bf64783b */ /* 0x000eee0000000200 */
[C---:B--2---:R-:W-:Y:S08]  /*2a10*/  HMMA.16816.F32 R12, R52.reuse, R60, R12 ;  /* 0x0000003c340c723c */ /* 0x044ff0000000180c */
[----:B------:R-:W-:Y:S01]  /*2a20*/  HMMA.16816.F32 R16, R52, R62, R16 ;  /* 0x0000003e3410723c */ /* 0x000fe20000001810 */
[----:B------:R-:W-:Y:S08]  /*2a30*/  LDSM.16.M88.4 R52, [R187+0x2000] ;  /* 0x00200000bb34783b */ /* 0x000ff00000000200 */
[----:B------:R-:W2:Y:S01]  /*2a40*/  LDSM.16.M88.4 R60, [R188+0xe000] ;  /* 0x00e00000bc3c783b */ /* 0x000ea20000000200 */
[C---:B-1----:R-:W-:Y:S08]  /*2a50*/  HMMA.16816.F32 R4, R56.reuse, R64, R4 ;  /* 0x000000403804723c */ /* 0x042ff00000001804 */
[C---:B------:R-:W-:Y:S01]  /*2a60*/  HMMA.16816.F32 R8, R56.reuse, R66, R8 ;  /* 0x000000423808723c */ /* 0x040fe20000001808 */
[----:B------:R-:W1:Y:S07]  /*2a70*/  LDSM.16.M88.4 R64, [R188+0xe800] ;  /* 0x00e80000bc40783b */ /* 0x000e6e0000000200 */
[C---:B---3--:R-:W-:Y:S08]  /*2a80*/  HMMA.16816.F32 R12, R56.reuse, R100, R12 ;  /* 0x00000064380c723c */ /* 0x048ff0000000180c */
[----:B------:R-:W-:Y:S01]  /*2a90*/  HMMA.16816.F32 R16, R56, R102, R16 ;  /* 0x000000663810723c */ /* 0x000fe20000001810 */
[----:B------:R-:W-:Y:S07]  /*2aa0*/  LDSM.16.M88.4 R56, [R0+0x2000] ;  /* 0x002000000038783b */ /* 0x000fee0000000200 */
[C---:B--2---:R-:W-:Y:S01]  /*2ab0*/  HMMA.16816.F32 R4, R52.reuse, R60, R4 ;  /* 0x0000003c3404723c */ /* 0x044fe20000001804 */
[----:B------:R-:W-:Y:S07]  /*2ac0*/  LDSM.16.M88.4 R100, [R189+0xe800] ;  /* 0x00e80000bd64783b */ /* 0x000fee0000000200 */
[C---:B------:R-:W-:Y:S01]  /*2ad0*/  HMMA.16816.F32 R8, R52.reuse, R62, R8 ;  /* 0x0000003e3408723c */ /* 0x040fe20000001808 */
[----:B------:R-:W2:Y:S07]  /*2ae0*/  LDSM.16.M88.4 R60, [R189+0xe000] ;  /* 0x00e00000bd3c783b */ /* 0x000eae0000000200 */
[C---:B-1----:R-:W-:Y:S08]  /*2af0*/  HMMA.16816.F32 R12, R52.reuse, R64, R12 ;  /* 0x00000040340c723c */ /* 0x042ff0000000180c */
[----:B------:R-:W-:Y:S01]  /*2b00*/  HMMA.16816.F32 R16, R52, R66, R16 ;  /* 0x000000423410723c */ /* 0x000fe20000001810 */
[----:B------:R1:W-:Y:S08]  /*2b10*/  LDSM.16.M88.4 R52, [R3+0x2000] ;  /* 0x002000000334783b */ /* 0x0003f00000000200 */
[----:B------:R-:W3:Y:S01]  /*2b20*/  LDSM.16.M88.4 R64, [R190+0xe000] ;  /* 0x00e00000be40783b */ /* 0x000ee20000000200 */
[C---:B--2---:R-:W-:Y:S05]  /*2b30*/  HMMA.16816.F32 R4, R56.reuse, R60, R4 ;  /* 0x0000003c3804723c */ /* 0x044fea0000001804 */
[----:B-1----:R-:W-:Y:S03]  /*2b40*/  @P3 LEA R3, R239, R249, 0x6 ;  /* 0x000000f9ef033211 */ /* 0x002fe600078e30ff */
[C---:B------:R-:W-:Y:S01]  /*2b50*/  HMMA.16816.F32 R8, R56.reuse, R62, R8 ;  /* 0x0000003e3808723c */ /* 0x040fe20000001808 */
[----:B------:R1:W-:Y:S02]  /*2b60*/  LDSM.16.M88.4 R60, [R2+0x2000] ;  /* 0x00200000023c783b */ /* 0x0003e40000000200 */
[CC--:B------:R-:W-:Y:S02]  /*2b70*/  @P3 ISETP.GE.AND P1, PT, R3.reuse, R212.reuse, PT ;  /* 0x000000d40300320c */ /* 0x0c0fe40003f26270 */
[----:B------:R-:W-:Y:S03]  /*2b80*/  @P3 IADD3 R0, R3, 0x1, RZ ;  /* 0x0000000103003810 */ /* 0x000fe60007ffe0ff */
[C---:B------:R-:W-:Y:S03]  /*2b90*/  HMMA.16816.F32 R12, R56.reuse, R100, R12 ;  /* 0x00000064380c723c */ /* 0x040fe6000000180c */
[-C--:B------:R-:W-:Y:S01]  /*2ba0*/  @P3 ISETP.GE.AND P2, PT, R0, R212.reuse, PT ;  /* 0x000000d40000320c */ /* 0x080fe20003f46270 */
[C---:B------:R-:W-:Y:S04]  /*2bb0*/  FMUL.FTZ R0, R217.reuse, 1.4426950216293334961 ;  /* 0x3fb8aa3bd9007820 */ /* 0x040fe80000410000 */
[----:B------:R-:W-:Y:S01]  /*2bc0*/  HMMA.16816.F32 R16, R56, R102, R16 ;  /* 0x000000663810723c */ /* 0x000fe20000001810 */
[----:B------:R-:W2:Y:S07]  /*2bd0*/  LDSM.16.M88.4 R56, [R190+0xe800] ;  /* 0x00e80000be38783b */ /* 0x000eae0000000200 */
[C---:B---3--:R-:W-:Y:S01]  /*2be0*/  HMMA.16816.F32 R4, R52.reuse, R64, R4 ;  /* 0x000000403404723c */ /* 0x048fe20000001804 */
[----:B------:R-:W3:Y:S04]  /*2bf0*/  LDSM.16.M88.4 R100, [R191+0xe000] ;  /* 0x00e00000bf64783b */ /* 0x000ee80000000200 */
[----:B-1----:R-:W-:Y:S03]  /*2c00*/  FMUL.FTZ R2, R216, 1.4426950216293334961 ;  /* 0x3fb8aa3bd8027820 */ /* 0x002fe60000410000 */
[C---:B------:R-:W-:Y:S04]  /*2c10*/  HMMA.16816.F32 R8, R52.reuse, R66, R8 ;  /* 0x000000423408723c */ /* 0x040fe80000001808 */
[----:B------:R-:W-:Y:S02]  /*2c20*/  FSEL R2, R2, RZ, P0 ;  /* 0x000000ff02027208 */ /* 0x000fe40000000000 */
[----:B------:R-:W-:Y:S06]  /*2c30*/  FSETP.NEU.FTZ.AND P0, PT, R217, -INF , PT ;  /* 0xff800000d900780b */ /* 0x000fec0003f1d000 */
[----:B------:R-:W-:Y:S01]  /*2c40*/  FSEL R0, R0, RZ, P0 ;  /* 0x000000ff00007208 */ /* 0x000fe20000000000 */
[C---:B--2---:R-:W-:Y:S08]  /*2c50*/  HMMA.16816.F32 R12, R52.reuse, R56, R12 ;  /* 0x00000038340c723c */ /* 0x044ff0000000180c */
[----:B------:R-:W-:Y:S01]  /*2c60*/  HMMA.16816.F32 R16, R52, R58, R16 ;  /* 0x0000003a3410723c */ /* 0x000fe20000001810 */
[----:B------:R-:W1:Y:S07]  /*2c70*/  LDSM.16.M88.4 R52, [R191+0xe800] ;  /* 0x00e80000bf34783b */ /* 0x000e6e0000000200 */
[C---:B---3--:R-:W-:Y:S08]  /*2c80*/  HMMA.16816.F32 R4, R60.reuse, R100, R4 ;  /* 0x000000643c04723c */ /* 0x048ff00000001804 */
[C---:B------:R-:W-:Y:S11]  /*2c90*/  HMMA.16816.F32 R8, R60.reuse, R102, R8 ;  /* 0x000000663c08723c */ /* 0x040ff60000001808 */
[----:B------:R-:W-:Y:S05]  /*2ca0*/  @!UPT UIADD3 URZ, URZ, URZ, URZ ;  /* 0x0000003f3f3ff290 */ /* 0x000fea000fffe03f */
[----:B------:R-:W-:Y:S02]  /*2cb0*/  @P3 FSEL R4, R4, -INF , !P1 ;  /* 0xff80000004043808 */ /* 0x000fe40004800000 */
[----:B------:R-:W-:Y:S02]  /*2cc0*/  @P3 FSEL R6, R6, -INF , !P1 ;  /* 0xff80000006063808 */ /* 0x000fe40004800000 */
[----:B------:R-:W-:Y:S01]  /*2cd0*/  @P3 FSEL R5, R5, -INF , !P2 ;  /* 0xff80000005053808 */ /* 0x000fe20005000000 */
[----:B------:R-:W-:Y:S01]  /*2ce0*/  FFMA.FTZ R4, R4, c[0x0][0x23c], -R2 ;  /* 0x00008f0004047a23 */ /* 0x000fe20000010802 */
[----:B------:R-:W-:Y:S01]  /*2cf0*/  @P3 FSEL R7, R7, -INF , !P2 ;  /* 0xff80000007073808 */ /* 0x000fe20005000000 */
[----:B------:R-:W-:Y:S01]  /*2d00*/  FFMA.FTZ R6, R6, c[0x0][0x23c], -R0 ;  /* 0x00008f0006067a23 */ /* 0x000fe20000010800 */
[C---:B-1----:R-:W-:Y:S01]  /*2d10*/  HMMA.16816.F32 R12, R60.reuse, R52, R12 ;  /* 0x000000343c0c723c */ /* 0x042fe2000000180c */
[----:B------:R1:W-:Y:S02]  /*2d20*/  MUFU.EX2 R168, R4 ;  /* 0x0000000400a87308 */ /* 0x0003e40000000800 */
[----:B------:R-:W-:Y:S02]  /*2d30*/  FFMA.FTZ R5, R5, c[0x0][0x23c], -R2 ;  /* 0x00008f0005057a23 */ /* 0x000fe40000010802 */
[----:B------:R-:W-:Y:S03]  /*2d40*/  FFMA.FTZ R7, R7, c[0x0][0x23c], -R0 ;  /* 0x00008f0007077a23 */ /* 0x000fe60000010800 */
[----:B------:R-:W-:Y:S03]  /*2d50*/  HMMA.16816.F32 R16, R60, R54, R16 ;  /* 0x000000363c10723c */ /* 0x000fe60000001810 */
[----:B------:R-:W-:Y:S10]  /*2d60*/  MUFU.EX2 R169, R6 ;  /* 0x0000000600a97308 */ /* 0x000ff40000000800 */
[----:B------:R-:W2:Y:S01]  /*2d70*/  MUFU.EX2 R102, R5 ;  /* 0x0000000500667308 */ /* 0x000ea20000000800 */
[C---:B-1----:R-:W-:Y:S04]  /*2d80*/  @P3 IADD3 R4, R3.reuse, 0x8, RZ ;  /* 0x0000000803043810 */ /* 0x042fe80007ffe0ff */
[-C--:B------:R-:W-:Y:S02]  /*2d90*/  @P3 ISETP.GE.AND P0, PT, R4, R212.reuse, PT ;  /* 0x000000d40400320c */ /* 0x080fe40003f06270 */
[C---:B------:R-:W-:Y:S03]  /*2da0*/  @P3 IADD3 R4, R3.reuse, 0x9, RZ ;  /* 0x0000000903043810 */ /* 0x040fe60007ffe0ff */
[----:B------:R-:W-:Y:S01]  /*2db0*/  MUFU.EX2 R103, R7 ;  /* 0x0000000700677308 */ /* 0x000fe20000000800 */
[----:B------:R-:W-:Y:S02]  /*2dc0*/  @P3 FSEL R8, R8, -INF , !P0 ;  /* 0xff80000008083808 */ /* 0x000fe40004000000 */
[-C--:B------:R-:W-:Y:S02]  /*2dd0*/  @P3 ISETP.GE.AND P1, PT, R4, R212.reuse, PT ;  /* 0x000000d40400320c */ /* 0x080fe40003f26270 */
[C---:B------:R-:W-:Y:S01]  /*2de0*/  @P3 IADD3 R4, R3.reuse, 0x10, RZ ;  /* 0x0000001003043810 */ /* 0x040fe20007ffe0ff */
[----:B------:R-:W-:Y:S01]  /*2df0*/  FFMA.FTZ R8, R8, c[0x0][0x23c], -R2 ;  /* 0x00008f0008087a23 */ /* 0x000fe20000010802 */
[----:B------:R-:W-:Y:S02]  /*2e00*/  @P3 FSEL R10, R10, -INF , !P0 ;  /* 0xff8000000a0a3808 */ /* 0x000fe40004000000 */
[-C--:B------:R-:W-:Y:S01]  /*2e10*/  @P3 ISETP.GE.AND P0, PT, R4, R212.reuse, PT ;  /* 0x000000d40400320c */ /* 0x080fe20003f06270 */
[----:B------:R-:W-:Y:S01]  /*2e20*/  MUFU.EX2 R67, R8 ;  /* 0x0000000800437308 */ /* 0x000fe20000000800 */
[----:B------:R-:W-:Y:S01]  /*2e30*/  @P3 IADD3 R4, R3, 0x11, RZ ;  /* 0x0000001103043810 */ /* 0x000fe20007ffe0ff */
[----:B------:R-:W-:Y:S01]  /*2e40*/  FFMA.FTZ R10, R10, c[0x0][0x23c], -R0 ;  /* 0x00008f000a0a7a23 */ /* 0x000fe20000010800 */
[----:B------:R-:W-:Y:S02]  /*2e50*/  @P3 FSEL R9, R9, -INF , !P1 ;  /* 0xff80000009093808 */ /* 0x000fe40004800000 */
[----:B------:R-:W-:Y:S02]  /*2e60*/  @P3 FSEL R11, R11, -INF , !P1 ;  /* 0xff8000000b0b3808 */ /* 0x000fe40004800000 */
[-C--:B------:R-:W-:Y:S01]  /*2e70*/  @P3 ISETP.GE.AND P1, PT, R4, R212.reuse, PT ;  /* 0x000000d40400320c */ /* 0x080fe20003f26270 */
[----:B------:R-:W-:Y:S01]  /*2e80*/  FFMA.FTZ R9, R9, c[0x0][0x23c], -R2 ;  /* 0x00008f0009097a23 */ /* 0x000fe20000010802 */
[----:B------:R-:W-:Y:S01]  /*2e90*/  @P3 IADD3 R4, R3, 0x18, RZ ;  /* 0x0000001803043810 */ /* 0x000fe20007ffe0ff */
[----:B------:R-:W-:Y:S01]  /*2ea0*/  FFMA.FTZ R11, R11, c[0x0][0x23c], -R0 ;  /* 0x00008f000b0b7a23 */ /* 0x000fe20000010800 */
[----:B------:R-:W-:Y:S01]  /*2eb0*/  @P3 IADD3 R3, R3, 0x19, RZ ;  /* 0x0000001903033810 */ /* 0x000fe20007ffe0ff */
[----:B------:R-:W-:Y:S01]  /*2ec0*/  MUFU.EX2 R66, R9 ;  /* 0x0000000900427308 */ /* 0x000fe20000000800 */
[----:B------:R-:W-:Y:S02]  /*2ed0*/  @P3 FSEL R12, R12, -INF , !P0 ;  /* 0xff8000000c0c3808 */ /* 0x000fe40004000000 */
[----:B------:R-:W-:Y:S02]  /*2ee0*/  @P3 FSEL R13, R13, -INF , !P1 ;  /* 0xff8000000d0d3808 */ /* 0x000fe40004800000 */
[----:B------:R-:W-:Y:S01]  /*2ef0*/  @P3 FSEL R14, R14, -INF , !P0 ;  /* 0xff8000000e0e3808 */ /* 0x000fe20004000000 */
[--C-:B------:R-:W-:Y:S01]  /*2f00*/  FFMA.FTZ R12, R12, c[0x0][0x23c], -R2.reuse ;  /* 0x00008f000c0c7a23 */ /* 0x100fe20000010802 */
[-C--:B------:R-:W-:Y:S01]  /*2f10*/  @P3 ISETP.GE.AND P0, PT, R4, R212.reuse, PT ;  /* 0x000000d40400320c */ /* 0x080fe20003f06270 */
[----:B------:R-:W-:Y:S01]  /*2f20*/  FFMA.FTZ R13, R13, c[0x0][0x23c], -R2 ;  /* 0x00008f000d0d7a23 */ /* 0x000fe20000010802 */
[----:B------:R-:W-:Y:S01]  /*2f30*/  @P3 FSEL R15, R15, -INF , !P1 ;  /* 0xff8000000f0f3808 */ /* 0x000fe20004800000 */
[--C-:B------:R-:W-:Y:S01]  /*2f40*/  FFMA.FTZ R14, R14, c[0x0][0x23c], -R0.reuse ;  /* 0x00008f000e0e7a23 */ /* 0x100fe20000010800 */
[----:B------:R-:W-:Y:S01]  /*2f50*/  @P3 ISETP.GE.AND P1, PT, R3, R212, PT ;  /* 0x000000d40300320c */ /* 0x000fe20003f26270 */
[----:B------:R-:W-:Y:S01]  /*2f60*/  MUFU.EX2 R101, R10 ;  /* 0x0000000a00657308 */ /* 0x000fe20000000800 */
[----:B------:R-:W-:Y:S01]  /*2f70*/  @P3 FSEL R16, R16, -INF , !P0 ;  /* 0xff80000010103808 */ /* 0x000fe20004000000 */
[----:B------:R-:W-:Y:S01]  /*2f80*/  FFMA.FTZ R15, R15, c[0x0][0x23c], -R0 ;  /* 0x00008f000f0f7a23 */ /* 0x000fe20000010800 */
[----:B------:R-:W-:Y:S02]  /*2f90*/  @P3 FSEL R17, R17, -INF , !P1 ;  /* 0xff80000011113808 */ /* 0x000fe40004800000 */
[----:B------:R-:W-:Y:S01]  /*2fa0*/  @P3 FSEL R19, R19, -INF , !P1 ;  /* 0xff80000013133808 */ /* 0x000fe20004800000 */
[--C-:B------:R-:W-:Y:S01]  /*2fb0*/  FFMA.FTZ R16, R16, c[0x0][0x23c], -R2.reuse ;  /* 0x00008f0010107a23 */ /* 0x100fe20000010802 */
[----:B------:R-:W-:Y:S01]  /*2fc0*/  @P3 FSEL R18, R18, -INF , !P0 ;  /* 0xff80000012123808 */ /* 0x000fe20004000000 */
[----:B------:R-:W-:Y:S01]  /*2fd0*/  FFMA.FTZ R2, R17, c[0x0][0x23c], -R2 ;  /* 0x00008f0011027a23 */ /* 0x000fe20000010802 */
[----:B--2---:R-:W-:Y:S01]  /*2fe0*/  F2FP.PACK_AB R3, R102, R168 ;  /* 0x000000a86603723e */ /* 0x004fe200000000ff */
[----:B------:R-:W1:Y:S01]  /*2ff0*/  MUFU.EX2 R100, R11 ;  /* 0x0000000b00647308 */ /* 0x000e620000000800 */
[----:B------:R-:W-:Y:S01]  /*3000*/  IADD3 R56, P0, R233, R219, RZ ;  /* 0x000000dbe9387210 */ /* 0x000fe20007f1e0ff */
[--C-:B------:R-:W-:Y:S02]  /*3010*/  FFMA.FTZ R18, R18, c[0x0][0x23c], -R0.reuse ;  /* 0x00008f0012127a23 */ /* 0x100fe40000010800 */
[----:B------:R-:W-:Y:S01]  /*3020*/  FFMA.FTZ R0, R19, c[0x0][0x23c], -R0 ;  /* 0x00008f0013007a23 */ /* 0x000fe20000010800 */
[----:B------:R2:W-:Y:S01]  /*3030*/  STS [R221+0x12000], R3 ;  /* 0x01200003dd007388 */ /* 0x0005e20000000800 */
[----:B------:R-:W-:Y:S02]  /*3040*/  IADD3.X R57, R232, R218, RZ, P0, !PT ;  /* 0x000000dae8397210 */ /* 0x000fe400007fe4ff */
[C---:B------:R-:W-:Y:S02]  /*3050*/  LEA R206, P0, R170.reuse, R206, 0x2 ;  /* 0x000000ceaace7211 */ /* 0x040fe400078010ff */
[----:B------:R3:W-:Y:S02]  /*3060*/  MUFU.EX2 R58, R2 ;  /* 0x00000002003a7308 */ /* 0x0007e40000000800 */
[----:B------:R-:W-:Y:S08]  /*3070*/  LEA.HI.X.SX32 R207, R170, R207, 0x2, P0 ;  /* 0x000000cfaacf7211 */ /* 0x000ff000000f16ff */
[----:B------:R4:W-:Y:S01]  /*3080*/  MUFU.EX2 R61, R0 ;  /* 0x00000000003d7308 */ /* 0x0009e20000000800 */
[----:B-1----:R-:W-:Y:S09]  /*3090*/  F2FP.PACK_AB R5, R100, R101 ;  /* 0x000000656405723e */ /* 0x002ff200000000ff */
[----:B------:R-:W-:Y:S01]  /*30a0*/  MUFU.EX2 R64, R12 ;  /* 0x0000000c00407308 */ /* 0x000fe20000000800 */
[----:B---3--:R-:W-:Y:S05]  /*30b0*/  F2FP.PACK_AB R2, R103, R169 ;  /* 0x000000a96702723e */ /* 0x008fea00000000ff */
[----:B------:R1:W-:Y:S04]  /*30c0*/  STS [R221+0x12400], R2 ;  /* 0x01240002dd007388 */ /* 0x0003e80000000800 */
[----:B------:R-:W3:Y:S01]  /*30d0*/  MUFU.EX2 R60, R13 ;  /* 0x0000000d003c7308 */ /* 0x000ee20000000800 */
[----:B------:R-:W-:Y:S01]  /*30e0*/  STS [R224+0x12400], R5 ;  /* 0x01240005e0007388 */ /* 0x000fe20000000800 */
[----:B----4-:R-:W-:Y:S05]  /*30f0*/  F2FP.PACK_AB R0, R66, R67 ;  /* 0x000000434200723e */ /* 0x010fea00000000ff */
[----:B------:R4:W-:Y:S03]  /*3100*/  STS [R224+0x12000], R0 ;  /* 0x01200000e0007388 */ /* 0x0009e60000000800 */
[----:B------:R-:W-:Y:S10]  /*3110*/  MUFU.EX2 R65, R14 ;  /* 0x0000000e00417308 */ /* 0x000ff40000000800 */
[----:B------:R-:W2:Y:S01]  /*3120*/  MUFU.EX2 R63, R15 ;  /* 0x0000000f003f7308 */ /* 0x000ea20000000800 */
[----:B---3--:R-:W-:Y:S05]  /*3130*/  F2FP.PACK_AB R4, R60, R64 ;  /* 0x000000403c04723e */ /* 0x008fea00000000ff */
[----:B------:R-:W-:Y:S04]  /*3140*/  STS [R220+0x12000], R4 ;  /* 0x01200004dc007388 */ /* 0x000fe80000000800 */
[----:B------:R-:W1:Y:S10]  /*3150*/  MUFU.EX2 R59, R16 ;  /* 0x00000010003b7308 */ /* 0x000e740000000800 */
[----:B------:R-:W4:Y:S01]  /*3160*/  MUFU.EX2 R62, R18 ;  /* 0x00000012003e7308 */ /* 0x000f220000000800 */
[----:B--2---:R-:W-:Y:S05]  /*3170*/  F2FP.PACK_AB R3, R63, R65 ;  /* 0x000000413f03723e */ /* 0x004fea00000000ff */
[----:B------:R-:W-:Y:S01]  /*3180*/  STS [R220+0x12400], R3 ;  /* 0x01240003dc007388 */ /* 0x000fe20000000800 */
[----:B-1----:R-:W-:Y:S05]  /*3190*/  F2FP.PACK_AB R2, R58, R59 ;  /* 0x0000003b3a02723e */ /* 0x002fea00000000ff */
[----:B------:R1:W-:Y:S01]  /*31a0*/  STS [R222+0x12000], R2 ;  /* 0x01200002de007388 */ /* 0x0003e20000000800 */
[----:B----4-:R-:W-:Y:S05]  /*31b0*/  F2FP.PACK_AB R0, R61, R62 ;  /* 0x0000003e3d00723e */ /* 0x010fea00000000ff */
[----:B------:R2:W-:Y:S04]  /*31c0*/  STS [R222+0x12400], R0 ;  /* 0x01240000de007388 */ /* 0x0005e80000000800 */
[----:B------:R-:W3:Y:S08]  /*31d0*/  LDSM.16.M88.4 R16, [R193+0x8000] ;  /* 0x00800000c110783b */ /* 0x000ef00000000200 */
[----:B------:R-:W3:Y:S08]  /*31e0*/  LDSM.16.M88.4 R52, [R195+0x8000] ;  /* 0x00800000c334783b */ /* 0x000ef00000000200 */
[----:B-1----:R-:W4:Y:S04]  /*31f0*/  LDG.E R2, [R56.64] ;  /* 0x0000000638027981 */ /* 0x002f28000c1e1900 */
[----:B--2---:R-:W2:Y:S01]  /*3200*/  LDG.E R0, [R56.64+0x20] ;  /* 0x0000200638007981 */ /* 0x004ea2000c1e1900 */
[C---:B---3--:R-:W-:Y:S08]  /*3210*/  HMMA.16816.F32 R4, R16.reuse, R104, RZ ;  /* 0x000000681004723c */ /* 0x048ff000000018ff */
[C---:B------:R-:W-:Y:S08]  /*3220*/  HMMA.16816.F32 R8, R16.reuse, R106, RZ ;  /* 0x0000006a1008723c */ /* 0x040ff000000018ff */
[C---:B------:R-:W-:Y:S08]  /*3230*/  HMMA.16816.F32 R12, R16.reuse, R108, RZ ;  /* 0x0000006c100c723c */ /* 0x040ff000000018ff */
[----:B------:R-:W-:Y:S08]  /*3240*/  HMMA.16816.F32 R16, R16, R110, RZ ;  /* 0x0000006e1010723c */ /* 0x000ff000000018ff */
[C---:B------:R-:W-:Y:S08]  /*3250*/  HMMA.16816.F32 R4, R52.reuse, R112, R4 ;  /* 0x000000703404723c */ /* 0x040ff00000001804 */
[C---:B------:R-:W-:Y:S08]  /*3260*/  HMMA.16816.F32 R8, R52.reuse, R114, R8 ;  /* 0x000000723408723c */ /* 0x040ff00000001808 */
[C---:B------:R-:W-:Y:S08]  /*3270*/  HMMA.16816.F32 R12, R52.reuse, R116, R12 ;  /* 0x00000074340c723c */ /* 0x040ff0000000180c */
[----:B------:R-:W-:Y:S01]  /*3280*/  HMMA.16816.F32 R16, R52, R118, R16 ;  /* 0x000000763410723c */ /* 0x000fe20000001810 */
[----:B------:R-:W1:Y:S07]  /*3290*/  LDSM.16.M88.4 R52, [R198+0x8000] ;  /* 0x00800000c634783b */ /* 0x000e6e0000000200 */
[C---:B-1----:R-:W-:Y:S08]  /*32a0*/  HMMA.16816.F32 R4, R52.reuse, R120, R4 ;  /* 0x000000783404723c */ /* 0x042ff00000001804 */
        /* <DEDUP_REMOVED lines=27> */
[C---:B----4-:R-:W-:Y:S01]  /*3460*/  FADD.FTZ R4, -R2.reuse, R4 ;  /* 0x0000000402047221 */ /* 0x050fe20000010100 */
[----:B------:R-:W-:Y:S03]  /*3470*/  HMMA.16816.F32 R16, R52, R166, R16 ;  /* 0x000000a63410723c */ /* 0x000fe60000001810 */
[C---:B------:R-:W-:Y:S04]  /*3480*/  FADD.FTZ R5, -R2.reuse, R5 ;  /* 0x0000000502057221 */ /* 0x040fe80000010100 */
[C---:B------:R-:W-:Y:S02]  /*3490*/  FADD.FTZ R8, -R2.reuse, R8 ;  /* 0x0000000802087221 */ /* 0x040fe40000010100 */
[----:B------:R-:W-:Y:S03]  /*34a0*/  FADD.FTZ R9, -R2, R9 ;  /* 0x0000000902097221 */ /* 0x000fe60000010100 */
[----:B--2---:R-:W-:Y:S02]  /*34b0*/  FADD.FTZ R10, -R0, R10 ;  /* 0x0000000a000a7221 */ /* 0x004fe40000010100 */
[----:B------:R-:W-:Y:S02]  /*34c0*/  FMUL.FTZ R53, R168, R4 ;  /* 0x00000004a8357220 */ /* 0x000fe40000410000 */
[----:B------:R-:W-:Y:S02]  /*34d0*/  FADD.FTZ R12, -R2, R12 ;  /* 0x0000000c020c7221 */ /* 0x000fe40000010100 */
[----:B------:R-:W-:Y:S02]  /*34e0*/  FMUL.FTZ R52, R102, R5 ;  /* 0x0000000566347220 */ /* 0x000fe40000410000 */
[----:B------:R-:W-:Y:S02]  /*34f0*/  FMUL.FTZ R56, R67, R8 ;  /* 0x0000000843387220 */ /* 0x000fe40000410000 */
[----:B------:R-:W-:Y:S02]  /*3500*/  FMUL.FTZ R55, R66, R9 ;  /* 0x0000000942377220 */ /* 0x000fe40000410000 */
[C---:B------:R-:W-:Y:S02]  /*3510*/  FADD.FTZ R13, -R2.reuse, R13 ;  /* 0x0000000d020d7221 */ /* 0x040fe40000010100 */
[C---:B------:R-:W-:Y:S02]  /*3520*/  FADD.FTZ R54, -R2.reuse, R16 ;  /* 0x0000001002367221 */ /* 0x040fe40000010100 */
[----:B------:R-:W-:Y:S02]  /*3530*/  FADD.FTZ R17, -R2, R17 ;  /* 0x0000001102117221 */ /* 0x000fe40000010100 */
[----:B------:R-:W-:Y:S02]  /*3540*/  FMUL.FTZ R16, R64, R12 ;  /* 0x0000000c40107220 */ /* 0x000fe40000410000 */
[C---:B------:R-:W-:Y:S02]  /*3550*/  FADD.FTZ R4, -R0.reuse, R6 ;  /* 0x0000000600047221 */ /* 0x040fe40000010100 */
[C---:B------:R-:W-:Y:S02]  /*3560*/  FADD.FTZ R5, -R0.reuse, R7 ;  /* 0x0000000700057221 */ /* 0x040fe40000010100 */
[C---:B------:R-:W-:Y:S02]  /*3570*/  FADD.FTZ R11, -R0.reuse, R11 ;  /* 0x0000000b000b7221 */ /* 0x040fe40000010100 */
[----:B------:R-:W-:Y:S02]  /*3580*/  FMUL.FTZ R12, R101, R10 ;  /* 0x0000000a650c7220 */ /* 0x000fe40000410000 */
[C---:B------:R-:W-:Y:S02]  /*3590*/  FADD.FTZ R8, -R0.reuse, R14 ;  /* 0x0000000e00087221 */ /* 0x040fe40000010100 */
[C---:B------:R-:W-:Y:S02]  /*35a0*/  FADD.FTZ R7, -R0.reuse, R15 ;  /* 0x0000000f00077221 */ /* 0x040fe40000010100 */
[C---:B------:R-:W-:Y:S02]  /*35b0*/  FADD.FTZ R10, -R0.reuse, R18 ;  /* 0x00000012000a7221 */ /* 0x040fe40000010100 */
[----:B------:R-:W-:Y:S02]  /*35c0*/  FADD.FTZ R9, -R0, R19 ;  /* 0x0000001300097221 */ /* 0x000fe40000010100 */
[----:B------:R-:W-:Y:S02]  /*35d0*/  FMUL.FTZ R13, R60, R13 ;  /* 0x0000000d3c0d7220 */ /* 0x000fe40000410000 */
        /* <DEDUP_REMOVED lines=8> */
[----:B------:R-:W-:Y:S01]  /*3660*/  FMUL.FTZ R9, R61, R9 ;  /* 0x000000093d097220 */ /* 0x000fe20000410000 */
[----:B------:R-:W-:-:S05]  /*3670*/  @!P5 BRA `(.L_x_7) ;  /* 0x000001700000d947 */ /* 0x000fca0003800000 */
[----:B------:R-:W-:Y:S01]  /*3680*/  IMAD.MOV.U32 R6, RZ, RZ, c[0x0][0x190] ;  /* 0x00006400ff067624 */ /* 0x000fe200078e00ff */
[----:B------:R-:W-:Y:S01]  /*3690*/  LOP3.LUT R0, R213, 0x1, RZ, 0xc0, !PT ;  /* 0x00000001d5007812 */ /* 0x000fe200078ec0ff */
[----:B------:R-:W-:Y:S02]  /*36a0*/  IMAD.MOV.U32 R14, RZ, RZ, -0x4000 ;  /* 0xffffc000ff0e7424 */ /* 0x000fe400078e00ff */
[----:B------:R-:W-:Y:S01]  /*36b0*/  IMAD.U32 R2, R6, -0x40, RZ ;  /* 0xffffffc006027824 */ /* 0x000fe200078e00ff */
[----:B------:R-:W-:Y:S01]  /*36c0*/  ISETP.NE.U32.AND P1, PT, R0, 0x1, PT ;  /* 0x000000010000780c */ /* 0x000fe20003f25070 */
[----:B------:R-:W-:Y:S03]  /*36d0*/  IMAD.MOV.U32 R15, RZ, RZ, c[0x0][0x194] ;  /* 0x00006500ff0f7624 */ /* 0x000fe600078e00ff */
[----:B------:R-:W-:Y:S02]  /*36e0*/  LEA R3, P0, R2, R208, 0x1 ;  /* 0x000000d002037211 */ /* 0x000fe400078008ff */
[----:B------:R-:W-:Y:S02]  /*36f0*/  SEL R0, R14, 0x4000, !P1 ;  /* 0x000040000e007807 */ /* 0x000fe40004800000 */
[----:B------:R-:W-:Y:S02]  /*3700*/  LEA.HI.X.SX32 R2, R2, R209, 0x1, P0 ;  /* 0x000000d102027211 */ /* 0x000fe400000f0eff */
[----:B------:R-:W-:Y:S01]  /*3710*/  MOV R208, R3 ;  /* 0x0000000300d07202 */ /* 0x000fe20000000f00 */
[----:B------:R-:W-:Y:S01]  /*3720*/  IMAD.IADD R205, R205, 0x1, R0 ;  /* 0x00000001cdcd7824 */ /* 0x000fe200078e0200 */
[----:B------:R-:W-:Y:S01]  /*3730*/  IADD3 R187, R187, R0, RZ ;  /* 0x00000000bbbb7210 */ /* 0x000fe20007ffe0ff */
[----:B------:R-:W-:Y:S01]  /*3740*/  IMAD.MOV.U32 R209, RZ, RZ, R2 ;  /* 0x000000ffffd17224 */ /* 0x000fe200078e0002 */
[C---:B------:R-:W-:Y:S04]  /*3750*/  LEA R2, P0, R6.reuse, R208, 0x6 ;  /* 0x000000d006027211 */ /* 0x040fe800078030ff */
[----:B------:R-:W-:Y:S01]  /*3760*/  @!PT LDS RZ, [RZ] ;  /* 0x00000000fffff984 */ /* 0x000fe20000000800 */
[----:B------:R-:W-:Y:S01]  /*3770*/  @!PT LDS RZ, [RZ] ;  /* 0x00000000fffff984 */ /* 0x000fe20000000800 */
[----:B------:R-:W-:Y:S01]  /*3780*/  @!PT LDS RZ, [RZ] ;  /* 0x00000000fffff984 */ /* 0x000fe20000000800 */
[----:B------:R1:W-:Y:S01]  /*3790*/  LDGSTS.E.BYPASS.LTC128B.128 [R205], [R208.64] ;  /* 0x00000000d0cd7fae */ /* 0x0003e2000b901d46 */
[----:B------:R-:W-:Y:S03]  /*37a0*/  LEA.HI.X R3, R6, R209, R15, 0x6, P0 ;  /* 0x000000d106037211 */ /* 0x000fe600000f340f */
[----:B------:R1:W-:Y:S04]  /*37b0*/  LDGSTS.E.BYPASS.LTC128B.128 [R205+0x2000], [R208.64+0x80] ;  /* 0x02000080d0cd7fae */ /* 0x0003e8000b901d46 */
[----:B------:R1:W-:Y:S04]  /*37c0*/  LDGSTS.E.BYPASS.LTC128B.128 [R205+0x1000], [R2.64] ;  /* 0x0100000002cd7fae */ /* 0x0003e8000b901d46 */
[----:B------:R1:W-:Y:S04]  /*37d0*/  LDGSTS.E.BYPASS.LTC128B.128 [R205+0x3000], [R2.64+0x80] ;  /* 0x0300008002cd7fae */ /* 0x0003e8000b901d46 */
[----:B------:R-:W0:Y:S02]  /*37e0*/  LDGDEPBAR ;  /* 0x00000000000079af */ /* 0x000e240000000000 */
.L_x_7:
[----:B------:R-:W-:Y:S02]  /*37f0*/  F2FP.PACK_AB R6, R52, R53 ;  /* 0x000000353406723e */ /* 0x000fe400000000ff */
[----:B------:R-:W-:Y:S02]  /*3800*/  F2FP.PACK_AB R5, R5, R4 ;  /* 0x000000040505723e */ /* 0x000fe400000000ff */
[----:B------:R-:W-:Y:S01]  /*3810*/  F2FP.PACK_AB R4, R55, R56 ;  /* 0x000000383704723e */ /* 0x000fe200000000ff */
[----:B------:R-:W-:Y:S01]  /*3820*/  STS [R221+0x10000], R6 ;  /* 0x01000006dd007388 */ /* 0x000fe20000000800 */
[----:B-1----:R-:W-:Y:S02]  /*3830*/  F2FP.PACK_AB R3, R11, R12 ;  /* 0x0000000c0b03723e */ /* 0x002fe400000000ff */
[----:B------:R-:W-:Y:S01]  /*3840*/  F2FP.PACK_AB R2, R13, R16 ;  /* 0x000000100d02723e */ /* 0x000fe200000000ff */
[----:B------:R-:W-:Y:S01]  /*3850*/  STS [R221+0x10400], R5 ;  /* 0x01040005dd007388 */ /* 0x000fe20000000800 */
[----:B------:R-:W-:Y:S02]  /*3860*/  F2FP.PACK_AB R0, R7, R8 ;  /* 0x000000080700723e */ /* 0x000fe400000000ff */
[----:B------:R-:W-:Y:S01]  /*3870*/  F2FP.PACK_AB R8, R17, R54 ;  /* 0x000000361108723e */ /* 0x000fe200000000ff */
[----:B------:R-:W-:Y:S01]  /*3880*/  STS [R224+0x10000], R4 ;  /* 0x01000004e0007388 */ /* 0x000fe20000000800 */
[----:B------:R-:W-:Y:S03]  /*3890*/  F2FP.PACK_AB R7, R9, R10 ;  /* 0x0000000a0907723e */ /* 0x000fe600000000ff */
[----:B------:R-:W-:Y:S04]  /*38a0*/  STS [R224+0x10400], R3 ;  /* 0x01040003e0007388 */ /* 0x000fe80000000800 */
[----:B------:R-:W-:Y:S04]  /*38b0*/  STS [R220+0x10000], R2 ;  /* 0x01000002dc007388 */ /* 0x000fe80000000800 */
[----:B------:R1:W-:Y:S04]  /*38c0*/  STS [R220+0x10400], R0 ;  /* 0x01040000dc007388 */ /* 0x0003e80000000800 */
[----:B------:R-:W-:Y:S04]  /*38d0*/  STS [R222+0x10000], R8 ;  /* 0x01000008de007388 */ /* 0x000fe80000000800 */
[----:B------:R-:W-:Y:S04]  /*38e0*/  STS [R222+0x10400], R7 ;  /* 0x01040007de007388 */ /* 0x000fe80000000800 */
[----:B------:R-:W-:Y:S01]  /*38f0*/  BAR.SYNC.DEFER_BLOCKING 0x0 ;  /* 0x0000000000007b1d */ /* 0x000fe20000010000 */
[----:B-1----:R-:W-:Y:S05]  /*3900*/  IMAD.SHL.U32 R0, R202, 0x2, RZ ;  /* 0x00000002ca007824 */ /* 0x002fea00078e00ff */
[----:B------:R-:W-:Y:S04]  /*3910*/  LDSM.16.MT88.4 R4, [R186+0x12000] ;  /* 0x01200000ba04783b */ /* 0x000fe80000004200 */
[----:B------:R-:W1:Y:S04]  /*3920*/  LDSM.16.MT88.4 R8, [R0+0x8000] ;  /* 0x008000000008783b */ /* 0x000e680000004200 */
[----:B------:R-:W2:Y:S04]  /*3930*/  LDSM.16.MT88.4 R12, [R185+0x12000] ;  /* 0x01200000b90c783b */ /* 0x000ea80000004200 */
[----:B------:R-:W3:Y:S04]  /*3940*/  LDSM.16.MT88.4 R16, [R0+0xa000] ;  /* 0x00a000000010783b */ /* 0x000ee80000004200 */
[----:B------:R-:W-:Y:S04]  /*3950*/  LDSM.16.MT88.4 R52, [R186+0x12800] ;  /* 0x01280000ba34783b */ /* 0x000fe80000004200 */
[----:B------:R-:W4:Y:S04]  /*3960*/  LDSM.16.MT88.4 R56, [R0+0x8800] ;  /* 0x008800000038783b */ /* 0x000f280000004200 */
[----:B------:R-:W5:Y:S04]  /*3970*/  LDSM.16.MT88.4 R60, [R185+0x12800] ;  /* 0x01280000b93c783b */ /* 0x000f680000004200 */
[----:B------:R-:W3:Y:S01]  /*3980*/  LDSM.16.MT88.4 R64, [R0+0xa800] ;  /* 0x00a800000040783b */ /* 0x000ee20000004200 */
[-C--:B-1----:R-:W-:Y:S08]  /*3990*/  HMMA.16816.F32 R20, R4, R8.reuse, R20 ;  /* 0x000000080414723c */ /* 0x082ff00000001814 */
[C---:B--2---:R-:W-:Y:S08]  /*39a0*/  HMMA.16816.F32 R24, R12.reuse, R8, R24 ;  /* 0x000000080c18723c */ /* 0x044ff00000001818 */
[-C--:B------:R-:W-:Y:S08]  /*39b0*/  HMMA.16816.F32 R28, R12, R10.reuse, R28 ;  /* 0x0000000a0c1c723c */ /* 0x080ff0000000181c */
[C---:B------:R-:W-:Y:S01]  /*39c0*/  HMMA.16816.F32 R32, R4.reuse, R10, R32 ;  /* 0x0000000a0420723c */ /* 0x040fe20000001820 */
[----:B------:R-:W-:Y:S07]  /*39d0*/  LDSM.16.MT88.4 R8, [R0+0x9000] ;  /* 0x009000000008783b */ /* 0x000fee0000004200 */
[-C--:B---3--:R-:W-:Y:S08]  /*39e0*/  HMMA.16816.F32 R36, R4, R16.reuse, R36 ;  /* 0x000000100424723c */ /* 0x088ff00000001824 */
[C---:B------:R-:W-:Y:S08]  /*39f0*/  HMMA.16816.F32 R40, R12.reuse, R16, R40 ;  /* 0x000000100c28723c */ /* 0x040ff00000001828 */
[-C--:B------:R-:W-:Y:S01]  /*3a00*/  HMMA.16816.F32 R44, R12, R18.reuse, R44 ;  /* 0x000000120c2c723c */ /* 0x080fe2000000182c */
[----:B------:R-:W-:Y:S07]  /*3a10*/  LDSM.16.MT88.4 R12, [R185+0x13000] ;  /* 0x01300000b90c783b */ /* 0x000fee0000004200 */
[----:B------:R-:W-:Y:S01]  /*3a20*/  HMMA.16816.F32 R48, R4, R18, R48 ;  /* 0x000000120430723c */ /* 0x000fe20000001830 */
[----:B------:R-:W1:Y:S04]  /*3a30*/  LDSM.16.MT88.4 R4, [R186+0x13000] ;  /* 0x01300000ba04783b */ /* 0x000e680000004200 */
[----:B------:R-:W2:Y:S03]  /*3a40*/  LDSM.16.MT88.4 R16, [R0+0xb000] ;  /* 0x00b000000010783b */ /* 0x000ea60000004200 */
[-C--:B----4-:R-:W-:Y:S08]  /*3a50*/  HMMA.16816.F32 R20, R52, R56.reuse, R20 ;  /* 0x000000383414723c */ /* 0x090ff00000001814 */
[C---:B-----5:R-:W-:Y:S08]  /*3a60*/  HMMA.16816.F32 R24, R60.reuse, R56, R24 ;  /* 0x000000383c18723c */ /* 0x060ff00000001818 */
[-C--:B------:R-:W-:Y:S08]  /*3a70*/  HMMA.16816.F32 R28, R60, R58.reuse, R28 ;  /* 0x0000003a3c1c723c */ /* 0x080ff0000000181c */
[C---:B------:R-:W-:Y:S01]  /*3a80*/  HMMA.16816.F32 R32, R52.reuse, R58, R32 ;  /* 0x0000003a3420723c */ /* 0x040fe20000001820 */
[----:B------:R-:W-:Y:S07]  /*3a90*/  LDSM.16.MT88.4 R56, [R0+0x9800] ;  /* 0x009800000038783b */ /* 0x000fee0000004200 */
[-C--:B------:R-:W-:Y:S08]  /*3aa0*/  HMMA.16816.F32 R36, R52, R64.reuse, R36 ;  /* 0x000000403424723c */ /* 0x080ff00000001824 */
[C---:B------:R-:W-:Y:S08]  /*3ab0*/  HMMA.16816.F32 R40, R60.reuse, R64, R40 ;  /* 0x000000403c28723c */ /* 0x040ff00000001828 */
[-C--:B------:R-:W-:Y:S01]  /*3ac0*/  HMMA.16816.F32 R44, R60, R66.reuse, R44 ;  /* 0x000000423c2c723c */ /* 0x080fe2000000182c */
[----:B------:R-:W-:Y:S07]  /*3ad0*/  LDSM.16.MT88.4 R60, [R185+0x13800] ;  /* 0x01380000b93c783b */ /* 0x000fee0000004200 */
[----:B------:R-:W-:Y:S01]  /*3ae0*/  HMMA.16816.F32 R48, R52, R66, R48 ;  /* 0x000000423430723c */ /* 0x000fe20000001830 */
[----:B------:R-:W3:Y:S04]  /*3af0*/  LDSM.16.MT88.4 R52, [R186+0x13800] ;  /* 0x01380000ba34783b */ /* 0x000ee80000004200 */
[----:B------:R-:W4:Y:S03]  /*3b00*/  LDSM.16.MT88.4 R64, [R0+0xb800] ;  /* 0x00b800000040783b */ /* 0x000f260000004200 */
[-C--:B-1----:R-:W-:Y:S01]  /*3b10*/  HMMA.16816.F32 R20, R4, R8.reuse, R20 ;  /* 0x000000080414723c */ /* 0x082fe20000001814 */
[----:B------:R-:W-:Y:S07]  /*3b20*/  BAR.SYNC.DEFER_BLOCKING 0x0 ;  /* 0x0000000000007b1d */ /* 0x000fee0000010000 */
[C---:B------:R-:W-:Y:S08]  /*3b30*/  HMMA.16816.F32 R24, R12.reuse, R8, R24 ;  /* 0x000000080c18723c */ /* 0x040ff00000001818 */
[-C--:B------:R-:W-:Y:S08]  /*3b40*/  HMMA.16816.F32 R28, R12, R10.reuse, R28 ;  /* 0x0000000a0c1c723c */ /* 0x080ff0000000181c */
[C---:B------:R-:W-:Y:S08]  /*3b50*/  HMMA.16816.F32 R32, R4.reuse, R10, R32 ;  /* 0x0000000a0420723c */ /* 0x040ff00000001820 */
[-C--:B--2---:R-:W-:Y:S08]  /*3b60*/  HMMA.16816.F32 R36, R4, R16.reuse, R36 ;  /* 0x000000100424723c */ /* 0x084ff00000001824 */
[C---:B------:R-:W-:Y:S08]  /*3b70*/  HMMA.16816.F32 R40, R12.reuse, R16, R40 ;  /* 0x000000100c28723c */ /* 0x040ff00000001828 */
[-C--:B------:R-:W-:Y:S08]  /*3b80*/  HMMA.16816.F32 R44, R12, R18.reuse, R44 ;  /* 0x000000120c2c723c */ /* 0x080ff0000000182c */
[----:B------:R-:W-:Y:S08]  /*3b90*/  HMMA.16816.F32 R48, R4, R18, R48 ;  /* 0x000000120430723c */ /* 0x000ff00000001830 */
[-C--:B---3--:R-:W-:Y:S08]  /*3ba0*/  HMMA.16816.F32 R20, R52, R56.reuse, R20 ;  /* 0x000000383414723c */ /* 0x088ff00000001814 */
[C---:B------:R-:W-:Y:S08]  /*3bb0*/  HMMA.16816.F32 R24, R60.reuse, R56, R24 ;  /* 0x000000383c18723c */ /* 0x040ff00000001818 */
[-C--:B------:R-:W-:Y:S08]  /*3bc0*/  HMMA.16816.F32 R28, R60, R58.reuse, R28 ;  /* 0x0000003a3c1c723c */ /* 0x080ff0000000181c */
[C---:B------:R-:W-:Y:S08]  /*3bd0*/  HMMA.16816.F32 R32, R52.reuse, R58, R32 ;  /* 0x0000003a3420723c */ /* 0x040ff00000001820 */
[-C--:B----4-:R-:W-:Y:S08]  /*3be0*/  HMMA.16816.F32 R36, R52, R64.reuse, R36 ;  /* 0x000000403424723c */ /* 0x090ff00000001824 */
[C---:B------:R-:W-:Y:S08]  /*3bf0*/  HMMA.16816.F32 R40, R60.reuse, R64, R40 ;  /* 0x000000403c28723c */ /* 0x040ff00000001828 */
[-C--:B------:R-:W-:Y:S08]  /*3c00*/  HMMA.16816.F32 R44, R60, R66.reuse, R44 ;  /* 0x000000423c2c723c */ /* 0x080ff0000000182c */
[----:B------:R-:W-:Y:S01]  /*3c10*/  HMMA.16816.F32 R48, R52, R66, R48 ;  /* 0x000000423430723c */ /* 0x000fe20000001830 */
[----:B------:R-:W-:-:S07]  /*3c20*/  @!P5 BRA `(.L_x_8) ;  /* 0x000001100000d947 */ /* 0x000fce0003800000 */
[----:B------:R-:W-:Y:S01]  /*3c30*/  IMAD.MOV.U32 R4, RZ, RZ, c[0x0][0x370] ;  /* 0x0000dc00ff047624 */ /* 0x000fe200078e00ff */
[----:B------:R-:W-:Y:S03]  /*3c40*/  MOV R5, c[0x0][0x374] ;  /* 0x0000dd0000057a02 */ /* 0x000fe60000000f00 */
[----:B------:R-:W-:Y:S05]  /*3c50*/  IMAD.U32 R2, R4, -0x40, RZ ;  /* 0xffffffc004027824 */ /* 0x000fea00078e00ff */
[C---:B------:R-:W-:Y:S04]  /*3c60*/  LEA R3, P0, R2.reuse, R210, 0x1 ;  /* 0x000000d202037211 */ /* 0x040fe800078008ff */
[----:B------:R-:W-:Y:S01]  /*3c70*/  LEA.HI.X.SX32 R2, R2, R211, 0x1, P0 ;  /* 0x000000d302027211 */ /* 0x000fe200000f0eff */
[----:B------:R-:W-:Y:S03]  /*3c80*/  IMAD.MOV.U32 R210, RZ, RZ, R3 ;  /* 0x000000ffffd27224 */ /* 0x000fe600078e0003 */
[----:B------:R-:W-:Y:S02]  /*3c90*/  MOV R211, R2 ;  /* 0x0000000200d37202 */ /* 0x000fe40000000f00 */
[C---:B------:R-:W-:Y:S03]  /*3ca0*/  LEA R2, P0, R4.reuse, R210, 0x6 ;  /* 0x000000d204027211 */ /* 0x040fe600078030ff */
[----:B------:R-:W-:Y:S01]  /*3cb0*/  @!PT LDS RZ, [RZ] ;  /* 0x00000000fffff984 */ /* 0x000fe20000000800 */
[----:B------:R-:W-:Y:S01]  /*3cc0*/  @!PT LDS RZ, [RZ] ;  /* 0x00000000fffff984 */ /* 0x000fe20000000800 */
[----:B------:R-:W-:Y:S01]  /*3cd0*/  @!PT LDS RZ, [RZ] ;  /* 0x00000000fffff984 */ /* 0x000fe20000000800 */
[----:B------:R1:W-:Y:S01]  /*3ce0*/  LDGSTS.E.BYPASS.LTC128B.128 [R214+0x8000], [R210.64] ;  /* 0x08000000d2d67fae */ /* 0x0003e2000b901d46 */
[----:B------:R-:W-:Y:S03]  /*3cf0*/  LEA.HI.X R3, R4, R211, R5, 0x6, P0 ;  /* 0x000000d304037211 */ /* 0x000fe600000f3405 */
[----:B------:R1:W-:Y:S04]  /*3d00*/  LDGSTS.E.BYPASS.LTC128B.128 [R214+0xa000], [R210.64+0x80] ;  /* 0x0a000080d2d67fae */ /* 0x0003e8000b901d46 */
[----:B------:R1:W-:Y:S04]  /*3d10*/  LDGSTS.E.BYPASS.LTC128B.128 [R214+0x9000], [R2.64] ;  /* 0x0900000002d67fae */ /* 0x0003e8000b901d46 */
[----:B------:R1:W-:Y:S04]  /*3d20*/  LDGSTS.E.BYPASS.LTC128B.128 [R214+0xb000], [R2.64+0x80] ;  /* 0x0b00008002d67fae */ /* 0x0003e8000b901d46 */
[----:B------:R-:W0:Y:S02]  /*3d30*/  LDGDEPBAR ;  /* 0x00000000000079af */ /* 0x000e240000000000 */
.L_x_8:
[----:B------:R-:W-:Y:S01]  /*3d40*/  LDSM.16.M88.4 R64, [R194] ;  /* 0x00000000c240783b */ /* 0x000fe20000000200 */
[CC--:B-1----:R-:W-:Y:S03]  /*3d50*/  LEA R2, P1, R215.reuse, R206.reuse, 0x2 ;  /* 0x000000ced7027211 */ /* 0x0c2fe600078210ff */
[----:B------:R-:W1:Y:S01]  /*3d60*/  LDSM.16.MT88.4 R16, [R0+0xc000] ;  /* 0x00c000000010783b */ /* 0x000e620000004200 */
[-C--:B------:R-:W-:Y:S03]  /*3d70*/  LEA.HI.X.SX32 R3, R215, R207.reuse, 0x2, P1 ;  /* 0x000000cfd7037211 */ /* 0x080fe600008f16ff */
[----:B------:R-:W2:Y:S04]  /*3d80*/  LDSM.16.M88.4 R60, [R194+0x1000] ;  /* 0x00100000c23c783b */ /* 0x000ea80000000200 */
[----:B------:R-:W3:Y:S04]  /*3d90*/  LDSM.16.MT88.4 R100, [R0+0xe000] ;  /* 0x00e000000064783b */ /* 0x000ee80000004200 */
[----:B------:R-:W-:Y:S04]  /*3da0*/  LDSM.16.M88.4 R168, [R196] ;  /* 0x00000000c4a8783b */ /* 0x000fe80000000200 */
[----:B------:R-:W4:Y:S04]  /*3db0*/  LDSM.16.MT88.4 R172, [R0+0xc800] ;  /* 0x00c8000000ac783b */ /* 0x000f280000004200 */
[----:B------:R-:W3:Y:S04]  /*3dc0*/  LDSM.16.M88.4 R176, [R196+0x1000] ;  /* 0x00100000c4b0783b */ /* 0x000ee80000000200 */
[----:B------:R-:W3:Y:S01]  /*3dd0*/  LDSM.16.MT88.4 R180, [R0+0xe800] ;  /* 0x00e8000000b4783b */ /* 0x000ee20000004200 */
[-C--:B-1----:R-:W-:Y:S08]  /*3de0*/  HMMA.16816.F32 R4, R64, R16.reuse, RZ ;  /* 0x000000104004723c */ /* 0x082ff000000018ff */
[C---:B--2---:R-:W-:Y:S08]  /*3df0*/  HMMA.16816.F32 R8, R60.reuse, R16, RZ ;  /* 0x000000103c08723c */ /* 0x044ff000000018ff */
[-C--:B------:R-:W-:Y:S08]  /*3e00*/  HMMA.16816.F32 R12, R60, R18.reuse, RZ ;  /* 0x000000123c0c723c */ /* 0x080ff000000018ff */
[C---:B------:R-:W-:Y:S08]  /*3e10*/  HMMA.16816.F32 R16, R64.reuse, R18, RZ ;  /* 0x000000124010723c */ /* 0x040ff000000018ff */
[-C--:B---3--:R-:W-:Y:S08]  /*3e20*/  HMMA.16816.F32 R52, R64, R100.reuse, RZ ;  /* 0x000000644034723c */ /* 0x088ff000000018ff */
[C---:B------:R-:W-:Y:S08]  /*3e30*/  HMMA.16816.F32 R56, R60.reuse, R100, RZ ;  /* 0x000000643c38723c */ /* 0x040ff000000018ff */
[-C--:B------:R-:W-:Y:S08]  /*3e40*/  HMMA.16816.F32 R60, R60, R102.reuse, RZ ;  /* 0x000000663c3c723c */ /* 0x080ff000000018ff */
[----:B------:R-:W-:Y:S01]  /*3e50*/  HMMA.16816.F32 R64, R64, R102, RZ ;  /* 0x000000664040723c */ /* 0x000fe200000018ff */
[----:B------:R-:W-:Y:S07]  /*3e60*/  LDSM.16.M88.4 R100, [R199] ;  /* 0x00000000c764783b */ /* 0x000fee0000000200 */
[-C--:B----4-:R-:W-:Y:S08]  /*3e70*/  HMMA.16816.F32 R4, R168, R172.reuse, R4 ;  /* 0x000000aca804723c */ /* 0x090ff00000001804 */
[C---:B------:R-:W-:Y:S08]  /*3e80*/  HMMA.16816.F32 R8, R176.reuse, R172, R8 ;  /* 0x000000acb008723c */ /* 0x040ff00000001808 */
[-C--:B------:R-:W-:Y:S08]  /*3e90*/  HMMA.16816.F32 R12, R176, R174.reuse, R12 ;  /* 0x000000aeb00c723c */ /* 0x080ff0000000180c */
[C---:B------:R-:W-:Y:S01]  /*3ea0*/  HMMA.16816.F32 R16, R168.reuse, R174, R16 ;  /* 0x000000aea810723c */ /* 0x040fe20000001810 */
[----:B------:R-:W1:Y:S07]  /*3eb0*/  LDSM.16.MT88.4 R172, [R0+0xd000] ;  /* 0x00d0000000ac783b */ /* 0x000e6e0000004200 */
[-C--:B------:R-:W-:Y:S08]  /*3ec0*/  HMMA.16816.F32 R52, R168, R180.reuse, R52 ;  /* 0x000000b4a834723c */ /* 0x080ff00000001834 */
[C---:B------:R-:W-:Y:S08]  /*3ed0*/  HMMA.16816.F32 R56, R176.reuse, R180, R56 ;  /* 0x000000b4b038723c */ /* 0x040ff00000001838 */
[-C--:B------:R-:W-:Y:S01]  /*3ee0*/  HMMA.16816.F32 R60, R176, R182.reuse, R60 ;  /* 0x000000b6b03c723c */ /* 0x080fe2000000183c */
[----:B------:R-:W2:Y:S07]  /*3ef0*/  LDSM.16.M88.4 R176, [R199+0x1000] ;  /* 0x00100000c7b0783b */ /* 0x000eae0000000200 */
[----:B------:R-:W-:Y:S01]  /*3f00*/  HMMA.16816.F32 R64, R168, R182, R64 ;  /* 0x000000b6a840723c */ /* 0x000fe20000001840 */
[----:B------:R-:W3:Y:S04]  /*3f10*/  LDSM.16.MT88.4 R168, [R0+0xf000] ;  /* 0x00f0000000a8783b */ /* 0x000ee80000004200 */
[----:B------:R-:W-:Y:S03]  /*3f20*/  LDSM.16.M88.4 R180, [R200+0x1000] ;  /* 0x00100000c8b4783b */ /* 0x000fe60000000200 */
[-C--:B-1----:R-:W-:Y:S08]  /*3f30*/  HMMA.16816.F32 R4, R100, R172.reuse, R4 ;  /* 0x000000ac6404723c */ /* 0x082ff00000001804 */
[C---:B--2---:R-:W-:Y:S08]  /*3f40*/  HMMA.16816.F32 R8, R176.reuse, R172, R8 ;  /* 0x000000acb008723c */ /* 0x044ff00000001808 */
[-C--:B------:R-:W-:Y:S08]  /*3f50*/  HMMA.16816.F32 R12, R176, R174.reuse, R12 ;  /* 0x000000aeb00c723c */ /* 0x080ff0000000180c */
[C---:B------:R-:W-:Y:S01]  /*3f60*/  HMMA.16816.F32 R16, R100.reuse, R174, R16 ;  /* 0x000000ae6410723c */ /* 0x040fe20000001810 */
[----:B------:R-:W-:Y:S07]  /*3f70*/  LDSM.16.M88.4 R172, [R200] ;  /* 0x00000000c8ac783b */ /* 0x000fee0000000200 */
[-C--:B---3--:R-:W-:Y:S08]  /*3f80*/  HMMA.16816.F32 R52, R100, R168.reuse, R52 ;  /* 0x000000a86434723c */ /* 0x088ff00000001834 */
[C---:B------:R-:W-:Y:S08]  /*3f90*/  HMMA.16816.F32 R56, R176.reuse, R168, R56 ;  /* 0x000000a8b038723c */ /* 0x040ff00000001838 */
[-C--:B------:R-:W-:Y:S01]  /*3fa0*/  HMMA.16816.F32 R60, R176, R170.reuse, R60 ;  /* 0x000000aab03c723c */ /* 0x080fe2000000183c */
[----:B------:R-:W1:Y:S07]  /*3fb0*/  LDSM.16.MT88.4 R176, [R0+0xd800] ;  /* 0x00d8000000b0783b */ /* 0x000e6e0000004200 */
[----:B------:R-:W-:Y:S01]  /*3fc0*/  HMMA.16816.F32 R64, R100, R170, R64 ;  /* 0x000000aa6440723c */ /* 0x000fe20000001840 */
[----:B------:R2:W3:Y:S06]  /*3fd0*/  LDSM.16.MT88.4 R100, [R0+0xf800] ;  /* 0x00f800000064783b */ /* 0x0004ec0000004200 */
[----:B------:R-:W-:Y:S02]  /*3fe0*/  IMAD.MOV.U32 R170, RZ, RZ, c[0x0][0x22c] ;  /* 0x00008b00ffaa7624 */ /* 0x000fe400078e00ff */
[----:B------:R-:W-:Y:S03]  /*3ff0*/  IMAD.MOV.U32 R171, RZ, RZ, c[0x0][0x22c] ;  /* 0x00008b00ffab7624 */ /* 0x000fe600078e00ff */
[----:B------:R-:W-:Y:S02]  /*4000*/  IMAD R170, R170, c[0x0][0x1c0], RZ ;  /* 0x00007000aaaa7a24 */ /* 0x000fe400078e02ff */
[----:B------:R-:W-:Y:S02]  /*4010*/  IMAD R171, R171, c[0x0][0x1c0], RZ ;  /* 0x00007000abab7a24 */ /* 0x000fe400078e02ff */
[----:B------:R-:W-:Y:S02]  /*4020*/  IMAD R170, R170, 0x28, RZ ;  /* 0x00000028aaaa7824 */ /* 0x000fe400078e02ff */
[----:B------:R-:W-:Y:S02]  /*4030*/  IMAD R171, R171, 0x30, RZ ;  /* 0x00000030abab7824 */ /* 0x000fe400078e02ff */
[----:B--2---:R-:W-:Y:S04]  /*4040*/  IMAD.MOV.U32 R0, RZ, RZ, c[0x0][0x22c] ;  /* 0x00008b00ff007624 */ /* 0x004fe800078e00ff */
[----:B------:R-:W-:Y:S04]  /*4050*/  IMAD R0, R0, c[0x0][0x1c0], RZ ;  /* 0x0000700000007a24 */ /* 0x000fe800078e02ff */
[----:B------:R-:W-:Y:S01]  /*4060*/  IMAD.SHL.U32 R0, R0, 0x20, RZ ;  /* 0x0000002000007824 */ /* 0x000fe200078e00ff */
[-C--:B-1----:R-:W-:Y:S08]  /*4070*/  HMMA.16816.F32 R4, R172, R176.reuse, R4 ;  /* 0x000000b0ac04723c */ /* 0x082ff00000001804 */
[C---:B------:R-:W-:Y:S07]  /*4080*/  HMMA.16816.F32 R8, R180.reuse, R176, R8 ;  /* 0x000000b0b408723c */ /* 0x040fee0000001808 */
[----:B------:R-:W-:Y:S01]  /*4090*/  IMAD.MOV.U32 R177, RZ, RZ, c[0x0][0x22c] ;  /* 0x00008b00ffb17624 */ /* 0x000fe200078e00ff */
[-C--:B------:R-:W-:Y:S04]  /*40a0*/  HMMA.16816.F32 R12, R180, R178.reuse, R12 ;  /* 0x000000b2b40c723c */ /* 0x080fe8000000180c */
[----:B------:R-:W-:Y:S04]  /*40b0*/  IMAD R177, R177, c[0x0][0x1c0], RZ ;  /* 0x00007000b1b17a24 */ /* 0x000fe800078e02ff */
[C---:B------:R-:W-:Y:S04]  /*40c0*/  HMMA.16816.F32 R16, R172.reuse, R178, R16 ;  /* 0x000000b2ac10723c */ /* 0x040fe80000001810 */
[----:B------:R-:W-:Y:S04]  /*40d0*/  IMAD R177, R177, 0x18, RZ ;  /* 0x00000018b1b17824 */ /* 0x000fe800078e02ff */
[-C--:B---3--:R-:W-:Y:S04]  /*40e0*/  HMMA.16816.F32 R52, R172, R100.reuse, R52 ;  /* 0x00000064ac34723c */ /* 0x088fe80000001834 */
[CC--:B------:R-:W-:Y:S04]  /*40f0*/  LEA R168, P1, R177.reuse, R206.reuse, 0x2 ;  /* 0x000000ceb1a87211 */ /* 0x0c0fe800078210ff */
[C---:B------:R-:W-:Y:S04]  /*4100*/  HMMA.16816.F32 R56, R180.reuse, R100, R56 ;  /* 0x00000064b438723c */ /* 0x040fe80000001838 */
[----:B------:R-:W-:Y:S03]  /*4110*/  LEA.HI.X.SX32 R169, R177, R207, 0x2, P1 ;  /* 0x000000cfb1a97211 */ /* 0x000fe600008f16ff */
[----:B------:R-:W-:Y:S01]  /*4120*/  @P5 IADD3 R100, P0, R233, R225, RZ ;  /* 0x000000e1e9645210 */ /* 0x000fe20007f1e0ff */
[-C--:B------:R-:W-:Y:S04]  /*4130*/  HMMA.16816.F32 R60, R180, R102.reuse, R60 ;  /* 0x00000066b43c723c */ /* 0x080fe8000000183c */
[----:B------:R-:W-:Y:S04]  /*4140*/  @P5 IMAD.X R101, R232, 0x1, R223, P0 ;  /* 0x00000001e8655824 */ /* 0x000fe800000e06df */
[----:B------:R-:W-:Y:S01]  /*4150*/  HMMA.16816.F32 R64, R172, R102, R64 ;  /* 0x00000066ac40723c */ /* 0x000fe20000001840 */
[----:B------:R1:W5:Y:S04]  /*4160*/  @P5 LDG.E R216, [R100.64+-0x100] ;  /* 0xffff000664d85981 */ /* 0x000368000c1e1900 */
[----:B------:R1:W5:Y:S04]  /*4170*/  @P5 LDG.E R217, [R100.64+-0xe0] ;  /* 0xffff200664d95981 */ /* 0x000368000c1e1900 */
[----:B------:R2:W-:Y:S04]  /*4180*/  RED.E.ADD.F32.FTZ.RN.STRONG.GPU [R206.64], R4 ;  /* 0x00000004ce00798e */ /* 0x0005e8000c10e786 */
[----:B------:R3:W-:Y:S01]  /*4190*/  RED.E.ADD.F32.FTZ.RN.STRONG.GPU [R2.64], R5 ;  /* 0x000000050200798e */ /* 0x0007e2000c10e786 */
[CC--:B-1----:R-:W-:Y:S04]  /*41a0*/  LEA R100, P0, R240.reuse, R206.reuse, 0x2 ;  /* 0x000000cef0647211 */ /* 0x0c2fe800078010ff */
[-C--:B------:R-:W-:Y:S02]  /*41b0*/  LEA.HI.X.SX32 R101, R240, R207.reuse, 0x2, P0 ;  /* 0x000000cff0657211 */ /* 0x080fe400000f16ff */
[CC--:B------:R-:W-:Y:S02]  /*41c0*/  LEA R102, P0, R0.reuse, R206.reuse, 0x2 ;  /* 0x000000ce00667211 */ /* 0x0c0fe400078010ff */
[-C--:B--2---:R-:W-:Y:S01]  /*41d0*/  LEA R4, P1, R171, R206.reuse, 0x2 ;  /* 0x000000ceab047211 */ /* 0x084fe200078210ff */
[----:B------:R1:W-:Y:S01]  /*41e0*/  RED.E.ADD.F32.FTZ.RN.STRONG.GPU [R100.64], R6 ;  /* 0x000000066400798e */ /* 0x0003e2000c10e786 */
[-C--:B------:R-:W-:Y:S01]  /*41f0*/  LEA.HI.X.SX32 R103, R0, R207.reuse, 0x2, P0 ;  /* 0x000000cf00677211 */ /* 0x080fe200000f16ff */
[----:B------:R-:W-:Y:S01]  /*4200*/  IMAD.IADD R0, R215, 0x1, R242 ;  /* 0x00000001d7007824 */ /* 0x000fe200078e02f2 */
[-C--:B---3--:R-:W-:Y:S01]  /*4210*/  LEA.HI.X.SX32 R5, R171, R207.reuse, 0x2, P1 ;  /* 0x000000cfab057211 */ /* 0x088fe200008f16ff */
[----:B------:R2:W-:Y:S01]  /*4220*/  RED.E.ADD.F32.FTZ.RN.STRONG.GPU [R168.64], R7 ;  /* 0x00000007a800798e */ /* 0x0005e2000c10e786 */
[----:B------:R-:W-:Y:S03]  /*4230*/  IMAD.IADD R171, R215, 0x1, R243 ;  /* 0x00000001d7ab7824 */ /* 0x000fe600078e02f3 */
[----:B------:R3:W-:Y:S01]  /*4240*/  RED.E.ADD.F32.FTZ.RN.STRONG.GPU [R102.64], R8 ;  /* 0x000000086600798e */ /* 0x0007e2000c10e786 */
[-C--:B-1----:R-:W-:Y:S02]  /*4250*/  LEA R100, P2, R170, R206.reuse, 0x2 ;  /* 0x000000ceaa647211 */ /* 0x082fe400078410ff */
[-C--:B------:R-:W-:Y:S02]  /*4260*/  LEA R6, P0, R252, R206.reuse, 0x2 ;  /* 0x000000cefc067211 */ /* 0x080fe400078010ff */
[-C--:B------:R-:W-:Y:S02]  /*4270*/  LEA.HI.X.SX32 R101, R170, R207.reuse, 0x2, P2 ;  /* 0x000000cfaa657211 */ /* 0x080fe400010f16ff */
[-C--:B--2---:R-:W-:Y:S02]  /*4280*/  LEA.HI.X.SX32 R7, R252, R207.reuse, 0x2, P0 ;  /* 0x000000cffc077211 */ /* 0x084fe400000f16ff */
[CC--:B---3--:R-:W-:Y:S01]  /*4290*/  LEA R8, P2, R231.reuse, R206.reuse, 0x2 ;  /* 0x000000cee7087211 */ /* 0x0c8fe200078410ff */
[----:B------:R1:W-:Y:S04]  /*42a0*/  RED.E.ADD.F32.FTZ.RN.STRONG.GPU [R100.64], R9 ;  /* 0x000000096400798e */ /* 0x0003e8000c10e786 */
[----:B------:R2:W-:Y:S04]  /*42b0*/  RED.E.ADD.F32.FTZ.RN.STRONG.GPU [R4.64], R10 ;  /* 0x0000000a0400798e */ /* 0x0005e8000c10e786 */
[----:B------:R3:W-:Y:S04]  /*42c0*/  RED.E.ADD.F32.FTZ.RN.STRONG.GPU [R6.64], R11 ;  /* 0x0000000b0600798e */ /* 0x0007e8000c10e786 */
[----:B------:R-:W-:Y:S04]  /*42d0*/  RED.E.ADD.F32.FTZ.RN.STRONG.GPU [R206.64+0x80], R16 ;  /* 0x00008010ce00798e */ /* 0x000fe8000c10e786 */
[----:B------:R-:W-:Y:S04]  /*42e0*/  RED.E.ADD.F32.FTZ.RN.STRONG.GPU [R2.64+0x80], R17 ;  /* 0x000080110200798e */ /* 0x000fe8000c10e786 */
[----:B------:R-:W-:Y:S01]  /*42f0*/  LDSM.16.MT88.4 R100, [R184+0x2800] ;  /* 0x00280000b864783b */ /* 0x000fe20000004200 */
[-C--:B-1----:R-:W-:Y:S02]  /*4300*/  LEA.HI.X.SX32 R9, R231, R207.reuse, 0x2, P2 ;  /* 0x000000cfe7097211 */ /* 0x082fe400010f16ff */
[CC--:B--2---:R-:W-:Y:S04]  /*4310*/  LEA R4, P0, R246.reuse, R206.reuse, 0x2 ;  /* 0x000000cef6047211 */ /* 0x0c4fe800078010ff */
[-C--:B------:R-:W-:Y:S02]  /*4320*/  LEA.HI.X.SX32 R5, R246, R207.reuse, 0x2, P0 ;  /* 0x000000cff6057211 */ /* 0x080fe400000f16ff */
[-C--:B---3--:R-:W-:Y:S02]  /*4330*/  LEA R6, P1, R243, R206.reuse, 0x2 ;  /* 0x000000cef3067211 */ /* 0x088fe400078210ff */
[-C--:B------:R-:W-:Y:S01]  /*4340*/  LEA R10, P0, R171, R206.reuse, 0x2 ;  /* 0x000000ceab0a7211 */ /* 0x080fe200078010ff */
[----:B------:R1:W-:Y:S01]  /*4350*/  RED.E.ADD.F32.FTZ.RN.STRONG.GPU [R4.64], R18 ;  /* 0x000000120400798e */ /* 0x0003e2000c10e786 */
[-C--:B------:R-:W-:Y:S02]  /*4360*/  LEA.HI.X.SX32 R7, R243, R207.reuse, 0x2, P1 ;  /* 0x000000cff3077211 */ /* 0x080fe400008f16ff */
[-C--:B------:R-:W-:Y:S03]  /*4370*/  LEA.HI.X.SX32 R11, R171, R207.reuse, 0x2, P0 ;  /* 0x000000cfab0b7211 */ /* 0x080fe600000f16ff */
[----:B------:R2:W-:Y:S04]  /*4380*/  RED.E.ADD.F32.FTZ.RN.STRONG.GPU [R6.64], R19 ;  /* 0x000000130600798e */ /* 0x0005e8000c10e786 */
[----:B------:R-:W-:Y:S04]  /*4390*/  RED.E.ADD.F32.FTZ.RN.STRONG.GPU [R10.64], R12 ;  /* 0x0000000c0a00798e */ /* 0x000fe8000c10e786 */
[----:B------:R3:W-:Y:S04]  /*43a0*/  RED.E.ADD.F32.FTZ.RN.STRONG.GPU [R8.64], R13 ;  /* 0x0000000d0800798e */ /* 0x0007e8000c10e786 */
[----:B------:R-:W-:Y:S01]  /*43b0*/  LDSM.16.MT88.4 R16, [R184+0x2000] ;  /* 0x00200000b810783b */ /* 0x000fe20000004200 */
[CC--:B-1----:R-:W-:Y:S04]  /*43c0*/  LEA R4, P1, R230.reuse, R206.reuse, 0x2 ;  /* 0x000000cee6047211 */ /* 0x0c2fe800078210ff */
[-C--:B------:R-:W-:Y:S02]  /*43d0*/  LEA.HI.X.SX32 R5, R230, R207.reuse, 0x2, P1 ;  /* 0x000000cfe6057211 */ /* 0x080fe400008f16ff */
[CC--:B--2---:R-:W-:Y:S03]  /*43e0*/  LEA R6, P0, R236.reuse, R206.reuse, 0x2 ;  /* 0x000000ceec067211 */ /* 0x0c4fe600078010ff */
[----:B------:R1:W-:Y:S01]  /*43f0*/  RED.E.ADD.F32.FTZ.RN.STRONG.GPU [R4.64], R14 ;  /* 0x0000000e0400798e */ /* 0x0003e2000c10e786 */
[-C--:B------:R-:W-:Y:S02]  /*4400*/  LEA.HI.X.SX32 R7, R236, R207.reuse, 0x2, P0 ;  /* 0x000000cfec077211 */ /* 0x080fe400000f16ff */
[CC--:B---3--:R-:W-:Y:S03]  /*4410*/  LEA R8, P2, R229.reuse, R206.reuse, 0x2 ;  /* 0x000000cee5087211 */ /* 0x0c8fe600078410ff */
[----:B------:R2:W-:Y:S01]  /*4420*/  RED.E.ADD.F32.FTZ.RN.STRONG.GPU [R6.64], R15 ;  /* 0x0000000f0600798e */ /* 0x0005e2000c10e786 */
[-C--:B------:R-:W-:Y:S03]  /*4430*/  LEA.HI.X.SX32 R9, R229, R207.reuse, 0x2, P2 ;  /* 0x000000cfe5097211 */ /* 0x080fe600010f16ff */
[----:B------:R-:W-:Y:S04]  /*4440*/  RED.E.ADD.F32.FTZ.RN.STRONG.GPU [R206.64+0x100], R52 ;  /* 0x00010034ce00798e */ /* 0x000fe8000c10e786 */
[----:B------:R-:W-:Y:S04]  /*4450*/  RED.E.ADD.F32.FTZ.RN.STRONG.GPU [R2.64+0x100], R53 ;  /* 0x000100350200798e */ /* 0x000fe8000c10e786 */
[----:B------:R-:W-:Y:S01]  /*4460*/  LDSM.16.MT88.4 R12, [R185+0x10000] ;  /* 0x01000000b90c783b */ /* 0x000fe20000004200 */
[CC--:B-1----:R-:W-:Y:S04]  /*4470*/  LEA R4, P0, R245.reuse, R206.reuse, 0x2 ;  /* 0x000000cef5047211 */ /* 0x0c2fe800078010ff */
[-C--:B------:R-:W-:Y:S02]  /*4480*/  LEA.HI.X.SX32 R5, R245, R207.reuse, 0x2, P0 ;  /* 0x000000cff5057211 */ /* 0x080fe400000f16ff */
[-C--:B--2---:R-:W-:Y:S02]  /*4490*/  LEA R6, P1, R242, R206.reuse, 0x2 ;  /* 0x000000cef2067211 */ /* 0x084fe400078210ff */
[-C--:B------:R-:W-:Y:S01]  /*44a0*/  LEA R10, P0, R0, R206.reuse, 0x2 ;  /* 0x000000ce000a7211 */ /* 0x080fe200078010ff */
[----:B------:R1:W-:Y:S01]  /*44b0*/  RED.E.ADD.F32.FTZ.RN.STRONG.GPU [R4.64], R54 ;  /* 0x000000360400798e */ /* 0x0003e2000c10e786 */
[-C--:B------:R-:W-:Y:S02]  /*44c0*/  LEA.HI.X.SX32 R7, R242, R207.reuse, 0x2, P1 ;  /* 0x000000cff2077211 */ /* 0x080fe400008f16ff */
[-C--:B------:R-:W-:Y:S01]  /*44d0*/  LEA.HI.X.SX32 R11, R0, R207.reuse, 0x2, P0 ;  /* 0x000000cf000b7211 */ /* 0x080fe200000f16ff */
[----:B------:R-:W-:Y:S02]  /*44e0*/  IMAD.IADD R0, R215, 0x1, R241 ;  /* 0x00000001d7007824 */ /* 0x000fe400078e02f1 */
[----:B------:R2:W-:Y:S04]  /*44f0*/  RED.E.ADD.F32.FTZ.RN.STRONG.GPU [R6.64], R55 ;  /* 0x000000370600798e */ /* 0x0005e8000c10e786 */
[----:B------:R3:W-:Y:S04]  /*4500*/  RED.E.ADD.F32.FTZ.RN.STRONG.GPU [R10.64], R56 ;  /* 0x000000380a00798e */ /* 0x0007e8000c10e786 */
[----:B------:R4:W-:Y:S04]  /*4510*/  RED.E.ADD.F32.FTZ.RN.STRONG.GPU [R8.64], R57 ;  /* 0x000000390800798e */ /* 0x0009e8000c10e786 */
[----:B------:R-:W-:Y:S01]  /*4520*/  LDSM.16.MT88.4 R52, [R186+0x10800] ;  /* 0x01080000ba34783b */ /* 0x000fe20000004200 */
[CC--:B-1----:R-:W-:Y:S04]  /*4530*/  LEA R4, P1, R228.reuse, R206.reuse, 0x2 ;  /* 0x000000cee4047211 */ /* 0x0c2fe800078210ff */
[-C--:B------:R-:W-:Y:S02]  /*4540*/  LEA.HI.X.SX32 R5, R228, R207.reuse, 0x2, P1 ;  /* 0x000000cfe4057211 */ /* 0x080fe400008f16ff */
[CC--:B--2---:R-:W-:Y:S03]  /*4550*/  LEA R6, P0, R235.reuse, R206.reuse, 0x2 ;  /* 0x000000ceeb067211 */ /* 0x0c4fe600078010ff */
[----:B------:R1:W-:Y:S01]  /*4560*/  RED.E.ADD.F32.FTZ.RN.STRONG.GPU [R4.64], R58 ;  /* 0x0000003a0400798e */ /* 0x0003e2000c10e786 */
[-C--:B------:R-:W-:Y:S02]  /*4570*/  LEA.HI.X.SX32 R7, R235, R207.reuse, 0x2, P0 ;  /* 0x000000cfeb077211 */ /* 0x080fe400000f16ff */
[CC--:B---3--:R-:W-:Y:S02]  /*4580*/  LEA R10, P0, R241.reuse, R206.reuse, 0x2 ;  /* 0x000000cef10a7211 */ /* 0x0c8fe400078010ff */
[CC--:B----4-:R-:W-:Y:S01]  /*4590*/  LEA R8, P4, R0.reuse, R206.reuse, 0x2 ;  /* 0x000000ce00087211 */ /* 0x0d0fe200078810ff */
[----:B------:R2:W-:Y:S01]  /*45a0*/  RED.E.ADD.F32.FTZ.RN.STRONG.GPU [R6.64], R59 ;  /* 0x0000003b0600798e */ /* 0x0005e2000c10e786 */
[-C--:B------:R-:W-:Y:S02]  /*45b0*/  LEA.HI.X.SX32 R11, R241, R207.reuse, 0x2, P0 ;  /* 0x000000cff10b7211 */ /* 0x080fe400000f16ff */
[-C--:B------:R-:W-:Y:S01]  /*45c0*/  LEA.HI.X.SX32 R9, R0, R207.reuse, 0x2, P4 ;  /* 0x000000cf00097211 */ /* 0x080fe200020f16ff */
[----:B------:R-:W-:Y:S01]  /*45d0*/  RED.E.ADD.F32.FTZ.RN.STRONG.GPU [R206.64+0x180], R64 ;  /* 0x00018040ce00798e */ /* 0x000fe2000c10e786 */
[----:B------:R-:W-:Y:S03]  /*45e0*/  LOP3.LUT R0, R213, 0x1, RZ, 0xc0, !PT ;  /* 0x00000001d5007812 */ /* 0x000fe600078ec0ff */
[----:B------:R3:W-:Y:S04]  /*45f0*/  RED.E.ADD.F32.FTZ.RN.STRONG.GPU [R2.64+0x180], R65 ;  /* 0x000180410200798e */ /* 0x0007e8000c10e786 */
[----:B------:R-:W-:Y:S01]  /*4600*/  LDSM.16.MT88.4 R56, [R184+0x800] ;  /* 0x00080000b838783b */ /* 0x000fe20000004200 */
[CC--:B-1----:R-:W-:Y:S04]  /*4610*/  LEA R4, P1, R244.reuse, R206.reuse, 0x2 ;  /* 0x000000cef4047211 */ /* 0x0c2fe800078210ff */
[-C--:B------:R-:W-:Y:S02]  /*4620*/  LEA.HI.X.SX32 R5, R244, R207.reuse, 0x2, P1 ;  /* 0x000000cff4057211 */ /* 0x080fe400008f16ff */
[CC--:B--2---:R-:W-:Y:S03]  /*4630*/  LEA R6, P2, R227.reuse, R206.reuse, 0x2 ;  /* 0x000000cee3067211 */ /* 0x0c4fe600078410ff */
[----:B------:R1:W-:Y:S01]  /*4640*/  RED.E.ADD.F32.FTZ.RN.STRONG.GPU [R4.64], R66 ;  /* 0x000000420400798e */ /* 0x0003e2000c10e786 */
[-C--:B------:R-:W-:Y:S03]  /*4650*/  LEA.HI.X.SX32 R7, R227, R207.reuse, 0x2, P2 ;  /* 0x000000cfe3077211 */ /* 0x080fe600010f16ff */
[----:B------:R-:W-:Y:S01]  /*4660*/  RED.E.ADD.F32.FTZ.RN.STRONG.GPU [R10.64], R67 ;  /* 0x000000430a00798e */ /* 0x000fe2000c10e786 */
[CC--:B---3--:R-:W-:Y:S03]  /*4670*/  LEA R2, P0, R234.reuse, R206.reuse, 0x2 ;  /* 0x000000ceea027211 */ /* 0x0c8fe600078010ff */
[----:B------:R-:W-:Y:S01]  /*4680*/  RED.E.ADD.F32.FTZ.RN.STRONG.GPU [R8.64], R60 ;  /* 0x0000003c0800798e */ /* 0x000fe2000c10e786 */
[-C--:B------:R-:W-:Y:S02]  /*4690*/  LEA.HI.X.SX32 R3, R234, R207.reuse, 0x2, P0 ;  /* 0x000000cfea037211 */ /* 0x080fe400000f16ff */
[----:B------:R-:W-:Y:S01]  /*46a0*/  ISETP.NE.U32.AND P0, PT, R0, 0x1, PT ;  /* 0x000000010000780c */ /* 0x000fe20003f05070 */
[----:B------:R-:W-:Y:S01]  /*46b0*/  RED.E.ADD.F32.FTZ.RN.STRONG.GPU [R6.64], R61 ;  /* 0x0000003d0600798e */ /* 0x000fe2000c10e786 */
[----:B------:R-:W-:Y:S03]  /*46c0*/  @P5 IADD3 R0, P2, R225, -0x100, RZ ;  /* 0xffffff00e1005810 */ /* 0x000fe60007f5e0ff */
[----:B------:R-:W-:Y:S02]  /*46d0*/  LDSM.16.MT88.4 R8, [R184] ;  /* 0x00000000b808783b */ /* 0x000fe40000004200 */
[----:B------:R-:W-:Y:S01]  /*46e0*/  @P5 IMAD.MOV.U32 R225, RZ, RZ, R0 ;  /* 0x000000ffffe15224 */ /* 0x000fe200078e0000 */
[C---:B------:R-:W-:Y:S01]  /*46f0*/  IADD3 R0, R184.reuse, -0x4000, RZ ;  /* 0xffffc000b8007810 */ /* 0x040fe20007ffe0ff */
[----:B------:R-:W-:Y:S04]  /*4700*/  LDSM.16.MT88.4 R64, [R185+0x10800] ;  /* 0x01080000b940783b */ /* 0x000fe80000004200 */
[----:B------:R-:W-:Y:S02]  /*4710*/  @P0 IADD3 R0, R184, 0x4000, RZ ;  /* 0x00004000b8000810 */ /* 0x000fe40007ffe0ff */
[C---:B-1----:R-:W-:Y:S04]  /*4720*/  LEA R4, P1, R226.reuse, R206, 0x2 ;  /* 0x000000cee2047211 */ /* 0x042fe800078210ff */
[----:B------:R-:W-:Y:S02]  /*4730*/  LEA.HI.X.SX32 R5, R226, R207, 0x2, P1 ;  /* 0x000000cfe2057211 */ /* 0x000fe400008f16ff */
[----:B------:R-:W-:Y:S03]  /*4740*/  @P5 IADD3 R219, P1, R219, -0x100, RZ ;  /* 0xffffff00dbdb5810 */ /* 0x000fe60007f3e0ff */
[----:B------:R-:W-:Y:S01]  /*4750*/  RED.E.ADD.F32.FTZ.RN.STRONG.GPU [R4.64], R62 ;  /* 0x0000003e0400798e */ /* 0x000fe2000c10e786 */
[----:B------:R-:W-:Y:S03]  /*4760*/  @P5 IADD3.X R218, R218, -0x1, RZ, P1, !PT ;  /* 0xffffffffdada5810 */ /* 0x000fe60000ffe4ff */
[----:B------:R-:W1:Y:S04]  /*4770*/  LDSM.16.MT88.4 R4, [R186+0x10000] ;  /* 0x01000000ba04783b */ /* 0x000e680000004200 */
[----:B------:R2:W-:Y:S04]  /*4780*/  RED.E.ADD.F32.FTZ.RN.STRONG.GPU [R2.64], R63 ;  /* 0x0000003f0200798e */ /* 0x0005e8000c10e786 */
[----:B------:R-:W-:Y:S01]  /*4790*/  LDSM.16.MT88.4 R60, [R185+0x11000] ;  /* 0x01100000b93c783b */ /* 0x000fe20000004200 */
[----:B--2---:R-:W-:Y:S02]  /*47a0*/  @P5 IADD3.X R2, R223, -0x1, RZ, P2, !PT ;  /* 0xffffffffdf025810 */ /* 0x004fe400017fe4ff */
[C---:B------:R-:W-:Y:S02]  /*47b0*/  ISETP.GT.AND P2, PT, R213.reuse, RZ, PT ;  /* 0x000000ffd500720c */ /* 0x040fe40003f44270 */
[----:B------:R-:W-:Y:S01]  /*47c0*/  IADD3 R3, R213, -0x1, RZ ;  /* 0xffffffffd5037810 */ /* 0x000fe20007ffe0ff */
[----:B------:R-:W-:Y:S01]  /*47d0*/  @P5 IMAD.MOV.U32 R223, RZ, RZ, R2 ;  /* 0x000000ffffdf5224 */ /* 0x000fe200078e0002 */
[-C--:B-1----:R-:W-:Y:S05]  /*47e0*/  HMMA.16816.F32 R68, R4, R8.reuse, R68 ;  /* 0x000000080444723c */ /* 0x082fea0000001844 */
[----:B------:R-:W-:Y:S03]  /*47f0*/  IMAD.MOV.U32 R213, RZ, RZ, R3 ;  /* 0x000000ffffd57224 */ /* 0x000fe600078e0003 */
[C---:B------:R-:W-:Y:S08]  /*4800*/  HMMA.16816.F32 R72, R12.reuse, R8, R72 ;  /* 0x000000080c48723c */ /* 0x040ff00000001848 */
[-C--:B------:R-:W-:Y:S08]  /*4810*/  HMMA.16816.F32 R76, R12, R10.reuse, R76 ;  /* 0x0000000a0c4c723c */ /* 0x080ff0000000184c */
[C---:B------:R-:W-:Y:S01]  /*4820*/  HMMA.16816.F32 R80, R4.reuse, R10, R80 ;  /* 0x0000000a0450723c */ /* 0x040fe20000001850 */
[----:B------:R-:W-:Y:S07]  /*4830*/  LDSM.16.MT88.4 R8, [R186+0x11000] ;  /* 0x01100000ba08783b */ /* 0x000fee0000004200 */
[-C--:B------:R-:W-:Y:S08]  /*4840*/  HMMA.16816.F32 R84, R4, R16.reuse, R84 ;  /* 0x000000100454723c */ /* 0x080ff00000001854 */
[C---:B------:R-:W-:Y:S08]  /*4850*/  HMMA.16816.F32 R88, R12.reuse, R16, R88 ;  /* 0x000000100c58723c */ /* 0x040ff00000001858 */
[-C--:B------:R-:W-:Y:S01]  /*4860*/  HMMA.16816.F32 R92, R12, R18.reuse, R92 ;  /* 0x000000120c5c723c */ /* 0x080fe2000000185c */
[----:B------:R-:W1:Y:S07]  /*4870*/  LDSM.16.MT88.4 R12, [R184+0x1000] ;  /* 0x00100000b80c783b */ /* 0x000e6e0000004200 */
[----:B------:R-:W-:Y:S01]  /*4880*/  HMMA.16816.F32 R96, R4, R18, R96 ;  /* 0x000000120460723c */ /* 0x000fe20000001860 */
[----:B------:R-:W2:Y:S04]  /*4890*/  LDSM.16.MT88.4 R4, [R184+0x3000] ;  /* 0x00300000b804783b */ /* 0x000ea80000004200 */
[----:B------:R-:W-:Y:S03]  /*48a0*/  LDSM.16.MT88.4 R16, [R186+0x11800] ;  /* 0x01180000ba10783b */ /* 0x000fe60000004200 */
[-C--:B------:R-:W-:Y:S08]  /*48b0*/  HMMA.16816.F32 R68, R52, R56.reuse, R68 ;  /* 0x000000383444723c */ /* 0x080ff00000001844 */
[C---:B------:R-:W-:Y:S08]  /*48c0*/  HMMA.16816.F32 R72, R64.reuse, R56, R72 ;  /* 0x000000384048723c */ /* 0x040ff00000001848 */
[-C--:B------:R-:W-:Y:S08]  /*48d0*/  HMMA.16816.F32 R76, R64, R58.reuse, R76 ;  /* 0x0000003a404c723c */ /* 0x080ff0000000184c */
[C---:B------:R-:W-:Y:S01]  /*48e0*/  HMMA.16816.F32 R80, R52.reuse, R58, R80 ;  /* 0x0000003a3450723c */ /* 0x040fe20000001850 */
[----:B------:R-:W3:Y:S07]  /*48f0*/  LDSM.16.MT88.4 R56, [R184+0x1800] ;  /* 0x00180000b838783b */ /* 0x000eee0000004200 */
[-C--:B------:R-:W-:Y:S08]  /*4900*/  HMMA.16816.F32 R84, R52, R100.reuse, R84 ;  /* 0x000000643454723c */ /* 0x080ff00000001854 */
[C---:B------:R-:W-:Y:S08]  /*4910*/  HMMA.16816.F32 R88, R64.reuse, R100, R88 ;  /* 0x000000644058723c */ /* 0x040ff00000001858 */
[-C--:B------:R-:W-:Y:S01]  /*4920*/  HMMA.16816.F32 R92, R64, R102.reuse, R92 ;  /* 0x00000066405c723c */ /* 0x080fe2000000185c */
[----:B------:R-:W4:Y:S07]  /*4930*/  LDSM.16.MT88.4 R64, [R185+0x11800] ;  /* 0x01180000b940783b */ /* 0x000f2e0000004200 */
[----:B------:R-:W-:Y:S01]  /*4940*/  HMMA.16816.F32 R96, R52, R102, R96 ;  /* 0x000000663460723c */ /* 0x000fe20000001860 */
[----:B------:R2:W3:Y:S07]  /*4950*/  LDSM.16.MT88.4 R52, [R184+0x3800] ;  /* 0x00380000b834783b */ /* 0x0004ee0000004200 */
[-C--:B-1----:R-:W-:Y:S08]  /*4960*/  HMMA.16816.F32 R68, R8, R12.reuse, R68 ;  /* 0x0000000c0844723c */ /* 0x082ff00000001844 */
[C---:B------:R-:W-:Y:S08]  /*4970*/  HMMA.16816.F32 R72, R60.reuse, R12, R72 ;  /* 0x0000000c3c48723c */ /* 0x040ff00000001848 */
[-C--:B------:R-:W-:Y:S04]  /*4980*/  HMMA.16816.F32 R76, R60, R14.reuse, R76 ;  /* 0x0000000e3c4c723c */ /* 0x080fe8000000184c */
[----:B--2---:R-:W-:Y:S04]  /*4990*/  IMAD.MOV.U32 R184, RZ, RZ, R0 ;  /* 0x000000ffffb87224 */ /* 0x004fe800078e0000 */
[C---:B------:R-:W-:Y:S08]  /*49a0*/  HMMA.16816.F32 R80, R8.reuse, R14, R80 ;  /* 0x0000000e0850723c */ /* 0x040ff00000001850 */
[-C--:B------:R-:W-:Y:S08]  /*49b0*/  HMMA.16816.F32 R84, R8, R4.reuse, R84 ;  /* 0x000000040854723c */ /* 0x080ff00000001854 */
[C---:B------:R-:W-:Y:S08]  /*49c0*/  HMMA.16816.F32 R88, R60.reuse, R4, R88 ;  /* 0x000000043c58723c */ /* 0x040ff00000001858 */
[-C--:B------:R-:W-:Y:S08]  /*49d0*/  HMMA.16816.F32 R92, R60, R6.reuse, R92 ;  /* 0x000000063c5c723c */ /* 0x080ff0000000185c */
[----:B------:R-:W-:Y:S08]  /*49e0*/  HMMA.16816.F32 R96, R8, R6, R96 ;  /* 0x000000060860723c */ /* 0x000ff00000001860 */
[-C--:B---3--:R-:W-:Y:S08]  /*49f0*/  HMMA.16816.F32 R68, R16, R56.reuse, R68 ;  /* 0x000000381044723c */ /* 0x088ff00000001844 */
[C---:B----4-:R-:W-:Y:S08]  /*4a00*/  HMMA.16816.F32 R72, R64.reuse, R56, R72 ;  /* 0x000000384048723c */ /* 0x050ff00000001848 */
[-C--:B------:R-:W-:Y:S08]  /*4a10*/  HMMA.16816.F32 R76, R64, R58.reuse, R76 ;  /* 0x0000003a404c723c */ /* 0x080ff0000000184c */
[C---:B------:R-:W-:Y:S08]  /*4a20*/  HMMA.16816.F32 R80, R16.reuse, R58, R80 ;  /* 0x0000003a1050723c */ /* 0x040ff00000001850 */
[-C--:B------:R-:W-:Y:S08]  /*4a30*/  HMMA.16816.F32 R84, R16, R52.reuse, R84 ;  /* 0x000000341054723c */ /* 0x080ff00000001854 */
[C---:B------:R-:W-:Y:S08]  /*4a40*/  HMMA.16816.F32 R88, R64.reuse, R52, R88 ;  /* 0x000000344058723c */ /* 0x040ff00000001858 */
[-C--:B------:R-:W-:Y:S08]  /*4a50*/  HMMA.16816.F32 R92, R64, R54.reuse, R92 ;  /* 0x00000036405c723c */ /* 0x080ff0000000185c */
[----:B------:R-:W-:Y:S01]  /*4a60*/  HMMA.16816.F32 R96, R16, R54, R96 ;  /* 0x000000361060723c */ /* 0x000fe20000001860 */
[----:B------:R-:W-:-:S07]  /*4a70*/  @P2 BRA `(.L_x_9) ;  /* 0xffffdd8000002947 */ /* 0x000fce000383ffff */
[----:B------:R-:W-:Y:S01]  /*4a80*/  BAR.SYNC.DEFER_BLOCKING 0x0 ;  /* 0x0000000000007b1d */ /* 0x000fe20000010000 */
[----:B------:R-:W-:Y:S01]  /*4a90*/  FMUL.FTZ R68, R68, c[0x0][0x2e0] ;  /* 0x0000b80044447a20 */ /* 0x000fe20000410000 */
[----:B------:R-:W-:Y:S01]  /*4aa0*/  F2FP.PACK_AB R20, R21, R20 ;  /* 0x000000141514723e */ /* 0x000fe200000000ff */
        /* <DEDUP_REMOVED lines=23> */
[----:B------:R-:W-:Y:S01]  /*4c20*/  STS [R247], R16 ;  /* 0x00000010f7007388 */ /* 0x000fe20000000800 */
[----:B------:R-:W-:Y:S01]  /*4c30*/  FMUL.FTZ R10, R77, c[0x0][0x2e0] ;  /* 0x0000b8004d0a7a20 */ /* 0x000fe20000410000 */
[----:B------:R-:W-:Y:S01]  /*4c40*/  F2FP.PACK_AB R13, R13, R74 ;  /* 0x0000004a0d0d723e */ /* 0x000fe200000000ff */
[----:B------:R-:W-:Y:S01]  /*4c50*/  FMUL.FTZ R78, R78, c[0x0][0x2e0] ;  /* 0x0000b8004e4e7a20 */ /* 0x000fe20000410000 */
[----:B------:R-:W-:Y:S01]  /*4c60*/  STS [R247+0x400], R15 ;  /* 0x0004000ff7007388 */ /* 0x000fe20000000800 */
        /* <DEDUP_REMOVED lines=33> */
[----:B------:R-:W-:-:S02]  /*4e80*/  F2FP.PACK_AB R2, R2, R92 ;  /* 0x0000005c0202723e */ /* 0x000fc400000000ff */
[----:B------:R-:W-:Y:S01]  /*4e90*/  STS [R248+0x2000], R4 ;  /* 0x00200004f8007388 */ /* 0x000fe20000000800 */
[----:B------:R-:W-:Y:S02]  /*4ea0*/  F2FP.PACK_AB R30, R31, R30 ;  /* 0x0000001e1f1e723e */ /* 0x000fe400000000ff */
[----:B------:R-:W-:Y:S01]  /*4eb0*/  F2FP.PACK_AB R0, R0, R94 ;  /* 0x0000005e0000723e */ /* 0x000fe200000000ff */
[----:B------:R-:W-:Y:S01]  /*4ec0*/  STS [R248+0x2400], R3 ;  /* 0x00240003f8007388 */ /* 0x000fe20000000800 */
[----:B------:R-:W-:Y:S02]  /*4ed0*/  F2FP.PACK_AB R36, R37, R36 ;  /* 0x000000242524723e */ /* 0x000fe400000000ff */
[----:B------:R-:W-:Y:S01]  /*4ee0*/  F2FP.PACK_AB R38, R39, R38 ;  /* 0x000000262726723e */ /* 0x000fe200000000ff */
[----:B------:R-:W-:Y:S01]  /*4ef0*/  STS [R247+0x3000], R6 ;  /* 0x00300006f7007388 */ /* 0x000fe20000000800 */
[----:B------:R-:W-:Y:S02]  /*4f00*/  F2FP.PACK_AB R48, R49, R48 ;  /* 0x000000303130723e */ /* 0x000fe400000000ff */
[----:B------:R-:W-:Y:S01]  /*4f10*/  F2FP.PACK_AB R50, R51, R50 ;  /* 0x000000323332723e */ /* 0x000fe200000000ff */
[----:B------:R-:W-:Y:S01]  /*4f20*/  STS [R247+0x3400], R5 ;  /* 0x00340005f7007388 */ /* 0x000fe20000000800 */
[----:B------:R-:W-:-:S02]  /*4f30*/  F2FP.PACK_AB R40, R41, R40 ;  /* 0x000000282928723e */ /* 0x000fc400000000ff */
[----:B------:R-:W-:Y:S01]  /*4f40*/  F2FP.PACK_AB R42, R43, R42 ;  /* 0x0000002a2b2a723e */ /* 0x000fe200000000ff */
[----:B------:R-:W-:Y:S01]  /*4f50*/  STS [R248+0x3000], R2 ;  /* 0x00300002f8007388 */ /* 0x000fe20000000800 */
[----:B------:R-:W-:Y:S02]  /*4f60*/  F2FP.PACK_AB R44, R45, R44 ;  /* 0x0000002c2d2c723e */ /* 0x000fe400000000ff */
[----:B------:R-:W-:Y:S01]  /*4f70*/  F2FP.PACK_AB R46, R47, R46 ;  /* 0x0000002e2f2e723e */ /* 0x000fe200000000ff */
[----:B------:R1:W-:Y:S01]  /*4f80*/  STS [R248+0x3400], R0 ;  /* 0x00340000f8007388 */ /* 0x0003e20000000800 */
[----:B------:R-:W-:-:S03]  /*4f90*/  ISETP.NE.AND P0, PT, R250, -0x1, PT ;  /* 0xfffffffffa00780c */ /* 0x000fc60003f05270 */
[----:B------:R2:W-:Y:S04]  /*4fa0*/  STS [R247+0x4000], R20 ;  /* 0x00400014f7007388 */ /* 0x0005e80000000800 */
[----:B------:R2:W-:Y:S04]  /*4fb0*/  STS [R247+0x4400], R22 ;  /* 0x00440016f7007388 */ /* 0x0005e80000000800 */
[----:B------:R2:W-:Y:S04]  /*4fc0*/  STS [R248+0x4000], R32 ;  /* 0x00400020f8007388 */ /* 0x0005e80000000800 */
[----:B------:R2:W-:Y:S04]  /*4fd0*/  STS [R248+0x4400], R34 ;  /* 0x00440022f8007388 */ /* 0x0005e80000000800 */
[----:B------:R2:W-:Y:S04]  /*4fe0*/  STS [R247+0x5000], R24 ;  /* 0x00500018f7007388 */ /* 0x0005e80000000800 */
[----:B------:R2:W-:Y:S01]  /*4ff0*/  STS [R247+0x5400], R26 ;  /* 0x0054001af7007388 */ /* 0x0005e20000000800 */
[----:B-1----:R-:W-:-:S03]  /*5000*/  @P0 IADD3 R0, R237, R250, RZ ;  /* 0x000000faed000210 */ /* 0x002fc60007ffe0ff */
[----:B------:R2:W-:Y:S02]  /*5010*/  STS [R248+0x5000], R28 ;  /* 0x0050001cf8007388 */ /* 0x0005e40000000800 */
[C---:B------:R-:W-:Y:S02]  /*5020*/  @P0 IMAD.WIDE.U32 R2, R0.reuse, c[0x0][0x3a0], RZ ;  /* 0x0000e80000020a25 */ /* 0x040fe400078e00ff */
[----:B------:R2:W-:Y:S02]  /*5030*/  STS [R248+0x5400], R30 ;  /* 0x0054001ef8007388 */ /* 0x0005e40000000800 */
[----:B------:R-:W-:Y:S01]  /*5040*/  @P0 IMAD R8, R0, c[0x0][0x3a4], R3 ;  /* 0x0000e90000080a24 */ /* 0x000fe200078e0203 */
[----:B------:R-:W-:Y:S01]  /*5050*/  @P0 MOV R7, R2 ;  /* 0x0000000200070202 */ /* 0x000fe20000000f00 */
[----:B------:R-:W1:Y:S04]  /*5060*/  S2R R168, SR_CTAID.Y ;  /* 0x0000000000a87919 */ /* 0x000e680000002600 */
[----:B------:R2:W-:Y:S04]  /*5070*/  STS [R247+0x6000], R36 ;  /* 0x00600024f7007388 */ /* 0x0005e80000000800 */
[----:B------:R2:W-:Y:S04]  /*5080*/  STS [R247+0x6400], R38 ;  /* 0x00640026f7007388 */ /* 0x0005e80000000800 */
[----:B------:R2:W-:Y:S04]  /*5090*/  STS [R248+0x6000], R48 ;  /* 0x00600030f8007388 */ /* 0x0005e80000000800 */
[----:B------:R2:W-:Y:S04]  /*50a0*/  STS [R248+0x6400], R50 ;  /* 0x00640032f8007388 */ /* 0x0005e80000000800 */
[----:B------:R2:W-:Y:S04]  /*50b0*/  STS [R247+0x7000], R40 ;  /* 0x00700028f7007388 */ /* 0x0005e80000000800 */
[----:B------:R2:W-:Y:S01]  /*50c0*/  STS [R247+0x7400], R42 ;  /* 0x0074002af7007388 */ /* 0x0005e20000000800 */
[----:B-1----:R-:W-:-:S03]  /*50d0*/  SHF.R.S32.HI R5, RZ, 0x1f, R168 ;  /* 0x0000001fff057819 */ /* 0x002fc600000114a8 */
[----:B------:R2:W-:Y:S04]  /*50e0*/  STS [R248+0x7000], R44 ;  /* 0x0070002cf8007388 */ /* 0x0005e80000000800 */
[----:B------:R2:W-:Y:S01]  /*50f0*/  STS [R248+0x7400], R46 ;  /* 0x0074002ef8007388 */ /* 0x0005e20000000800 */
[----:B------:R-:W-:Y:S05]  /*5100*/  @P0 BRA `(.L_x_10) ;  /* 0x000000a000000947 */ /* 0x000fea0003800000 */
[----:B------:R-:W-:Y:S01]  /*5110*/  SHF.R.S32.HI R0, RZ, 0x1f, R237 ;  /* 0x0000001fff007819 */ /* 0x000fe200000114ed */
[----:B------:R-:W-:-:S04]  /*5120*/  IMAD.WIDE.U32 R2, R237, c[0x0][0x3a0], RZ ;  /* 0x0000e800ed027a25 */ /* 0x000fc800078e00ff */
[----:B------:R-:W-:Y:S02]  /*5130*/  IMAD R0, R0, c[0x0][0x3a0], RZ ;  /* 0x0000e80000007a24 */ /* 0x000fe400078e02ff */
[----:B------:R-:W-:Y:S02]  /*5140*/  IMAD R4, R5, c[0x0][0x388], RZ ;  /* 0x0000e20005047a24 */ /* 0x000fe400078e02ff */
[----:B------:R-:W-:-:S05]  /*5150*/  IMAD R0, R237, c[0x0][0x3a4], R0 ;  /* 0x0000e900ed007a24 */ /* 0x000fca00078e0200 */
[----:B------:R-:W-:Y:S01]  /*5160*/  IADD3 R3, R3, R0, RZ ;  /* 0x0000000003037210 */ /* 0x000fe20007ffe0ff */
[----:B------:R-:W-:-:S04]  /*5170*/  IMAD R0, R168, c[0x0][0x38c], R4 ;  /* 0x0000e300a8007a24 */ /* 0x000fc800078e0204 */
[----:B------:R-:W-:-:S05]  /*5180*/  IMAD.WIDE.U32 R2, R168, c[0x0][0x388], R2 ;  /* 0x0000e200a8027a25 */ /* 0x000fca00078e0002 */
[----:B------:R-:W-:Y:S02]  /*5190*/  IADD3 R8, R3, R0, RZ ;  /* 0x0000000003087210 */ /* 0x000fe40007ffe0ff */
[----:B------:R-:W-:Y:S02]  /*51a0*/  MOV R7, R2 ;  /* 0x0000000200077202 */ /* 0x000fe40000000f00 */
.L_x_10:
[----:B------:R-:W-:-:S05]  /*51b0*/  @P0 IADD3 R0, R237, R250, RZ ;  /* 0x000000faed000210 */ /* 0x000fca0007ffe0ff */
[----:B------:R-:W-:-:S04]  /*51c0*/  @P0 IMAD.WIDE.U32 R2, R0, c[0x0][0x3a8], RZ ;  /* 0x0000ea0000020a25 */ /* 0x000fc800078e00ff */
[----:B--2---:R-:W-:Y:S01]  /*51d0*/  @P0 IMAD R22, R0, c[0x0][0x3ac], R3 ;  /* 0x0000eb0000160a24 */ /* 0x004fe200078e0203 */
[----:B------:R-:W-:Y:S01]  /*51e0*/  @P0 MOV R21, R2 ;  /* 0x0000000200150202 */ /* 0x000fe20000000f00 */
        /* <DEDUP_REMOVED lines=11> */
.L_x_11:
[----:B------:R-:W2:Y:S01]  /*52a0*/  LDL.64 R4, [R1] ;  /* 0x0000000001047983 */ /* 0x000ea20000100a00 */
[C---:B------:R-:W-:Y:S01]  /*52b0*/  SHF.L.U32 R0, R239.reuse, 0x6, RZ ;  /* 0x00000006ef007819 */ /* 0x040fe200000006ff */
[----:B------:R-:W-:Y:S01]  /*52c0*/  IMAD R11, R239, -0x40, R212 ;  /* 0xffffffc0ef0b7824 */ /* 0x000fe200078e02d4 */
[----:B------:R-:W-:Y:S01]  /*52d0*/  BSSY B0, `(.L_x_12) ;  /* 0x0000025000007945 */ /* 0x000fe20003800000 */
[----:B------:R-:W-:Y:S01]  /*52e0*/  BAR.SYNC.DEFER_BLOCKING 0x0 ;  /* 0x0000000000007b1d */ /* 0x000fe20000010000 */
[----:B------:R-:W-:Y:S02]  /*52f0*/  SHF.R.S32.HI R20, RZ, 0x1f, R0 ;  /* 0x0000001fff147819 */ /* 0x000fe40000011400 */
[----:B------:R-:W-:Y:S02]  /*5300*/  ISETP.GE.AND P2, PT, R238, R11, PT ;  /* 0x0000000bee00720c */ /* 0x000fe40003f46270 */
[----:B------:R-:W-:Y:S01]  /*5310*/  SHF.R.S32.HI R48, RZ, 0x1f, R238 ;  /* 0x0000001fff307819 */ /* 0x000fe200000114ee */
[----:B------:R-:W1:Y:S01]  /*5320*/  S2R R49, SR_CTAID.Z ;  /* 0x0000000000317919 */ /* 0x000e620000002700 */
[----:B------:R-:W-:-:S04]  /*5330*/  IMAD R6, R20, c[0x0][0x3a0], RZ ;  /* 0x0000e80014067a24 */ /* 0x000fc800078e02ff */
[----:B------:R-:W-:Y:S01]  /*5340*/  IMAD R6, R0, c[0x0][0x3a4], R6 ;  /* 0x0000e90000067a24 */ /* 0x000fe200078e0206 */
[----:B------:R3:W4:Y:S04]  /*5350*/  LDS.128 R28, [R214+0xd000] ;  /* 0x00d00000d61c7984 */ /* 0x0007280000000c00 */
[----:B------:R3:W2:Y:S01]  /*5360*/  LDS.128 R24, [R214+0xf000] ;  /* 0x00f00000d6187984 */ /* 0x0006a20000000c00 */
[----:B-1----:R-:W-:-:S03]  /*5370*/  SHF.R.S32.HI R23, RZ, 0x1f, R49 ;  /* 0x0000001fff177819 */ /* 0x002fc60000011431 */
[----:B------:R3:W1:Y:S04]  /*5380*/  LDS.128 R36, [R214+0x10000] ;  /* 0x01000000d6247984 */ /* 0x0006680000000c00 */
[----:B------:R3:W1:Y:S04]  /*5390*/  LDS.128 R44, [R214+0x11000] ;  /* 0x01100000d62c7984 */ /* 0x0006680000000c00 */
[----:B------:R3:W1:Y:S04]  /*53a0*/  LDS.128 R32, [R214+0x12000] ;  /* 0x01200000d6207984 */ /* 0x0006680000000c00 */
[----:B------:R3:W1:Y:S01]  /*53b0*/  LDS.128 R40, [R214+0x13000] ;  /* 0x01300000d6287984 */ /* 0x0006620000000c00 */
[----:B--2---:R-:W-:-:S02]  /*53c0*/  SHF.R.S32.HI R3, RZ, 0x1f, R4 ;  /* 0x0000001fff037819 */ /* 0x004fc40000011404 */
[----:B------:R-:W-:-:S05]  /*53d0*/  MOV R2, R4 ;  /* 0x0000000400027202 */ /* 0x000fca0000000f00 */
[----:B------:R-:W-:-:S05]  /*53e0*/  IMAD.WIDE.U32 R4, R0, c[0x0][0x3a0], R2 ;  /* 0x0000e80000047a25 */ /* 0x000fca00078e0002 */
[----:B------:R-:W-:-:S04]  /*53f0*/  IADD3 R4, P0, R7, R4, RZ ;  /* 0x0000000407047210 */ /* 0x000fc80007f1e0ff */
[----:B------:R-:W-:Y:S01]  /*5400*/  IADD3.X R5, R8, R5, R6, P0, !PT ;  /* 0x0000000508057210 */ /* 0x000fe200007fe406 */
[----:B------:R-:W-:-:S04]  /*5410*/  IMAD R6, R23, c[0x0][0x3b8], RZ ;  /* 0x0000ee0017067a24 */ /* 0x000fc800078e02ff */
[C---:B------:R-:W-:Y:S02]  /*5420*/  IMAD R6, R49.reuse, c[0x0][0x3bc], R6 ;  /* 0x0000ef0031067a24 */ /* 0x040fe400078e0206 */
[----:B------:R-:W-:-:S05]  /*5430*/  IMAD.WIDE.U32 R4, R49, c[0x0][0x3b8], R4 ;  /* 0x0000ee0031047a25 */ /* 0x000fca00078e0004 */
[----:B------:R-:W-:Y:S01]  /*5440*/  IADD3 R10, R5, R6, RZ ;  /* 0x00000006050a7210 */ /* 0x000fe20007ffe0ff */
[----:B------:R-:W-:Y:S05]  /*5450*/  @P2 BRA `(.L_x_13) ;  /* 0x000000c000002947 */ /* 0x000fea0003800000 */
[----:B-1-34-:R-:W1:Y:S01]  /*5460*/  LDS.128 R12, [R214+0xc000] ;  /* 0x00c00000d60c7984 */ /* 0x01ae620000000c00 */
[----:B------:R-:W-:Y:S01]  /*5470*/  MOV R6, R4 ;  /* 0x0000000400067202 */ /* 0x000fe20000000f00 */
[----:B------:R-:W-:Y:S01]  /*5480*/  IMAD R8, R48, c[0x0][0x3a0], RZ ;  /* 0x0000e80030087a24 */ /* 0x000fe200078e02ff */
[----:B------:R-:W-:Y:S01]  /*5490*/  MOV R7, R10 ;  /* 0x0000000a00077202 */ /* 0x000fe20000000f00 */
[----:B------:R-:W2:Y:S02]  /*54a0*/  LDS.128 R16, [R214+0xe000] ;  /* 0x00e00000d6107984 */ /* 0x000ea40000000c00 */
[C---:B------:R-:W-:Y:S02]  /*54b0*/  IMAD R8, R238.reuse, c[0x0][0x3a4], R8 ;  /* 0x0000e900ee087a24 */ /* 0x040fe400078e0208 */
[----:B------:R-:W-:-:S05]  /*54c0*/  IMAD.WIDE.U32 R6, R238, c[0x0][0x3a0], R6 ;  /* 0x0000e800ee067a25 */ /* 0x000fca00078e0006 */
[----:B------:R-:W-:Y:S02]  /*54d0*/  IADD3 R7, R7, R8, RZ ;  /* 0x0000000807077210 */ /* 0x000fe40007ffe0ff */
[----:B------:R-:W-:-:S04]  /*54e0*/  LEA R8, P0, R6, c[0x0][0x340], 0x1 ;  /* 0x0000d00006087a11 */ /* 0x000fc800078008ff */
[----:B------:R-:W-:-:S05]  /*54f0*/  LEA.HI.X R9, R6, c[0x0][0x344], R7, 0x1, P0 ;  /* 0x0000d10006097a11 */ /* 0x000fca00000f0c07 */
[----:B-1----:R1:W-:Y:S04]  /*5500*/  STG.E.128 [R8.64], R12 ;  /* 0x0000000c08007986 */ /* 0x0023e8000c101d06 */
[----:B--2---:R1:W-:Y:S02]  /*5510*/  STG.E.128 [R8.64+0x80], R16 ;  /* 0x0000801008007986 */ /* 0x0043e4000c101d06 */
.L_x_13:
[----:B-1-34-:R-:W-:Y:S05]  /*5520*/  BSYNC B0 ;  /* 0x0000000000007941 */ /* 0x01afea0003800000 */
.L_x_12:
[----:B------:R-:W-:Y:S01]  /*5530*/  IADD3 R6, R238, 0x20, RZ ;  /* 0x00000020ee067810 */ /* 0x000fe20007ffe0ff */
[----:B------:R-:W-:Y:S03]  /*5540*/  BSSY B0, `(.L_x_14) ;  /* 0x000000f000007945 */ /* 0x000fe60003800000 */
[----:B------:R-:W-:-:S13]  /*5550*/  ISETP.GE.AND P1, PT, R6, R11, PT ;  /* 0x0000000b0600720c */ /* 0x000fda0003f26270 */
[----:B------:R-:W-:Y:S05]  /*5560*/  @P1 BRA `(.L_x_15) ;  /* 0x000000c000001947 */ /* 0x000fea0003800000 */
[----:B------:R-:W-:Y:S02]  /*5570*/  IADD3 R5, P0, R238, 0x20, RZ ;  /* 0x00000020ee057810 */ /* 0x000fe40007f1e0ff */
[----:B------:R-:W-:-:S03]  /*5580*/  MOV R7, R10 ;  /* 0x0000000a00077202 */ /* 0x000fc60000000f00 */
[----:B------:R-:W-:-:S04]  /*5590*/  IMAD.X R6, RZ, RZ, R48, P0 ;  /* 0x000000ffff067224 */ /* 0x000fc800000e0630 */
[----:B------:R-:W-:Y:S02]  /*55a0*/  IMAD R8, R6, c[0x0][0x3a0], RZ ;  /* 0x0000e80006087a24 */ /* 0x000fe400078e02ff */
[----:B------:R-:W-:-:S04]  /*55b0*/  IMAD.MOV.U32 R6, RZ, RZ, R4 ;  /* 0x000000ffff067224 */ /* 0x000fc800078e0004 */
[----:B------:R-:W-:-:S04]  /*55c0*/  IMAD.WIDE.U32 R6, R5, c[0x0][0x3a0], R6 ;  /* 0x0000e80005067a25 */ /* 0x000fc800078e0006 */
[----:B------:R-:W-:Y:S01]  /*55d0*/  IMAD R5, R5, c[0x0][0x3a4], R8 ;  /* 0x0000e90005057a24 */ /* 0x000fe200078e0208 */
[----:B------:R-:W-:-:S04]  /*55e0*/  LEA R4, P0, R6, c[0x0][0x340], 0x1 ;  /* 0x0000d00006047a11 */ /* 0x000fc800078008ff */
[----:B------:R-:W-:-:S04]  /*55f0*/  IADD3 R5, R7, R5, RZ ;  /* 0x0000000507057210 */ /* 0x000fc80007ffe0ff */
[----:B------:R-:W-:-:S05]  /*5600*/  LEA.HI.X R5, R6, c[0x0][0x344], R5, 0x1, P0 ;  /* 0x0000d10006057a11 */ /* 0x000fca00000f0c05 */
[----:B------:R1:W-:Y:S04]  /*5610*/  STG.E.128 [R4.64], R28 ;  /* 0x0000001c04007986 */ /* 0x0003e8000c101d06 */
[----:B------:R1:W-:Y:S02]  /*5620*/  STG.E.128 [R4.64+0x80], R24 ;  /* 0x0000801804007986 */ /* 0x0003e4000c101d06 */
.L_x_15:
[----:B------:R-:W-:Y:S05]  /*5630*/  BSYNC B0 ;  /* 0x0000000000007941 */ /* 0x000fea0003800000 */
.L_x_14:
[----:B------:R-:W-:Y:S01]  /*5640*/  IMAD.WIDE.U32 R2, R0, c[0x0][0x3a8], R2 ;  /* 0x0000ea0000027a25 */ /* 0x000fe200078e0002 */
[----:B------:R-:W-:Y:S03]  /*5650*/  BSSY B0, `(.L_x_16) ;  /* 0x0000014000007945 */ /* 0x000fe60003800000 */
[----:B-1----:R-:W-:Y:S01]  /*5660*/  IMAD R4, R20, c[0x0][0x3a8], RZ ;  /* 0x0000ea0014047a24 */ /* 0x002fe200078e02ff */
[----:B------:R-:W-:-:S03]  /*5670*/  IADD3 R2, P0, R21, R2, RZ ;  /* 0x0000000215027210 */ /* 0x000fc60007f1e0ff */
[----:B------:R-:W-:Y:S02]  /*5680*/  IMAD R0, R0, c[0x0][0x3ac], R4 ;  /* 0x0000eb0000007a24 */ /* 0x000fe400078e0204 */
[----:B------:R-:W-:-:S03]  /*5690*/  IMAD R4, R23, c[0x0][0x3c0], RZ ;  /* 0x0000f00017047a24 */ /* 0x000fc600078e02ff */
[----:B------:R-:W-:Y:S01]  /*56a0*/  IADD3.X R3, R22, R3, R0, P0, !PT ;  /* 0x0000000316037210 */ /* 0x000fe200007fe400 */
[----:B------:R-:W-:-:S04]  /*56b0*/  IMAD R0, R49, c[0x0][0x3c4], R4 ;  /* 0x0000f10031007a24 */ /* 0x000fc800078e0204 */
[----:B------:R-:W-:-:S05]  /*56c0*/  IMAD.WIDE.U32 R2, R49, c[0x0][0x3c0], R2 ;  /* 0x0000f00031027a25 */ /* 0x000fca00078e0002 */
[----:B------:R-:W-:Y:S01]  /*56d0*/  IADD3 R8, R3, R0, RZ ;  /* 0x0000000003087210 */ /* 0x000fe20007ffe0ff */
[----:B------:R-:W-:Y:S05]  /*56e0*/  @P2 BRA `(.L_x_17) ;  /* 0x000000a000002947 */ /* 0x000fea0003800000 */
[----:B------:R-:W-:Y:S01]  /*56f0*/  MOV R4, R2 ;  /* 0x0000000200047202 */ /* 0x000fe20000000f00 */
[----:B------:R-:W-:Y:S01]  /*5700*/  IMAD R0, R48, c[0x0][0x3a8], RZ ;  /* 0x0000ea0030007a24 */ /* 0x000fe200078e02ff */
[----:B------:R-:W-:-:S03]  /*5710*/  MOV R5, R8 ;  /* 0x0000000800057202 */ /* 0x000fc60000000f00 */
[C---:B------:R-:W-:Y:S02]  /*5720*/  IMAD R0, R238.reuse, c[0x0][0x3ac], R0 ;  /* 0x0000eb00ee007a24 */ /* 0x040fe400078e0200 */
[----:B------:R-:W-:-:S05]  /*5730*/  IMAD.WIDE.U32 R4, R238, c[0x0][0x3a8], R4 ;  /* 0x0000ea00ee047a25 */ /* 0x000fca00078e0004 */
[----:B------:R-:W-:Y:S02]  /*5740*/  IADD3 R0, R5, R0, RZ ;  /* 0x0000000005007210 */ /* 0x000fe40007ffe0ff */
[----:B------:R-:W-:-:S04]  /*5750*/  LEA R6, P0, R4, c[0x0][0x348], 0x1 ;  /* 0x0000d20004067a11 */ /* 0x000fc800078008ff */
[----:B------:R-:W-:-:S05]  /*5760*/  LEA.HI.X R7, R4, c[0x0][0x34c], R0, 0x1, P0 ;  /* 0x0000d30004077a11 */ /* 0x000fca00000f0c00 */
[----:B------:R1:W-:Y:S04]  /*5770*/  STG.E.128 [R6.64], R36 ;  /* 0x0000002406007986 */ /* 0x0003e8000c101d06 */
[----:B------:R1:W-:Y:S02]  /*5780*/  STG.E.128 [R6.64+0x80], R32 ;  /* 0x0000802006007986 */ /* 0x0003e4000c101d06 */
.L_x_17:
[----:B------:R-:W-:Y:S05]  /*5790*/  BSYNC B0 ;  /* 0x0000000000007941 */ /* 0x000fea0003800000 */
.L_x_16:
[----:B------:R-:W-:Y:S05]  /*57a0*/  @P1 BRA `(.L_x_18) ;  /* 0x000007e000001947 */ /* 0x000fea0003800000 */
[----:B------:R-:W-:-:S04]  /*57b0*/  IADD3 R0, P0, R238, 0x20, RZ ;  /* 0x00000020ee007810 */ /* 0x000fc80007f1e0ff */
[----:B------:R-:W-:-:S05]  /*57c0*/  IADD3.X R3, RZ, R48, RZ, P0, !PT ;  /* 0x00000030ff037210 */ /* 0x000fca00007fe4ff */
[----:B------:R-:W-:Y:S01]  /*57d0*/  IMAD R4, R3, c[0x0][0x3a8], RZ ;  /* 0x0000ea0003047a24 */ /* 0x000fe200078e02ff */
[----:B------:R-:W-:-:S05]  /*57e0*/  MOV R3, R8 ;  /* 0x0000000800037202 */ /* 0x000fca0000000f00 */
[----:B-1----:R-:W-:-:S04]  /*57f0*/  IMAD.WIDE.U32 R6, R0, c[0x0][0x3a8], R2 ;  /* 0x0000ea0000067a25 */ /* 0x002fc800078e0002 */
[----:B------:R-:W-:Y:S01]  /*5800*/  IMAD R0, R0, c[0x0][0x3ac], R4 ;  /* 0x0000eb0000007a24 */ /* 0x000fe200078e0204 */
[----:B------:R-:W-:-:S04]  /*5810*/  LEA R2, P0, R6, c[0x0][0x348], 0x1 ;  /* 0x0000d20006027a11 */ /* 0x000fc800078008ff */
[----:B------:R-:W-:-:S04]  /*5820*/  IADD3 R0, R7, R0, RZ ;  /* 0x0000000007007210 */ /* 0x000fc80007ffe0ff */
[----:B------:R-:W-:-:S05]  /*5830*/  LEA.HI.X R3, R6, c[0x0][0x34c], R0, 0x1, P0 ;  /* 0x0000d30006037a11 */ /* 0x000fca00000f0c00 */
[----:B------:R1:W-:Y:S04]  /*5840*/  STG.E.128 [R2.64], R44 ;  /* 0x0000002c02007986 */ /* 0x0003e8000c101d06 */
[----:B------:R1:W-:Y:S01]  /*5850*/  STG.E.128 [R2.64+0x80], R40 ;  /* 0x0000802802007986 */ /* 0x0003e2000c101d06 */
[----:B------:R-:W-:Y:S05]  /*5860*/  BRA `(.L_x_18) ;  /* 0x0000072000007947 */ /* 0x000fea0003800000 */
.L_x_6:
[----:B-1----:R-:W1:Y:S01]  /*5870*/  S2R R8, SR_CTAID.Y ;  /* 0x0000000000087919 */ /* 0x002e620000002600 */
[----:B------:R-:W-:-:S13]  /*5880*/  ISETP.NE.AND P0, PT, R250, -0x1, PT ;  /* 0xfffffffffa00780c */ /* 0x000fda0003f05270 */
[----:B------:R-:W-:-:S05]  /*5890*/  @P0 IADD3 R0, R237, R250, RZ ;  /* 0x000000faed000210 */ /* 0x000fca0007ffe0ff */
[----:B------:R-:W-:-:S04]  /*58a0*/  @P0 IMAD.WIDE.U32 R2, R0, c[0x0][0x3a0], RZ ;  /* 0x0000e80000020a25 */ /* 0x000fc800078e00ff */
[----:B------:R-:W-:Y:S01]  /*58b0*/  @P0 IMAD R6, R0, c[0x0][0x3a4], R3 ;  /* 0x0000e90000060a24 */ /* 0x000fe200078e0203 */
[----:B-1----:R-:W-:Y:S02]  /*58c0*/  SHF.R.S32.HI R7, RZ, 0x1f, R8 ;  /* 0x0000001fff077819 */ /* 0x002fe40000011408 */
        /* <DEDUP_REMOVED lines=12> */
.L_x_19:
[----:B------:R-:W-:-:S05]  /*5990*/  @P0 IADD3 R0, R237, R250, RZ ;  /* 0x000000faed000210 */ /* 0x000fca0007ffe0ff */
[----:B------:R-:W-:-:S04]  /*59a0*/  @P0 IMAD.WIDE.U32 R2, R0, c[0x0][0x3a8], RZ ;  /* 0x0000ea0000020a25 */ /* 0x000fc800078e00ff */
[----:B------:R-:W-:Y:S01]  /*59b0*/  @P0 IMAD R12, R0, c[0x0][0x3ac], R3 ;  /* 0x0000eb00000c0a24 */ /* 0x000fe200078e0203 */
        /* <DEDUP_REMOVED lines=12> */
.L_x_20:
[----:B------:R-:W2:Y:S01]  /*5a80*/  LDL.64 R16, [R1] ;  /* 0x0000000001107983 */ /* 0x000ea20000100a00 */
[C---:B------:R-:W-:Y:S01]  /*5a90*/  SHF.L.U32 R0, R239.reuse, 0x6, RZ ;  /* 0x00000006ef007819 */ /* 0x040fe200000006ff */
[----:B------:R-:W-:Y:S01]  /*5aa0*/  IMAD R9, R239, -0x40, R212 ;  /* 0xffffffc0ef097824 */ /* 0x000fe200078e02d4 */
[----:B------:R-:W-:Y:S01]  /*5ab0*/  BSSY B0, `(.L_x_21) ;  /* 0x000001a000007945 */ /* 0x000fe20003800000 */
[----:B------:R-:W1:Y:S01]  /*5ac0*/  S2R R15, SR_CTAID.Z ;  /* 0x00000000000f7919 */ /* 0x000e620000002700 */
[----:B------:R-:W-:Y:S02]  /*5ad0*/  SHF.R.S32.HI R10, RZ, 0x1f, R0 ;  /* 0x0000001fff0a7819 */ /* 0x000fe40000011400 */
[----:B------:R-:W-:Y:S02]  /*5ae0*/  ISETP.GE.AND P2, PT, R238, R9, PT ;  /* 0x00000009ee00720c */ /* 0x000fe40003f46270 */
[----:B------:R-:W-:Y:S01]  /*5af0*/  SHF.R.S32.HI R14, RZ, 0x1f, R238 ;  /* 0x0000001fff0e7819 */ /* 0x000fe200000114ee */
[----:B------:R-:W-:-:S04]  /*5b00*/  IMAD R4, R10, c[0x0][0x3a0], RZ ;  /* 0x0000e8000a047a24 */ /* 0x000fc800078e02ff */
[----:B------:R-:W-:Y:S01]  /*5b10*/  IMAD R4, R0, c[0x0][0x3a4], R4 ;  /* 0x0000e90000047a24 */ /* 0x000fe200078e0204 */
[----:B-1----:R-:W-:-:S05]  /*5b20*/  SHF.R.S32.HI R13, RZ, 0x1f, R15 ;  /* 0x0000001fff0d7819 */ /* 0x002fca000001140f */
[----:B------:R-:W-:-:S04]  /*5b30*/  IMAD R8, R13, c[0x0][0x3b8], RZ ;  /* 0x0000ee000d087a24 */ /* 0x000fc800078e02ff */
[----:B------:R-:W-:Y:S02]  /*5b40*/  IMAD R8, R15, c[0x0][0x3bc], R8 ;  /* 0x0000ef000f087a24 */ /* 0x000fe400078e0208 */
[----:B--2---:R-:W-:-:S05]  /*5b50*/  IMAD.WIDE.U32 R2, R0, c[0x0][0x3a0], R16 ;  /* 0x0000e80000027a25 */ /* 0x004fca00078e0010 */
[----:B------:R-:W-:-:S04]  /*5b60*/  IADD3 R2, P0, R5, R2, RZ ;  /* 0x0000000205027210 */ /* 0x000fc80007f1e0ff */
[----:B------:R-:W-:-:S05]  /*5b70*/  IADD3.X R3, R6, R3, R4, P0, !PT ;  /* 0x0000000306037210 */ /* 0x000fca00007fe404 */
        /* <DEDUP_REMOVED lines=11> */
[----:B------:R1:W-:Y:S04]  /*5c30*/  STG.E.128 [R6.64], RZ ;  /* 0x000000ff06007986 */ /* 0x0003e8000c101d06 */
[----:B------:R1:W-:Y:S02]  /*5c40*/  STG.E.128 [R6.64+0x80], RZ ;  /* 0x000080ff06007986 */ /* 0x0003e4000c101d06 */
.L_x_22:
[----:B------:R-:W-:Y:S05]  /*5c50*/  BSYNC B0 ;  /* 0x0000000000007941 */ /* 0x000fea0003800000 */
.L_x_21:
[----:B------:R-:W-:Y:S01]  /*5c60*/  IADD3 R4, R238, 0x20, RZ ;  /* 0x00000020ee047810 */ /* 0x000fe20007ffe0ff */
[----:B------:R-:W-:Y:S03]  /*5c70*/  BSSY B0, `(.L_x_23) ;  /* 0x000000f000007945 */ /* 0x000fe60003800000 */
[----:B------:R-:W-:-:S13]  /*5c80*/  ISETP.GE.AND P1, PT, R4, R9, PT ;  /* 0x000000090400720c */ /* 0x000fda0003f26270 */
[----:B------:R-:W-:Y:S05]  /*5c90*/  @P1 BRA `(.L_x_24) ;  /* 0x000000c000001947 */ /* 0x000fea0003800000 */
[----:B------:R-:W-:Y:S01]  /*5ca0*/  IADD3 R3, P0, R238, 0x20, RZ ;  /* 0x00000020ee037810 */ /* 0x000fe20007f1e0ff */
[----:B------:R-:W-:Y:S01]  /*5cb0*/  IMAD.MOV.U32 R9, RZ, RZ, R8 ;  /* 0x000000ffff097224 */ /* 0x000fe200078e0008 */
[----:B------:R-:W-:-:S03]  /*5cc0*/  MOV R8, R2 ;  /* 0x0000000200087202 */ /* 0x000fc60000000f00 */
[----:B------:R-:W-:Y:S02]  /*5cd0*/  IMAD.X R4, RZ, RZ, R14, P0 ;  /* 0x000000ffff047224 */ /* 0x000fe400000e060e */
[----:B------:R-:W-:-:S04]  /*5ce0*/  IMAD.WIDE.U32 R8, R3, c[0x0][0x3a0], R8 ;  /* 0x0000e80003087a25 */ /* 0x000fc800078e0008 */
[----:B------:R-:W-:Y:S01]  /*5cf0*/  IMAD R4, R4, c[0x0][0x3a0], RZ ;  /* 0x0000e80004047a24 */ /* 0x000fe200078e02ff */
[----:B------:R-:W-:-:S03]  /*5d00*/  LEA R2, P0, R8, c[0x0][0x340], 0x1 ;  /* 0x0000d00008027a11 */ /* 0x000fc600078008ff */
[----:B------:R-:W-:-:S05]  /*5d10*/  IMAD R3, R3, c[0x0][0x3a4], R4 ;  /* 0x0000e90003037a24 */ /* 0x000fca00078e0204 */
[----:B------:R-:W-:-:S04]  /*5d20*/  IADD3 R3, R3, R9, RZ ;  /* 0x0000000903037210 */ /* 0x000fc80007ffe0ff */
[----:B------:R-:W-:-:S05]  /*5d30*/  LEA.HI.X R3, R8, c[0x0][0x344], R3, 0x1, P0 ;  /* 0x0000d10008037a11 */ /* 0x000fca00000f0c03 */
[----:B------:R2:W-:Y:S04]  /*5d40*/  STG.E.128 [R2.64], RZ ;  /* 0x000000ff02007986 */ /* 0x0005e8000c101d06 */
[----:B------:R2:W-:Y:S02]  /*5d50*/  STG.E.128 [R2.64+0x80], RZ ;  /* 0x000080ff02007986 */ /* 0x0005e4000c101d06 */
.L_x_24:
[----:B------:R-:W-:Y:S05]  /*5d60*/  BSYNC B0 ;  /* 0x0000000000007941 */ /* 0x000fea0003800000 */
.L_x_23:
[----:B--2---:R-:W-:Y:S01]  /*5d70*/  IMAD.WIDE.U32 R2, R0, c[0x0][0x3a8], R16 ;  /* 0x0000ea0000027a25 */ /* 0x004fe200078e0010 */
[----:B------:R-:W-:Y:S03]  /*5d80*/  BSSY B0, `(.L_x_25) ;  /* 0x0000014000007945 */ /* 0x000fe60003800000 */
[----:B------:R-:W-:Y:S01]  /*5d90*/  IMAD R4, R10, c[0x0][0x3a8], RZ ;  /* 0x0000ea000a047a24 */ /* 0x000fe200078e02ff */
[----:B------:R-:W-:Y:S01]  /*5da0*/  IADD3 R2, P0, R11, R2, RZ ;  /* 0x000000020b027210 */ /* 0x000fe20007f1e0ff */
[----:B------:R-:W-:-:S02]  /*5db0*/  IMAD R8, R13, c[0x0][0x3c0], RZ ;  /* 0x0000f0000d087a24 */ /* 0x000fc400078e02ff */
[----:B------:R-:W-:Y:S02]  /*5dc0*/  IMAD R4, R0, c[0x0][0x3ac], R4 ;  /* 0x0000eb0000047a24 */ /* 0x000fe400078e0204 */
[----:B------:R-:W-:-:S03]  /*5dd0*/  IMAD R8, R15, c[0x0][0x3c4], R8 ;  /* 0x0000f1000f087a24 */ /* 0x000fc600078e0208 */
        /* <DEDUP_REMOVED lines=10> */
[----:B-1----:R-:W-:-:S04]  /*5e80*/  LEA R6, P0, R4, c[0x0][0x348], 0x1 ;  /* 0x0000d20004067a11 */ /* 0x002fc800078008ff */
[----:B------:R-:W-:-:S05]  /*5e90*/  LEA.HI.X R7, R4, c[0x0][0x34c], R0, 0x1, P0 ;  /* 0x0000d30004077a11 */ /* 0x000fca00000f0c00 */
[----:B------:R1:W-:Y:S04]  /*5ea0*/  STG.E.128 [R6.64], RZ ;  /* 0x000000ff06007986 */ /* 0x0003e8000c101d06 */
[----:B------:R1:W-:Y:S02]  /*5eb0*/  STG.E.128 [R6.64+0x80], RZ ;  /* 0x000080ff06007986 */ /* 0x0003e4000c101d06 */
.L_x_26:
[----:B------:R-:W-:Y:S05]  /*5ec0*/  BSYNC B0 ;  /* 0x0000000000007941 */ /* 0x000fea0003800000 */
.L_x_25:
        /* <DEDUP_REMOVED lines=10> */
[----:B------:R1:W-:Y:S04]  /*5f70*/  STG.E.128 [R2.64], RZ ;  /* 0x000000ff02007986 */ /* 0x0003e8000c101d06 */
[----:B------:R1:W-:Y:S02]  /*5f80*/  STG.E.128 [R2.64+0x80], RZ ;  /* 0x000080ff02007986 */ /* 0x0003e4000c101d06 */
.L_x_18:
[----:B------:R-:W-:Y:S05]  /*5f90*/  BSYNC B1 ;  /* 0x0000000000017941 */ /* 0x000fea0003800000 */
.L_x_1:
[----:B------:R-:W-:-:S04]  /*5fa0*/  IADD3 R239, R239, c[0x0][0xc], RZ ;  /* 0x00000300efef7a10 */ /* 0x000fc80007ffe0ff */
[----:B------:R-:W-:-:S13]  /*5fb0*/  ISETP.GE.AND P0, PT, R239, UR4, PT ;  /* 0x00000004ef007c0c */ /* 0x000fda000bf06270 */
[----:B------:R-:W-:Y:S01]  /*5fc0*/  @P0 CALL.REL.NOINC `(.L_x_27) ;  /* 0x0000001000000944 */ /* 0x000fe20003c00000 */
[----:B------:R-:W-:Y:S05]  /*5fd0*/  BRA `(.L_x_28) ;  /* 0xffffa8d000007947 */ /* 0x000fea000383ffff */
.L_x_27:
[----:B------:R-:W-:Y:S05]  /*5fe0*/  EXIT ;  /* 0x000000000000794d */ /* 0x000fea0003800000 */
.L_x_29:
[----:B------:R-:W-:-:S00]  /*5ff0*/  BRA `(.L_x_29) ;  /* 0xfffffff000007947 */ /* 0x000fc0000383ffff */
[----:B------:R-:W-:-:S00]  /*6000*/  NOP ;  /* 0x0000000000007918 */ /* 0x000fc00000000000 */
[----:B------:R-:W-:-:S00]  /*6010*/  NOP ;  /* 0x0000000000007918 */ /* 0x000fc00000000000 */
[----:B------:R-:W-:-:S00]  /*6020*/  NOP ;  /* 0x0000000000007918 */ /* 0x000fc00000000000 */
[----:B------:R-:W-:-:S00]  /*6030*/  NOP ;  /* 0x0000000000007918 */ /* 0x000fc00000000000 */
[----:B------:R-:W-:-:S00]  /*6040*/  NOP ;  /* 0x0000000000007918 */ /* 0x000fc00000000000 */
[----:B------:R-:W-:-:S00]  /*6050*/  NOP ;  /* 0x0000000000007918 */ /* 0x000fc00000000000 */
[----:B------:R-:W-:-:S00]  /*6060*/  NOP ;  /* 0x0000000000007918 */ /* 0x000fc00000000000 */
[----:B------:R-:W-:-:S00]  /*6070*/  NOP ;  /* 0x0000000000007918 */ /* 0x000fc00000000000 */
.L_x_2046:


//--------------------- .text._ZN5flash44flash_bwd_dq_dk_dv_loop_seqk_parallel_kernelI23Flash_bwd_kernel_traitsILi128ELi64ELi64ELi8ELi4ELi2ELi2ELb1ELb0EN7cutlass6half_tE19Flash_kernel_traitsILi128ELi64ELi64ELi8ES3_EELb0ELb0ELb0ELb0ELb0ELb0ELb0EEEvNS_16Flash_bwd_paramsE --------------------------
	.section	.text._ZN5flash44flash_bwd_dq_dk_dv_loop_seqk_parallel_kernelI23Flash_bwd_kernel_traitsILi128ELi64ELi64ELi8ELi4ELi2ELi2ELb1ELb0EN7cutlass6half_tE19Flash_kernel_traitsILi128ELi64ELi64ELi8ES3_EELb0ELb0ELb0ELb0ELb0ELb0ELb0EEEvNS_16Flash_bwd_paramsE,"ax",@progbits
	.sectioninfo	@"SHI_REGISTERS=255"
	.align	128
        .global         _ZN5flash44flash_bwd_dq_dk_dv_loop_seqk_parallel_kernelI23Flash_bwd_kernel_traitsILi128ELi64ELi64ELi8ELi4ELi2ELi2ELb1ELb0EN7cutlass6half_tE19Flash_kernel_traitsILi128ELi64ELi64ELi8ES3_EELb0ELb0ELb0ELb0ELb0ELb0ELb0EEEvNS_16Flash_bwd_paramsE
        .type           _ZN5flash44flash_bwd_dq_dk_dv_loop_seqk_parallel_kernelI23Flash_bwd_kernel_traitsILi128ELi64ELi64ELi8ELi4ELi2ELi2ELb1ELb0EN7cutlass6half_tE19Flash_kernel_traitsILi128ELi64ELi64ELi8ES3_EELb0ELb0ELb0ELb0ELb0ELb0ELb0EEEvNS_16Flash_bwd_paramsE,@function
        .size           _ZN5flash44flash_bwd_dq_dk_dv_loop_seqk_parallel_kernelI23Flash_bwd_kernel_traitsILi128ELi64ELi64ELi8ELi4ELi2ELi2ELb1ELb0EN7cutlass6half_tE19Flash_kernel_traitsILi128ELi64ELi64ELi8ES3_EELb0ELb0ELb0ELb0ELb0ELb0ELb0EEEvNS_16Flash_bwd_paramsE,(.L_x_2047 - _ZN5flash44flash_bwd_dq_dk_dv_loop_seqk_parallel_kernelI23Flash_bwd_kernel_traitsILi128ELi64ELi64ELi8ELi4ELi2ELi2ELb1ELb0EN7cutlass6half_tE19Flash_kernel_traitsILi128ELi64ELi64ELi8ES3_EELb0ELb0ELb0ELb0ELb0ELb0ELb0EEEvNS_16Flash_bwd_paramsE)
        .other          _ZN5flash44flash_bwd_dq_dk_dv_loop_seqk_parallel_kernelI23Flash_bwd_kernel_traitsILi128ELi64ELi64ELi8ELi4ELi2ELi2ELb1ELb0EN7cutlass6half_tE19Flash_kernel_traitsILi128ELi64ELi64ELi8ES3_EELb0ELb0ELb0ELb0ELb0ELb0ELb0EEEvNS_16Flash_bwd_paramsE,@"STO_CUDA_ENTRY STV_DEFAULT"
_ZN5flash44flash_bwd_dq_dk_dv_loop_seqk_parallel_kernelI23Flash_bwd_kernel_traitsILi128ELi64ELi64ELi8ELi4ELi2ELi2ELb1ELb0EN7cutlass6half_tE19Flash_kernel_traitsILi128ELi64ELi64ELi8ES3_EELb0ELb0ELb0ELb0ELb0ELb0ELb0EEEvNS_16Flash_bwd_paramsE:
.text._ZN5flash44flash_bwd_dq_dk_dv_loop_seqk_parallel_kernelI23Flash_bwd_kernel_traitsILi128ELi64ELi64ELi8ELi4ELi2ELi2ELb1ELb0EN7cutlass6half_tE19Flash_kernel_traitsILi128ELi64ELi64ELi8ES3_EELb0ELb0ELb0ELb0ELb0ELb0ELb0EEEvNS_16Flash_bwd_paramsE:
        /* <DEDUP_REMOVED lines=13> */
[----:B-1----:R-:W-:-:S04]  /*00d0*/  SHF.R.S32.HI R13, RZ, 0x1f, R10 ;  /* 0x0000001fff0d7819 */ /* 0x002fc8000001140a */
[CC--:B------:R-:W-:Y:S02]  /*00e0*/  LEA.HI R6, R13.reuse, R10.reuse, RZ, 0x4 ;  /* 0x0000000a0d067211 */ /* 0x0c0fe400078f20ff */
[CC--:B------:R-:W-:Y:S02]  /*00f0*/  LEA.HI R16, R13.reuse, R10.reuse, RZ, 0x3 ;  /* 0x0000000a0d107211 */ /* 0x0c0fe400078f18ff */
[----:B------:R-:W-:Y:S02]  /*0100*/  SHF.R.S32.HI R5, RZ, 0x4, R6 ;  /* 0x00000004ff057819 */ /* 0x000fe40000011406 */
[----:B------:R-:W-:Y:S02]  /*0110*/  LOP3.LUT R0, R16, 0xfffffff8, RZ, 0xc0, !PT ;  /* 0xfffffff810007812 */ /* 0x000fe400078ec0ff */
[----:B------:R-:W-:Y:S02]  /*0120*/  SHF.R.S32.HI R241, RZ, 0x3, R16 ;  /* 0x00000003fff17819 */ /* 0x000fe40000011410 */
[----:B------:R-:W-:Y:S01]  /*0130*/  LEA.HI R15, R13, R10, RZ, 0x2 ;  /* 0x0000000a0d0f7211 */ /* 0x000fe200078f10ff */
[----:B------:R-:W-:Y:S01]  /*0140*/  IMAD.IADD R0, R10, 0x1, -R0 ;  /* 0x000000010a007824 */ /* 0x000fe200078e0a00 */
[----:B------:R-:W-:Y:S01]  /*0150*/  LEA.HI R4, R6, R5, RZ, 0x1 ;  /* 0x0000000506047211 */ /* 0x000fe200078f08ff */
[----:B------:R-:W-:Y:S01]  /*0160*/  IMAD.SHL.U32 R2, R241, 0x40, RZ ;  /* 0x00000040f1027824 */ /* 0x000fe200078e00ff */
[--C-:B------:R-:W-:Y:S01]  /*0170*/  SHF.R.S32.HI R7, RZ, 0x2, R15.reuse ;  /* 0x00000002ff077819 */ /* 0x100fe2000001140f */
[----:B------:R-:W-:Y:S01]  /*0180*/  IMAD.SHL.U32 R218, R0, 0x8, RZ ;  /* 0x0000000800da7824 */ /* 0x000fe200078e00ff */
[----:B------:R-:W-:-:S02]  /*0190*/  SHF.R.S32.HI R3, RZ, 0x1f, R15 ;  /* 0x0000001fff037819 */ /* 0x000fc4000001140f */
[----:B------:R-:W-:Y:S02]  /*01a0*/  LOP3.LUT R4, R4, 0xfffffffe, RZ, 0xc0, !PT ;  /* 0xfffffffe04047812 */ /* 0x000fe400078ec0ff */
[----:B------:R-:W-:Y:S02]  /*01b0*/  LEA.HI R14, R13, R10, RZ, 0x5 ;  /* 0x0000000a0d0e7211 */ /* 0x000fe400078f28ff */
[----:B------:R-:W-:Y:S01]  /*01c0*/  LEA.HI R3, R3, R7, RZ, 0x3 ;  /* 0x0000000703037211 */ /* 0x000fe200078f18ff */
[----:B------:R-:W-:Y:S01]  /*01d0*/  IMAD.IADD R11, R5, 0x1, -R4 ;  /* 0x00000001050b7824 */ /* 0x000fe200078e0a04 */
[----:B------:R-:W-:Y:S02]  /*01e0*/  LOP3.LUT R2, R2, 0x1c0, RZ, 0xc0, !PT ;  /* 0x000001c002027812 */ /* 0x000fe400078ec0ff */
[----:B------:R-:W-:Y:S01]  /*01f0*/  SHF.R.S32.HI R20, RZ, 0x5, R14 ;  /* 0x00000005ff147819 */ /* 0x000fe2000001140e */
[----:B------:R-:W-:Y:S01]  /*0200*/  IMAD.SHL.U32 R186, R11, 0x200, RZ ;  /* 0x000002000bba7824 */ /* 0x000fe200078e00ff */
[----:B------:R-:W-:-:S02]  /*0210*/  LOP3.LUT R4, R3, 0xfffffff8, RZ, 0xc0, !PT ;  /* 0xfffffff803047812 */ /* 0x000fc400078ec0ff */
[----:B------:R-:W-:Y:S02]  /*0220*/  LOP3.LUT R5, R2, 0x38, R218, 0xf8, !PT ;  /* 0x0000003802057812 */ /* 0x000fe400078ef8da */
[----:B------:R-:W-:Y:S01]  /*0230*/  SHF.R.U32.HI R3, RZ, 0x3, R2 ;  /* 0x00000003ff037819 */ /* 0x000fe20000011602 */
[----:B------:R-:W-:Y:S01]  /*0240*/  IMAD.IADD R7, R7, 0x1, -R4 ;  /* 0x0000000107077824 */ /* 0x000fe200078e0a04 */
[----:B------:R-:W-:Y:S02]  /*0250*/  LOP3.LUT R2, R6, 0xfffffff0, RZ, 0xc0, !PT ;  /* 0xfffffff006027812 */ /* 0x000fe400078ec0ff */
[----:B------:R-:W-:Y:S02]  /*0260*/  LEA.HI R6, R14, R20, RZ, 0x1 ;  /* 0x000000140e067211 */ /* 0x000fe400078f08ff */
[----:B------:R-:W-:Y:S01]  /*0270*/  LOP3.LUT R9, R5, R3, RZ, 0x3c, !PT ;  /* 0x0000000305097212 */ /* 0x000fe200078e3cff */
[----:B------:R-:W-:Y:S01]  /*0280*/  IMAD.IADD R2, R10, 0x1, -R2 ;  /* 0x000000010a027824 */ /* 0x000fe200078e0a02 */
[----:B------:R-:W-:-:S02]  /*0290*/  LOP3.LUT R3, R6, 0xfffffffe, RZ, 0xc0, !PT ;  /* 0xfffffffe06037812 */ /* 0x000fc400078ec0ff */
[C---:B------:R-:W-:Y:S02]  /*02a0*/  LOP3.LUT P4, RZ, R0.reuse, 0x2, RZ, 0xc0, !PT ;  /* 0x0000000200ff7812 */ /* 0x040fe4000788c0ff */
[C---:B------:R-:W-:Y:S01]  /*02b0*/  LOP3.LUT P3, RZ, R0.reuse, 0x4, RZ, 0xc0, !PT ;  /* 0x0000000400ff7812 */ /* 0x040fe2000786c0ff */
[----:B------:R-:W-:Y:S01]  /*02c0*/  IMAD.SHL.U32 R0, R0, 0x40, RZ ;  /* 0x0000004000007824 */ /* 0x000fe200078e00ff */
[----:B------:R-:W-:Y:S01]  /*02d0*/  SHF.R.S32.HI R4, RZ, 0x1f, R2 ;  /* 0x0000001fff047819 */ /* 0x000fe20000011402 */
[----:B------:R-:W-:Y:S01]  /*02e0*/  IMAD.IADD R194, R20, 0x1, -R3 ;  /* 0x0000000114c27824 */ /* 0x000fe200078e0a03 */
[----:B------:R-:W-:Y:S02]  /*02f0*/  LEA.HI R8, R13, R10, RZ, 0x7 ;  /* 0x0000000a0d087211 */ /* 0x000fe400078f38ff */
[----:B------:R-:W-:Y:S01]  /*0300*/  LOP3.LUT R0, R0, 0x1c0, RZ, 0xc0, !PT ;  /* 0x000001c000007812 */ /* 0x000fe200078ec0ff */
[----:B------:R-:W-:Y:S01]  /*0310*/  IMAD.SHL.U32 R3, R194, 0x10, RZ ;  /* 0x00000010c2037824 */ /* 0x000fe200078e00ff */
[----:B------:R-:W-:-:S02]  /*0320*/  LEA.HI R12, R4, R2, RZ, 0x3 ;  /* 0x00000002040c7211 */ /* 0x000fc400078f18ff */
[C---:B------:R-:W-:Y:S02]  /*0330*/  LOP3.LUT R188, R0.reuse, 0x8, R16, 0xf8, !PT ;  /* 0x0000000800bc7812 */ /* 0x040fe400078ef810 */
[----:B------:R-:W-:Y:S02]  /*0340*/  LOP3.LUT R4, R0, 0x10, R3, 0xf8, !PT ;  /* 0x0000001000047812 */ /* 0x000fe400078ef803 */
[----:B------:R-:W-:Y:S02]  /*0350*/  SHF.R.S32.HI R8, RZ, 0x7, R8 ;  /* 0x00000007ff087819 */ /* 0x000fe40000011408 */
[----:B------:R-:W-:Y:S02]  /*0360*/  SHF.R.U32.HI R0, RZ, 0x3, R0 ;  /* 0x00000003ff007819 */ /* 0x000fe40000011600 */
[----:B------:R-:W-:Y:S01]  /*0370*/  LOP3.LUT R4, R4, 0x8, R16, 0xf8, !PT ;  /* 0x0000000804047812 */ /* 0x000fe200078ef810 */
[----:B------:R-:W-:Y:S01]  /*0380*/  IMAD R3, R8, 0x800, R186 ;  /* 0x0000080008037824 */ /* 0x000fe200078e02ba */
[----:B------:R-:W-:-:S02]  /*0390*/  LOP3.LUT R6, R12, 0xfffffff8, RZ, 0xc0, !PT ;  /* 0xfffffff80c067812 */ /* 0x000fc400078ec0ff */
[----:B------:R-:W-:Y:S02]  /*03a0*/  LOP3.LUT R188, R188, R0, RZ, 0x3c, !PT ;  /* 0x00000000bcbc7212 */ /* 0x000fe400078e3cff */
[----:B------:R-:W-:Y:S01]  /*03b0*/  LOP3.LUT R186, R186, R4, R0, 0xf6, !PT ;  /* 0x00000004baba7212 */ /* 0x000fe200078ef600 */
[----:B------:R-:W-:Y:S01]  /*03c0*/  IMAD.IADD R19, R2, 0x1, -R6 ;  /* 0x0000000102137824 */ /* 0x000fe200078e0a06 */
[----:B------:R-:W-:Y:S01]  /*03d0*/  LEA.HI R0, R13, R10, RZ, 0x6 ;  /* 0x0000000a0d007211 */ /* 0x000fe200078f30ff */
[----:B------:R-:W-:Y:S01]  /*03e0*/  IMAD.IADD R188, R3, 0x1, R188 ;  /* 0x0000000103bc7824 */ /* 0x000fe200078e02bc */
[----:B------:R-:W-:Y:S01]  /*03f0*/  LOP3.LUT R4, R14, 0xffffffe0, RZ, 0xc0, !PT ;  /* 0xffffffe00e047812 */ /* 0x000fe200078ec0ff */
[----:B------:R-:W-:Y:S01]  /*0400*/  IMAD.SHL.U32 R6, R11, 0x20, RZ ;  /* 0x000000200b067824 */ /* 0x000fe200078e00ff */
[----:B------:R-:W-:Y:S01]  /*0410*/  LOP3.LUT R5, R7, 0x1, RZ, 0xc0, !PT ;  /* 0x0000000107057812 */ /* 0x000fe200078ec0ff */
[----:B------:R-:W-:Y:S01]  /*0420*/  STL [R1+0x14], R19 ;  /* 0x0000141301007387 */ /* 0x000fe20000100800 */
[----:B------:R-:W-:Y:S01]  /*0430*/  LOP3.LUT R2, R15, 0x7ffffffc, RZ, 0xc0, !PT ;  /* 0x7ffffffc0f027812 */ /* 0x000fe200078ec0ff */
[----:B------:R-:W-:Y:S01]  /*0440*/  IMAD.IADD R18, R10, 0x1, -R4 ;  /* 0x000000010a127824 */ /* 0x000fe200078e0a04 */
[----:B------:R-:W-:Y:S01]  /*0450*/  SHF.R.S32.HI R3, RZ, 0x1f, R14 ;  /* 0x0000001fff037819 */ /* 0x000fe2000001140e */
[----:B------:R-:W-:Y:S01]  /*0460*/  IMAD.SHL.U32 R188, R188, 0x2, RZ ;  /* 0x00000002bcbc7824 */ /* 0x000fe200078e00ff */
[----:B------:R-:W-:-:S02]  /*0470*/  SHF.R.S32.HI R0, RZ, 0x6, R0 ;  /* 0x00000006ff007819 */ /* 0x000fc40000011400 */
[----:B------:R-:W-:Y:S01]  /*0480*/  ISETP.NE.U32.AND P0, PT, R5, 0x1, PT ;  /* 0x000000010500780c */ /* 0x000fe20003f05070 */
[C---:B------:R-:W-:Y:S01]  /*0490*/  IMAD.IADD R5, R10.reuse, 0x1, -R2 ;  /* 0x000000010a057824 */ /* 0x040fe200078e0a02 */
[----:B------:R-:W-:Y:S01]  /*04a0*/  LEA.HI R4, R3, R20, RZ, 0x2 ;  /* 0x0000001403047211 */ /* 0x000fe200078f10ff */
[----:B------:R-:W-:Y:S01]  /*04b0*/  IMAD.SHL.U32 R10, R10, 0x2, RZ ;  /* 0x000000020a0a7824 */ /* 0x000fe200078e00ff */
[----:B------:R-:W-:Y:S01]  /*04c0*/  STL [R1+0x10], R18 ;  /* 0x0000101201007387 */ /* 0x000fe20000100800 */
[----:B------:R-:W-:Y:S01]  /*04d0*/  IMAD.SHL.U32 R3, R8, 0x20, RZ ;  /* 0x0000002008037824 */ /* 0x000fe200078e00ff */
[----:B------:R-:W-:Y:S01]  /*04e0*/  LOP3.LUT R4, R4, 0xfffffffc, RZ, 0xc0, !PT ;  /* 0xfffffffc04047812 */ /* 0x000fe200078ec0ff */
[C---:B------:R-:W-:Y:S01]  /*04f0*/  IMAD R17, R0.reuse, 0x200, R9 ;  /* 0x0000020000117824 */ /* 0x040fe200078e0209 */
[----:B------:R-:W-:Y:S01]  /*0500*/  R2P PR, R7, 0x6 ;  /* 0x0000000607007804 */ /* 0x000fe20000000000 */
[----:B------:R-:W-:Y:S01]  /*0510*/  IMAD.SHL.U32 R2, R0, 0x8, RZ ;  /* 0x0000000800027824 */ /* 0x000fe200078e00ff */
[----:B------:R-:W-:Y:S01]  /*0520*/  SEL R223, R223, 0x10, !P0 ;  /* 0x00000010dfdf7807 */ /* 0x000fe20004000000 */
[----:B------:R-:W-:Y:S01]  /*0530*/  IMAD.SHL.U32 R0, R7, 0x40, RZ ;  /* 0x0000004007007824 */ /* 0x000fe200078e00ff */
[----:B------:R-:W-:Y:S01]  /*0540*/  STL [R1+0xc], R17 ;  /* 0x00000c1101007387 */ /* 0x000fe20000100800 */
[----:B------:R-:W-:Y:S01]  /*0550*/  IMAD.SHL.U32 R9, R5, 0x2, RZ ;  /* 0x0000000205097824 */ /* 0x000fe200078e00ff */
[----:B------:R-:W-:Y:S01]  /*0560*/  LOP3.LUT R5, R3, 0x6, R10, 0xf8, !PT ;  /* 0x0000000603057812 */ /* 0x000fe200078ef80a */
[----:B------:R-:W-:Y:S01]  /*0570*/  IMAD.SHL.U32 R7, R19, 0x40, RZ ;  /* 0x0000004013077824 */ /* 0x000fe200078e00ff */
[----:B------:R-:W-:Y:S01]  /*0580*/  LOP3.LUT R0, R0, 0x1c0, RZ, 0xc0, !PT ;  /* 0x000001c000007812 */ /* 0x000fe200078ec0ff */
[----:B------:R-:W-:Y:S01]  /*0590*/  IMAD.IADD R4, R20, 0x1, -R4 ;  /* 0x0000000114047824 */ /* 0x000fe200078e0a04 */
[----:B------:R-:W-:Y:S01]  /*05a0*/  LOP3.LUT R2, R2, 0x18, RZ, 0xc0, !PT ;  /* 0x0000001802027812 */ /* 0x000fe200078ec0ff */
[----:B------:R1:W-:Y:S01]  /*05b0*/  STL [R1], R5 ;  /* 0x0000000501007387 */ /* 0x0003e20000100800 */
[----:B------:R-:W-:Y:S01]  /*05c0*/  IADD3 R229, R218, 0x40, RZ ;  /* 0x00000040dae57810 */ /* 0x000fe20007ffe0ff */
[----:B------:R-:W-:Y:S01]  /*05d0*/  IMAD R8, R4, 0x400, R9 ;  /* 0x0000040004087824 */ /* 0x000fe200078e0209 */
[----:B------:R-:W-:Y:S01]  /*05e0*/  LOP3.LUT R6, R2, 0x20, R6, 0xf8, !PT ;  /* 0x0000002002067812 */ /* 0x000fe200078ef806 */
[----:B------:R-:W-:Y:S01]  /*05f0*/  IMAD.SHL.U32 R208, R17, 0x2, RZ ;  /* 0x0000000211d07824 */ /* 0x000fe200078e00ff */
[----:B-1----:R-:W-:-:S02]  /*0600*/  LOP3.LUT R5, R0, 0x20, R3, 0xf8, !PT ;  /* 0x0000002000057812 */ /* 0x002fc400078ef803 */
[----:B------:R-:W-:-:S04]  /*0610*/  SHF.R.U32.HI R3, RZ, 0x3, R0 ;  /* 0x00000003ff037819 */ /* 0x000fc80000011600 */
[----:B------:R-:W-:Y:S02]  /*0620*/  LOP3.LUT R5, R5, R3, RZ, 0x3c, !PT ;  /* 0x0000000305057212 */ /* 0x000fe400078e3cff */
        /* <DEDUP_REMOVED lines=9> */
[----:B------:R-:W-:Y:S01]  /*06c0*/  LOP3.LUT R8, R2, 0x8, R0, 0xf8, !PT ;  /* 0x0000000802087812 */ /* 0x000fe200078ef800 */
[----:B------:R-:W-:Y:S01]  /*06d0*/  IMAD.IADD R224, R222, 0x1, R223 ;  /* 0x00000001dee07824 */ /* 0x000fe200078e02df */
[----:B------:R-:W-:-:S02]  /*06e0*/  LOP3.LUT R2, R3, R6, R2, 0x1e, !PT ;  /* 0x0000000603027212 */ /* 0x000fc400078e1e02 */
[----:B------:R-:W-:Y:S01]  /*06f0*/  SHF.R.S32.HI R6, RZ, 0x2, R5 ;  /* 0x00000002ff067819 */ /* 0x000fe20000011405 */
[----:B------:R-:W-:Y:S01]  /*0700*/  IMAD R5, R194, 0x400, R9 ;  /* 0x00000400c2057824 */ /* 0x000fe200078e0209 */
[----:B------:R-:W-:Y:S02]  /*0710*/  LOP3.LUT R0, R7, 0xfffffe00, RZ, 0xc0, !PT ;  /* 0xfffffe0007007812 */ /* 0x000fe400078ec0ff */
[----:B------:R-:W-:Y:S01]  /*0720*/  LOP3.LUT R3, R8, R3, RZ, 0x3c, !PT ;  /* 0x0000000308037212 */ /* 0x000fe200078e3cff */
[----:B------:R-:W-:Y:S01]  /*0730*/  IMAD R6, R4, 0x10, R6 ;  /* 0x0000001004067824 */ /* 0x000fe200078e0206 */
[----:B------:R-:W-:Y:S01]  /*0740*/  LOP3.LUT R202, R2, R0, RZ, 0xfc, !PT ;  /* 0x0000000002ca7212 */ /* 0x000fe200078efcff */
[--C-:B------:R-:W-:Y:S01]  /*0750*/  IMAD R204, R4, 0x400, R0.reuse ;  /* 0x0000040004cc7824 */ /* 0x100fe200078e0200 */
[----:B------:R-:W-:Y:S01]  /*0760*/  IADD3 R221, R222, 0x20, RZ ;  /* 0x00000020dedd7810 */ /* 0x000fe20007ffe0ff */
[----:B------:R-:W-:Y:S01]  /*0770*/  IMAD R194, R194, 0x400, R0 ;  /* 0x00000400c2c27824 */ /* 0x000fe200078e0200 */
[----:B------:R1:W-:Y:S01]  /*0780*/  STL [R1+0x8], R6 ;  /* 0x0000080601007387 */ /* 0x0003e20000100800 */
        /* <DEDUP_REMOVED lines=10> */
[C---:B------:R-:W-:Y:S01]  /*0830*/  IADD3 R252, R251.reuse, 0x40, RZ ;  /* 0x00000040fbfc7810 */ /* 0x040fe20007ffe0ff */
[----:B------:R-:W-:Y:S01]  /*0840*/  IMAD R185, R186, 0x2, R0 ;  /* 0x00000002bab97824 */ /* 0x000fe200078e0200 */
[--C-:B------:R-:W-:Y:S01]  /*0850*/  IADD3 R191, R0, R188, R2.reuse ;  /* 0x000000bc00bf7210 */ /* 0x100fe20007ffe002 */
[----:B------:R-:W-:Y:S01]  /*0860*/  IMAD.SHL.U32 R186, R186, 0x2, RZ ;  /* 0x00000002baba7824 */ /* 0x000fe200078e00ff */
[----:B------:R-:W-:Y:S01]  /*0870*/  LEA R194, R194, 0x10000, 0x1 ;  /* 0x00010000c2c27811 */ /* 0x000fe200078e08ff */
[----:B------:R-:W-:Y:S01]  /*0880*/  IMAD.IADD R189, R188, 0x1, R2 ;  /* 0x00000001bcbd7824 */ /* 0x000fe200078e0202 */
[----:B------:R-:W-:Y:S01]  /*0890*/  @P2 IADD3 R252, R251, -0x40, RZ ;  /* 0xffffffc0fbfc2810 */ /* 0x000fe20007ffe0ff */
[----:B------:R-:W-:-:S02]  /*08a0*/  IMAD.IADD R203, R2, 0x1, R190 ;  /* 0x0000000102cb7824 */ /* 0x000fc400078e02be */
[----:B------:R-:W-:Y:S02]  /*08b0*/  IMAD.IADD R223, R223, 0x1, R221 ;  /* 0x00000001dfdf7824 */ /* 0x000fe400078e02dd */
.L_x_76:
[----:B-12---:R-:W2:Y:S01]  /*08c0*/  S2R R36, SR_CTAID.Y ;  /* 0x0000000000247919 */ /* 0x006ea20000002600 */
[----:B---3--:R-:W3:Y:S01]  /*08d0*/  LDC.U8 R0, c[0x0][0x312] ;  /* 0x0000c480ff007b82 */ /* 0x008ee20000000000 */
[----:B------:R-:W-:Y:S02]  /*08e0*/  ISETP.NE.U32.AND P1, PT, RZ, c[0x0][0x240], PT ;  /* 0x00009000ff007a0c */ /* 0x000fe40003f25070 */
[----:B------:R-:W-:Y:S02]  /*08f0*/  ISETP.EQ.U32.AND P5, PT, RZ, c[0x0][0x248], PT ;  /* 0x00009200ff007a0c */ /* 0x000fe40003fa2070 */
[----:B------:R-:W-:Y:S02]  /*0900*/  ISETP.NE.AND.EX P1, PT, RZ, c[0x0][0x244], PT, P1 ;  /* 0x00009100ff007a0c */ /* 0x000fe40003f25310 */
[----:B------:R-:W-:Y:S01]  /*0910*/  ISETP.NE.U32.AND P3, PT, RZ, c[0x0][0x250], PT ;  /* 0x00009400ff007a0c */ /* 0x000fe20003f65070 */
[----:B------:R-:W-:-:S03]  /*0920*/  IMAD.MOV.U32 R12, RZ, RZ, -0x1 ;  /* 0xffffffffff0c7424 */ /* 0x000fc600078e00ff */
[----:B------:R-:W-:Y:S01]  /*0930*/  ISETP.NE.AND.EX P3, PT, RZ, c[0x0][0x254], PT, P3 ;  /* 0x00009500ff007a0c */ /* 0x000fe20003f65330 */
[----:B--2---:R-:W-:Y:S01]  /*0940*/  IMAD.SHL.U32 R8, R36, 0x4, RZ ;  /* 0x0000000424087824 */ /* 0x004fe200078e00ff */
[----:B------:R-:W-:Y:S02]  /*0950*/  SHF.R.S32.HI R14, RZ, 0x1f, R36 ;  /* 0x0000001fff0e7819 */ /* 0x000fe40000011424 */
[----:B---3--:R-:W-:Y:S01]  /*0960*/  ISETP.NE.AND P4, PT, R0, RZ, PT ;  /* 0x000000ff0000720c */ /* 0x008fe20003f85270 */
[----:B------:R-:W-:Y:S01]  /*0970*/  IMAD.MOV.U32 R0, RZ, RZ, -0x1 ;  /* 0xffffffffff007424 */ /* 0x000fe200078e00ff */
[----:B------:R-:W-:Y:S02]  /*0980*/  SHF.L.U64.HI R7, R36, 0x2, R14 ;  /* 0x0000000224077819 */ /* 0x000fe4000001020e */
[----:B------:R-:W-:Y:S02]  /*0990*/  IADD3 R2, P0, R8, c[0x0][0x240], RZ ;  /* 0x0000900008027a10 */ /* 0x000fe40007f1e0ff */
[----:B------:R-:W-:-:S02]  /*09a0*/  ISETP.EQ.OR.EX P5, PT, RZ, c[0x0][0x24c], !P4, P5 ;  /* 0x00009300ff007a0c */ /* 0x000fc400067a2750 */
[----:B------:R-:W-:Y:S02]  /*09b0*/  IADD3.X R3, R7, c[0x0][0x244], RZ, P0, !PT ;  /* 0x0000910007037a10 */ /* 0x000fe400007fe4ff */
[----:B------:R-:W-:-:S03]  /*09c0*/  @P3 IADD3 R4, P0, R8, c[0x0][0x250], RZ ;  /* 0x0000940008043a10 */ /* 0x000fc60007f1e0ff */
[----:B------:R2:W3:Y:S04]  /*09d0*/  @P1 LDG.E R0, [R2.64] ;  /* 0x0000000602001981 */ /* 0x0004e8000c1e1900 */
[----:B-1----:R2:W3:Y:S01]  /*09e0*/  @P1 LDG.E R6, [R2.64+0x4] ;  /* 0x0000040602061981 */ /* 0x0024e2000c1e1900 */
[----:B------:R-:W-:Y:S01]  /*09f0*/  @P3 IADD3.X R5, R7, c[0x0][0x254], RZ, P0, !PT ;  /* 0x0000950007053a10 */ /* 0x000fe200007fe4ff */
[----:B------:R-:W-:Y:S01]  /*0a00*/  IMAD.MOV.U32 R242, RZ, RZ, RZ ;  /* 0x000000fffff27224 */ /* 0x000fe200078e00ff */
[----:B--2---:R-:W-:-:S05]  /*0a10*/  IADD3 R2, P2, R8, c[0x0][0x248], RZ ;  /* 0x0000920008027a10 */ /* 0x004fca0007f5e0ff */
[----:B-----5:R1:W5:Y:S01]  /*0a20*/  @P3 LDG.E R242, [R4.64] ;  /* 0x0000000604f23981 */ /* 0x020362000c1e1900 */
[----:B------:R-:W-:-:S05]  /*0a30*/  IADD3.X R3, R7, c[0x0][0x24c], RZ, P2, !PT ;  /* 0x0000930007037a10 */ /* 0x000fca00017fe4ff */
[----:B------:R-:W2:Y:S01]  /*0a40*/  @!P5 LDG.E R12, [R2.64] ;  /* 0x00000006020cd981 */ /* 0x000ea2000c1e1900 */
[----:B------:R-:W-:-:S04]  /*0a50*/  ISETP.NE.U32.AND P0, PT, RZ, c[0x0][0x248], PT ;  /* 0x00009200ff007a0c */ /* 0x000fc80003f05070 */
[----:B------:R-:W-:Y:S01]  /*0a60*/  ISETP.NE.AND.EX P0, PT, RZ, c[0x0][0x24c], PT, P0 ;  /* 0x00009300ff007a0c */ /* 0x000fe20003f05300 */
[----:B-1----:R-:W-:Y:S02]  /*0a70*/  IMAD.MOV.U32 R4, RZ, RZ, c[0x0][0x218] ;  /* 0x00008600ff047624 */ /* 0x002fe400078e00ff */
[----:B---3--:R-:W-:Y:S02]  /*0a80*/  @P1 IMAD.IADD R23, R6, 0x1, -R0 ;  /* 0x0000000106171824 */ /* 0x008fe400078e0a00 */
[----:B------:R-:W-:Y:S01]  /*0a90*/  @!P1 IMAD.MOV.U32 R23, RZ, RZ, c[0x0][0x214] ;  /* 0x00008500ff179624 */ /* 0x000fe200078e00ff */
[----:B--2---:R1:W-:Y:S07]  /*0aa0*/  STL [R1+0x4], R12 ;  /* 0x0000040c01007387 */ /* 0x0043ee0000100800 */
[----:B----4-:R-:W-:Y:S05]  /*0ab0*/  @!P0 BRA `(.L_x_30) ;  /* 0x0000003000008947 */ /* 0x010fea0003800000 */
[----:B------:R-:W2:Y:S02]  /*0ac0*/  @P4 LDG.E R4, [R2.64+0x4] ;  /* 0x0000040602044981 */ /* 0x000ea4000c1e1900 */
[----:B--2---:R-:W-:-:S06]  /*0ad0*/  @P4 IADD3 R4, R4, -R12, RZ ;  /* 0x8000000c04044210 */ /* 0x004fcc0007ffe0ff */
[----:B------:R2:W5:Y:S02]  /*0ae0*/  @!P4 LDG.E R4, [R2.64] ;  /* 0x000000060204c981 */ /* 0x000564000c1e1900 */
.L_x_30:
[----:B------:R-:W-:-:S04]  /*0af0*/  ISETP.NE.U32.AND P2, PT, RZ, c[0x0][0x258], PT ;  /* 0x00009600ff007a0c */ /* 0x000fc80003f45070 */
[----:B------:R-:W-:-:S13]  /*0b00*/  ISETP.NE.AND.EX P2, PT, RZ, c[0x0][0x25c], PT, P2 ;  /* 0x00009700ff007a0c */ /* 0x000fda0003f45320 */
[----:B--2---:R-:W-:-:S04]  /*0b10*/  @P2 IADD3 R2, P0, R8, c[0x0][0x258], RZ ;  /* 0x0000960008022a10 */ /* 0x004fc80007f1e0ff */
        /* <DEDUP_REMOVED lines=19> */
[----:B------:R-:W-:Y:S01]  /*0c50*/  @P2 IMAD.IADD R6, R242, 0x1, R12 ;  /* 0x00000001f2062824 */ /* 0x000fe200078e020c */
[----:B------:R-:W-:Y:S01]  /*0c60*/  LOP3.LUT R8, R19, 0xffffffc0, RZ, 0xc0, !PT ;  /* 0xffffffc013087812 */ /* 0x000fe200078ec0ff */
[----:B------:R-:W-:-:S03]  /*0c70*/  IMAD.WIDE.U32 R4, R0, c[0x0][0x190], RZ ;  /* 0x0000640000047a25 */ /* 0x000fc600078e00ff */
[----:B------:R-:W-:Y:S01]  /*0c80*/  IADD3 R9, R8, -0x40, RZ ;  /* 0xffffffc008097810 */ /* 0x000fe20007ffe0ff */
[----:B------:R-:W-:Y:S01]  /*0c90*/  IMAD.IADD R18, R11, 0x1, R2 ;  /* 0x000000010b127824 */ /* 0x000fe200078e0202 */
[----:B------:R-:W-:Y:S01]  /*0ca0*/  SEL R22, R10, R4, !P0 ;  /* 0x000000040a167207 */ /* 0x000fe20004000000 */
        /* <DEDUP_REMOVED lines=16> */
.L_x_32:
        /* <DEDUP_REMOVED lines=15> */
.L_x_33:
[----:B------:R-:W-:Y:S01]  /*0ea0*/  IABS R20, c[0x0][0x1c8] ;  /* 0x0000720000147a13 */ /* 0x000fe20000000000 */
[----:B------:R-:W2:Y:S01]  /*0eb0*/  S2R R35, SR_CTAID.Z ;  /* 0x0000000000237919 */ /* 0x000ea20000002700 */
[----:B------:R-:W3:Y:S01]  /*0ec0*/  LDC.U8 R26, c[0x0][0x328] ;  /* 0x0000ca00ff1a7b82 */ /* 0x000ee20000000000 */
[----:B-1----:R-:W-:Y:S01]  /*0ed0*/  IMAD.MOV.U32 R12, RZ, RZ, c[0x0][0x224] ;  /* 0x00008900ff0c7624 */ /* 0x002fe200078e00ff */
[----:B------:R-:W1:Y:S01]  /*0ee0*/  I2F.RP R2, R20 ;  /* 0x0000001400027306 */ /* 0x000e620000209400 */
        /* <DEDUP_REMOVED lines=10> */
[----:B-1----:R-:W1:Y:S01]  /*0f90*/  MUFU.RCP R2, R2 ;  /* 0x0000000200027308 */ /* 0x002e620000001000 */
[----:B--2---:R-:W-:Y:S02]  /*0fa0*/  IABS R7, R35 ;  /* 0x0000002300077213 */ /* 0x004fe40000000000 */
[----:B------:R-:W-:Y:S02]  /*0fb0*/  LOP3.LUT R8, R35, c[0x0][0x1c8], RZ, 0x3c, !PT ;  /* 0x0000720023087a12 */ /* 0x000fe400078e3cff */
[----:B---3--:R-:W-:Y:S01]  /*0fc0*/  ISETP.NE.AND P2, PT, R26, RZ, PT ;  /* 0x000000ff1a00720c */ /* 0x008fe20003f45270 */
[----:B----4-:R-:W-:Y:S01]  /*0fd0*/  IMAD.WIDE.U32 R26, R30, c[0x0][0x3d8], RZ ;  /* 0x0000f6001e1a7a25 */ /* 0x010fe200078e00ff */
[----:B------:R-:W-:-:S02]  /*0fe0*/  ISETP.GE.AND P3, PT, R8, RZ, PT ;  /* 0x000000ff0800720c */ /* 0x000fc40003f66270 */
[----:B------:R-:W-:Y:S02]  /*0ff0*/  SHF.L.U64.HI R8, R36, 0x7, R14 ;  /* 0x0000000724087819 */ /* 0x000fe4000001020e */
[----:B------:R-:W-:Y:S02]  /*1000*/  SHF.R.S32.HI R33, RZ, 0x1f, R35 ;  /* 0x0000001fff217819 */ /* 0x000fe40000011423 */
[----:B-1----:R-:W-:Y:S02]  /*1010*/  IADD3 R2, R2, 0xffffffe, RZ ;  /* 0x0ffffffe02027810 */ /* 0x002fe40007ffe0ff */
        /* <DEDUP_REMOVED lines=13> */
[----:B------:R-:W-:Y:S01]  /*10f0*/  IMAD.SHL.U32 R6, R36, 0x80, RZ ;  /* 0x0000008024067824 */ /* 0x000fe200078e00ff */
[----:B------:R-:W-:Y:S01]  /*1100*/  ISETP.GT.U32.AND P4, PT, R20, R3, PT ;  /* 0x000000031400720c */ /* 0x000fe20003f84070 */
[----:B------:R-:W-:-:S03]  /*1110*/  IMAD.WIDE.U32 R12, R36, c[0x0][0x224], RZ ;  /* 0x00008900240c7a25 */ /* 0x000fc600078e00ff */
[----:B------:R-:W-:Y:S01]  /*1120*/  SEL R6, R6, RZ, P1 ;  /* 0x000000ff06067207 */ /* 0x000fe20000800000 */
[----:B------:R-:W-:Y:S02]  /*1130*/  IMAD R5, R14, c[0x0][0x224], R7 ;  /* 0x000089000e057a24 */ /* 0x000fe400078e0207 */
[----:B------:R-:W-:Y:S01]  /*1140*/  IMAD R7, R17, R12, RZ ;  /* 0x0000000c11077224 */ /* 0x000fe200078e02ff */
[----:B------:R-:W-:Y:S02]  /*1150*/  IADD3 R6, P1, R9, R6, RZ ;  /* 0x0000000609067210 */ /* 0x000fe40007f3e0ff */
[----:B------:R-:W-:Y:S01]  /*1160*/  IADD3 R4, R13, R5, RZ ;  /* 0x000000050d047210 */ /* 0x000fe20007ffe0ff */
[----:B------:R-:W-:Y:S02]  /*1170*/  IMAD.WIDE.U32 R12, R16, R12, RZ ;  /* 0x0000000c100c7225 */ /* 0x000fe400078e00ff */
[----:B------:R-:W-:Y:S02]  /*1180*/  @!P4 IADD3 R3, R3, -R20, RZ ;  /* 0x800000140303c210 */ /* 0x000fe40007ffe0ff */
[----:B------:R-:W-:Y:S01]  /*1190*/  @!P4 IADD3 R2, R2, 0x1, RZ ;  /* 0x000000010202c810 */ /* 0x000fe20007ffe0ff */
[C---:B------:R-:W-:Y:S01]  /*11a0*/  IMAD R7, R16.reuse, R4, R7 ;  /* 0x0000000410077224 */ /* 0x040fe200078e0207 */
[----:B------:R-:W-:Y:S01]  /*11b0*/  ISETP.GE.U32.AND P5, PT, R3, R20, PT ;  /* 0x000000140300720c */ /* 0x000fe20003fa6070 */
[----:B------:R-:W-:Y:S01]  /*11c0*/  IMAD.WIDE.U32 R4, R16, R0, RZ ;  /* 0x0000000010047225 */ /* 0x000fe200078e00ff */
[----:B------:R-:W-:-:S02]  /*11d0*/  ISETP.NE.AND P4, PT, RZ, c[0x0][0x1c8], PT ;  /* 0x00007200ff007a0c */ /* 0x000fc40003f85270 */
[----:B------:R-:W-:Y:S01]  /*11e0*/  IADD3 R13, R13, R7, RZ ;  /* 0x000000070d0d7210 */ /* 0x000fe20007ffe0ff */
[----:B------:R-:W-:Y:S01]  /*11f0*/  IMAD.X R8, R15, 0x1, R8, P1 ;  /* 0x000000010f087824 */ /* 0x000fe200008e0608 */
[----:B-----5:R-:W-:Y:S01]  /*1200*/  ISETP.NE.AND P1, PT, R32, RZ, PT ;  /* 0x000000ff2000720c */ /* 0x020fe20003f25270 */
[C---:B------:R-:W-:Y:S02]  /*1210*/  IMAD R14, R17.reuse, R6, RZ ;  /* 0x00000006110e7224 */ /* 0x040fe400078e02ff */
[----:B------:R-:W-:Y:S01]  /*1220*/  IMAD R3, R17, R0, RZ ;  /* 0x0000000011037224 */ /* 0x000fe200078e02ff */
[----:B------:R-:W-:Y:S01]  /*1230*/  SEL R17, R12, R4, !P0 ;  /* 0x000000040c117207 */ /* 0x000fe20004000000 */
[----:B------:R-:W-:Y:S01]  /*1240*/  IMAD R8, R16, R8, R14 ;  /* 0x0000000810087224 */ /* 0x000fe200078e020e */
[----:B------:R-:W-:Y:S01]  /*1250*/  SEL R20, R26, RZ, P1 ;  /* 0x000000ff1a147207 */ /* 0x000fe20000800000 */
[----:B------:R-:W-:Y:S01]  /*1260*/  @P2 IMAD R4, R36, c[0x0][0x214], RZ ;  /* 0x0000850024042a24 */ /* 0x000fe200078e02ff */
[----:B------:R-:W-:Y:S01]  /*1270*/  @P5 IADD3 R2, R2, 0x1, RZ ;  /* 0x0000000102025810 */ /* 0x000fe20007ffe0ff */
[----:B------:R-:W-:Y:S01]  /*1280*/  IMAD.WIDE.U32 R6, R16, R6, RZ ;  /* 0x0000000610067225 */ /* 0x000fe200078e00ff */
[----:B------:R-:W-:-:S02]  /*1290*/  @P0 IADD3 R13, R5, R3, RZ ;  /* 0x00000003050d0210 */ /* 0x000fc40007ffe0ff */
[----:B------:R-:W-:Y:S01]  /*12a0*/  @P2 SEL R4, R4, R0, !P0 ;  /* 0x0000000004042207 */ /* 0x000fe20004000000 */
[----:B------:R-:W-:Y:S01]  /*12b0*/  IMAD.MOV.U32 R14, RZ, RZ, R2 ;  /* 0x000000ffff0e7224 */ /* 0x000fe200078e0002 */
[----:B------:R-:W-:Y:S01]  /*12c0*/  SHF.R.S32.HI R26, RZ, 0x1f, R21 ;  /* 0x0000001fff1a7819 */ /* 0x000fe20000011415 */
[----:B------:R-:W-:Y:S01]  /*12d0*/  IMAD R3, R30, c[0x0][0x3dc], R27 ;  /* 0x0000f7001e037a24 */ /* 0x000fe200078e021b */
[----:B------:R-:W-:Y:S01]  /*12e0*/  IADD3 R8, R7, R8, RZ ;  /* 0x0000000807087210 */ /* 0x000fe20007ffe0ff */
[C---:B------:R-:W-:Y:S01]  /*12f0*/  IMAD R32, R35.reuse, c[0x0][0x22c], RZ ;  /* 0x00008b0023207a24 */ /* 0x040fe200078e02ff */
[----:B------:R-:W-:Y:S01]  /*1300*/  @!P3 IADD3 R14, -R14, RZ, RZ ;  /* 0x000000ff0e0eb210 */ /* 0x000fe20007ffe1ff */
[----:B------:R-:W-:Y:S01]  /*1310*/  @!P2 IMAD R5, R36, c[0x0][0x1c0], R35 ;  /* 0x000070002405aa24 */ /* 0x000fe200078e0223 */
[----:B------:R-:W-:Y:S01]  /*1320*/  @!P4 LOP3.LUT R14, RZ, c[0x0][0x1c8], RZ, 0x33, !PT ;  /* 0x00007200ff0eca12 */ /* 0x000fe200078e33ff */
[----:B------:R-:W-:Y:S01]  /*1330*/  @P2 IMAD R12, R35, c[0x0][0x234], R4 ;  /* 0x00008d00230c2a24 */ /* 0x000fe200078e0204 */
[----:B------:R-:W-:Y:S01]  /*1340*/  SHF.R.S32.HI R34, RZ, 0x1f, R32 ;  /* 0x0000001fff227819 */ /* 0x000fe20000011420 */
[----:B------:R-:W-:Y:S01]  /*1350*/  @!P2 IMAD R12, R5, c[0x0][0x214], RZ ;  /* 0x00008500050caa24 */ /* 0x000fe200078e02ff */
[----:B------:R-:W-:-:S02]  /*1360*/  SEL R16, R3, RZ, P1 ;  /* 0x000000ff03107207 */ /* 0x000fc40000800000 */
        /* <DEDUP_REMOVED lines=9> */
.L_x_34:
[----:B------:R-:W-:-:S04]  /*1400*/  IMAD R5, R36, c[0x0][0x1c0], R35 ;  /* 0x0000700024057a24 */ /* 0x000fc800078e0223 */
[----:B------:R-:W-:Y:S02]  /*1410*/  IMAD R5, R5, c[0x0][0x224], RZ ;  /* 0x0000890005057a24 */ /* 0x000fe400078e02ff */
.L_x_35:
[----:B------:R-:W2:Y:S01]  /*1420*/  LDL R38, [R1+0x10] ;  /* 0x0000100001267983 */ /* 0x000ea20000100800 */
[----:B------:R-:W-:Y:S01]  /*1430*/  IADD3 R2, P0, R218, R10, RZ ;  /* 0x0000000ada027210 */ /* 0x000fe20007f1e0ff */
[----:B------:R-:W-:Y:S01]  /*1440*/  IMAD R31, R31, c[0x0][0x1c0], RZ ;  /* 0x000070001f1f7a24 */ /* 0x000fe200078e02ff */
[----:B------:R-:W-:Y:S01]  /*1450*/  SHF.R.S32.HI R219, RZ, 0x1f, R218 ;  /* 0x0000001fffdb7819 */ /* 0x000fe200000114da */
[----:B------:R-:W1:Y:S01]  /*1460*/  S2R R36, SR_TID.X ;  /* 0x0000000000247919 */ /* 0x000e620000002100 */
[----:B------:R-:W-:Y:S01]  /*1470*/  IMAD R0, R15, c[0x0][0x370], RZ ;  /* 0x0000dc000f007a24 */ /* 0x000fe200078e02ff */
[----:B------:R-:W-:Y:S01]  /*1480*/  IADD3 R7, P3, R241, R9, RZ ;  /* 0x00000009f1077210 */ /* 0x000fe20007f7e0ff */
[----:B------:R-:W-:Y:S01]  /*1490*/  IMAD.SHL.U32 R4, R31, 0x40, RZ ;  /* 0x000000401f047824 */ /* 0x000fe200078e00ff */
[----:B------:R-:W3:Y:S01]  /*14a0*/  S2R R37, SR_TID.X ;  /* 0x0000000000257919 */ /* 0x000ee20000002100 */
[----:B------:R-:W-:Y:S01]  /*14b0*/  IMAD.X R3, R219, 0x1, R11, P0 ;  /* 0x00000001db037824 */ /* 0x000fe200000e060b */
[----:B------:R-:W-:Y:S01]  /*14c0*/  SHF.R.S32.HI R30, RZ, 0x1f, R241 ;  /* 0x0000001fff1e7819 */ /* 0x000fe200000114f1 */
[C---:B------:R-:W-:Y:S01]  /*14d0*/  IMAD R0, R9.reuse, c[0x0][0x374], R0 ;  /* 0x0000dd0009007a24 */ /* 0x040fe200078e0200 */
[----:B------:R-:W-:Y:S01]  /*14e0*/  IADD3 R6, P2, P0, R6, R4, R32 ;  /* 0x0000000406067210 */ /* 0x000fe2000785e020 */
[----:B------:R-:W-:Y:S01]  /*14f0*/  IMAD.WIDE.U32 R2, R9, c[0x0][0x370], R2 ;  /* 0x0000dc0009027a25 */ /* 0x000fe200078e0002 */
[----:B------:R-:W-:Y:S01]  /*1500*/  SHF.R.S32.HI R4, RZ, 0x1f, R4 ;  /* 0x0000001fff047819 */ /* 0x000fe20000011404 */
[----:B------:R-:W-:Y:S03]  /*1510*/  BSSY B1, `(.L_x_31) ;  /* 0x0000570000017945 */ /* 0x000fe60003800000 */
[----:B------:R-:W-:Y:S01]  /*1520*/  IADD3 R3, R3, R0, RZ ;  /* 0x0000000003037210 */ /* 0x000fe20007ffe0ff */
[----:B------:R-:W-:Y:S01]  /*1530*/  IMAD.X R0, R30, 0x1, R15, P3 ;  /* 0x000000011e007824 */ /* 0x000fe200018e060f */
[----:B------:R-:W-:Y:S01]  /*1540*/  IADD3.X R10, R8, R4, R34, P2, P0 ;  /* 0x00000004080a7210 */ /* 0x000fe200017e0422 */
[----:B------:R-:W-:Y:S01]  /*1550*/  IMAD R15, R33, c[0x0][0x378], RZ ;  /* 0x0000de00210f7a24 */ /* 0x000fe200078e02ff */
[----:B------:R-:W-:Y:S01]  /*1560*/  IADD3 R8, P2, P0, R20, R6, R17 ;  /* 0x0000000614087210 */ /* 0x000fe2000785e011 */
[----:B------:R-:W-:Y:S01]  /*1570*/  IMAD R4, R0, c[0x0][0x190], RZ ;  /* 0x0000640000047a24 */ /* 0x000fe200078e02ff */
[----:B------:R-:W-:Y:S01]  /*1580*/  ISETP.GE.AND P3, PT, R23, 0x1, PT ;  /* 0x000000011700780c */ /* 0x000fe20003f66270 */
[----:B------:R-:W-:Y:S01]  /*1590*/  IMAD.WIDE.U32 R2, R35, c[0x0][0x378], R2 ;  /* 0x0000de0023027a25 */ /* 0x000fe200078e0002 */
[----:B------:R-:W-:-:S02]  /*15a0*/  IADD3.X R10, R16, R10, R13, P2, P0 ;  /* 0x0000000a100a7210 */ /* 0x000fc400017e040d */
[----:B-1----:R-:W-:Y:S01]  /*15b0*/  SHF.R.S32.HI R36, RZ, 0x1f, R36 ;  /* 0x0000001fff247819 */ /* 0x002fe20000011424 */
[C---:B------:R-:W-:Y:S02]  /*15c0*/  IMAD R11, R7.reuse, c[0x0][0x194], R4 ;  /* 0x00006500070b7a24 */ /* 0x040fe400078e0204 */
[----:B------:R-:W-:Y:S01]  /*15d0*/  IMAD.WIDE.U32 R6, R7, c[0x0][0x190], R218 ;  /* 0x0000640007067a25 */ /* 0x000fe200078e00da */
[----:B---3--:R-:W-:-:S03]  /*15e0*/  LEA.HI R36, R36, R37, RZ, 0x5 ;  /* 0x0000002524247211 */ /* 0x008fc600078f28ff */
[----:B------:R-:W-:Y:S01]  /*15f0*/  IMAD R4, R35, c[0x0][0x37c], R15 ;  /* 0x0000df0023047a24 */ /* 0x000fe200078e020f */
[----:B------:R-:W-:Y:S01]  /*1600*/  SHF.R.S32.HI R36, RZ, 0x5, R36 ;  /* 0x00000005ff247819 */ /* 0x000fe20000011424 */
[----:B------:R-:W-:Y:S01]  /*1610*/  IMAD.IADD R15, R9, 0x1, R5 ;  /* 0x00000001090f7824 */ /* 0x000fe200078e0205 */
[----:B------:R-:W-:Y:S02]  /*1620*/  IADD3 R6, P2, R22, R6, RZ ;  /* 0x0000000616067210 */ /* 0x000fe40007f5e0ff */
[----:B------:R-:W-:Y:S01]  /*1630*/  IADD3 R5, R3, R4, RZ ;  /* 0x0000000403057210 */ /* 0x000fe20007ffe0ff */
[----:B------:R-:W-:Y:S01]  /*1640*/  IMAD.IADD R3, R9, 0x1, R12 ;  /* 0x0000000109037824 */ /* 0x000fe200078e020c */
[----:B------:R-:W-:Y:S01]  /*1650*/  IADD3.X R7, R18, R7, R11, P2, !PT ;  /* 0x0000000712077210 */ /* 0x000fe200017fe40b */
[----:B------:R-:W-:Y:S01]  /*1660*/  IMAD R9, R33, c[0x0][0x1a8], RZ ;  /* 0x00006a0021097a24 */ /* 0x000fe200078e02ff */
[----:B------:R-:W-:Y:S01]  /*1670*/  MOV R18, 0x4 ;  /* 0x0000000400127802 */ /* 0x000fe20000000f00 */
[----:B------:R-:W-:-:S02]  /*1680*/  IMAD.MOV.U32 R4, RZ, RZ, R2 ;  /* 0x000000ffff047224 */ /* 0x000fc400078e0002 */
[C---:B------:R-:W-:Y:S02]  /*1690*/  IMAD R2, R35.reuse, c[0x0][0x1ac], R9 ;  /* 0x00006b0023027a24 */ /* 0x040fe400078e0209 */
[----:B------:R-:W-:-:S04]  /*16a0*/  IMAD.WIDE.U32 R12, R35, c[0x0][0x1a8], R6 ;  /* 0x00006a00230c7a25 */ /* 0x000fc800078e0006 */
[----:B------:R-:W-:-:S04]  /*16b0*/  IMAD.WIDE.U32 R4, R241, c[0x0][0x370], R4 ;  /* 0x0000dc00f1047a25 */ /* 0x000fc800078e0004 */
[----:B------:R-:W-:Y:S02]  /*16c0*/  IMAD.IADD R22, R13, 0x1, R2 ;  /* 0x000000010d167824 */ /* 0x000fe400078e0202 */
[----:B------:R-:W-:-:S04]  /*16d0*/  IMAD.WIDE R16, R3, R18, c[0x0][0x200] ;  /* 0x0000800003107625 */ /* 0x000fc800078e0212 */
[----:B--2---:R-:W-:-:S05]  /*16e0*/  IMAD R0, R36, R31, R38 ;  /* 0x0000001f24007224 */ /* 0x004fca00078e0226 */
[----:B------:R-:W-:-:S04]  /*16f0*/  IADD3 R8, P0, R0, R8, RZ ;  /* 0x0000000800087210 */ /* 0x000fc80007f1e0ff */
[----:B------:R-:W-:Y:S01]  /*1700*/  LEA.HI.X.SX32 R10, R0, R10, 0x1, P0 ;  /* 0x0000000a000a7211 */ /* 0x000fe200000f0eff */
[----:B------:R-:W-:Y:S01]  /*1710*/  IMAD R0, R30, c[0x0][0x370], RZ ;  /* 0x0000dc001e007a24 */ /* 0x000fe200078e02ff */
[----:B------:R-:W-:-:S03]  /*1720*/  LEA R206, P0, R8, c[0x0][0x350], 0x2 ;  /* 0x0000d40008ce7a11 */ /* 0x000fc600078010ff */
[----:B------:R-:W-:Y:S01]  /*1730*/  IMAD R0, R241, c[0x0][0x374], R0 ;  /* 0x0000dd00f1007a24 */ /* 0x000fe200078e0200 */
[----:B------:R-:W-:Y:S02]  /*1740*/  LEA.HI.X R207, R8, c[0x0][0x354], R10, 0x2, P0 ;  /* 0x0000d50008cf7a11 */ /* 0x000fe400000f140a */
[----:B------:R-:W-:Y:S02]  /*1750*/  LEA R10, P2, R12, c[0x0][0x160], 0x1 ;  /* 0x000058000c0a7a11 */ /* 0x000fe400078408ff */
[----:B------:R-:W-:Y:S02]  /*1760*/  IADD3 R20, R5, R0, RZ ;  /* 0x0000000005147210 */ /* 0x000fe40007ffe0ff */
[----:B------:R-:W-:Y:S02]  /*1770*/  LEA R8, P0, R4, c[0x0][0x330], 0x1 ;  /* 0x0000cc0004087a11 */ /* 0x000fe400078008ff */
[----:B------:R-:W-:Y:S01]  /*1780*/  LEA.HI.SX32 R0, R19, 0xffffffff, 0x1a ;  /* 0xffffffff13007811 */ /* 0x000fe200078fd2ff */
[----:B------:R-:W-:Y:S01]  /*1790*/  IMAD.WIDE R18, R15, R18, c[0x0][0x3c8] ;  /* 0x0000f2000f127625 */ /* 0x000fe200078e0212 */
[----:B------:R-:W-:-:S02]  /*17a0*/  LEA.HI.X R11, R12, c[0x0][0x164], R22, 0x1, P2 ;  /* 0x000059000c0b7a11 */ /* 0x000fc400010f0c16 */
[----:B------:R-:W-:Y:S01]  /*17b0*/  LEA.HI.X R9, R4, c[0x0][0x334], R20, 0x1, P0 ;  /* 0x0000cd0004097a11 */ /* 0x000fe200000f0c14 */
[----:B------:R-:W-:Y:S05]  /*17c0*/  @!P3 BRA `(.L_x_36) ;  /* 0x00004ca00000b947 */ /* 0x000fea0003800000 */
[----:B------:R-:W-:Y:S01]  /*17d0*/  @P1 BAR.SYNC.DEFER_BLOCKING 0x0 ;  /* 0x0000000000001b1d */ /* 0x000fe20000010000 */
[----:B------:R-:W-:Y:S01]  /*17e0*/  IMAD R15, R243, -0x40, R209 ;  /* 0xffffffc0f30f7824 */ /* 0x000fe200078e02d1 */
[----:B------:R-:W-:Y:S01]  /*17f0*/  MOV R211, R0 ;  /* 0x0000000000d37202 */ /* 0x000fe20000000f00 */
[----:B------:R-:W-:Y:S01]  /*1800*/  IMAD.WIDE.U32 R2, R21, c[0x0][0x1a0], R218 ;  /* 0x0000680015027a25 */ /* 0x000fe200078e00da */
[----:B------:R-:W-:Y:S02]  /*1810*/  MOV R225, R17 ;  /* 0x0000001100e17202 */ /* 0x000fe40000000f00 */
[----:B------:R-:W-:Y:S01]  /*1820*/  ISETP.GE.AND P6, PT, R241, R15, PT ;  /* 0x0000000ff100720c */ /* 0x000fe20003fc6270 */
[----:B------:R-:W-:Y:S01]  /*1830*/  IMAD R0, R26, c[0x0][0x1a0], RZ ;  /* 0x000068001a007a24 */ /* 0x000fe200078e02ff */
[----:B------:R-:W-:Y:S01]  /*1840*/  LEA.HI R7, R211, R211, RZ, 0x1 ;  /* 0x000000d3d3077211 */ /* 0x000fe200078f08ff */
[----:B------:R-:W-:Y:S01]  /*1850*/  BSSY B0, `(.L_x_37) ;  /* 0x000002c000007945 */ /* 0x000fe20003800000 */
[----:B------:R-:W-:Y:S01]  /*1860*/  IADD3 R6, P0, R24, R2, RZ ;  /* 0x0000000218067210 */ /* 0x000fe20007f1e0ff */
[----:B------:R-:W-:Y:S01]  /*1870*/  IMAD R0, R21, c[0x0][0x1a4], R0 ;  /* 0x0000690015007a24 */ /* 0x000fe200078e0200 */
[----:B------:R-:W-:Y:S01]  /*1880*/  LOP3.LUT R2, R7, 0xfffffffe, RZ, 0xc0, !PT ;  /* 0xfffffffe07027812 */ /* 0x000fe200078ec0ff */
[----:B------:R-:W-:Y:S01]  /*1890*/  IMAD.MOV.U32 R214, RZ, RZ, R10 ;  /* 0x000000ffffd67224 */ /* 0x000fe200078e000a */
[----:B------:R-:W-:Y:S01]  /*18a0*/  MOV R227, R19 ;  /* 0x0000001300e37202 */ /* 0x000fe20000000f00 */
[----:B------:R-:W-:Y:S01]  /*18b0*/  IMAD.MOV.U32 R226, RZ, RZ, R16 ;  /* 0x000000ffffe27224 */ /* 0x000fe200078e0010 */
[----:B------:R-:W-:Y:S01]  /*18c0*/  IADD3.X R7, R25, R3, R0, P0, !PT ;  /* 0x0000000319077210 */ /* 0x000fe200007fe400 */
[----:B------:R-:W-:Y:S01]  /*18d0*/  IMAD R0, R27, c[0x0][0x1b8], RZ ;  /* 0x00006e001b007a24 */ /* 0x000fe200078e02ff */
[----:B------:R-:W-:Y:S01]  /*18e0*/  IADD3 R2, R211, -R2, RZ ;  /* 0x80000002d3027210 */ /* 0x000fe20007ffe0ff */
[----:B------:R-:W-:Y:S01]  /*18f0*/  IMAD.MOV.U32 R228, RZ, RZ, R18 ;  /* 0x000000ffffe47224 */ /* 0x000fe200078e0012 */
[----:B------:R-:W-:Y:S01]  /*1900*/  MOV R215, R11 ;  /* 0x0000000b00d77202 */ /* 0x000fe20000000f00 */
[----:B------:R-:W-:Y:S01]  /*1910*/  IMAD R0, R14, c[0x0][0x1bc], R0 ;  /* 0x00006f000e007a24 */ /* 0x000fe200078e0200 */
[----:B------:R-:W-:Y:S01]  /*1920*/  ISETP.NE.AND P0, PT, R2, 0x1, PT ;  /* 0x000000010200780c */ /* 0x000fe20003f05270 */
[----:B------:R-:W-:Y:S01]  /*1930*/  IMAD.WIDE.U32 R6, R14, c[0x0][0x1b8], R6 ;  /* 0x00006e000e067a25 */ /* 0x000fe200078e0006 */
[----:B------:R1:W-:Y:S01]  /*1940*/  @P6 STS.128 [R208+0x10000], RZ ;  /* 0x010000ffd0006388 */ /* 0x0003e20000000c00 */
[----:B------:R-:W-:-:S02]  /*1950*/  MOV R213, R9 ;  /* 0x0000000900d57202 */ /* 0x000fc40000000f00 */
[----:B------:R-:W-:Y:S01]  /*1960*/  IMAD.MOV.U32 R212, RZ, RZ, R8 ;  /* 0x000000ffffd47224 */ /* 0x000fe200078e0008 */
[----:B------:R1:W-:Y:S01]  /*1970*/  @P6 STS.128 [R208+0x12000], RZ ;  /* 0x012000ffd0006388 */ /* 0x0003e20000000c00 */
[----:B------:R-:W-:Y:S01]  /*1980*/  IMAD.IADD R10, R7, 0x1, R0 ;  /* 0x00000001070a7824 */ /* 0x000fe200078e0200 */
[----:B------:R-:W-:Y:S05]  /*1990*/  @P6 BRA `(.L_x_38) ;  /* 0x0000017000006947 */ /* 0x000fea0003800000 */
[----:B------:R-:W-:Y:S01]  /*19a0*/  ISETP.GE.AND P3, PT, R218, c[0x0][0x220], PT ;  /* 0x00008800da007a0c */ /* 0x000fe20003f66270 */
[----:B------:R-:W-:Y:S01]  /*19b0*/  IMAD R0, R30, c[0x0][0x1a0], RZ ;  /* 0x000068001e007a24 */ /* 0x000fe200078e02ff */
[----:B------:R-:W-:Y:S01]  /*19c0*/  MOV R3, R10 ;  /* 0x0000000a00037202 */ /* 0x000fe20000000f00 */
[----:B------:R-:W-:Y:S01]  /*19d0*/  IMAD.MOV.U32 R2, RZ, RZ, R6 ;  /* 0x000000ffff027224 */ /* 0x000fe200078e0006 */
[----:B------:R-:W-:Y:S01]  /*19e0*/  ISETP.GE.AND P2, PT, R229, c[0x0][0x220], PT ;  /* 0x00008800e5007a0c */ /* 0x000fe20003f46270 */
[C---:B------:R-:W-:Y:S02]  /*19f0*/  IMAD R0, R241.reuse, c[0x0][0x1a4], R0 ;  /* 0x00006900f1007a24 */ /* 0x040fe400078e0200 */
[----:B------:R-:W-:-:S04]  /*1a00*/  IMAD.WIDE.U32 R2, R241, c[0x0][0x1a0], R2 ;  /* 0x00006800f1027a25 */ /* 0x000fc800078e0002 */
[----:B------:R-:W-:Y:S02]  /*1a10*/  IMAD.IADD R0, R3, 0x1, R0 ;  /* 0x0000000103007824 */ /* 0x000fe400078e0200 */
[C---:B------:R-:W-:Y:S01]  /*1a20*/  @!P3 LEA R8, P1, R2.reuse, c[0x0][0x170], 0x1 ;  /* 0x00005c000208ba11 */ /* 0x040fe200078208ff */
[----:B------:R2:W-:Y:S03]  /*1a30*/  @P3 STS.128 [R208+0x10000], RZ ;  /* 0x010000ffd0003388 */ /* 0x0005e60000000c00 */
[----:B------:R-:W-:-:S05]  /*1a40*/  @!P3 LEA.HI.X R9, R2, c[0x0][0x174], R0, 0x1, P1 ;  /* 0x00005d000209ba11 */ /* 0x000fca00008f0c00 */
[----:B------:R-:W-:Y:S01]  /*1a50*/  @!PT LDS RZ, [RZ] ;  /* 0x00000000fffff984 */ /* 0x000fe20000000800 */
[----:B------:R-:W-:Y:S01]  /*1a60*/  @!PT LDS RZ, [RZ] ;  /* 0x00000000fffff984 */ /* 0x000fe20000000800 */
[----:B------:R-:W-:Y:S01]  /*1a70*/  @!PT LDS RZ, [RZ] ;  /* 0x00000000fffff984 */ /* 0x000fe20000000800 */
[----:B------:R2:W-:Y:S04]  /*1a80*/  @!P3 LDGSTS.E.BYPASS.LTC128B.128 [R208+0x10000], [R8.64] ;  /* 0x1000000008d0bfae */ /* 0x0005e8000b901d46 */
[----:B------:R2:W-:Y:S01]  /*1a90*/  @P2 STS.128 [R208+0x12000], RZ ;  /* 0x012000ffd0002388 */ /* 0x0005e20000000c00 */
[----:B------:R-:W-:Y:S05]  /*1aa0*/  @P2 BRA `(.L_x_38) ;  /* 0x0000006000002947 */ /* 0x000fea0003800000 */
[----:B--2---:R-:W-:-:S04]  /*1ab0*/  LEA R8, P1, R2, c[0x0][0x170], 0x1 ;  /* 0x00005c0002087a11 */ /* 0x004fc800078208ff */
[----:B------:R-:W-:-:S05]  /*1ac0*/  LEA.HI.X R9, R2, c[0x0][0x174], R0, 0x1, P1 ;  /* 0x00005d0002097a11 */ /* 0x000fca00008f0c00 */
[----:B------:R-:W-:Y:S01]  /*1ad0*/  @!PT LDS RZ, [RZ] ;  /* 0x00000000fffff984 */ /* 0x000fe20000000800 */
[----:B------:R-:W-:Y:S01]  /*1ae0*/  @!PT LDS RZ, [RZ] ;  /* 0x00000000fffff984 */ /* 0x000fe20000000800 */
[----:B------:R-:W-:Y:S01]  /*1af0*/  @!PT LDS RZ, [RZ] ;  /* 0x00000000fffff984 */ /* 0x000fe20000000800 */
[----:B------:R2:W-:Y:S04]  /*1b00*/  LDGSTS.E.BYPASS.LTC128B.128 [R208+0x12000], [R8.64+0x80] ;  /* 0x1200008008d07fae */ /* 0x0005e8000b901d46 */
.L_x_38:
[----:B------:R-:W-:Y:S05]  /*1b10*/  BSYNC B0 ;  /* 0x0000000000007941 */ /* 0x000fea0003800000 */
.L_x_37:
[----:B--2---:R-:W-:Y:S01]  /*1b20*/  IADD3 R8, R241, 0x20, RZ ;  /* 0x00000020f1087810 */ /* 0x004fe20007ffe0ff */
[----:B------:R-:W-:Y:S03]  /*1b30*/  BSSY B0, `(.L_x_39) ;  /* 0x000001d000007945 */ /* 0x000fe60003800000 */
[----:B------:R-:W-:-:S13]  /*1b40*/  ISETP.GE.AND P5, PT, R8, R15, PT ;  /* 0x0000000f0800720c */ /* 0x000fda0003fa6270 */
[----:B------:R2:W-:Y:S04]  /*1b50*/  @P5 STS.128 [R208+0x11000], RZ ;  /* 0x011000ffd0005388 */ /* 0x0005e80000000c00 */
[----:B------:R2:W-:Y:S01]  /*1b60*/  @P5 STS.128 [R208+0x13000], RZ ;  /* 0x013000ffd0005388 */ /* 0x0005e20000000c00 */
[----:B------:R-:W-:Y:S05]  /*1b70*/  @P5 BRA `(.L_x_40) ;  /* 0x0000018000005947 */ /* 0x000fea0003800000 */
[----:B------:R-:W-:Y:S02]  /*1b80*/  IADD3 R0, P1, R241, 0x20, RZ ;  /* 0x00000020f1007810 */ /* 0x000fe40007f3e0ff */
[----:B------:R-:W-:Y:S02]  /*1b90*/  ISETP.GE.AND P2, PT, R218, c[0x0][0x220], PT ;  /* 0x00008800da007a0c */ /* 0x000fe40003f46270 */
[----:B------:R-:W-:Y:S01]  /*1ba0*/  MOV R7, R10 ;  /* 0x0000000a00077202 */ /* 0x000fe20000000f00 */
[----:B------:R-:W-:Y:S01]  /*1bb0*/  IMAD.X R2, RZ, RZ, R30, P1 ;  /* 0x000000ffff027224 */ /* 0x000fe200008e061e */
[----:B------:R-:W-:-:S03]  /*1bc0*/  ISETP.GE.AND P1, PT, R229, c[0x0][0x220], PT ;  /* 0x00008800e5007a0c */ /* 0x000fc60003f26270 */
[----:B------:R-:W-:Y:S02]  /*1bd0*/  IMAD R2, R2, c[0x0][0x1a0], RZ ;  /* 0x0000680002027a24 */ /* 0x000fe400078e02ff */
[----:B------:R-:W-:-:S04]  /*1be0*/  IMAD.WIDE.U32 R6, R0, c[0x0][0x1a0], R6 ;  /* 0x0000680000067a25 */ /* 0x000fc800078e0006 */
[----:B------:R-:W-:Y:S01]  /*1bf0*/  IMAD R0, R0, c[0x0][0x1a4], R2 ;  /* 0x0000690000007a24 */ /* 0x000fe200078e0202 */
[----:B------:R-:W-:Y:S01]  /*1c00*/  @!P2 LEA R2, P3, R6, c[0x0][0x170], 0x1 ;  /* 0x00005c000602aa11 */ /* 0x000fe200078608ff */
[----:B------:R3:W-:Y:S02]  /*1c10*/  @P2 STS.128 [R208+0x11000], RZ ;  /* 0x011000ffd0002388 */ /* 0x0007e40000000c00 */
[----:B------:R-:W-:-:S05]  /*1c20*/  IMAD.IADD R0, R7, 0x1, R0 ;  /* 0x0000000107007824 */ /* 0x000fca00078e0200 */
[----:B------:R-:W-:-:S05]  /*1c30*/  @!P2 LEA.HI.X R3, R6, c[0x0][0x174], R0, 0x1, P3 ;  /* 0x00005d000603aa11 */ /* 0x000fca00018f0c00 */
[----:B------:R-:W-:Y:S01]  /*1c40*/  @!PT LDS RZ, [RZ] ;  /* 0x00000000fffff984 */ /* 0x000fe20000000800 */
[----:B------:R-:W-:Y:S01]  /*1c50*/  @!PT LDS RZ, [RZ] ;  /* 0x00000000fffff984 */ /* 0x000fe20000000800 */
[----:B------:R-:W-:Y:S01]  /*1c60*/  @!PT LDS RZ, [RZ] ;  /* 0x00000000fffff984 */ /* 0x000fe20000000800 */
[----:B------:R3:W-:Y:S04]  /*1c70*/  @!P2 LDGSTS.E.BYPASS.LTC128B.128 [R208+0x11000], [R2.64] ;  /* 0x1100000002d0afae */ /* 0x0007e8000b901d46 */
[----:B------:R3:W-:Y:S01]  /*1c80*/  @P1 STS.128 [R208+0x13000], RZ ;  /* 0x013000ffd0001388 */ /* 0x0007e20000000c00 */
[----:B------:R-:W-:Y:S05]  /*1c90*/  @P1 BRA `(.L_x_40) ;  /* 0x0000006000001947 */ /* 0x000fea0003800000 */
[----:B---3--:R-:W-:-:S04]  /*1ca0*/  LEA R2, P1, R6, c[0x0][0x170], 0x1 ;  /* 0x00005c0006027a11 */ /* 0x008fc800078208ff */
[----:B------:R-:W-:-:S05]  /*1cb0*/  LEA.HI.X R3, R6, c[0x0][0x174], R0, 0x1, P1 ;  /* 0x00005d0006037a11 */ /* 0x000fca00008f0c00 */
[----:B------:R-:W-:Y:S01]  /*1cc0*/  @!PT LDS RZ, [RZ] ;  /* 0x00000000fffff984 */ /* 0x000fe20000000800 */
[----:B------:R-:W-:Y:S01]  /*1cd0*/  @!PT LDS RZ, [RZ] ;  /* 0x00000000fffff984 */ /* 0x000fe20000000800 */
[----:B------:R-:W-:Y:S01]  /*1ce0*/  @!PT LDS RZ, [RZ] ;  /* 0x00000000fffff984 */ /* 0x000fe20000000800 */
[----:B------:R3:W-:Y:S04]  /*1cf0*/  LDGSTS.E.BYPASS.LTC128B.128 [R208+0x13000], [R2.64+0x80] ;  /* 0x1300008002d07fae */ /* 0x0007e8000b901d46 */
.L_x_40:
[----:B------:R-:W-:Y:S05]  /*1d00*/  BSYNC B0 ;  /* 0x0000000000007941 */ /* 0x000fea0003800000 */
.L_x_39:
[----:B------:R-:W-:Y:S01]  /*1d10*/  IMAD R0, R211, -0x40, R23 ;  /* 0xffffffc0d3007824 */ /* 0x000fe200078e0217 */
[----:B------:R-:W0:Y:S01]  /*1d20*/  LDGDEPBAR ;  /* 0x00000000000079af */ /* 0x000e220000000000 */
[----:B------:R-:W-:Y:S03]  /*1d30*/  BSSY B0, `(.L_x_41) ;  /* 0x0000012000007945 */ /* 0x000fe60003800000 */
[----:B------:R-:W-:-:S13]  /*1d40*/  ISETP.GE.AND P4, PT, R241, R0, PT ;  /* 0x00000000f100720c */ /* 0x000fda0003f86270 */
[----:B------:R4:W-:Y:S04]  /*1d50*/  @P4 STS.128 [R208+0x8000], RZ ;  /* 0x008000ffd0004388 */ /* 0x0009e80000000c00 */
[----:B------:R4:W-:Y:S01]  /*1d60*/  @P4 STS.128 [R208+0xa000], RZ ;  /* 0x00a000ffd0004388 */ /* 0x0009e20000000c00 */
[----:B------:R-:W-:Y:S05]  /*1d70*/  @P4 BRA `(.L_x_42) ;  /* 0x000000d000004947 */ /* 0x000fea0003800000 */
[----:B------:R-:W-:Y:S02]  /*1d80*/  ISETP.GE.AND P2, PT, R218, c[0x0][0x220], PT ;  /* 0x00008800da007a0c */ /* 0x000fe40003f46270 */
[----:B------:R-:W-:-:S11]  /*1d90*/  ISETP.GE.AND P1, PT, R229, c[0x0][0x220], PT ;  /* 0x00008800e5007a0c */ /* 0x000fd60003f26270 */
[----:B------:R1:W-:Y:S04]  /*1da0*/  @P2 STS.128 [R208+0x8000], RZ ;  /* 0x008000ffd0002388 */ /* 0x0003e80000000c00 */
[----:B------:R-:W-:Y:S01]  /*1db0*/  @!PT LDS RZ, [RZ] ;  /* 0x00000000fffff984 */ /* 0x000fe20000000800 */
[----:B------:R-:W-:Y:S01]  /*1dc0*/  @!PT LDS RZ, [RZ] ;  /* 0x00000000fffff984 */ /* 0x000fe20000000800 */
[----:B------:R-:W-:Y:S01]  /*1dd0*/  @!PT LDS RZ, [RZ] ;  /* 0x00000000fffff984 */ /* 0x000fe20000000800 */
[----:B------:R1:W-:Y:S04]  /*1de0*/  @!P2 LDGSTS.E.BYPASS.LTC128B.128 [R208+0x8000], [R212.64] ;  /* 0x08000000d4d0afae */ /* 0x0003e8000b901d46 */
[----:B------:R1:W-:Y:S01]  /*1df0*/  @P1 STS.128 [R208+0xa000], RZ ;  /* 0x00a000ffd0001388 */ /* 0x0003e20000000c00 */
[----:B------:R-:W-:Y:S05]  /*1e00*/  @P1 BRA `(.L_x_42) ;  /* 0x0000004000001947 */ /* 0x000fea0003800000 */
[----:B------:R-:W-:Y:S01]  /*1e10*/  @!PT LDS RZ, [RZ] ;  /* 0x00000000fffff984 */ /* 0x000fe20000000800 */
[----:B------:R-:W-:Y:S01]  /*1e20*/  @!PT LDS RZ, [RZ] ;  /* 0x00000000fffff984 */ /* 0x000fe20000000800 */
[----:B------:R-:W-:Y:S01]  /*1e30*/  @!PT LDS RZ, [RZ] ;  /* 0x00000000fffff984 */ /* 0x000fe20000000800 */
[----:B------:R1:W-:Y:S02]  /*1e40*/  LDGSTS.E.BYPASS.LTC128B.128 [R208+0xa000], [R212.64+0x80] ;  /* 0x0a000080d4d07fae */ /* 0x0003e4000b901d46 */
.L_x_42:
[----:B------:R-:W-:Y:S05]  /*1e50*/  BSYNC B0 ;  /* 0x0000000000007941 */ /* 0x000fea0003800000 */
.L_x_41:
[----:B------:R-:W-:Y:S01]  /*1e60*/  ISETP.GE.AND P3, PT, R8, R0, PT ;  /* 0x000000000800720c */ /* 0x000fe20003f66270 */
[----:B------:R-:W-:-:S12]  /*1e70*/  BSSY B0, `(.L_x_43) ;  /* 0x000001b000007945 */ /* 0x000fd80003800000 */
[----:B------:R1:W-:Y:S04]  /*1e80*/  @P3 STS.128 [R208+0x9000], RZ ;  /* 0x009000ffd0003388 */ /* 0x0003e80000000c00 */
[----:B------:R1:W-:Y:S01]  /*1e90*/  @P3 STS.128 [R208+0xb000], RZ ;  /* 0x00b000ffd0003388 */ /* 0x0003e20000000c00 */
[----:B------:R-:W-:Y:S05]  /*1ea0*/  @P3 BRA `(.L_x_44) ;  /* 0x0000017000003947 */ /* 0x000fea0003800000 */
[----:B------:R-:W-:-:S13]  /*1eb0*/  ISETP.GE.AND P2, PT, R218, c[0x0][0x220], PT ;  /* 0x00008800da007a0c */ /* 0x000fda0003f46270 */
[----:B---3--:R-:W-:Y:S01]  /*1ec0*/  @!P2 IMAD.MOV.U32 R3, RZ, RZ, c[0x0][0x370] ;  /* 0x0000dc00ff03a624 */ /* 0x008fe200078e00ff */
[----:B------:R3:W-:Y:S01]  /*1ed0*/  @P2 STS.128 [R208+0x9000], RZ ;  /* 0x009000ffd0002388 */ /* 0x0007e20000000c00 */
[----:B------:R-:W-:-:S03]  /*1ee0*/  @!P2 IMAD.MOV.U32 R6, RZ, RZ, c[0x0][0x374] ;  /* 0x0000dd00ff06a624 */ /* 0x000fc600078e00ff */
[----:B------:R-:W-:-:S04]  /*1ef0*/  @!P2 LEA R2, P1, R3, R212, 0x6 ;  /* 0x000000d40302a211 */ /* 0x000fc800078230ff */
[----:B------:R-:W-:Y:S02]  /*1f00*/  @!P2 LEA.HI.X R3, R3, R213, R6, 0x6, P1 ;  /* 0x000000d50303a211 */ /* 0x000fe400008f3406 */
[----:B------:R-:W-:-:S03]  /*1f10*/  ISETP.GE.AND P1, PT, R229, c[0x0][0x220], PT ;  /* 0x00008800e5007a0c */ /* 0x000fc60003f26270 */
[----:B------:R-:W-:Y:S01]  /*1f20*/  @!PT LDS RZ, [RZ] ;  /* 0x00000000fffff984 */ /* 0x000fe20000000800 */
[----:B------:R-:W-:Y:S01]  /*1f30*/  @!PT LDS RZ, [RZ] ;  /* 0x00000000fffff984 */ /* 0x000fe20000000800 */
[----:B------:R-:W-:Y:S01]  /*1f40*/  @!PT LDS RZ, [RZ] ;  /* 0x00000000fffff984 */ /* 0x000fe20000000800 */
[----:B------:R3:W-:Y:S10]  /*1f50*/  @!P2 LDGSTS.E.BYPASS.LTC128B.128 [R208+0x9000], [R2.64] ;  /* 0x0900000002d0afae */ /* 0x0007f4000b901d46 */
[----:B------:R3:W-:Y:S01]  /*1f60*/  @P1 STS.128 [R208+0xb000], RZ ;  /* 0x00b000ffd0001388 */ /* 0x0007e20000000c00 */
[----:B------:R-:W-:Y:S05]  /*1f70*/  @P1 BRA `(.L_x_44) ;  /* 0x000000a000001947 */ /* 0x000fea0003800000 */
[----:B---3--:R-:W-:Y:S02]  /*1f80*/  IMAD.MOV.U32 R3, RZ, RZ, c[0x0][0x370] ;  /* 0x0000dc00ff037624 */ /* 0x008fe400078e00ff */
[----:B------:R-:W-:-:S03]  /*1f90*/  IMAD.MOV.U32 R2, RZ, RZ, c[0x0][0x374] ;  /* 0x0000dd00ff027624 */ /* 0x000fc600078e00ff */
[----:B------:R-:W-:-:S04]  /*1fa0*/  LEA R4, P1, R3, R4, 0x5 ;  /* 0x0000000403047211 */ /* 0x000fc800078228ff */
[----:B------:R-:W-:Y:S02]  /*1fb0*/  LEA.HI.X R3, R3, R20, R2, 0x5, P1 ;  /* 0x0000001403037211 */ /* 0x000fe400008f2c02 */
[----:B------:R-:W-:-:S04]  /*1fc0*/  LEA R2, P1, R4, c[0x0][0x330], 0x1 ;  /* 0x0000cc0004027a11 */ /* 0x000fc800078208ff */
[----:B------:R-:W-:-:S05]  /*1fd0*/  LEA.HI.X R3, R4, c[0x0][0x334], R3, 0x1, P1 ;  /* 0x0000cd0004037a11 */ /* 0x000fca00008f0c03 */
[----:B------:R-:W-:Y:S01]  /*1fe0*/  @!PT LDS RZ, [RZ] ;  /* 0x00000000fffff984 */ /* 0x000fe20000000800 */
[----:B------:R-:W-:Y:S01]  /*1ff0*/  @!PT LDS RZ, [RZ] ;  /* 0x00000000fffff984 */ /* 0x000fe20000000800 */
[----:B------:R-:W-:Y:S01]  /*2000*/  @!PT LDS RZ, [RZ] ;  /* 0x00000000fffff984 */ /* 0x000fe20000000800 */
[----:B------:R3:W-:Y:S04]  /*2010*/  LDGSTS.E.BYPASS.LTC128B.128 [R208+0xb000], [R2.64+0x80] ;  /* 0x0b00008002d07fae */ /* 0x0007e8000b901d46 */
.L_x_44:
[----:B------:R-:W-:Y:S05]  /*2020*/  BSYNC B0 ;  /* 0x0000000000007941 */ /* 0x000fea0003800000 */
.L_x_43:
[----:B---3--:R-:W3:Y:S01]  /*2030*/  LDL R3, [R1+0xc] ;  /* 0x00000c0001037983 */ /* 0x008ee20000100800 */
[----:B------:R-:W-:Y:S01]  /*2040*/  BSSY B0, `(.L_x_45) ;  /* 0x0000021000007945 */ /* 0x000fe20003800000 */
[----:B---3--:R-:W-:-:S04]  /*2050*/  IADD3 R2, R3, 0x2000, RZ ;  /* 0x0000200003027810 */ /* 0x008fc80007ffe0ff */
[----:B------:R-:W-:-:S05]  /*2060*/  SEL R2, R2, R3, !P0 ;  /* 0x0000000302027207 */ /* 0x000fca0004000000 */
[----:B------:R-:W-:Y:S01]  /*2070*/  IMAD.SHL.U32 R205, R2, 0x2, RZ ;  /* 0x0000000202cd7824 */ /* 0x000fe200078e00ff */
[----:B------:R-:W-:Y:S05]  /*2080*/  @!P4 BRA `(.L_x_46) ;  /* 0x000000900000c947 */ /* 0x000fea0003800000 */
[----:B------:R3:W-:Y:S04]  /*2090*/  STS [R205], RZ ;  /* 0x000000ffcd007388 */ /* 0x0007e80000000800 */
[----:B------:R3:W-:Y:S04]  /*20a0*/  STS [R205+0x4], RZ ;  /* 0x000004ffcd007388 */ /* 0x0007e80000000800 */
[----:B------:R3:W-:Y:S04]  /*20b0*/  STS [R205+0x8], RZ ;  /* 0x000008ffcd007388 */ /* 0x0007e80000000800 */
[----:B------:R3:W-:Y:S04]  /*20c0*/  STS [R205+0xc], RZ ;  /* 0x00000cffcd007388 */ /* 0x0007e80000000800 */
[----:B------:R3:W-:Y:S04]  /*20d0*/  STS [R205+0x2000], RZ ;  /* 0x002000ffcd007388 */ /* 0x0007e80000000800 */
[----:B------:R3:W-:Y:S04]  /*20e0*/  STS [R205+0x2004], RZ ;  /* 0x002004ffcd007388 */ /* 0x0007e80000000800 */
[----:B------:R3:W-:Y:S04]  /*20f0*/  STS [R205+0x2008], RZ ;  /* 0x002008ffcd007388 */ /* 0x0007e80000000800 */
[----:B------:R3:W-:Y:S01]  /*2100*/  STS [R205+0x200c], RZ ;  /* 0x00200cffcd007388 */ /* 0x0007e20000000800 */
[----:B------:R-:W-:Y:S05]  /*2110*/  BRA `(.L_x_47) ;  /* 0x0000013000007947 */ /* 0x000fea0003800000 */
.L_x_46:
[----:B------:R-:W-:Y:S02]  /*2120*/  ISETP.GE.AND P2, PT, R218, c[0x0][0x220], PT ;  /* 0x00008800da007a0c */ /* 0x000fe40003f46270 */
[----:B------:R-:W-:-:S11]  /*2130*/  ISETP.GE.AND P1, PT, R229, c[0x0][0x220], PT ;  /* 0x00008800e5007a0c */ /* 0x000fd60003f26270 */
[----:B------:R3:W-:Y:S04]  /*2140*/  @P2 STS [R205], RZ ;  /* 0x000000ffcd002388 */ /* 0x0007e80000000800 */
[----:B------:R3:W-:Y:S04]  /*2150*/  @P2 STS [R205+0x4], RZ ;  /* 0x000004ffcd002388 */ /* 0x0007e80000000800 */
[----:B------:R3:W-:Y:S04]  /*2160*/  @P2 STS [R205+0x8], RZ ;  /* 0x000008ffcd002388 */ /* 0x0007e80000000800 */
[----:B------:R3:W-:Y:S04]  /*2170*/  @P2 STS [R205+0xc], RZ ;  /* 0x00000cffcd002388 */ /* 0x0007e80000000800 */
[----:B------:R-:W-:Y:S01]  /*2180*/  @!PT LDS RZ, [RZ] ;  /* 0x00000000fffff984 */ /* 0x000fe20000000800 */
[----:B------:R-:W-:Y:S01]  /*2190*/  @!PT LDS RZ, [RZ] ;  /* 0x00000000fffff984 */ /* 0x000fe20000000800 */
[----:B------:R-:W-:Y:S01]  /*21a0*/  @!PT LDS RZ, [RZ] ;  /* 0x00000000fffff984 */ /* 0x000fe20000000800 */
[----:B------:R3:W-:Y:S04]  /*21b0*/  @!P2 LDGSTS.E.BYPASS.LTC128B.128 [R205], [R214.64] ;  /* 0x00000000d6cdafae */ /* 0x0007e8000b901d46 */
[----:B------:R3:W-:Y:S04]  /*21c0*/  @P1 STS [R205+0x2000], RZ ;  /* 0x002000ffcd001388 */ /* 0x0007e80000000800 */
[----:B------:R3:W-:Y:S04]  /*21d0*/  @P1 STS [R205+0x2004], RZ ;  /* 0x002004ffcd001388 */ /* 0x0007e80000000800 */
[----:B------:R3:W-:Y:S04]  /*21e0*/  @P1 STS [R205+0x2008], RZ ;  /* 0x002008ffcd001388 */ /* 0x0007e80000000800 */
[----:B------:R3:W-:Y:S01]  /*21f0*/  @P1 STS [R205+0x200c], RZ ;  /* 0x00200cffcd001388 */ /* 0x0007e20000000800 */
[----:B------:R-:W-:Y:S05]  /*2200*/  @P1 BRA `(.L_x_47) ;  /* 0x0000004000001947 */ /* 0x000fea0003800000 */
[----:B------:R-:W-:Y:S01]  /*2210*/  @!PT LDS RZ, [RZ] ;  /* 0x00000000fffff984 */ /* 0x000fe20000000800 */
[----:B------:R-:W-:Y:S01]  /*2220*/  @!PT LDS RZ, [RZ] ;  /* 0x00000000fffff984 */ /* 0x000fe20000000800 */
[----:B------:R-:W-:Y:S01]  /*2230*/  @!PT LDS RZ, [RZ] ;  /* 0x00000000fffff984 */ /* 0x000fe20000000800 */
[----:B------:R1:W-:Y:S02]  /*2240*/  LDGSTS.E.BYPASS.LTC128B.128 [R205+0x2000], [R214.64+0x80] ;  /* 0x02000080d6cd7fae */ /* 0x0003e4000b901d46 */
.L_x_47:
[----:B------:R-:W-:Y:S05]  /*2250*/  BSYNC B0 ;  /* 0x0000000000007941 */ /* 0x000fea0003800000 */
.L_x_45:
[----:B------:R-:W-:Y:S01]  /*2260*/  MOV R201, 0x20 ;  /* 0x0000002000c97802 */ /* 0x000fe20000000f00 */
[----:B------:R-:W-:Y:S04]  /*2270*/  BSSY B0, `(.L_x_48) ;  /* 0x0000028000007945 */ /* 0x000fe80003800000 */
[----:B------:R-:W-:-:S02]  /*2280*/  IMAD R5, R201, c[0x0][0x194], RZ ;  /* 0x00006500c9057a24 */ /* 0x000fc400078e02ff */
[----:B------:R-:W-:Y:S01]  /*2290*/  IMAD.WIDE.U32 R6, R201, c[0x0][0x190], RZ ;  /* 0x00006400c9067a25 */ /* 0x000fe200078e00ff */
[----:B------:R-:W-:Y:S05]  /*22a0*/  @!P3 BRA `(.L_x_49) ;  /* 0x000000900000b947 */ /* 0x000fea0003800000 */
[----:B------:R1:W-:Y:S04]  /*22b0*/  STS [R205+0x1000], RZ ;  /* 0x001000ffcd007388 */ /* 0x0003e80000000800 */
        /* <DEDUP_REMOVED lines=8> */
.L_x_49:
[----:B------:R-:W-:Y:S02]  /*2340*/  ISETP.GE.AND P2, PT, R218, c[0x0][0x220], PT ;  /* 0x00008800da007a0c */ /* 0x000fe40003f46270 */
[----:B------:R-:W-:-:S11]  /*2350*/  ISETP.GE.AND P1, PT, R229, c[0x0][0x220], PT ;  /* 0x00008800e5007a0c */ /* 0x000fd60003f26270 */
[----:B------:R-:W-:Y:S01]  /*2360*/  @!P2 IMAD.MOV.U32 R3, RZ, RZ, c[0x0][0x190] ;  /* 0x00006400ff03a624 */ /* 0x000fe200078e00ff */
[----:B------:R1:W-:Y:S01]  /*2370*/  @P2 STS [R205+0x1000], RZ ;  /* 0x001000ffcd002388 */ /* 0x0003e20000000800 */
[----:B------:R-:W-:-:S03]  /*2380*/  @!P2 IMAD.MOV.U32 R4, RZ, RZ, c[0x0][0x194] ;  /* 0x00006500ff04a624 */ /* 0x000fc600078e00ff */
[C---:B------:R-:W-:Y:S01]  /*2390*/  @!P2 LEA R2, P3, R3.reuse, R214, 0x6 ;  /* 0x000000d60302a211 */ /* 0x040fe200078630ff */
[----:B------:R1:W-:Y:S03]  /*23a0*/  @P2 STS [R205+0x1004], RZ ;  /* 0x001004ffcd002388 */ /* 0x0003e60000000800 */
[----:B------:R-:W-:Y:S01]  /*23b0*/  @!P2 LEA.HI.X R3, R3, R215, R4, 0x6, P3 ;  /* 0x000000d70303a211 */ /* 0x000fe200018f3404 */
[----:B------:R1:W-:Y:S04]  /*23c0*/  @P2 STS [R205+0x1008], RZ ;  /* 0x001008ffcd002388 */ /* 0x0003e80000000800 */
[----:B------:R1:W-:Y:S04]  /*23d0*/  @P2 STS [R205+0x100c], RZ ;  /* 0x00100cffcd002388 */ /* 0x0003e80000000800 */
[----:B------:R-:W-:Y:S01]  /*23e0*/  @!PT LDS RZ, [RZ] ;  /* 0x00000000fffff984 */ /* 0x000fe20000000800 */
[----:B------:R-:W-:Y:S01]  /*23f0*/  @!PT LDS RZ, [RZ] ;  /* 0x00000000fffff984 */ /* 0x000fe20000000800 */
[----:B------:R-:W-:Y:S01]  /*2400*/  @!PT LDS RZ, [RZ] ;  /* 0x00000000fffff984 */ /* 0x000fe20000000800 */
[----:B------:R5:W-:Y:S04]  /*2410*/  @!P2 LDGSTS.E.BYPASS.LTC128B.128 [R205+0x1000], [R2.64] ;  /* 0x0100000002cdafae */ /* 0x000be8000b901d46 */
[----:B------:R1:W-:Y:S04]  /*2420*/  @P1 STS [R205+0x3000], RZ ;  /* 0x003000ffcd001388 */ /* 0x0003e80000000800 */
[----:B------:R1:W-:Y:S04]  /*2430*/  @P1 STS [R205+0x3004], RZ ;  /* 0x003004ffcd001388 */ /* 0x0003e80000000800 */
[----:B------:R1:W-:Y:S04]  /*2440*/  @P1 STS [R205+0x3008], RZ ;  /* 0x003008ffcd001388 */ /* 0x0003e80000000800 */
[----:B------:R1:W-:Y:S01]  /*2450*/  @P1 STS [R205+0x300c], RZ ;  /* 0x00300cffcd001388 */ /* 0x0003e20000000800 */
[----:B-----5:R-:W-:-:S04]  /*2460*/  IADD3 R3, P2, R12, R6, RZ ;  /* 0x000000060c037210 */ /* 0x020fc80007f5e0ff */
[----:B------:R-:W-:Y:S01]  /*2470*/  IADD3.X R4, R22, R7, R5, P2, !PT ;  /* 0x0000000716047210 */ /* 0x000fe200017fe405 */
[----:B------:R-:W-:Y:S05]  /*2480*/  @P1 BRA `(.L_x_50) ;  /* 0x0000006000001947 */ /* 0x000fea0003800000 */
[----:B------:R-:W-:-:S04]  /*2490*/  LEA R2, P1, R3, c[0x0][0x160], 0x1 ;  /* 0x0000580003027a11 */ /* 0x000fc800078208ff */
[----:B------:R-:W-:-:S05]  /*24a0*/  LEA.HI.X R3, R3, c[0x0][0x164], R4, 0x1, P1 ;  /* 0x0000590003037a11 */ /* 0x000fca00008f0c04 */
[----:B------:R-:W-:Y:S01]  /*24b0*/  @!PT LDS RZ, [RZ] ;  /* 0x00000000fffff984 */ /* 0x000fe20000000800 */
[----:B------:R-:W-:Y:S01]  /*24c0*/  @!PT LDS RZ, [RZ] ;  /* 0x00000000fffff984 */ /* 0x000fe20000000800 */
[----:B------:R-:W-:Y:S01]  /*24d0*/  @!PT LDS RZ, [RZ] ;  /* 0x00000000fffff984 */ /* 0x000fe20000000800 */
[----:B------:R1:W-:Y:S04]  /*24e0*/  LDGSTS.E.BYPASS.LTC128B.128 [R205+0x3000], [R2.64+0x80] ;  /* 0x0300008002cd7fae */ /* 0x0003e8000b901d46 */
.L_x_50:
[----:B------:R-:W-:Y:S05]  /*24f0*/  BSYNC B0 ;  /* 0x0000000000007941 */ /* 0x000fea0003800000 */
.L_x_48:
[----:B--2---:R-:W2:Y:S01]  /*2500*/  LDL R4, [R1+0x8] ;  /* 0x0000080001047983 */ /* 0x004ea20000100800 */
[----:B------:R-:W-:Y:S01]  /*2510*/  IMAD.MOV.U32 R217, RZ, RZ, 0x7f800000 ;  /* 0x7f800000ffd97424 */ /* 0x000fe200078e00ff */
[----:B------:R-:W-:Y:S02]  /*2520*/  MOV R220, 0x7f800000 ;  /* 0x7f80000000dc7802 */ /* 0x000fe40000000f00 */
[----:B------:R1:W-:Y:S04]  /*2530*/  @P6 STS.128 [R208+0xc000], RZ ;  /* 0x00c000ffd0006388 */ /* 0x0003e80000000c00 */
[----:B------:R1:W-:Y:S01]  /*2540*/  @P6 STS.128 [R208+0xe000], RZ ;  /* 0x00e000ffd0006388 */ /* 0x0003e20000000c00 */
[----:B------:R-:W-:Y:S01]  /*2550*/  BSSY B0, `(.L_x_51) ;  /* 0x000002c000007945 */ /* 0x000fe20003800000 */
[C---:B-12---:R-:W-:Y:S01]  /*2560*/  IADD3 R3, R4.reuse, 0x8, RZ ;  /* 0x0000000804037810 */ /* 0x046fe20007ffe0ff */
[----:B------:R-:W-:Y:S01]  /*2570*/  IMAD.SHL.U32 R240, R4, 0x4, RZ ;  /* 0x0000000404f07824 */ /* 0x000fe200078e00ff */
[----:B------:R-:W-:-:S02]  /*2580*/  SHF.R.S32.HI R2, RZ, 0x1f, R4 ;  /* 0x0000001fff027819 */ /* 0x000fc40000011404 */
[CC--:B------:R-:W-:Y:S02]  /*2590*/  ISETP.GE.AND P3, PT, R4.reuse, R0.reuse, PT ;  /* 0x000000000400720c */ /* 0x0c0fe40003f66270 */
[----:B------:R-:W-:Y:S02]  /*25a0*/  ISETP.GE.AND P2, PT, R3, R0, PT ;  /* 0x000000000300720c */ /* 0x000fe40003f46270 */
[----:B------:R-:W-:Y:S02]  /*25b0*/  SHF.L.U64.HI R239, R4, 0x2, R2 ;  /* 0x0000000204ef7819 */ /* 0x000fe40000010202 */
[----:B------:R-:W-:-:S04]  /*25c0*/  IADD3 R2, P1, R240, R226, RZ ;  /* 0x000000e2f0027210 */ /* 0x000fc80007f3e0ff */
[----:B------:R-:W-:Y:S01]  /*25d0*/  IADD3.X R3, R239, R225, RZ, P1, !PT ;  /* 0x000000e1ef037210 */ /* 0x000fe20000ffe4ff */
[----:B------:R-:W-:-:S04]  /*25e0*/  IMAD R0, R26, c[0x0][0x198], RZ ;  /* 0x000066001a007a24 */ /* 0x000fc800078e02ff */
[----:B------:R1:W5:Y:S04]  /*25f0*/  @!P3 LDG.E R217, [R2.64] ;  /* 0x0000000602d9b981 */ /* 0x000368000c1e1900 */
[----:B------:R1:W5:Y:S01]  /*2600*/  @!P2 LDG.E R220, [R2.64+0x20] ;  /* 0x0000200602dca981 */ /* 0x000362000c1e1900 */
[C---:B------:R-:W-:Y:S02]  /*2610*/  IMAD R0, R21.reuse, c[0x0][0x19c], R0 ;  /* 0x0000670015007a24 */ /* 0x040fe400078e0200 */
[----:B-1----:R-:W-:-:S05]  /*2620*/  IMAD.WIDE.U32 R2, R21, c[0x0][0x198], R218 ;  /* 0x0000660015027a25 */ /* 0x002fca00078e00da */
[----:B------:R-:W-:-:S04]  /*2630*/  IADD3 R4, P1, R28, R2, RZ ;  /* 0x000000021c047210 */ /* 0x000fc80007f3e0ff */
[----:B------:R-:W-:Y:S01]  /*2640*/  IADD3.X R5, R29, R3, R0, P1, !PT ;  /* 0x000000031d057210 */ /* 0x000fe20000ffe400 */
[----:B------:R-:W-:-:S04]  /*2650*/  IMAD R0, R27, c[0x0][0x1b0], RZ ;  /* 0x00006c001b007a24 */ /* 0x000fc800078e02ff */
[C---:B------:R-:W-:Y:S02]  /*2660*/  IMAD R0, R14.reuse, c[0x0][0x1b4], R0 ;  /* 0x00006d000e007a24 */ /* 0x040fe400078e0200 */
[----:B------:R-:W-:-:S04]  /*2670*/  IMAD.WIDE.U32 R4, R14, c[0x0][0x1b0], R4 ;  /* 0x00006c000e047a25 */ /* 0x000fc800078e0004 */
        /* <DEDUP_REMOVED lines=19> */
[----:B-1----:R-:W-:-:S04]  /*27b0*/  LEA R6, P1, R2, c[0x0][0x168], 0x1 ;  /* 0x00005a0002067a11 */ /* 0x002fc800078208ff */
[----:B------:R-:W-:-:S05]  /*27c0*/  LEA.HI.X R7, R2, c[0x0][0x16c], R0, 0x1, P1 ;  /* 0x00005b0002077a11 */ /* 0x000fca00008f0c00 */
[----:B------:R-:W-:Y:S01]  /*27d0*/  @!PT LDS RZ, [RZ] ;  /* 0x00000000fffff984 */ /* 0x000fe20000000800 */
[----:B------:R-:W-:Y:S01]  /*27e0*/  @!PT LDS RZ, [RZ] ;  /* 0x00000000fffff984 */ /* 0x000fe20000000800 */
[----:B------:R-:W-:Y:S01]  /*27f0*/  @!PT LDS RZ, [RZ] ;  /* 0x00000000fffff984 */ /* 0x000fe20000000800 */
[----:B------:R1:W-:Y:S04]  /*2800*/  LDGSTS.E.BYPASS.LTC128B.128 [R208+0xe000], [R6.64+0x80] ;  /* 0x0e00008006d07fae */ /* 0x0003e8000b901d46 */
.L_x_52:
[----:B------:R-:W-:Y:S05]  /*2810*/  BSYNC B0 ;  /* 0x0000000000007941 */ /* 0x000fea0003800000 */
.L_x_51:
[----:B------:R2:W-:Y:S01]  /*2820*/  @P5 STS.128 [R208+0xd000], RZ ;  /* 0x00d000ffd0005388 */ /* 0x0005e20000000c00 */
[----:B------:R-:W-:Y:S03]  /*2830*/  BSSY B0, `(.L_x_53) ;  /* 0x000001b000007945 */ /* 0x000fe60003800000 */
        /* <DEDUP_REMOVED lines=26> */
.L_x_54:
[----:B------:R-:W-:Y:S05]  /*29e0*/  BSYNC B0 ;  /* 0x0000000000007941 */ /* 0x000fea0003800000 */
.L_x_53:
[----:B-12---:R-:W2:Y:S01]  /*29f0*/  LDL R2, [R1+0x14] ;  /* 0x0000140001027983 */ /* 0x006ea20000100800 */
[----:B------:R-:W-:Y:S01]  /*2a00*/  IADD3 R0, R21, 0x40, RZ ;  /* 0x0000004015007810 */ /* 0x000fe20007ffe0ff */
[----:B------:R-:W-:Y:S01]  /*2a10*/  IMAD.MOV.U32 R192, RZ, RZ, 0x40 ;  /* 0x00000040ffc07424 */ /* 0x000fe200078e00ff */
[----:B------:R-:W-:Y:S01]  /*2a20*/  SHF.L.U32 R193, R204, 0x1, RZ ;  /* 0x00000001ccc17819 */ /* 0x000fe200000006ff */
[----:B------:R-:W0:Y:S01]  /*2a30*/  LDGDEPBAR ;  /* 0x00000000000079af */ /* 0x000e220000000000 */
[----:B------:R-:W-:Y:S01]  /*2a40*/  IMAD.MOV.U32 R210, RZ, RZ, R205 ;  /* 0x000000ffffd27224 */ /* 0x000fe200078e00cd */
        /* <DEDUP_REMOVED lines=22> */
[----:B------:R-:W-:-:S04]  /*2bb0*/  DEPBAR.LE SB0, 0x1 ;  /* 0x000080400000791a */ /* 0x000fc80000000000 */
[----:B------:R-:W-:Y:S01]  /*2bc0*/  BAR.SYNC.DEFER_BLOCKING 0x0 ;  /* 0x0000000000007b1d */ /* 0x000fe20000010000 */
        /* <DEDUP_REMOVED lines=10> */
[----:B------:R1:W3:Y:S04]  /*2c70*/  LDSM.16.M88.4 R104, [R188+0x10000] ;  /* 0x01000000bc68783b */ /* 0x0002e80000000200 */
[----:B------:R1:W4:Y:S04]  /*2c80*/  LDSM.16.M88.4 R108, [R188+0x10800] ;  /* 0x01080000bc6c783b */ /* 0x0003280000000200 */
        /* <DEDUP_REMOVED lines=14> */
[----:B--2---:R-:W-:-:S02]  /*2d70*/  R2P PR, R2, 0x6 ;  /* 0x0000000602007804 */ /* 0x004fc40000000000 */
[----:B------:R-:W-:Y:S02]  /*2d80*/  ISETP.GE.AND P3, PT, R0, R209, PT ;  /* 0x000000d10000720c */ /* 0x000fe40003f66270 */
[----:B------:R-:W-:Y:S02]  /*2d90*/  IADD3 R0, R202, 0x2000, RZ ;  /* 0x00002000ca007810 */ /* 0x000fe40007ffe0ff */
[----:B------:R-:W-:Y:S02]  /*2da0*/  IADD3 R2, R204, 0x2000, RZ ;  /* 0x00002000cc027810 */ /* 0x000fe40007ffe0ff */
[----:B------:R-:W-:Y:S02]  /*2db0*/  SEL R0, R0, R202, !P0 ;  /* 0x000000ca00007207 */ /* 0x000fe40004000000 */
[----:B------:R-:W-:Y:S02]  /*2dc0*/  SEL R2, R2, R204, !P0 ;  /* 0x000000cc02027207 */ /* 0x000fe40004000000 */
[----:B------:R-:W-:Y:S01]  /*2dd0*/  SEL R201, R201, 0xffffffe0, !P1 ;  /* 0xffffffe0c9c97807 */ /* 0x000fe20004800000 */
[----:B------:R-:W-:Y:S01]  /*2de0*/  IMAD.SHL.U32 R184, R0, 0x2, RZ ;  /* 0x0000000200b87824 */ /* 0x000fe200078e00ff */
[----:B------:R-:W-:Y:S01]  /*2df0*/  SHF.L.U32 R187, R2, 0x1, RZ ;  /* 0x0000000102bb7819 */ /* 0x000fe200000006ff */
[----:B------:R-:W-:Y:S01]  /*2e00*/  IMAD.MOV.U32 R0, RZ, RZ, c[0x0][0x22c] ;  /* 0x00008b00ff007624 */ /* 0x000fe200078e00ff */
[----:B------:R-:W-:Y:S01]  /*2e10*/  SEL R192, R192, 0xffffffc0, !P2 ;  /* 0xffffffc0c0c07807 */ /* 0x000fe20005000000 */
[----:B------:R-:W-:Y:S01]  /*2e20*/  IMAD.IADD R196, R194, 0x1, R201 ;  /* 0x00000001c2c47824 */ /* 0x000fe200078e02c9 */
[----:B------:R-:W-:Y:S01]  /*2e30*/  IADD3 R195, R201, R193, RZ ;  /* 0x000000c1c9c37210 */ /* 0x000fe20007ffe0ff */
[----:B------:R-:W-:-:S02]  /*2e40*/  IMAD R0, R0, c[0x0][0x1c0], RZ ;  /* 0x0000700000007a24 */ /* 0x000fc400078e02ff */
[----:B------:R-:W-:Y:S02]  /*2e50*/  IMAD.IADD R199, R194, 0x1, R192 ;  /* 0x00000001c2c77824 */ /* 0x000fe400078e02c0 */
[C---:B------:R-:W-:Y:S01]  /*2e60*/  IMAD.SHL.U32 R216, R0.reuse, 0x8, RZ ;  /* 0x0000000800d87824 */ /* 0x040fe200078e00ff */
[----:B------:R-:W-:Y:S01]  /*2e70*/  SHF.L.U32 R244, R0, 0x4, RZ ;  /* 0x0000000400f47819 */ /* 0x000fe200000006ff */
[C---:B------:R-:W-:Y:S02]  /*2e80*/  IMAD.IADD R198, R192.reuse, 0x1, R193 ;  /* 0x00000001c0c67824 */ /* 0x040fe400078e02c1 */
[----:B------:R-:W-:Y:S01]  /*2e90*/  IMAD.IADD R200, R192, 0x1, R196 ;  /* 0x00000001c0c87824 */ /* 0x000fe200078e02c4 */
[----:B------:R-:W-:Y:S01]  /*2ea0*/  IADD3 R250, R244, 0x20, RZ ;  /* 0x00000020f4fa7810 */ /* 0x000fe20007ffe0ff */
[----:B------:R-:W-:Y:S01]  /*2eb0*/  IMAD.IADD R197, R192, 0x1, R195 ;  /* 0x00000001c0c57824 */ /* 0x000fe200078e02c3 */
[C---:B------:R-:W-:Y:S02]  /*2ec0*/  IADD3 R248, R244.reuse, 0x60, RZ ;  /* 0x00000060f4f87810 */ /* 0x040fe40007ffe0ff */
[----:B------:R-:W-:Y:S01]  /*2ed0*/  IADD3 R249, R244, 0x40, RZ ;  /* 0x00000040f4f97810 */ /* 0x000fe20007ffe0ff */
[----:B------:R-:W-:-:S02]  /*2ee0*/  IMAD.IADD R247, R216, 0x1, R250 ;  /* 0x00000001d8f77824 */ /* 0x000fc400078e02fa */
[C---:B------:R-:W-:Y:S01]  /*2ef0*/  IMAD.IADD R245, R216.reuse, 0x1, R248 ;  /* 0x00000001d8f57824 */ /* 0x040fe200078e02f8 */
[C---:B------:R-:W-:Y:S01]  /*2f00*/  IADD3 R246, R216.reuse, R249, RZ ;  /* 0x000000f9d8f67210 */ /* 0x040fe20007ffe0ff */
[C---:B------:R-:W-:Y:S02]  /*2f10*/  IMAD.IADD R4, R216.reuse, 0x1, R247 ;  /* 0x00000001d8047824 */ /* 0x040fe400078e02f7 */
[C---:B------:R-:W-:Y:S01]  /*2f20*/  IMAD.IADD R2, R216.reuse, 0x1, R245 ;  /* 0x00000001d8027824 */ /* 0x040fe200078e02f5 */
[C---:B------:R-:W-:Y:S01]  /*2f30*/  IADD3 R3, R216.reuse, R246, RZ ;  /* 0x000000f6d8037210 */ /* 0x040fe20007ffe0ff */
[C---:B------:R-:W-:Y:S02]  /*2f40*/  IMAD.IADD R235, R216.reuse, 0x1, R4 ;  /* 0x00000001d8eb7824 */ /* 0x040fe400078e0204 */
[C---:B------:R-:W-:Y:S01]  /*2f50*/  IMAD.IADD R231, R216.reuse, 0x1, R2 ;  /* 0x00000001d8e77824 */ /* 0x040fe200078e0202 */
[C---:B------:R-:W-:Y:S01]  /*2f60*/  IADD3 R233, R216.reuse, R3, RZ ;  /* 0x00000003d8e97210 */ /* 0x040fe20007ffe0ff */
[----:B------:R-:W-:-:S02]  /*2f70*/  IMAD.IADD R234, R216, 0x1, R235 ;  /* 0x00000001d8ea7824 */ /* 0x000fc400078e02eb */
[C---:B------:R-:W-:Y:S01]  /*2f80*/  IMAD.IADD R230, R216.reuse, 0x1, R231 ;  /* 0x00000001d8e67824 */ /* 0x040fe200078e02e7 */
[C---:B------:R-:W-:Y:S02]  /*2f90*/  IADD3 R232, R216.reuse, R233, RZ ;  /* 0x000000e9d8e87210 */ /* 0x040fe40007ffe0ff */
[C---:B------:R-:W-:Y:S02]  /*2fa0*/  IADD3 R238, R216.reuse, R234, RZ ;  /* 0x000000ead8ee7210 */ /* 0x040fe40007ffe0ff */
[C---:B------:R-:W-:Y:S01]  /*2fb0*/  IADD3 R236, R216.reuse, R230, RZ ;  /* 0x000000e6d8ec7210 */ /* 0x040fe20007ffe0ff */
[----:B-1-34-:R-:W-:Y:S02]  /*2fc0*/  IMAD.IADD R237, R216, 0x1, R232 ;  /* 0x00000001d8ed7824 */ /* 0x01afe400078e02e8 */
.L_x_57:
[----:B------:R-:W0:Y:S01]  /*2fd0*/  LDGDEPBAR ;  /* 0x00000000000079af */ /* 0x000e220000000000 */
[C---:B------:R-:W-:Y:S02]  /*2fe0*/  IADD3 R0, R187.reuse, R201, RZ ;  /* 0x000000c9bb007210 */ /* 0x040fe40007ffe0ff */
[-C--:B------:R-:W-:Y:S02]  /*2ff0*/  IADD3 R3, R187, R192.reuse, RZ ;  /* 0x000000c0bb037210 */ /* 0x080fe40007ffe0ff */
[----:B------:R-:W-:Y:S02]  /*3000*/  IADD3 R2, R0, R192, RZ ;  /* 0x000000c000027210 */ /* 0x000fe40007ffe0ff */
[----:B-----5:R-:W-:Y:S01]  /*3010*/  FSETP.NEU.FTZ.AND P0, PT, R217, -INF , PT ;  /* 0xff800000d900780b */ /* 0x020fe20003f1d000 */
[----:B------:R-:W2:Y:S01]  /*3020*/  LDL R168, [R1] ;  /* 0x0000000001a87983 */ /* 0x000ea20000100800 */
        /* <DEDUP_REMOVED lines=8> */
[----:B------:R-:W3:Y:S08]  /*30b0*/  LDSM.16.M88.4 R52, [R188+0xc800] ;  /* 0x00c80000bc34783b */ /* 0x000ef00000000200 */
[----:B------:R-:W-:Y:S08]  /*30c0*/  LDSM.16.M88.4 R56, [R0] ;  /* 0x000000000038783b */ /* 0x000ff00000000200 */
[----:B------:R-:W4:Y:S08]  /*30d0*/  LDSM.16.M88.4 R60, [R189+0xc000] ;  /* 0x00c00000bd3c783b */ /* 0x000f300000000200 */
[----:B------:R-:W4:Y:S01]  /*30e0*/  LDSM.16.M88.4 R64, [R189+0xc800] ;  /* 0x00c80000bd40783b */ /* 0x000f220000000200 */
[C---:B-1----:R-:W-:Y:S07]  /*30f0*/  HMMA.16816.F32 R4, R16.reuse, R8, RZ ;  /* 0x000000081004723c */ /* 0x042fee00000018ff */
[----:B------:R-:W-:Y:S01]  /*3100*/  LDSM.16.M88.4 R100, [R190+0xc000] ;  /* 0x00c00000be64783b */ /* 0x000fe20000000200 */
[C---:B------:R-:W-:Y:S08]  /*3110*/  HMMA.16816.F32 R8, R16.reuse, R10, RZ ;  /* 0x0000000a1008723c */ /* 0x040ff000000018ff */
[C---:B---3--:R-:W-:Y:S08]  /*3120*/  HMMA.16816.F32 R12, R16.reuse, R52, RZ ;  /* 0x00000034100c723c */ /* 0x048ff000000018ff */
[----:B------:R-:W-:Y:S01]  /*3130*/  HMMA.16816.F32 R16, R16, R54, RZ ;  /* 0x000000361010723c */ /* 0x000fe200000018ff */
[----:B------:R-:W1:Y:S07]  /*3140*/  LDSM.16.M88.4 R52, [R3] ;  /* 0x000000000334783b */ /* 0x000e6e0000000200 */
[C---:B----4-:R-:W-:Y:S08]  /*3150*/  HMMA.16816.F32 R4, R56.reuse, R60, R4 ;  /* 0x0000003c3804723c */ /* 0x050ff00000001804 */
[C---:B------:R-:W-:Y:S01]  /*3160*/  HMMA.16816.F32 R8, R56.reuse, R62, R8 ;  /* 0x0000003e3808723c */ /* 0x040fe20000001808 */
[----:B------:R-:W3:Y:S07]  /*3170*/  LDSM.16.M88.4 R60, [R190+0xc800] ;  /* 0x00c80000be3c783b */ /* 0x000eee0000000200 */
[C---:B------:R-:W-:Y:S08]  /*3180*/  HMMA.16816.F32 R12, R56.reuse, R64, R12 ;  /* 0x00000040380c723c */ /* 0x040ff0000000180c */
[----:B------:R-:W-:Y:S01]  /*3190*/  HMMA.16816.F32 R16, R56, R66, R16 ;  /* 0x000000423810723c */ /* 0x000fe20000001810 */
[----:B------:R-:W-:Y:S07]  /*31a0*/  LDSM.16.M88.4 R56, [R2] ;  /* 0x000000000238783b */ /* 0x000fee0000000200 */
[C---:B-1----:R-:W-:Y:S01]  /*31b0*/  HMMA.16816.F32 R4, R52.reuse, R100, R4 ;  /* 0x000000643404723c */ /* 0x042fe20000001804 */
[----:B------:R-:W1:Y:S07]  /*31c0*/  LDSM.16.M88.4 R64, [R191+0xc000] ;  /* 0x00c00000bf40783b */ /* 0x000e6e0000000200 */
[C---:B------:R-:W-:Y:S01]  /*31d0*/  HMMA.16816.F32 R8, R52.reuse, R102, R8 ;  /* 0x000000663408723c */ /* 0x040fe20000001808 */
[----:B------:R-:W4:Y:S07]  /*31e0*/  LDSM.16.M88.4 R100, [R191+0xc800] ;  /* 0x00c80000bf64783b */ /* 0x000f2e0000000200 */
[C---:B---3--:R-:W-:Y:S08]  /*31f0*/  HMMA.16816.F32 R12, R52.reuse, R60, R12 ;  /* 0x0000003c340c723c */ /* 0x048ff0000000180c */
[----:B------:R-:W-:Y:S01]  /*3200*/  HMMA.16816.F32 R16, R52, R62, R16 ;  /* 0x0000003e3410723c */ /* 0x000fe20000001810 */
[----:B------:R-:W-:Y:S08]  /*3210*/  LDSM.16.M88.4 R52, [R187+0x2000] ;  /* 0x00200000bb34783b */ /* 0x000ff00000000200 */
[----:B------:R-:W3:Y:S01]  /*3220*/  LDSM.16.M88.4 R60, [R188+0xe000] ;  /* 0x00e00000bc3c783b */ /* 0x000ee20000000200 */
[C---:B-1----:R-:W-:Y:S08]  /*3230*/  HMMA.16816.F32 R4, R56.reuse, R64, R4 ;  /* 0x000000403804723c */ /* 0x042ff00000001804 */
[C---:B------:R-:W-:Y:S01]  /*3240*/  HMMA.16816.F32 R8, R56.reuse, R66, R8 ;  /* 0x000000423808723c */ /* 0x040fe20000001808 */
[----:B------:R-:W1:Y:S07]  /*3250*/  LDSM.16.M88.4 R64, [R188+0xe800] ;  /* 0x00e80000bc40783b */ /* 0x000e6e0000000200 */
[C---:B----4-:R-:W-:Y:S08]  /*3260*/  HMMA.16816.F32 R12, R56.reuse, R100, R12 ;  /* 0x00000064380c723c */ /* 0x050ff0000000180c */
[----:B------:R-:W-:Y:S01]  /*3270*/  HMMA.16816.F32 R16, R56, R102, R16 ;  /* 0x000000663810723c */ /* 0x000fe20000001810 */
[----:B------:R-:W-:Y:S07]  /*3280*/  LDSM.16.M88.4 R56, [R0+0x2000] ;  /* 0x002000000038783b */ /* 0x000fee0000000200 */
[C---:B---3--:R-:W-:Y:S01]  /*3290*/  HMMA.16816.F32 R4, R52.reuse, R60, R4 ;  /* 0x0000003c3404723c */ /* 0x048fe20000001804 */
[----:B------:R-:W-:Y:S07]  /*32a0*/  LDSM.16.M88.4 R100, [R189+0xe800] ;  /* 0x00e80000bd64783b */ /* 0x000fee0000000200 */
[C---:B------:R-:W-:Y:S01]  /*32b0*/  HMMA.16816.F32 R8, R52.reuse, R62, R8 ;  /* 0x0000003e3408723c */ /* 0x040fe20000001808 */
[----:B------:R-:W3:Y:S07]  /*32c0*/  LDSM.16.M88.4 R60, [R189+0xe000] ;  /* 0x00e00000bd3c783b */ /* 0x000eee0000000200 */
[C---:B-1----:R-:W-:Y:S08]  /*32d0*/  HMMA.16816.F32 R12, R52.reuse, R64, R12 ;  /* 0x00000040340c723c */ /* 0x042ff0000000180c */
[----:B------:R-:W-:Y:S01]  /*32e0*/  HMMA.16816.F32 R16, R52, R66, R16 ;  /* 0x000000423410723c */ /* 0x000fe20000001810 */
[----:B------:R2:W-:Y:S08]  /*32f0*/  LDSM.16.M88.4 R52, [R3+0x2000] ;  /* 0x002000000334783b */ /* 0x0005f00000000200 */
[----:B------:R-:W1:Y:S01]  /*3300*/  LDSM.16.M88.4 R64, [R190+0xe000] ;  /* 0x00e00000be40783b */ /* 0x000e620000000200 */
[C---:B---3--:R-:W-:Y:S08]  /*3310*/  HMMA.16816.F32 R4, R56.reuse, R60, R4 ;  /* 0x0000003c3804723c */ /* 0x048ff00000001804 */
[C---:B------:R-:W-:Y:S01]  /*3320*/  HMMA.16816.F32 R8, R56.reuse, R62, R8 ;  /* 0x0000003e3808723c */ /* 0x040fe20000001808 */
[----:B------:R3:W-:Y:S07]  /*3330*/  LDSM.16.M88.4 R60, [R2+0x2000] ;  /* 0x00200000023c783b */ /* 0x0007ee0000000200 */
[C---:B------:R-:W-:Y:S04]  /*3340*/  HMMA.16816.F32 R12, R56.reuse, R100, R12 ;  /* 0x00000064380c723c */ /* 0x040fe8000000180c */
[----:B--2---:R-:W-:Y:S04]  /*3350*/  @P3 LEA R3, R243, R168, 0x6 ;  /* 0x000000a8f3033211 */ /* 0x004fe800078e30ff */
[----:B------:R-:W-:Y:S01]  /*3360*/  HMMA.16816.F32 R16, R56, R102, R16 ;  /* 0x000000663810723c */ /* 0x000fe20000001810 */
[----:B------:R-:W2:Y:S02]  /*3370*/  LDSM.16.M88.4 R56, [R190+0xe800] ;  /* 0x00e80000be38783b */ /* 0x000ea40000000200 */
[CC--:B------:R-:W-:Y:S02]  /*3380*/  @P3 ISETP.GE.AND P1, PT, R3.reuse, R209.reuse, PT ;  /* 0x000000d10300320c */ /* 0x0c0fe40003f26270 */
[----:B------:R-:W-:Y:S03]  /*3390*/  @P3 IADD3 R0, R3, 0x1, RZ ;  /* 0x0000000103003810 */ /* 0x000fe60007ffe0ff */
[C---:B-1----:R-:W-:Y:S01]  /*33a0*/  HMMA.16816.F32 R4, R52.reuse, R64, R4 ;  /* 0x000000403404723c */ /* 0x042fe20000001804 */
[----:B------:R-:W1:Y:S04]  /*33b0*/  LDSM.16.M88.4 R100, [R191+0xe000] ;  /* 0x00e00000bf64783b */ /* 0x000e680000000200 */
[----:B---3--:R-:W-:Y:S01]  /*33c0*/  FMUL.FTZ R2, R217, 1.4426950216293334961 ;  /* 0x3fb8aa3bd9027820 */ /* 0x008fe20000410000 */
[-C--:B------:R-:W-:Y:S01]  /*33d0*/  @P3 ISETP.GE.AND P2, PT, R0, R209.reuse, PT ;  /* 0x000000d10000320c */ /* 0x080fe20003f46270 */
[----:B------:R-:W-:Y:S01]  /*33e0*/  FMUL.FTZ R0, R220, 1.4426950216293334961 ;  /* 0x3fb8aa3bdc007820 */ /* 0x000fe20000410000 */
[C---:B------:R-:W-:Y:S04]  /*33f0*/  HMMA.16816.F32 R8, R52.reuse, R66, R8 ;  /* 0x000000423408723c */ /* 0x040fe80000001808 */
[----:B------:R-:W-:Y:S02]  /*3400*/  FSEL R2, R2, RZ, P0 ;  /* 0x000000ff02027208 */ /* 0x000fe40000000000 */
[----:B------:R-:W-:Y:S06]  /*3410*/  FSETP.NEU.FTZ.AND P0, PT, R220, -INF , PT ;  /* 0xff800000dc00780b */ /* 0x000fec0003f1d000 */
[----:B------:R-:W-:Y:S01]  /*3420*/  FSEL R0, R0, RZ, P0 ;  /* 0x000000ff00007208 */ /* 0x000fe20000000000 */
[C---:B--2---:R-:W-:Y:S08]  /*3430*/  HMMA.16816.F32 R12, R52.reuse, R56, R12 ;  /* 0x00000038340c723c */ /* 0x044ff0000000180c */
[----:B------:R-:W-:Y:S01]  /*3440*/  HMMA.16816.F32 R16, R52, R58, R16 ;  /* 0x0000003a3410723c */ /* 0x000fe20000001810 */
[----:B------:R-:W2:Y:S07]  /*3450*/  LDSM.16.M88.4 R52, [R191+0xe800] ;  /* 0x00e80000bf34783b */ /* 0x000eae0000000200 */
[C---:B-1----:R-:W-:Y:S08]  /*3460*/  HMMA.16816.F32 R4, R60.reuse, R100, R4 ;  /* 0x000000643c04723c */ /* 0x042ff00000001804 */
        /* <DEDUP_REMOVED lines=8> */
[C---:B--2---:R-:W-:Y:S01]  /*34f0*/  HMMA.16816.F32 R12, R60.reuse, R52, R12 ;  /* 0x000000343c0c723c */ /* 0x044fe2000000180c */
        /* <DEDUP_REMOVED lines=118> */
[----:B------:R-:W-:Y:S02]  /*3c60*/  FADD.FTZ R5, -R2, R5 ;  /* 0x0000000502057221 */ /* 0x000fe40000010100 */
[----:B--2---:R-:W-:Y:S02]  /*3c70*/  FADD.FTZ R6, -R0, R6 ;  /* 0x0000000600067221 */ /* 0x004fe40000010100 */
[C---:B------:R-:W-:Y:S02]  /*3c80*/  FADD.FTZ R8, -R2.reuse, R8 ;  /* 0x0000000802087221 */ /* 0x040fe40000010100 */
[----:B------:R-:W-:Y:S03]  /*3c90*/  FADD.FTZ R9, -R2, R9 ;  /* 0x0000000902097221 */ /* 0x000fe60000010100 */
[----:B------:R-:W-:Y:S02]  /*3ca0*/  FMUL.FTZ R59, R59, R8 ;  /* 0x000000083b3b7220 */ /* 0x000fe40000410000 */
[----:B------:R-:W-:Y:S02]  /*3cb0*/  FMUL.FTZ R58, R58, R9 ;  /* 0x000000093a3a7220 */ /* 0x000fe40000410000 */
[C---:B------:R-:W-:Y:S02]  /*3cc0*/  FADD.FTZ R12, -R2.reuse, R12 ;  /* 0x0000000c020c7221 */ /* 0x040fe40000010100 */
[----:B------:R-:W-:Y:S02]  /*3cd0*/  FADD.FTZ R13, -R2, R13 ;  /* 0x0000000d020d7221 */ /* 0x000fe40000010100 */
[----:B------:R-:W-:Y:S02]  /*3ce0*/  FMUL.FTZ R53, R66, R12 ;  /* 0x0000000c42357220 */ /* 0x000fe40000410000 */
[----:B------:R-:W-:Y:S02]  /*3cf0*/  FMUL.FTZ R52, R62, R13 ;  /* 0x0000000d3e347220 */ /* 0x000fe40000410000 */
[C---:B------:R-:W-:Y:S02]  /*3d00*/  FADD.FTZ R16, -R2.reuse, R16 ;  /* 0x0000001002107221 */ /* 0x040fe40000010100 */
[----:B------:R-:W-:Y:S02]  /*3d10*/  FADD.FTZ R17, -R2, R17 ;  /* 0x0000001102117221 */ /* 0x000fe40000010100 */
[----:B------:R-:W-:Y:S02]  /*3d20*/  FMUL.FTZ R57, R61, R16 ;  /* 0x000000103d397220 */ /* 0x000fe40000410000 */
[----:B------:R-:W-:Y:S02]  /*3d30*/  FMUL.FTZ R56, R60, R17 ;  /* 0x000000113c387220 */ /* 0x000fe40000410000 */
[C---:B------:R-:W-:Y:S02]  /*3d40*/  FADD.FTZ R7, -R0.reuse, R7 ;  /* 0x0000000700077221 */ /* 0x040fe40000010100 */
[C---:B------:R-:W-:Y:S02]  /*3d50*/  FADD.FTZ R17, -R0.reuse, R10 ;  /* 0x0000000a00117221 */ /* 0x040fe40000010100 */
[C---:B------:R-:W-:Y:S02]  /*3d60*/  FADD.FTZ R16, -R0.reuse, R11 ;  /* 0x0000000b00107221 */ /* 0x040fe40000010100 */
        /* <DEDUP_REMOVED lines=15> */
[----:B------:R-:W-:Y:S01]  /*3e60*/  ISETP.GE.AND P2, PT, R218, c[0x0][0x220], PT ;  /* 0x00008800da007a0c */ /* 0x000fe20003f46270 */
[----:B------:R-:W-:Y:S01]  /*3e70*/  IMAD.MOV.U32 R7, RZ, RZ, c[0x0][0x190] ;  /* 0x00006400ff077624 */ /* 0x000fe200078e00ff */
[----:B------:R-:W-:Y:S01]  /*3e80*/  ISETP.GE.AND P1, PT, R229, c[0x0][0x220], PT ;  /* 0x00008800e5007a0c */ /* 0x000fe20003f26270 */
[----:B------:R-:W-:Y:S01]  /*3e90*/  IMAD.MOV.U32 R14, RZ, RZ, c[0x0][0x194] ;  /* 0x00006500ff0e7624 */ /* 0x000fe200078e00ff */
[----:B------:R-:W-:Y:S01]  /*3ea0*/  LOP3.LUT R0, R211, 0x1, RZ, 0xc0, !PT ;  /* 0x00000001d3007812 */ /* 0x000fe200078ec0ff */
[----:B------:R-:W-:Y:S03]  /*3eb0*/  IMAD.U32 R3, R7, -0x40, RZ ;  /* 0xffffffc007037824 */ /* 0x000fe600078e00ff */
[----:B------:R-:W-:Y:S01]  /*3ec0*/  ISETP.NE.U32.AND P5, PT, R0, 0x1, PT ;  /* 0x000000010000780c */ /* 0x000fe20003fa5070 */
[----:B------:R-:W-:Y:S01]  /*3ed0*/  IMAD.MOV.U32 R0, RZ, RZ, -0x4000 ;  /* 0xffffc000ff007424 */ /* 0x000fe200078e00ff */
[----:B------:R-:W-:Y:S02]  /*3ee0*/  LEA R2, P0, R3, R214, 0x1 ;  /* 0x000000d603027211 */ /* 0x000fe400078008ff */
[----:B------:R-:W-:Y:S02]  /*3ef0*/  SHF.R.S32.HI R6, RZ, 0x1f, R3 ;  /* 0x0000001fff067819 */ /* 0x000fe40000011403 */
[----:B------:R-:W-:Y:S02]  /*3f00*/  SEL R0, R0, 0x4000, !P5 ;  /* 0x0000400000007807 */ /* 0x000fe40006800000 */
[----:B------:R-:W-:Y:S02]  /*3f10*/  LEA R5, P4, R7, R3, 0x5 ;  /* 0x0000000307057211 */ /* 0x000fe400078828ff */
[-C--:B------:R-:W-:Y:S01]  /*3f20*/  LEA.HI.X.SX32 R3, R3, R215.reuse, 0x1, P0 ;  /* 0x000000d703037211 */ /* 0x080fe200000f0eff */
[----:B------:R-:W-:Y:S01]  /*3f30*/  IMAD.IADD R205, R205, 0x1, R0 ;  /* 0x00000001cdcd7824 */ /* 0x000fe200078e0200 */
[----:B------:R-:W-:Y:S01]  /*3f40*/  LEA.HI.X R6, R7, R6, R14, 0x5, P4 ;  /* 0x0000000607067211 */ /* 0x000fe200020f2c0e */
[--C-:B------:R-:W-:Y:S01]  /*3f50*/  IMAD.IADD R210, R210, 0x1, R0.reuse ;  /* 0x00000001d2d27824 */ /* 0x100fe200078e0200 */
[----:B------:R-:W-:Y:S01]  /*3f60*/  @!P1 LEA R4, P4, R5, R214, 0x1 ;  /* 0x000000d605049211 */ /* 0x000fe200078808ff */
[----:B------:R-:W-:Y:S01]  /*3f70*/  IMAD.IADD R187, R187, 0x1, R0 ;  /* 0x00000001bbbb7824 */ /* 0x000fe200078e0200 */
[----:B------:R1:W-:Y:S01]  /*3f80*/  @P2 STS [R205], RZ ;  /* 0x000000ffcd002388 */ /* 0x0003e20000000800 */
[----:B------:R-:W-:Y:S01]  /*3f90*/  IMAD.MOV.U32 R214, RZ, RZ, R2 ;  /* 0x000000ffffd67224 */ /* 0x000fe200078e0002 */
[----:B------:R-:W-:Y:S01]  /*3fa0*/  @!P1 LEA.HI.X R5, R5, R215, R6, 0x1, P4 ;  /* 0x000000d705059211 */ /* 0x000fe200020f0c06 */
[----:B------:R-:W-:Y:S01]  /*3fb0*/  IMAD.MOV.U32 R215, RZ, RZ, R3 ;  /* 0x000000ffffd77224 */ /* 0x000fe200078e0003 */
[----:B------:R1:W-:Y:S01]  /*3fc0*/  @P2 STS [R205+0x4], RZ ;  /* 0x000004ffcd002388 */ /* 0x0003e20000000800 */
[C---:B------:R-:W-:Y:S03]  /*3fd0*/  @!P2 LEA R6, P0, R7.reuse, R2, 0x6 ;  /* 0x000000020706a211 */ /* 0x040fe600078030ff */
[----:B------:R1:W-:Y:S01]  /*3fe0*/  @P2 STS [R205+0x8], RZ ;  /* 0x000008ffcd002388 */ /* 0x0003e20000000800 */
[----:B------:R-:W-:Y:S03]  /*3ff0*/  @!P2 LEA.HI.X R7, R7, R3, R14, 0x6, P0 ;  /* 0x000000030707a211 */ /* 0x000fe600000f340e */
        /* <DEDUP_REMOVED lines=8> */
[----:B------:R1:W-:Y:S04]  /*4080*/  @P1 STS [R205+0x200c], RZ ;  /* 0x00200cffcd001388 */ /* 0x0003e80000000800 */
[----:B------:R-:W-:Y:S01]  /*4090*/  @!PT LDS RZ, [RZ] ;  /* 0x00000000fffff984 */ /* 0x000fe20000000800 */
[----:B------:R-:W-:Y:S01]  /*40a0*/  @!PT LDS RZ, [RZ] ;  /* 0x00000000fffff984 */ /* 0x000fe20000000800 */
[----:B------:R-:W-:Y:S01]  /*40b0*/  @!PT LDS RZ, [RZ] ;  /* 0x00000000fffff984 */ /* 0x000fe20000000800 */
[----:B------:R1:W-:Y:S04]  /*40c0*/  @!P1 LDGSTS.E.BYPASS.LTC128B.128 [R210+0x2000], [R2.64+0x80] ;  /* 0x0200008002d29fae */ /* 0x0003e8000b901d46 */
        /* <DEDUP_REMOVED lines=16> */
[----:B------:R-:W0:Y:S02]  /*41d0*/  LDGDEPBAR ;  /* 0x00000000000079af */ /* 0x000e240000000000 */
.L_x_55:
[----:B-1----:R-:W-:Y:S02]  /*41e0*/  F2FP.PACK_AB R6, R54, R55 ;  /* 0x000000373606723e */ /* 0x002fe400000000ff */
        /* <DEDUP_REMOVED lines=67> */
[----:B------:R-:W-:Y:S01]  /*4620*/  ISETP.GE.AND P1, PT, R229, c[0x0][0x220], PT ;  /* 0x00008800e5007a0c */ /* 0x000fe20003f26270 */
[----:B------:R-:W-:Y:S01]  /*4630*/  IMAD.MOV.U32 R9, RZ, RZ, c[0x0][0x370] ;  /* 0x0000dc00ff097624 */ /* 0x000fe200078e00ff */
[----:B------:R-:W-:Y:S03]  /*4640*/  ISETP.GE.AND P2, PT, R218, c[0x0][0x220], PT ;  /* 0x00008800da007a0c */ /* 0x000fe60003f46270 */
[----:B------:R-:W-:Y:S05]  /*4650*/  IMAD.U32 R3, R9, -0x40, RZ ;  /* 0xffffffc009037824 */ /* 0x000fea00078e00ff */
[----:B------:R-:W-:Y:S02]  /*4660*/  LEA R2, P0, R3, R212, 0x1 ;  /* 0x000000d403027211 */ /* 0x000fe400078008ff */
[----:B------:R-:W-:Y:S01]  /*4670*/  SHF.R.S32.HI R4, RZ, 0x1f, R3 ;  /* 0x0000001fff047819 */ /* 0x000fe20000011403 */
[----:B------:R-:W-:Y:S01]  /*4680*/  @!P1 IMAD.MOV.U32 R7, RZ, RZ, c[0x0][0x374] ;  /* 0x0000dd00ff079624 */ /* 0x000fe200078e00ff */
[----:B------:R-:W-:Y:S01]  /*4690*/  @!P1 LEA R5, P4, R9, R3, 0x5 ;  /* 0x0000000309059211 */ /* 0x000fe200078828ff */
[----:B------:R1:W-:Y:S01]  /*46a0*/  @P2 STS.128 [R208+0x8000], RZ ;  /* 0x008000ffd0002388 */ /* 0x0003e20000000c00 */
[-C--:B------:R-:W-:Y:S01]  /*46b0*/  LEA.HI.X.SX32 R3, R3, R213.reuse, 0x1, P0 ;  /* 0x000000d503037211 */ /* 0x080fe200000f0eff */
[----:B------:R-:W-:Y:S01]  /*46c0*/  @!P2 IMAD.MOV.U32 R8, RZ, RZ, c[0x0][0x374] ;  /* 0x0000dd00ff08a624 */ /* 0x000fe200078e00ff */
[----:B------:R-:W-:Y:S02]  /*46d0*/  @!P1 LEA.HI.X R7, R9, R4, R7, 0x5, P4 ;  /* 0x0000000409079211 */ /* 0x000fe400020f2c07 */
[----:B------:R-:W-:Y:S01]  /*46e0*/  @!P1 LEA R4, P0, R5, R212, 0x1 ;  /* 0x000000d405049211 */ /* 0x000fe200078008ff */
[----:B------:R-:W-:Y:S01]  /*46f0*/  @!PT LDS RZ, [RZ] ;  /* 0x00000000fffff984 */ /* 0x000fe20000000800 */
[----:B------:R-:W-:Y:S01]  /*4700*/  @!PT LDS RZ, [RZ] ;  /* 0x00000000fffff984 */ /* 0x000fe20000000800 */
[----:B------:R-:W-:Y:S01]  /*4710*/  @!PT LDS RZ, [RZ] ;  /* 0x00000000fffff984 */ /* 0x000fe20000000800 */
[----:B------:R1:W-:Y:S01]  /*4720*/  @!P2 LDGSTS.E.BYPASS.LTC128B.128 [R208+0x8000], [R2.64] ;  /* 0x0800000002d0afae */ /* 0x0003e2000b901d46 */
[----:B------:R-:W-:Y:S01]  /*4730*/  @!P2 LEA R6, P4, R9, R2, 0x6 ;  /* 0x000000020906a211 */ /* 0x000fe200078830ff */
[----:B------:R-:W-:Y:S01]  /*4740*/  IMAD.MOV.U32 R212, RZ, RZ, R2 ;  /* 0x000000ffffd47224 */ /* 0x000fe200078e0002 */
[----:B------:R-:W-:Y:S01]  /*4750*/  @!P1 LEA.HI.X R5, R5, R213, R7, 0x1, P0 ;  /* 0x000000d505059211 */ /* 0x000fe200000f0c07 */
[----:B------:R1:W-:Y:S01]  /*4760*/  @P1 STS.128 [R208+0xa000], RZ ;  /* 0x00a000ffd0001388 */ /* 0x0003e20000000c00 */
[----:B------:R-:W-:Y:S01]  /*4770*/  @!P2 LEA.HI.X R7, R9, R3, R8, 0x6, P4 ;  /* 0x000000030907a211 */ /* 0x000fe200020f3408 */
[----:B------:R-:W-:Y:S02]  /*4780*/  IMAD.MOV.U32 R213, RZ, RZ, R3 ;  /* 0x000000ffffd57224 */ /* 0x000fe400078e0003 */
[----:B------:R-:W-:Y:S01]  /*4790*/  @!PT LDS RZ, [RZ] ;  /* 0x00000000fffff984 */ /* 0x000fe20000000800 */
[----:B------:R-:W-:Y:S01]  /*47a0*/  @!PT LDS RZ, [RZ] ;  /* 0x00000000fffff984 */ /* 0x000fe20000000800 */
[----:B------:R-:W-:Y:S01]  /*47b0*/  @!PT LDS RZ, [RZ] ;  /* 0x00000000fffff984 */ /* 0x000fe20000000800 */
[----:B------:R1:W-:Y:S04]  /*47c0*/  @!P1 LDGSTS.E.BYPASS.LTC128B.128 [R208+0xa000], [R2.64+0x80] ;  /* 0x0a00008002d09fae */ /* 0x0003e8000b901d46 */
[----:B------:R1:W-:Y:S04]  /*47d0*/  @P2 STS.128 [R208+0x9000], RZ ;  /* 0x009000ffd0002388 */ /* 0x0003e80000000c00 */
[----:B------:R-:W-:Y:S01]  /*47e0*/  @!PT LDS RZ, [RZ] ;  /* 0x00000000fffff984 */ /* 0x000fe20000000800 */
[----:B------:R-:W-:Y:S01]  /*47f0*/  @!PT LDS RZ, [RZ] ;  /* 0x00000000fffff984 */ /* 0x000fe20000000800 */
[----:B------:R-:W-:Y:S01]  /*4800*/  @!PT LDS RZ, [RZ] ;  /* 0x00000000fffff984 */ /* 0x000fe20000000800 */
[----:B------:R1:W-:Y:S04]  /*4810*/  @!P2 LDGSTS.E.BYPASS.LTC128B.128 [R208+0x9000], [R6.64] ;  /* 0x0900000006d0afae */ /* 0x0003e8000b901d46 */
[----:B------:R1:W-:Y:S04]  /*4820*/  @P1 STS.128 [R208+0xb000], RZ ;  /* 0x00b000ffd0001388 */ /* 0x0003e80000000c00 */
[----:B------:R-:W-:Y:S01]  /*4830*/  @!PT LDS RZ, [RZ] ;  /* 0x00000000fffff984 */ /* 0x000fe20000000800 */
[----:B------:R-:W-:Y:S01]  /*4840*/  @!PT LDS RZ, [RZ] ;  /* 0x00000000fffff984 */ /* 0x000fe20000000800 */
[----:B------:R-:W-:Y:S01]  /*4850*/  @!PT LDS RZ, [RZ] ;  /* 0x00000000fffff984 */ /* 0x000fe20000000800 */
[----:B------:R1:W-:Y:S04]  /*4860*/  @!P1 LDGSTS.E.BYPASS.LTC128B.128 [R208+0xb000], [R4.64+0x80] ;  /* 0x0b00008004d09fae */ /* 0x0003e8000b901d46 */
[----:B------:R-:W0:Y:S02]  /*4870*/  LDGDEPBAR ;  /* 0x00000000000079af */ /* 0x000e240000000000 */
.L_x_56:
        /* <DEDUP_REMOVED lines=47> */
[----:B------:R-:W-:Y:S03]  /*4b70*/  IMAD R170, R170, 0x30, RZ ;  /* 0x00000030aaaa7824 */ /* 0x000fe600078e02ff */
[C---:B------:R-:W-:Y:S01]  /*4b80*/  LEA R168, P1, R171.reuse, R206, 0x2 ;  /* 0x000000ceaba87211 */ /* 0x040fe200078210ff */
[----:B--2---:R-:W-:Y:S03]  /*4b90*/  IMAD.MOV.U32 R0, RZ, RZ, c[0x0][0x22c] ;  /* 0x00008b00ff007624 */ /* 0x004fe600078e00ff */
[-C--:B------:R-:W-:Y:S01]  /*4ba0*/  LEA.HI.X.SX32 R169, R171, R207.reuse, 0x2, P1 ;  /* 0x000000cfaba97211 */ /* 0x080fe200008f16ff */
[----:B------:R-:W-:Y:S02]  /*4bb0*/  IMAD.MOV.U32 R171, RZ, RZ, c[0x0][0x22c] ;  /* 0x00008b00ffab7624 */ /* 0x000fe400078e00ff */
[----:B------:R-:W-:Y:S02]  /*4bc0*/  IMAD R0, R0, c[0x0][0x1c0], RZ ;  /* 0x0000700000007a24 */ /* 0x000fe400078e02ff */
[----:B------:R-:W-:Y:S02]  /*4bd0*/  IMAD R171, R171, c[0x0][0x1c0], RZ ;  /* 0x00007000abab7a24 */ /* 0x000fe400078e02ff */
[----:B------:R-:W-:Y:S01]  /*4be0*/  IMAD R0, R0, 0x28, RZ ;  /* 0x0000002800007824 */ /* 0x000fe200078e02ff */
[-C--:B-1----:R-:W-:Y:S05]  /*4bf0*/  HMMA.16816.F32 R4, R172, R176.reuse, R4 ;  /* 0x000000b0ac04723c */ /* 0x082fea0000001804 */
[----:B------:R-:W-:Y:S03]  /*4c00*/  IMAD R171, R171, 0x38, RZ ;  /* 0x00000038abab7824 */ /* 0x000fe600078e02ff */
[C---:B------:R-:W-:Y:S07]  /*4c10*/  HMMA.16816.F32 R8, R180.reuse, R176, R8 ;  /* 0x000000b0b408723c */ /* 0x040fee0000001808 */
[----:B------:R-:W-:Y:S01]  /*4c20*/  IMAD.MOV.U32 R177, RZ, RZ, c[0x0][0x22c] ;  /* 0x00008b00ffb17624 */ /* 0x000fe200078e00ff */
[-C--:B------:R-:W-:Y:S04]  /*4c30*/  HMMA.16816.F32 R12, R180, R178.reuse, R12 ;  /* 0x000000b2b40c723c */ /* 0x080fe8000000180c */
[----:B------:R-:W-:Y:S04]  /*4c40*/  IMAD R177, R177, c[0x0][0x1c0], RZ ;  /* 0x00007000b1b17a24 */ /* 0x000fe800078e02ff */
[C---:B------:R-:W-:Y:S04]  /*4c50*/  HMMA.16816.F32 R16, R172.reuse, R178, R16 ;  /* 0x000000b2ac10723c */ /* 0x040fe80000001810 */
[----:B------:R-:W-:Y:S04]  /*4c60*/  IMAD.SHL.U32 R177, R177, 0x20, RZ ;  /* 0x00000020b1b17824 */ /* 0x000fe800078e00ff */
[-C--:B---3--:R-:W-:Y:S08]  /*4c70*/  HMMA.16816.F32 R52, R172, R100.reuse, R52 ;  /* 0x00000064ac34723c */ /* 0x088ff00000001834 */
[C---:B------:R-:W-:Y:S07]  /*4c80*/  HMMA.16816.F32 R56, R180.reuse, R100, R56 ;  /* 0x00000064b438723c */ /* 0x040fee0000001838 */
        /* <DEDUP_REMOVED lines=11> */
[CC--:B--2---:R-:W-:Y:S01]  /*4d40*/  LEA R4, P1, R170.reuse, R206.reuse, 0x2 ;  /* 0x000000ceaa047211 */ /* 0x0c4fe200078210ff */
[----:B------:R1:W-:Y:S01]  /*4d50*/  RED.E.ADD.F32.FTZ.RN.STRONG.GPU [R100.64], R6 ;  /* 0x000000066400798e */ /* 0x0003e2000c10e786 */
[-C--:B------:R-:W-:Y:S02]  /*4d60*/  LEA.HI.X.SX32 R103, R177, R207.reuse, 0x2, P0 ;  /* 0x000000cfb1677211 */ /* 0x080fe400000f16ff */
[-C--:B---3--:R-:W-:Y:S01]  /*4d70*/  LEA.HI.X.SX32 R5, R170, R207.reuse, 0x2, P1 ;  /* 0x000000cfaa057211 */ /* 0x088fe200008f16ff */
[----:B------:R2:W-:Y:S04]  /*4d80*/  RED.E.ADD.F32.FTZ.RN.STRONG.GPU [R168.64], R7 ;  /* 0x00000007a800798e */ /* 0x0005e8000c10e786 */
[----:B------:R3:W-:Y:S01]  /*4d90*/  RED.E.ADD.F32.FTZ.RN.STRONG.GPU [R102.64], R8 ;  /* 0x000000086600798e */ /* 0x0007e2000c10e786 */
[CC--:B-1----:R-:W-:Y:S02]  /*4da0*/  LEA R100, P2, R0.reuse, R206.reuse, 0x2 ;  /* 0x000000ce00647211 */ /* 0x0c2fe400078410ff */
[CC--:B------:R-:W-:Y:S02]  /*4db0*/  LEA R6, P0, R171.reuse, R206.reuse, 0x2 ;  /* 0x000000ceab067211 */ /* 0x0c0fe400078010ff */
[-C--:B------:R-:W-:Y:S01]  /*4dc0*/  LEA.HI.X.SX32 R101, R0, R207.reuse, 0x2, P2 ;  /* 0x000000cf00657211 */ /* 0x080fe200010f16ff */
[C---:B------:R-:W-:Y:S01]  /*4dd0*/  IMAD.IADD R0, R216.reuse, 0x1, R246 ;  /* 0x00000001d8007824 */ /* 0x040fe200078e02f6 */
[-C--:B--2---:R-:W-:Y:S01]  /*4de0*/  LEA.HI.X.SX32 R7, R171, R207.reuse, 0x2, P0 ;  /* 0x000000cfab077211 */ /* 0x084fe200000f16ff */
[----:B------:R-:W-:Y:S01]  /*4df0*/  IMAD.IADD R171, R216, 0x1, R247 ;  /* 0x00000001d8ab7824 */ /* 0x000fe200078e02f7 */
        /* <DEDUP_REMOVED lines=127> */
[----:B------:R-:W2:Y:S01]  /*55f0*/  LDL R169, [R1+0x4] ;  /* 0x0000040001a97983 */ /* 0x000ea20000100800 */
        /* <DEDUP_REMOVED lines=77> */
[----:B------:R-:W-:Y:S04]  /*5ad0*/  STS [R251+0x3000], R6 ;  /* 0x00300006fb007388 */ /* 0x000fe80000000800 */
[----:B------:R1:W-:Y:S04]  /*5ae0*/  STS [R251+0x3400], R5 ;  /* 0x00340005fb007388 */ /* 0x0003e80000000800 */
[----:B------:R-:W-:Y:S04]  /*5af0*/  STS [R252+0x3000], R2 ;  /* 0x00300002fc007388 */ /* 0x000fe80000000800 */
[----:B------:R3:W-:Y:S04]  /*5b00*/  STS [R252+0x3400], R0 ;  /* 0x00340000fc007388 */ /* 0x0007e80000000800 */
        /* <DEDUP_REMOVED lines=18> */
[----:B--2---:R-:W-:-:S13]  /*5c30*/  ISETP.NE.AND P0, PT, R169, -0x1, PT ;  /* 0xffffffffa900780c */ /* 0x004fda0003f05270 */
[----:B---3--:R-:W-:-:S05]  /*5c40*/  @P0 IADD3 R0, R242, R169, RZ ;  /* 0x000000a9f2000210 */ /* 0x008fca0007ffe0ff */
[----:B------:R-:W-:-:S04]  /*5c50*/  @P0 IMAD.WIDE.U32 R2, R0, c[0x0][0x3a0], RZ ;  /* 0x0000e80000020a25 */ /* 0x000fc800078e00ff */
[----:B------:R-:W-:Y:S01]  /*5c60*/  @P0 IMAD R8, R0, c[0x0][0x3a4], R3 ;  /* 0x0000e90000080a24 */ /* 0x000fe200078e0203 */
[----:B------:R-:W-:Y:S01]  /*5c70*/  @P0 MOV R7, R2 ;  /* 0x0000000200070202 */ /* 0x000fe20000000f00 */
[----:B------:R-:W-:Y:S05]  /*5c80*/  @P0 BRA `(.L_x_58) ;  /* 0x000000a000000947 */ /* 0x000fea0003800000 */
[----:B----4-:R-:W-:Y:S01]  /*5c90*/  SHF.R.S32.HI R0, RZ, 0x1f, R242 ;  /* 0x0000001fff007819 */ /* 0x010fe200000114f2 */
        /* <DEDUP_REMOVED lines=9> */
.L_x_58:
[----:B----4-:R-:W-:-:S05]  /*5d30*/  @P0 IADD3 R0, R242, R169, RZ ;  /* 0x000000a9f2000210 */ /* 0x010fca0007ffe0ff */
        /* <DEDUP_REMOVED lines=14> */
.L_x_59:
[----:B------:R-:W-:Y:S01]  /*5e20*/  BAR.SYNC.DEFER_BLOCKING 0x0 ;  /* 0x0000000000007b1d */ /* 0x000fe20000010000 */
[C---:B------:R-:W-:Y:S01]  /*5e30*/  SHF.L.U32 R0, R243.reuse, 0x6, RZ ;  /* 0x00000006f3007819 */ /* 0x040fe200000006ff */
[----:B------:R-:W-:Y:S01]  /*5e40*/  IMAD R11, R243, -0x40, R209 ;  /* 0xffffffc0f30b7824 */ /* 0x000fe200078e02d1 */
[----:B------:R-:W-:Y:S02]  /*5e50*/  SHF.R.S32.HI R3, RZ, 0x1f, R218 ;  /* 0x0000001fff037819 */ /* 0x000fe400000114da */
[----:B------:R-:W-:Y:S01]  /*5e60*/  SHF.R.S32.HI R20, RZ, 0x1f, R0 ;  /* 0x0000001fff147819 */ /* 0x000fe20000011400 */
[----:B------:R-:W1:Y:S01]  /*5e70*/  S2R R50, SR_CTAID.Z ;  /* 0x0000000000327919 */ /* 0x000e620000002700 */
[----:B------:R-:W-:Y:S01]  /*5e80*/  MOV R2, R218 ;  /* 0x000000da00027202 */ /* 0x000fe20000000f00 */
[----:B------:R-:W-:Y:S01]  /*5e90*/  BSSY B0, `(.L_x_60) ;  /* 0x0000022000007945 */ /* 0x000fe20003800000 */
[----:B------:R-:W-:Y:S01]  /*5ea0*/  ISETP.GE.AND P3, PT, R241, R11, PT ;  /* 0x0000000bf100720c */ /* 0x000fe20003f66270 */
[----:B------:R-:W-:Y:S01]  /*5eb0*/  IMAD R6, R20, c[0x0][0x3a0], RZ ;  /* 0x0000e80014067a24 */ /* 0x000fe200078e02ff */
[----:B------:R-:W-:Y:S01]  /*5ec0*/  SHF.R.S32.HI R23, RZ, 0x1f, R241 ;  /* 0x0000001fff177819 */ /* 0x000fe200000114f1 */
[----:B------:R-:W-:-:S04]  /*5ed0*/  IMAD.WIDE.U32 R4, R0, c[0x0][0x3a0], R2 ;  /* 0x0000e80000047a25 */ /* 0x000fc800078e0002 */
[----:B------:R-:W-:Y:S01]  /*5ee0*/  IMAD R6, R0, c[0x0][0x3a4], R6 ;  /* 0x0000e90000067a24 */ /* 0x000fe200078e0206 */
[----:B------:R-:W-:-:S04]  /*5ef0*/  IADD3 R4, P0, R7, R4, RZ ;  /* 0x0000000407047210 */ /* 0x000fc80007f1e0ff */
[----:B------:R-:W-:Y:S01]  /*5f00*/  IADD3.X R5, R8, R5, R6, P0, !PT ;  /* 0x0000000508057210 */ /* 0x000fe200007fe406 */
[----:B------:R2:W3:Y:S04]  /*5f10*/  LDS.128 R28, [R208+0xd000] ;  /* 0x00d00000d01c7984 */ /* 0x0004e80000000c00 */
[----:B------:R2:W4:Y:S01]  /*5f20*/  LDS.128 R24, [R208+0xf000] ;  /* 0x00f00000d0187984 */ /* 0x0005220000000c00 */
[----:B-1----:R-:W-:Y:S01]  /*5f30*/  SHF.R.S32.HI R49, RZ, 0x1f, R50 ;  /* 0x0000001fff317819 */ /* 0x002fe20000011432 */
[----:B------:R-:W-:Y:S02]  /*5f40*/  IMAD.WIDE.U32 R4, R50, c[0x0][0x3b8], R4 ;  /* 0x0000ee0032047a25 */ /* 0x000fe400078e0004 */
[----:B------:R2:W1:Y:S02]  /*5f50*/  LDS.128 R36, [R208+0x10000] ;  /* 0x01000000d0247984 */ /* 0x0004640000000c00 */
[----:B------:R-:W-:-:S02]  /*5f60*/  IMAD R6, R49, c[0x0][0x3b8], RZ ;  /* 0x0000ee0031067a24 */ /* 0x000fc400078e02ff */
[----:B------:R2:W1:Y:S02]  /*5f70*/  LDS.128 R44, [R208+0x11000] ;  /* 0x01100000d02c7984 */ /* 0x0004640000000c00 */
[----:B------:R-:W-:Y:S02]  /*5f80*/  IMAD R6, R50, c[0x0][0x3bc], R6 ;  /* 0x0000ef0032067a24 */ /* 0x000fe400078e0206 */
[----:B------:R2:W1:Y:S04]  /*5f90*/  LDS.128 R32, [R208+0x12000] ;  /* 0x01200000d0207984 */ /* 0x0004680000000c00 */
[----:B------:R2:W1:Y:S01]  /*5fa0*/  LDS.128 R40, [R208+0x13000] ;  /* 0x01300000d0287984 */ /* 0x0004620000000c00 */
[----:B------:R-:W-:Y:S01]  /*5fb0*/  IADD3 R10, R5, R6, RZ ;  /* 0x00000006050a7210 */ /* 0x000fe20007ffe0ff */
[----:B------:R-:W-:Y:S05]  /*5fc0*/  @P3 BRA `(.L_x_61) ;  /* 0x000000e000003947 */ /* 0x000fea0003800000 */
[----:B------:R-:W-:Y:S01]  /*5fd0*/  ISETP.GE.AND P2, PT, R218, c[0x0][0x220], PT ;  /* 0x00008800da007a0c */ /* 0x000fe20003f46270 */
[----:B------:R-:W2:Y:S01]  /*5fe0*/  LDS.128 R16, [R208+0xe000] ;  /* 0x00e00000d0107984 */ /* 0x000ea20000000c00 */
[----:B------:R-:W-:Y:S01]  /*5ff0*/  MOV R7, R10 ;  /* 0x0000000a00077202 */ /* 0x000fe20000000f00 */
[----:B------:R-:W-:Y:S01]  /*6000*/  IMAD.MOV.U32 R6, RZ, RZ, R4 ;  /* 0x000000ffff067224 */ /* 0x000fe200078e0004 */
[----:B------:R-:W-:Y:S01]  /*6010*/  ISETP.GE.AND P1, PT, R229, c[0x0][0x220], PT ;  /* 0x00008800e5007a0c */ /* 0x000fe20003f26270 */
[----:B------:R-:W-:-:S02]  /*6020*/  IMAD R48, R23, c[0x0][0x3a0], RZ ;  /* 0x0000e80017307a24 */ /* 0x000fc400078e02ff */
[----:B------:R-:W-:-:S04]  /*6030*/  IMAD.WIDE.U32 R8, R241, c[0x0][0x3a0], R6 ;  /* 0x0000e800f1087a25 */ /* 0x000fc800078e0006 */
[----:B------:R-:W-:Y:S02]  /*6040*/  IMAD R6, R241, c[0x0][0x3a4], R48 ;  /* 0x0000e900f1067a24 */ /* 0x000fe400078e0230 */
[----:B------:R-:W4:Y:S02]  /*6050*/  @!P2 LDS.128 R12, [R208+0xc000] ;  /* 0x00c00000d00ca984 */ /* 0x000f240000000c00 */
[----:B------:R-:W-:Y:S01]  /*6060*/  IMAD.IADD R7, R9, 0x1, R6 ;  /* 0x0000000109077824 */ /* 0x000fe200078e0206 */
[----:B------:R-:W-:-:S04]  /*6070*/  LEA R6, P0, R8, c[0x0][0x340], 0x1 ;  /* 0x0000d00008067a11 */ /* 0x000fc800078008ff */
[----:B------:R-:W-:-:S05]  /*6080*/  LEA.HI.X R7, R8, c[0x0][0x344], R7, 0x1, P0 ;  /* 0x0000d10008077a11 */ /* 0x000fca00000f0c07 */
[----:B--2---:R2:W-:Y:S04]  /*6090*/  @!P1 STG.E.128 [R6.64+0x80], R16 ;  /* 0x0000801006009986 */ /* 0x0045e8000c101d06 */
[----:B----4-:R2:W-:Y:S02]  /*60a0*/  @!P2 STG.E.128 [R6.64], R12 ;  /* 0x0000000c0600a986 */ /* 0x0105e4000c101d06 */
.L_x_61:
[----:B------:R-:W-:Y:S05]  /*60b0*/  BSYNC B0 ;  /* 0x0000000000007941 */ /* 0x000fea0003800000 */
.L_x_60:
[----:B--2---:R-:W-:Y:S01]  /*60c0*/  IADD3 R6, R241, 0x20, RZ ;  /* 0x00000020f1067810 */ /* 0x004fe20007ffe0ff */
[----:B------:R-:W-:Y:S03]  /*60d0*/  BSSY B0, `(.L_x_62) ;  /* 0x0000011000007945 */ /* 0x000fe60003800000 */
[----:B------:R-:W-:-:S13]  /*60e0*/  ISETP.GE.AND P2, PT, R6, R11, PT ;  /* 0x0000000b0600720c */ /* 0x000fda0003f46270 */
[----:B------:R-:W-:Y:S05]  /*60f0*/  @P2 BRA `(.L_x_63) ;  /* 0x000000e000002947 */ /* 0x000fea0003800000 */
[----:B------:R-:W-:Y:S02]  /*6100*/  IADD3 R5, P0, R241, 0x20, RZ ;  /* 0x00000020f1057810 */ /* 0x000fe40007f1e0ff */
[----:B------:R-:W-:Y:S02]  /*6110*/  MOV R7, R10 ;  /* 0x0000000a00077202 */ /* 0x000fe40000000f00 */
[----:B------:R-:W-:Y:S01]  /*6120*/  ISETP.GE.AND P1, PT, R218, c[0x0][0x220], PT ;  /* 0x00008800da007a0c */ /* 0x000fe20003f26270 */
[----:B------:R-:W-:Y:S01]  /*6130*/  IMAD.X R6, RZ, RZ, R23, P0 ;  /* 0x000000ffff067224 */ /* 0x000fe200000e0617 */
[----:B------:R-:W-:-:S03]  /*6140*/  ISETP.GE.AND P0, PT, R229, c[0x0][0x220], PT ;  /* 0x00008800e5007a0c */ /* 0x000fc60003f06270 */
[----:B------:R-:W-:Y:S02]  /*6150*/  IMAD R8, R6, c[0x0][0x3a0], RZ ;  /* 0x0000e80006087a24 */ /* 0x000fe400078e02ff */
[----:B------:R-:W-:-:S04]  /*6160*/  IMAD.MOV.U32 R6, RZ, RZ, R4 ;  /* 0x000000ffff067224 */ /* 0x000fc800078e0004 */
[----:B------:R-:W-:-:S04]  /*6170*/  IMAD.WIDE.U32 R6, R5, c[0x0][0x3a0], R6 ;  /* 0x0000e80005067a25 */ /* 0x000fc800078e0006 */
[----:B------:R-:W-:Y:S01]  /*6180*/  IMAD R5, R5, c[0x0][0x3a4], R8 ;  /* 0x0000e90005057a24 */ /* 0x000fe200078e0208 */
[----:B------:R-:W-:-:S03]  /*6190*/  LEA R4, P4, R6, c[0x0][0x340], 0x1 ;  /* 0x0000d00006047a11 */ /* 0x000fc600078808ff */
[----:B------:R-:W-:-:S05]  /*61a0*/  IMAD.IADD R5, R7, 0x1, R5 ;  /* 0x0000000107057824 */ /* 0x000fca00078e0205 */
[----:B------:R-:W-:-:S05]  /*61b0*/  LEA.HI.X R5, R6, c[0x0][0x344], R5, 0x1, P4 ;  /* 0x0000d10006057a11 */ /* 0x000fca00020f0c05 */
[----:B---3--:R2:W-:Y:S04]  /*61c0*/  @!P1 STG.E.128 [R4.64], R28 ;  /* 0x0000001c04009986 */ /* 0x0085e8000c101d06 */
[----:B----4-:R2:W-:Y:S02]  /*61d0*/  @!P0 STG.E.128 [R4.64+0x80], R24 ;  /* 0x0000801804008986 */ /* 0x0105e4000c101d06 */
.L_x_63:
[----:B------:R-:W-:Y:S05]  /*61e0*/  BSYNC B0 ;  /* 0x0000000000007941 */ /* 0x000fea0003800000 */
.L_x_62:
[----:B------:R-:W-:Y:S01]  /*61f0*/  IMAD.WIDE.U32 R2, R0, c[0x0][0x3a8], R2 ;  /* 0x0000ea0000027a25 */ /* 0x000fe200078e0002 */
[----:B------:R-:W-:Y:S03]  /*6200*/  BSSY B0, `(.L_x_64) ;  /* 0x0000016000007945 */ /* 0x000fe60003800000 */
[----:B--2---:R-:W-:Y:S01]  /*6210*/  IMAD R4, R20, c[0x0][0x3a8], RZ ;  /* 0x0000ea0014047a24 */ /* 0x004fe200078e02ff */
        /* <DEDUP_REMOVED lines=10> */
[----:B------:R-:W-:Y:S01]  /*62c0*/  ISETP.GE.AND P1, PT, R218, c[0x0][0x220], PT ;  /* 0x00008800da007a0c */ /* 0x000fe20003f26270 */
[----:B------:R-:W-:Y:S01]  /*62d0*/  IMAD.MOV.U32 R4, RZ, RZ, R2 ;  /* 0x000000ffff047224 */ /* 0x000fe200078e0002 */
[----:B------:R-:W-:Y:S01]  /*62e0*/  ISETP.GE.AND P0, PT, R229, c[0x0][0x220], PT ;  /* 0x00008800e5007a0c */ /* 0x000fe20003f06270 */
[C---:B------:R-:W-:Y:S02]  /*62f0*/  IMAD R0, R241.reuse, c[0x0][0x3ac], R0 ;  /* 0x0000eb00f1007a24 */ /* 0x040fe400078e0200 */
[----:B------:R-:W-:-:S04]  /*6300*/  IMAD.WIDE.U32 R6, R241, c[0x0][0x3a8], R4 ;  /* 0x0000ea00f1067a25 */ /* 0x000fc800078e0004 */
[----:B------:R-:W-:Y:S01]  /*6310*/  IMAD.IADD R0, R7, 0x1, R0 ;  /* 0x0000000107007824 */ /* 0x000fe200078e0200 */
[----:B------:R-:W-:-:S04]  /*6320*/  LEA R4, P3, R6, c[0x0][0x348], 0x1 ;  /* 0x0000d20006047a11 */ /* 0x000fc800078608ff */
[----:B------:R-:W-:-:S05]  /*6330*/  LEA.HI.X R5, R6, c[0x0][0x34c], R0, 0x1, P3 ;  /* 0x0000d30006057a11 */ /* 0x000fca00018f0c00 */
[----:B-1----:R1:W-:Y:S04]  /*6340*/  @!P1 STG.E.128 [R4.64], R36 ;  /* 0x0000002404009986 */ /* 0x0023e8000c101d06 */
[----:B------:R1:W-:Y:S02]  /*6350*/  @!P0 STG.E.128 [R4.64+0x80], R32 ;  /* 0x0000802004008986 */ /* 0x0003e4000c101d06 */
.L_x_65:
[----:B------:R-:W-:Y:S05]  /*6360*/  BSYNC B0 ;  /* 0x0000000000007941 */ /* 0x000fea0003800000 */
.L_x_64:
[----:B------:R-:W-:Y:S05]  /*6370*/  @P2 BRA `(.L_x_66) ;  /* 0x0000089000002947 */ /* 0x000fea0003800000 */
[----:B------:R-:W-:-:S05]  /*6380*/  IADD3 R0, P0, R241, 0x20, RZ ;  /* 0x00000020f1007810 */ /* 0x000fca0007f1e0ff */
[----:B------:R-:W-:Y:S01]  /*6390*/  IMAD.X R3, RZ, RZ, R23, P0 ;  /* 0x000000ffff037224 */ /* 0x000fe200000e0617 */
[----:B------:R-:W-:-:S03]  /*63a0*/  ISETP.GE.AND P0, PT, R218, c[0x0][0x220], PT ;  /* 0x00008800da007a0c */ /* 0x000fc60003f06270 */
[----:B-1----:R-:W-:Y:S01]  /*63b0*/  IMAD R4, R3, c[0x0][0x3a8], RZ ;  /* 0x0000ea0003047a24 */ /* 0x002fe200078e02ff */
[----:B------:R-:W-:-:S05]  /*63c0*/  MOV R3, R8 ;  /* 0x0000000800037202 */ /* 0x000fca0000000f00 */
[----:B------:R-:W-:-:S04]  /*63d0*/  IMAD.WIDE.U32 R6, R0, c[0x0][0x3a8], R2 ;  /* 0x0000ea0000067a25 */ /* 0x000fc800078e0002 */
[----:B------:R-:W-:Y:S01]  /*63e0*/  IMAD R0, R0, c[0x0][0x3ac], R4 ;  /* 0x0000eb0000007a24 */ /* 0x000fe200078e0204 */
[----:B------:R-:W-:-:S03]  /*63f0*/  LEA R2, P1, R6, c[0x0][0x348], 0x1 ;  /* 0x0000d20006027a11 */ /* 0x000fc600078208ff */
[----:B------:R-:W-:-:S05]  /*6400*/  IMAD.IADD R0, R7, 0x1, R0 ;  /* 0x0000000107007824 */ /* 0x000fca00078e0200 */
[----:B------:R-:W-:-:S05]  /*6410*/  LEA.HI.X R3, R6, c[0x0][0x34c], R0, 0x1, P1 ;  /* 0x0000d30006037a11 */ /* 0x000fca00008f0c00 */
[----:B------:R1:W-:Y:S01]  /*6420*/  @!P0 STG.E.128 [R2.64], R44 ;  /* 0x0000002c02008986 */ /* 0x0003e2000c101d06 */
[----:B------:R-:W-:-:S13]  /*6430*/  ISETP.GE.AND P0, PT, R229, c[0x0][0x220], PT ;  /* 0x00008800e5007a0c */ /* 0x000fda0003f06270 */
[----:B------:R-:W-:Y:S05]  /*6440*/  @P0 BRA `(.L_x_66) ;  /* 0x000007c000000947 */ /* 0x000fea0003800000 */
[----:B------:R2:W-:Y:S01]  /*6450*/  STG.E.128 [R2.64+0x80], R40 ;  /* 0x0000802802007986 */ /* 0x0005e2000c101d06 */
[----:B------:R-:W-:Y:S05]  /*6460*/  BRA `(.L_x_66) ;  /* 0x000007a000007947 */ /* 0x000fea0003800000 */
.L_x_36:
[----:B------:R-:W2:Y:S04]  /*6470*/  LDL R9, [R1+0x4] ;  /* 0x0000040001097983 */ /* 0x000ea80000100800 */
[----:B------:R-:W1:Y:S02]  /*6480*/  S2R R8, SR_CTAID.Y ;  /* 0x0000000000087919 */ /* 0x000e640000002600 */
[----:B-1----:R-:W-:Y:S02]  /*6490*/  SHF.R.S32.HI R7, RZ, 0x1f, R8 ;  /* 0x0000001fff077819 */ /* 0x002fe40000011408 */
[----:B--2---:R-:W-:-:S13]  /*64a0*/  ISETP.NE.AND P0, PT, R9, -0x1, PT ;  /* 0xffffffff0900780c */ /* 0x004fda0003f05270 */
        /* <DEDUP_REMOVED lines=15> */
.L_x_67:
        /* <DEDUP_REMOVED lines=15> */
.L_x_68:
[----:B------:R-:W1:Y:S01]  /*6690*/  S2R R16, SR_CTAID.Z ;  /* 0x0000000000107919 */ /* 0x000e620000002700 */
[C---:B------:R-:W-:Y:S01]  /*66a0*/  SHF.L.U32 R0, R243.reuse, 0x6, RZ ;  /* 0x00000006f3007819 */ /* 0x040fe200000006ff */
[----:B------:R-:W-:Y:S01]  /*66b0*/  IMAD R9, R243, -0x40, R209 ;  /* 0xffffffc0f3097824 */ /* 0x000fe200078e02d1 */
[----:B------:R-:W-:Y:S01]  /*66c0*/  BSSY B0, `(.L_x_69) ;  /* 0x000001b000007945 */ /* 0x000fe20003800000 */
[----:B------:R-:W-:Y:S02]  /*66d0*/  SHF.R.S32.HI R14, RZ, 0x1f, R241 ;  /* 0x0000001fff0e7819 */ /* 0x000fe400000114f1 */
[----:B------:R-:W-:Y:S01]  /*66e0*/  SHF.R.S32.HI R10, RZ, 0x1f, R0 ;  /* 0x0000001fff0a7819 */ /* 0x000fe20000011400 */
[----:B------:R-:W-:Y:S01]  /*66f0*/  IMAD.WIDE.U32 R2, R0, c[0x0][0x3a0], R218 ;  /* 0x0000e80000027a25 */ /* 0x000fe200078e00da */
[----:B------:R-:W-:-:S03]  /*6700*/  ISETP.GE.AND P3, PT, R241, R9, PT ;  /* 0x00000009f100720c */ /* 0x000fc60003f66270 */
[----:B------:R-:W-:Y:S01]  /*6710*/  IMAD R4, R10, c[0x0][0x3a0], RZ ;  /* 0x0000e8000a047a24 */ /* 0x000fe200078e02ff */
[----:B------:R-:W-:-:S03]  /*6720*/  IADD3 R2, P0, R5, R2, RZ ;  /* 0x0000000205027210 */ /* 0x000fc60007f1e0ff */
[----:B------:R-:W-:-:S05]  /*6730*/  IMAD R4, R0, c[0x0][0x3a4], R4 ;  /* 0x0000e90000047a24 */ /* 0x000fca00078e0204 */
[----:B------:R-:W-:Y:S02]  /*6740*/  IADD3.X R3, R6, R3, R4, P0, !PT ;  /* 0x0000000306037210 */ /* 0x000fe400007fe404 */
[----:B-1----:R-:W-:-:S03]  /*6750*/  SHF.R.S32.HI R15, RZ, 0x1f, R16 ;  /* 0x0000001fff0f7819 */ /* 0x002fc60000011410 */
[----:B------:R-:W-:-:S04]  /*6760*/  IMAD.WIDE.U32 R2, R16, c[0x0][0x3b8], R2 ;  /* 0x0000ee0010027a25 */ /* 0x000fc800078e0002 */
[----:B------:R-:W-:-:S04]  /*6770*/  IMAD R8, R15, c[0x0][0x3b8], RZ ;  /* 0x0000ee000f087a24 */ /* 0x000fc800078e02ff */
[----:B------:R-:W-:-:S05]  /*6780*/  IMAD R8, R16, c[0x0][0x3bc], R8 ;  /* 0x0000ef0010087a24 */ /* 0x000fca00078e0208 */
[----:B------:R-:W-:Y:S01]  /*6790*/  IADD3 R8, R8, R3, RZ ;  /* 0x0000000308087210 */ /* 0x000fe20007ffe0ff */
[----:B------:R-:W-:Y:S05]  /*67a0*/  @P3 BRA `(.L_x_70) ;  /* 0x000000c000003947 */ /* 0x000fea0003800000 */
[----:B------:R-:W-:Y:S01]  /*67b0*/  MOV R5, R8 ;  /* 0x0000000800057202 */ /* 0x000fe20000000f00 */
[----:B------:R-:W-:Y:S01]  /*67c0*/  IMAD.MOV.U32 R4, RZ, RZ, R2 ;  /* 0x000000ffff047224 */ /* 0x000fe200078e0002 */
[----:B------:R-:W-:Y:S01]  /*67d0*/  ISETP.GE.AND P1, PT, R218, c[0x0][0x220], PT ;  /* 0x00008800da007a0c */ /* 0x000fe20003f26270 */
[----:B------:R-:W-:Y:S01]  /*67e0*/  IMAD R13, R14, c[0x0][0x3a0], RZ ;  /* 0x0000e8000e0d7a24 */ /* 0x000fe200078e02ff */
[----:B------:R-:W-:Y:S01]  /*67f0*/  ISETP.GE.AND P0, PT, R229, c[0x0][0x220], PT ;  /* 0x00008800e5007a0c */ /* 0x000fe20003f06270 */
[----:B------:R-:W-:-:S04]  /*6800*/  IMAD.WIDE.U32 R6, R241, c[0x0][0x3a0], R4 ;  /* 0x0000e800f1067a25 */ /* 0x000fc800078e0004 */
[----:B------:R-:W-:-:S04]  /*6810*/  IMAD R4, R241, c[0x0][0x3a4], R13 ;  /* 0x0000e900f1047a24 */ /* 0x000fc800078e020d */
[----:B------:R-:W-:Y:S01]  /*6820*/  IMAD.IADD R5, R4, 0x1, R7 ;  /* 0x0000000104057824 */ /* 0x000fe200078e0207 */
[----:B------:R-:W-:-:S04]  /*6830*/  LEA R4, P2, R6, c[0x0][0x340], 0x1 ;  /* 0x0000d00006047a11 */ /* 0x000fc800078408ff */
[----:B------:R-:W-:-:S05]  /*6840*/  LEA.HI.X R5, R6, c[0x0][0x344], R5, 0x1, P2 ;  /* 0x0000d10006057a11 */ /* 0x000fca00010f0c05 */
[----:B------:R1:W-:Y:S04]  /*6850*/  @!P1 STG.E.128 [R4.64], RZ ;  /* 0x000000ff04009986 */ /* 0x0003e8000c101d06 */
[----:B------:R1:W-:Y:S02]  /*6860*/  @!P0 STG.E.128 [R4.64+0x80], RZ ;  /* 0x000080ff04008986 */ /* 0x0003e4000c101d06 */
.L_x_70:
[----:B------:R-:W-:Y:S05]  /*6870*/  BSYNC B0 ;  /* 0x0000000000007941 */ /* 0x000fea0003800000 */
.L_x_69:
[----:B-1----:R-:W-:Y:S01]  /*6880*/  IADD3 R4, R241, 0x20, RZ ;  /* 0x00000020f1047810 */ /* 0x002fe20007ffe0ff */
[----:B------:R-:W-:Y:S03]  /*6890*/  BSSY B0, `(.L_x_71) ;  /* 0x0000011000007945 */ /* 0x000fe60003800000 */
[----:B------:R-:W-:-:S13]  /*68a0*/  ISETP.GE.AND P2, PT, R4, R9, PT ;  /* 0x000000090400720c */ /* 0x000fda0003f46270 */
[----:B------:R-:W-:Y:S05]  /*68b0*/  @P2 BRA `(.L_x_72) ;  /* 0x000000e000002947 */ /* 0x000fea0003800000 */
[----:B------:R-:W-:Y:S01]  /*68c0*/  IADD3 R3, P0, R241, 0x20, RZ ;  /* 0x00000020f1037810 */ /* 0x000fe20007f1e0ff */
[----:B------:R-:W-:Y:S01]  /*68d0*/  IMAD.MOV.U32 R9, RZ, RZ, R8 ;  /* 0x000000ffff097224 */ /* 0x000fe200078e0008 */
[----:B------:R-:W-:Y:S02]  /*68e0*/  MOV R8, R2 ;  /* 0x0000000200087202 */ /* 0x000fe40000000f00 */
[----:B------:R-:W-:Y:S01]  /*68f0*/  ISETP.GE.AND P1, PT, R218, c[0x0][0x220], PT ;  /* 0x00008800da007a0c */ /* 0x000fe20003f26270 */
[----:B------:R-:W-:Y:S01]  /*6900*/  IMAD.X R4, RZ, RZ, R14, P0 ;  /* 0x000000ffff047224 */ /* 0x000fe200000e060e */
[----:B------:R-:W-:Y:S01]  /*6910*/  ISETP.GE.AND P0, PT, R229, c[0x0][0x220], PT ;  /* 0x00008800e5007a0c */ /* 0x000fe20003f06270 */
[----:B------:R-:W-:-:S04]  /*6920*/  IMAD.WIDE.U32 R8, R3, c[0x0][0x3a0], R8 ;  /* 0x0000e80003087a25 */ /* 0x000fc800078e0008 */
[----:B------:R-:W-:Y:S01]  /*6930*/  IMAD R4, R4, c[0x0][0x3a0], RZ ;  /* 0x0000e80004047a24 */ /* 0x000fe200078e02ff */
[----:B------:R-:W-:-:S03]  /*6940*/  LEA R2, P4, R8, c[0x0][0x340], 0x1 ;  /* 0x0000d00008027a11 */ /* 0x000fc600078808ff */
[----:B------:R-:W-:-:S04]  /*6950*/  IMAD R3, R3, c[0x0][0x3a4], R4 ;  /* 0x0000e90003037a24 */ /* 0x000fc800078e0204 */
[----:B------:R-:W-:-:S05]  /*6960*/  IMAD.IADD R3, R3, 0x1, R9 ;  /* 0x0000000103037824 */ /* 0x000fca00078e0209 */
[----:B------:R-:W-:-:S05]  /*6970*/  LEA.HI.X R3, R8, c[0x0][0x344], R3, 0x1, P4 ;  /* 0x0000d10008037a11 */ /* 0x000fca00020f0c03 */
[----:B------:R1:W-:Y:S04]  /*6980*/  @!P1 STG.E.128 [R2.64], RZ ;  /* 0x000000ff02009986 */ /* 0x0003e8000c101d06 */
[----:B------:R1:W-:Y:S02]  /*6990*/  @!P0 STG.E.128 [R2.64+0x80], RZ ;  /* 0x000080ff02008986 */ /* 0x0003e4000c101d06 */
.L_x_72:
[----:B------:R-:W-:Y:S05]  /*69a0*/  BSYNC B0 ;  /* 0x0000000000007941 */ /* 0x000fea0003800000 */
.L_x_71:
[----:B-1----:R-:W-:Y:S01]  /*69b0*/  IMAD.WIDE.U32 R2, R0, c[0x0][0x3a8], R218 ;  /* 0x0000ea0000027a25 */ /* 0x002fe200078e00da */
        /* <DEDUP_REMOVED lines=20> */
[----:B------:R1:W-:Y:S04]  /*6b00*/  @!P1 STG.E.128 [R4.64], RZ ;  /* 0x000000ff04009986 */ /* 0x0003e8000c101d06 */
[----:B------:R1:W-:Y:S02]  /*6b10*/  @!P0 STG.E.128 [R4.64+0x80], RZ ;  /* 0x000080ff04008986 */ /* 0x0003e4000c101d06 */
.L_x_74:
[----:B------:R-:W-:Y:S05]  /*6b20*/  BSYNC B0 ;  /* 0x0000000000007941 */ /* 0x000fea0003800000 */
.L_x_73:
[----:B------:R-:W-:Y:S05]  /*6b30*/  @P2 BRA `(.L_x_66) ;  /* 0x000000d000002947 */ /* 0x000fea0003800000 */
[----:B------:R-:W-:Y:S02]  /*6b40*/  IADD3 R0, P0, R241, 0x20, RZ ;  /* 0x00000020f1007810 */ /* 0x000fe40007f1e0ff */
[----:B------:R-:W-:-:S03]  /*6b50*/  ISETP.GE.AND P1, PT, R218, c[0x0][0x220], PT ;  /* 0x00008800da007a0c */ /* 0x000fc60003f26270 */
        /* <DEDUP_REMOVED lines=9> */
[----:B------:R1:W-:Y:S04]  /*6bf0*/  @!P1 STG.E.128 [R2.64], RZ ;  /* 0x000000ff02009986 */ /* 0x0003e8000c101d06 */
[----:B------:R1:W-:Y:S02]  /*6c00*/  @!P0 STG.E.128 [R2.64+0x80], RZ ;  /* 0x000080ff02008986 */ /* 0x0003e4000c101d06 */
.L_x_66:
[----:B------:R-:W-:Y:S05]  /*6c10*/  BSYNC B1 ;  /* 0x0000000000017941 */ /* 0x000fea0003800000 */
.L_x_31:
[----:B------:R-:W-:Y:S01]  /*6c20*/  ULDC UR5, c[0x0][0x218] ;  /* 0x0000860000057ab9 */ /* 0x000fe20000000800 */
[----:B------:R-:W-:Y:S01]  /*6c30*/  IADD3 R243, R243, c[0x0][0xc], RZ ;  /* 0x00000300f3f37a10 */ /* 0x000fe20007ffe0ff */
[----:B------:R-:W-:-:S04]  /*6c40*/  UIADD3 UR5, UR5, 0x3f, URZ ;  /* 0x0000003f05057890 */ /* 0x000fc8000fffe03f */
[----:B------:R-:W-:-:S04]  /*6c50*/  USHF.R.S32.HI UR4, URZ, 0x1f, UR5 ;  /* 0x0000001f3f047899 */ /* 0x000fc80008011405 */
[----:B------:R-:W-:-:S04]  /*6c60*/  ULEA.HI UR4, UR4, UR5, URZ, 0x6 ;  /* 0x0000000504047291 */ /* 0x000fc8000f8f303f */
[----:B------:R-:W-:-:S06]  /*6c70*/  USHF.R.S32.HI UR4, URZ, 0x6, UR4 ;  /* 0x000000063f047899 */ /* 0x000fcc0008011404 */
[----:B------:R-:W-:-:S13]  /*6c80*/  ISETP.GE.AND P0, PT, R243, UR4, PT ;  /* 0x00000004f3007c0c */ /* 0x000fda000bf06270 */
[----:B------:R-:W-:Y:S01]  /*6c90*/  @P0 CALL.REL.NOINC `(.L_x_75) ;  /* 0x0000001000000944 */ /* 0x000fe20003c00000 */
[----:B------:R-:W-:Y:S05]  /*6ca0*/  BRA `(.L_x_76) ;  /* 0xffff9c1000007947 */ /* 0x000fea000383ffff */
.L_x_75:
[----:B------:R-:W-:Y:S05]  /*6cb0*/  EXIT ;  /* 0x000000000000794d */ /* 0x000fea0003800000 */
.L_x_77:
        /* <DEDUP_REMOVED lines=12> */
.L_x_2047:


//--------------------- .text._ZN5flash44flash_bwd_dq_dk_dv_loop_seqk_parallel_kernelI23Flash_bwd_kernel_traitsILi128ELi64ELi64ELi8ELi4ELi2ELi2ELb1ELb0EN7cutlass6half_tE19Flash_kernel_traitsILi128ELi64ELi64ELi8ES3_EELb0ELb0ELb1ELb0ELb0ELb0ELb0EEEvNS_16Flash_bwd_paramsE --------------------------
	.section	.text._ZN5flash44flash_bwd_dq_dk_dv_loop_seqk_parallel_kernelI23Flash_bwd_kernel_traitsILi128ELi64ELi64ELi8ELi4ELi2ELi2ELb1ELb0EN7cutlass6half_tE19Flash_kernel_traitsILi128ELi64ELi64ELi8ES3_EELb0ELb0ELb1ELb0ELb0ELb0ELb0EEEvNS_16Flash_bwd_paramsE,"ax",@progbits
	.sectioninfo	@"SHI_REGISTERS=255"
	.align	128
        .global         _ZN5flash44flash_bwd_dq_dk_dv_loop_seqk_parallel_kernelI23Flash_bwd_kernel_traitsILi128ELi64ELi64ELi8ELi4ELi2ELi2ELb1ELb0EN7cutlass6half_tE19Flash_kernel_traitsILi128ELi64ELi64ELi8ES3_EELb0ELb0ELb1ELb0ELb0ELb0ELb0EEEvNS_16Flash_bwd_paramsE
        .type           _ZN5flash44flash_bwd_dq_dk_dv_loop_seqk_parallel_kernelI23Flash_bwd_kernel_traitsILi128ELi64ELi64ELi8ELi4ELi2ELi2ELb1ELb0EN7cutlass6half_tE19Flash_kernel_traitsILi128ELi64ELi64ELi8ES3_EELb0ELb0ELb1ELb0ELb0ELb0ELb0EEEvNS_16Flash_bwd_paramsE,@function
        .size           _ZN5flash44flash_bwd_dq_dk_dv_loop_seqk_parallel_kernelI23Flash_bwd_kernel_traitsILi128ELi64ELi64ELi8ELi4ELi2ELi2ELb1ELb0EN7cutlass6half_tE19Flash_kernel_traitsILi128ELi64ELi64ELi8ES3_EELb0ELb0ELb1ELb0ELb0ELb0ELb0EEEvNS_16Flash_bwd_paramsE,(.L_x_2048 - _ZN5flash44flash_bwd_dq_dk_dv_loop_seqk_parallel_kernelI23Flash_bwd_kernel_traitsILi128ELi64ELi64ELi8ELi4ELi2ELi2ELb1ELb0EN7cutlass6half_tE19Flash_kernel_traitsILi128ELi64ELi64ELi8ES3_EELb0ELb0ELb1ELb0ELb0ELb0ELb0EEEvNS_16Flash_bwd_paramsE)
        .other          _ZN5flash44flash_bwd_dq_dk_dv_loop_seqk_parallel_kernelI23Flash_bwd_kernel_traitsILi128ELi64ELi64ELi8ELi4ELi2ELi2ELb1ELb0EN7cutlass6half_tE19Flash_kernel_traitsILi128ELi64ELi64ELi8ES3_EELb0ELb0ELb1ELb0ELb0ELb0ELb0EEEvNS_16Flash_bwd_paramsE,@"STO_CUDA_ENTRY STV_DEFAULT"
_ZN5flash44flash_bwd_dq_dk_dv_loop_seqk_parallel_kernelI23Flash_bwd_kernel_traitsILi128ELi64ELi64ELi8ELi4ELi2ELi2ELb1ELb0EN7cutlass6half_tE19Flash_kernel_traitsILi128ELi64ELi64ELi8ES3_EELb0ELb0ELb1ELb0ELb0ELb0ELb0EEEvNS_16Flash_bwd_paramsE:
.text._ZN5flash44flash_bwd_dq_dk_dv_loop_seqk_parallel_kernelI23Flash_bwd_kernel_traitsILi128ELi64ELi64ELi8ELi4ELi2ELi2ELb1ELb0EN7cutlass6half_tE19Flash_kernel_traitsILi128ELi64ELi64ELi8ES3_EELb0ELb0ELb1ELb0ELb0ELb0ELb0EEEvNS_16Flash_bwd_paramsE:
[----:B------:R-:W-:Y:S02]  /*0000*/  MOV R1, c[0x0][0x28] ;  /* 0x00000a0000017a02 */ /* 0x000fe40000000f00 */
[----:B------:R-:W1:Y:S01]  /*0010*/  S2R R217, SR_CTAID.X ;  /* 0x0000000000d97919 */ /* 0x000e620000002500 */
[----:B------:R-:W-:Y:S02]  /*0020*/  ULDC UR5, c[0x0][0x218] ;  /* 0x0000860000057ab9 */ /* 0x000fe40000000800 */
[----:B------:R-:W-:-:S04]  /*0030*/  UIADD3 UR5, UR5, 0x3f, URZ ;  /* 0x0000003f05057890 */ /* 0x000fc8000fffe03f */
[----:B------:R-:W-:-:S04]  /*0040*/  USHF.R.S32.HI UR4, URZ, 0x1f, UR5 ;  /* 0x0000001f3f047899 */ /* 0x000fc80008011405 */
[----:B------:R-:W-:-:S04]  /*0050*/  ULEA.HI UR4, UR4, UR5, URZ, 0x6 ;  /* 0x0000000504047291 */ /* 0x000fc8000f8f303f */
[----:B------:R-:W-:-:S06]  /*0060*/  USHF.R.S32.HI UR4, URZ, 0x6, UR4 ;  /* 0x000000063f047899 */ /* 0x000fcc0008011404 */
[----:B-1----:R-:W-:-:S13]  /*0070*/  ISETP.GE.AND P0, PT, R217, UR4, PT ;  /* 0x00000004d9007c0c */ /* 0x002fda000bf06270 */
[----:B------:R-:W-:Y:S05]  /*0080*/  @P0 EXIT ;  /* 0x000000000000094d */ /* 0x000fea0003800000 */
[----:B------:R-:W1:Y:S01]  /*0090*/  S2R R9, SR_TID.X ;  /* 0x0000000000097919 */ /* 0x000e620000002100 */
[----:B------:R-:W-:-:S03]  /*00a0*/  ULDC.64 UR6, c[0x0][0x118] ;  /* 0x0000460000067ab9 */ /* 0x000fc60000000a00 */
[----:B------:R-:W2:Y:S04]  /*00b0*/  S2R R216, SR_CTAID.Y ;  /* 0x0000000000d87919 */ /* 0x000ea80000002600 */
[----:B------:R-:W3:Y:S01]  /*00c0*/  S2R R235, SR_CTAID.Z ;  /* 0x0000000000eb7919 */ /* 0x000ee20000002700 */
[----:B-1----:R-:W-:Y:S01]  /*00d0*/  SHF.R.S32.HI R16, RZ, 0x1f, R9 ;  /* 0x0000001fff107819 */ /* 0x002fe20000011409 */
[----:B------:R-:W-:-:S03]  /*00e0*/  IMAD.SHL.U32 R210, R9, 0x2, RZ ;  /* 0x0000000209d27824 */ /* 0x000fc600078e00ff */
[CC--:B------:R-:W-:Y:S02]  /*00f0*/  LEA.HI R6, R16.reuse, R9.reuse, RZ, 0x5 ;  /* 0x0000000910067211 */ /* 0x0c0fe400078f28ff */
[CC--:B------:R-:W-:Y:S02]  /*0100*/  LEA.HI R2, R16.reuse, R9.reuse, RZ, 0x4 ;  /* 0x0000000910027211 */ /* 0x0c0fe400078f20ff */
[----:B------:R-:W-:Y:S02]  /*0110*/  SHF.R.S32.HI R8, RZ, 0x5, R6 ;  /* 0x00000005ff087819 */ /* 0x000fe40000011406 */
[----:B------:R-:W-:Y:S02]  /*0120*/  LEA.HI R10, R16, R9, RZ, 0x2 ;  /* 0x00000009100a7211 */ /* 0x000fe400078f10ff */
[----:B------:R-:W-:Y:S02]  /*0130*/  SHF.R.S32.HI R11, RZ, 0x4, R2 ;  /* 0x00000004ff0b7819 */ /* 0x000fe40000011402 */
[----:B------:R-:W-:-:S02]  /*0140*/  SHF.R.S32.HI R3, RZ, 0x1f, R6 ;  /* 0x0000001fff037819 */ /* 0x000fc40000011406 */
[C---:B------:R-:W-:Y:S02]  /*0150*/  LEA.HI R5, R6.reuse, R8, RZ, 0x1 ;  /* 0x0000000806057211 */ /* 0x040fe400078f08ff */
[----:B------:R-:W-:Y:S02]  /*0160*/  LOP3.LUT R6, R6, 0xffffffe0, RZ, 0xc0, !PT ;  /* 0xffffffe006067812 */ /* 0x000fe400078ec0ff */
[----:B------:R-:W-:Y:S02]  /*0170*/  SHF.R.S32.HI R0, RZ, 0x2, R10 ;  /* 0x00000002ff007819 */ /* 0x000fe4000001140a */
[----:B------:R-:W-:Y:S01]  /*0180*/  LEA.HI R4, R2, R11, RZ, 0x1 ;  /* 0x0000000b02047211 */ /* 0x000fe200078f08ff */
[----:B------:R-:W-:Y:S01]  /*0190*/  IMAD.IADD R13, R9, 0x1, -R6 ;  /* 0x00000001090d7824 */ /* 0x000fe200078e0a06 */
[----:B------:R-:W-:Y:S02]  /*01a0*/  SHF.R.S32.HI R7, RZ, 0x1f, R10 ;  /* 0x0000001fff077819 */ /* 0x000fe4000001140a */
[----:B------:R-:W-:-:S02]  /*01b0*/  LEA.HI R14, R16, R9, RZ, 0x3 ;  /* 0x00000009100e7211 */ /* 0x000fc400078f18ff */
[----:B------:R-:W-:Y:S02]  /*01c0*/  LOP3.LUT R4, R4, 0xfffffffe, RZ, 0xc0, !PT ;  /* 0xfffffffe04047812 */ /* 0x000fe400078ec0ff */
[----:B------:R-:W-:Y:S02]  /*01d0*/  LEA.HI R7, R7, R0, RZ, 0x3 ;  /* 0x0000000007077211 */ /* 0x000fe400078f18ff */
[----:B------:R-:W-:Y:S01]  /*01e0*/  SHF.R.S32.HI R213, RZ, 0x3, R14 ;  /* 0x00000003ffd57819 */ /* 0x000fe2000001140e */
[----:B------:R-:W-:Y:S01]  /*01f0*/  IMAD.IADD R4, R11, 0x1, -R4 ;  /* 0x000000010b047824 */ /* 0x000fe200078e0a04 */
[----:B------:R-:W-:Y:S02]  /*0200*/  LOP3.LUT R6, R14, 0xfffffff8, RZ, 0xc0, !PT ;  /* 0xfffffff80e067812 */ /* 0x000fe400078ec0ff */
[----:B------:R-:W-:Y:S01]  /*0210*/  LOP3.LUT R7, R7, 0xfffffff8, RZ, 0xc0, !PT ;  /* 0xfffffff807077812 */ /* 0x000fe200078ec0ff */
[----:B------:R-:W-:Y:S01]  /*0220*/  IMAD.SHL.U32 R15, R213, 0x40, RZ ;  /* 0x00000040d50f7824 */ /* 0x000fe200078e00ff */
[----:B------:R-:W-:Y:S01]  /*0230*/  LOP3.LUT R2, R2, 0xfffffff0, RZ, 0xc0, !PT ;  /* 0xfffffff002027812 */ /* 0x000fe200078ec0ff */
[----:B------:R-:W-:Y:S01]  /*0240*/  IMAD.IADD R11, R9, 0x1, -R6 ;  /* 0x00000001090b7824 */ /* 0x000fe200078e0a06 */
[----:B------:R-:W-:Y:S01]  /*0250*/  LOP3.LUT R5, R5, 0xfffffffe, RZ, 0xc0, !PT ;  /* 0xfffffffe05057812 */ /* 0x000fe200078ec0ff */
[----:B------:R-:W-:Y:S01]  /*0260*/  IMAD.IADD R7, R0, 0x1, -R7 ;  /* 0x0000000100077824 */ /* 0x000fe200078e0a07 */
[----:B------:R-:W-:Y:S01]  /*0270*/  SHF.R.S32.HI R0, RZ, 0x1f, R13 ;  /* 0x0000001fff007819 */ /* 0x000fe2000001140d */
[----:B------:R-:W-:Y:S01]  /*0280*/  IMAD.SHL.U32 R214, R11, 0x8, RZ ;  /* 0x000000080bd67824 */ /* 0x000fe200078e00ff */
[----:B------:R-:W-:Y:S01]  /*0290*/  LOP3.LUT R15, R15, 0x1c0, RZ, 0xc0, !PT ;  /* 0x000001c00f0f7812 */ /* 0x000fe200078ec0ff */
[----:B------:R-:W-:Y:S01]  /*02a0*/  IMAD.IADD R17, R9, 0x1, -R2 ;  /* 0x0000000109117824 */ /* 0x000fe200078e0a02 */
[----:B------:R-:W-:Y:S01]  /*02b0*/  LEA.HI R0, R0, R13, RZ, 0x2 ;  /* 0x0000000d00007211 */ /* 0x000fe200078f10ff */
[----:B------:R-:W-:Y:S01]  /*02c0*/  IMAD.IADD R5, R8, 0x1, -R5 ;  /* 0x0000000108057824 */ /* 0x000fe200078e0a05 */
[----:B------:R-:W-:-:S02]  /*02d0*/  LEA.HI R3, R3, R8, RZ, 0x2 ;  /* 0x0000000803037211 */ /* 0x000fc400078f10ff */
[----:B------:R-:W-:Y:S01]  /*02e0*/  LOP3.LUT R13, R15, 0x38, R214, 0xf8, !PT ;  /* 0x000000380f0d7812 */ /* 0x000fe200078ef8d6 */
[----:B------:R-:W-:Y:S01]  /*02f0*/  IMAD.SHL.U32 R12, R5, 0x10, RZ ;  /* 0x00000010050c7824 */ /* 0x000fe200078e00ff */
[----:B------:R-:W-:Y:S02]  /*0300*/  SHF.R.U32.HI R212, RZ, 0x3, R15 ;  /* 0x00000003ffd47819 */ /* 0x000fe4000001160f */
[C---:B------:R-:W-:Y:S02]  /*0310*/  LOP3.LUT P4, RZ, R11.reuse, 0x2, RZ, 0xc0, !PT ;  /* 0x000000020bff7812 */ /* 0x040fe4000788c0ff */
[C---:B------:R-:W-:Y:S01]  /*0320*/  LOP3.LUT P3, RZ, R11.reuse, 0x4, RZ, 0xc0, !PT ;  /* 0x000000040bff7812 */ /* 0x040fe2000786c0ff */
[----:B------:R-:W-:Y:S01]  /*0330*/  IMAD.SHL.U32 R11, R11, 0x40, RZ ;  /* 0x000000400b0b7824 */ /* 0x000fe200078e00ff */
[----:B------:R-:W-:Y:S02]  /*0340*/  LOP3.LUT R3, R3, 0xfffffffc, RZ, 0xc0, !PT ;  /* 0xfffffffc03037812 */ /* 0x000fe400078ec0ff */
[----:B------:R-:W-:-:S02]  /*0350*/  LOP3.LUT R212, R13, R212, RZ, 0x3c, !PT ;  /* 0x000000d40dd47212 */ /* 0x000fc400078e3cff */
[----:B------:R-:W-:Y:S01]  /*0360*/  LOP3.LUT R13, R7, 0x1, RZ, 0xc0, !PT ;  /* 0x00000001070d7812 */ /* 0x000fe200078ec0ff */
[----:B------:R-:W-:Y:S01]  /*0370*/  IMAD.IADD R3, R8, 0x1, -R3 ;  /* 0x0000000108037824 */ /* 0x000fe200078e0a03 */
[----:B------:R-:W-:Y:S02]  /*0380*/  SHF.R.S32.HI R2, RZ, 0x1f, R17 ;  /* 0x0000001fff027819 */ /* 0x000fe40000011411 */
[----:B------:R-:W-:Y:S02]  /*0390*/  LOP3.LUT R11, R11, 0x1c0, RZ, 0xc0, !PT ;  /* 0x000001c00b0b7812 */ /* 0x000fe400078ec0ff */
[----:B------:R-:W-:Y:S02]  /*03a0*/  ISETP.NE.U32.AND P0, PT, R13, 0x1, PT ;  /* 0x000000010d00780c */ /* 0x000fe40003f05070 */
[CC--:B------:R-:W-:Y:S02]  /*03b0*/  LEA.HI R8, R16.reuse, R9.reuse, RZ, 0x7 ;  /* 0x0000000910087211 */ /* 0x0c0fe400078f38ff */
[----:B------:R-:W-:-:S02]  /*03c0*/  LEA.HI R13, R16, R9, RZ, 0x6 ;  /* 0x00000009100d7211 */ /* 0x000fc400078f30ff */
[----:B------:R-:W-:Y:S02]  /*03d0*/  LOP3.LUT R10, R10, 0x7ffffffc, RZ, 0xc0, !PT ;  /* 0x7ffffffc0a0a7812 */ /* 0x000fe400078ec0ff */
[----:B------:R-:W-:Y:S02]  /*03e0*/  LEA.HI R2, R2, R17, RZ, 0x3 ;  /* 0x0000001102027211 */ /* 0x000fe400078f18ff */
[----:B------:R-:W-:Y:S01]  /*03f0*/  LOP3.LUT R205, R11, 0x10, R12, 0xf8, !PT ;  /* 0x000000100bcd7812 */ /* 0x000fe200078ef80c */
[----:B------:R-:W-:Y:S01]  /*0400*/  IMAD.IADD R10, R9, 0x1, -R10 ;  /* 0x00000001090a7824 */ /* 0x000fe200078e0a0a */
[----:B------:R-:W-:Y:S01]  /*0410*/  SHF.R.S32.HI R8, RZ, 0x7, R8 ;  /* 0x00000007ff087819 */ /* 0x000fe20000011408 */
[----:B------:R-:W-:Y:S01]  /*0420*/  IMAD.SHL.U32 R9, R7, 0x40, RZ ;  /* 0x0000004007097824 */ /* 0x000fe200078e00ff */
[----:B------:R-:W-:Y:S02]  /*0430*/  LOP3.LUT R15, R11, 0x8, R14, 0xf8, !PT ;  /* 0x000000080b0f7812 */ /* 0x000fe400078ef80e */
[----:B------:R-:W-:Y:S01]  /*0440*/  SHF.R.U32.HI R12, RZ, 0x3, R11 ;  /* 0x00000003ff0c7819 */ /* 0x000fe2000001160b */
[----:B------:R-:W-:Y:S01]  /*0450*/  IMAD.SHL.U32 R11, R4, 0x200, RZ ;  /* 0x00000200040b7824 */ /* 0x000fe200078e00ff */
[----:B------:R-:W-:-:S02]  /*0460*/  SHF.R.S32.HI R13, RZ, 0x6, R13 ;  /* 0x00000006ff0d7819 */ /* 0x000fc4000001140d */
[C---:B------:R-:W-:Y:S01]  /*0470*/  LOP3.LUT R6, R2.reuse, 0xfffffff8, RZ, 0xc0, !PT ;  /* 0xfffffff802067812 */ /* 0x040fe200078ec0ff */
[----:B------:R-:W-:Y:S01]  /*0480*/  IMAD.SHL.U32 R2, R2, 0x40, RZ ;  /* 0x0000004002027824 */ /* 0x000fe200078e00ff */
[----:B------:R-:W-:Y:S01]  /*0490*/  LOP3.LUT R206, R15, R12, RZ, 0x3c, !PT ;  /* 0x0000000c0fce7212 */ /* 0x000fe200078e3cff */
[C---:B------:R-:W-:Y:S01]  /*04a0*/  IMAD R15, R8.reuse, 0x800, R11 ;  /* 0x00000800080f7824 */ /* 0x040fe200078e020b */
[----:B------:R-:W-:Y:S01]  /*04b0*/  LOP3.LUT R205, R205, 0x8, R14, 0xf8, !PT ;  /* 0x00000008cdcd7812 */ /* 0x000fe200078ef80e */
[----:B------:R-:W-:Y:S01]  /*04c0*/  IMAD.SHL.U32 R221, R13, 0x8, RZ ;  /* 0x000000080ddd7824 */ /* 0x000fe200078e00ff */
[----:B------:R-:W-:Y:S01]  /*04d0*/  R2P PR, R7, 0x6 ;  /* 0x0000000607007804 */ /* 0x000fe20000000000 */
[----:B------:R-:W-:Y:S01]  /*04e0*/  IMAD.SHL.U32 R7, R8, 0x20, RZ ;  /* 0x0000002008077824 */ /* 0x000fe200078e00ff */
[----:B------:R-:W-:Y:S01]  /*04f0*/  LOP3.LUT R205, R11, R205, R12, 0xf6, !PT ;  /* 0x000000cd0bcd7212 */ /* 0x000fe200078ef60c */
[----:B------:R-:W-:Y:S01]  /*0500*/  IMAD.SHL.U32 R8, R10, 0x2, RZ ;  /* 0x000000020a087824 */ /* 0x000fe200078e00ff */
[----:B------:R-:W-:Y:S01]  /*0510*/  LOP3.LUT R10, R9, 0x1c0, RZ, 0xc0, !PT ;  /* 0x000001c0090a7812 */ /* 0x000fe200078ec0ff */
[----:B------:R-:W-:Y:S01]  /*0520*/  IMAD.IADD R6, R17, 0x1, -R6 ;  /* 0x0000000111067824 */ /* 0x000fe200078e0a06 */
[----:B------:R-:W-:Y:S01]  /*0530*/  LOP3.LUT R221, R221, 0x18, RZ, 0xc0, !PT ;  /* 0x00000018dddd7812 */ /* 0x000fe200078ec0ff */
[----:B------:R-:W-:Y:S01]  /*0540*/  IMAD.SHL.U32 R12, R4, 0x20, RZ ;  /* 0x00000020040c7824 */ /* 0x000fe200078e00ff */
[----:B------:R-:W-:Y:S01]  /*0550*/  LOP3.LUT R220, R10, 0x20, R7, 0xf8, !PT ;  /* 0x000000200adc7812 */ /* 0x000fe200078ef807 */
[----:B------:R-:W-:Y:S01]  /*0560*/  IMAD.SHL.U32 R6, R6, 0x40, RZ ;  /* 0x0000004006067824 */ /* 0x000fe200078e00ff */
[----:B------:R-:W-:Y:S01]  /*0570*/  SHF.R.U32.HI R9, RZ, 0x3, R10 ;  /* 0x00000003ff097819 */ /* 0x000fe2000001160a */
[----:B------:R-:W-:Y:S01]  /*0580*/  IMAD.IADD R206, R15, 0x1, R206 ;  /* 0x000000010fce7824 */ /* 0x000fe200078e02ce */
[----:B------:R-:W-:Y:S01]  /*0590*/  LOP3.LUT R207, R221, 0x20, R12, 0xf8, !PT ;  /* 0x00000020ddcf7812 */ /* 0x000fe200078ef80c */
[----:B------:R-:W-:Y:S01]  /*05a0*/  IMAD R212, R13, 0x200, R212 ;  /* 0x000002000dd47824 */ /* 0x000fe200078e02d4 */
[----:B------:R-:W-:Y:S01]  /*05b0*/  LOP3.LUT R220, R220, R9, RZ, 0x3c, !PT ;  /* 0x00000009dcdc7212 */ /* 0x000fe200078e3cff */
[----:B------:R-:W-:Y:S01]  /*05c0*/  IMAD.SHL.U32 R206, R206, 0x2, RZ ;  /* 0x00000002cece7824 */ /* 0x000fe200078e00ff */
[----:B------:R-:W-:Y:S01]  /*05d0*/  LOP3.LUT R221, R9, R10, R221, 0x1e, !PT ;  /* 0x0000000a09dd7212 */ /* 0x000fe200078e1edd */
[----:B------:R-:W-:Y:S01]  /*05e0*/  IMAD.SHL.U32 R9, R4, 0x8, RZ ;  /* 0x0000000804097824 */ /* 0x000fe200078e00ff */
[----:B------:R-:W-:Y:S01]  /*05f0*/  LOP3.LUT R6, R6, 0x1c0, RZ, 0xc0, !PT ;  /* 0x000001c006067812 */ /* 0x000fe200078ec0ff */
[----:B------:R-:W-:Y:S01]  /*0600*/  IMAD.SHL.U32 R218, R212, 0x2, RZ ;  /* 0x00000002d4da7824 */ /* 0x000fe200078e00ff */
[----:B------:R-:W-:-:S02]  /*0610*/  SHF.R.S32.HI R4, RZ, 0x2, R0 ;  /* 0x00000002ff047819 */ /* 0x000fc40000011400 */
[----:B------:R-:W-:Y:S02]  /*0620*/  SHF.R.U32.HI R204, RZ, 0x3, R6 ;  /* 0x00000003ffcc7819 */ /* 0x000fe40000011606 */
[----:B------:R-:W-:Y:S01]  /*0630*/  LOP3.LUT R9, R6, 0x8, R9, 0xf8, !PT ;  /* 0x0000000806097812 */ /* 0x000fe200078ef809 */
[----:B------:R-:W-:Y:S01]  /*0640*/  IMAD R211, R3, 0x10, R4 ;  /* 0x0000001003d37824 */ /* 0x000fe200078e0204 */
[----:B------:R-:W-:Y:S02]  /*0650*/  LOP3.LUT R0, R2, 0xfffffe00, RZ, 0xc0, !PT ;  /* 0xfffffe0002007812 */ /* 0x000fe400078ec0ff */
[----:B------:R-:W-:Y:S01]  /*0660*/  LOP3.LUT R210, R7, 0x6, R210, 0xf8, !PT ;  /* 0x0000000607d27812 */ /* 0x000fe200078ef8d2 */
[----:B------:R-:W-:Y:S01]  /*0670*/  IMAD R7, R3, 0x400, R8 ;  /* 0x0000040003077824 */ /* 0x000fe200078e0208 */
[----:B------:R-:W-:Y:S01]  /*0680*/  LOP3.LUT R207, R204, R207, R6, 0x1e, !PT ;  /* 0x000000cfcccf7212 */ /* 0x000fe200078e1e06 */
[----:B------:R-:W-:Y:S01]  /*0690*/  IMAD R8, R5, 0x400, R8 ;  /* 0x0000040005087824 */ /* 0x000fe200078e0208 */
[----:B------:R-:W-:Y:S01]  /*06a0*/  LOP3.LUT R204, R9, R204, RZ, 0x3c, !PT ;  /* 0x000000cc09cc7212 */ /* 0x000fe200078e3cff */
[--C-:B------:R-:W-:Y:S01]  /*06b0*/  IMAD R3, R3, 0x400, R0.reuse ;  /* 0x0000040003037824 */ /* 0x100fe200078e0200 */
[----:B------:R-:W-:Y:S01]  /*06c0*/  LOP3.LUT R207, R207, R0, RZ, 0xfc, !PT ;  /* 0x00000000cfcf7212 */ /* 0x000fe200078efcff */
[----:B------:R-:W-:Y:S01]  /*06d0*/  IMAD R5, R5, 0x400, R0 ;  /* 0x0000040005057824 */ /* 0x000fe200078e0200 */
[----:B------:R-:W-:Y:S01]  /*06e0*/  IADD3 R219, R214, 0x40, RZ ;  /* 0x00000040d6db7810 */ /* 0x000fe20007ffe0ff */
[----:B------:R-:W-:-:S02]  /*06f0*/  IMAD.IADD R220, R7, 0x1, R220 ;  /* 0x0000000107dc7824 */ /* 0x000fc400078e02dc */
[----:B------:R-:W-:Y:S02]  /*0700*/  IMAD.IADD R208, R3, 0x1, R204 ;  /* 0x0000000103d07824 */ /* 0x000fe400078e02cc */
[----:B------:R-:W-:Y:S02]  /*0710*/  IMAD.IADD R204, R204, 0x1, R5 ;  /* 0x00000001cccc7824 */ /* 0x000fe400078e0205 */
[----:B------:R-:W-:Y:S02]  /*0720*/  IMAD.MOV.U32 R3, RZ, RZ, 0x20 ;  /* 0x00000020ff037424 */ /* 0x000fe400078e00ff */
[----:B------:R-:W-:Y:S01]  /*0730*/  IMAD.MOV.U32 R5, RZ, RZ, 0x40 ;  /* 0x00000040ff057424 */ /* 0x000fe200078e00ff */
[----:B------:R-:W-:Y:S01]  /*0740*/  LEA R204, R204, 0x10000, 0x1 ;  /* 0x00010000cccc7811 */ /* 0x000fe200078e08ff */
[----:B------:R-:W-:Y:S01]  /*0750*/  IMAD.SHL.U32 R220, R220, 0x2, RZ ;  /* 0x00000002dcdc7824 */ /* 0x000fe200078e00ff */
[----:B------:R-:W-:Y:S01]  /*0760*/  SEL R3, R3, 0xffffffe0, !P4 ;  /* 0xffffffe003037807 */ /* 0x000fe20006000000 */
[----:B------:R-:W-:Y:S01]  /*0770*/  IMAD.IADD R221, R8, 0x1, R221 ;  /* 0x0000000108dd7824 */ /* 0x000fe200078e02dd */
[----:B------:R-:W-:Y:S01]  /*0780*/  SEL R5, R5, 0xffffffc0, !P3 ;  /* 0xffffffc005057807 */ /* 0x000fe20005800000 */
[----:B------:R-:W-:Y:S01]  /*0790*/  IMAD.MOV.U32 R7, RZ, RZ, -0x10 ;  /* 0xfffffff0ff077424 */ /* 0x000fe200078e00ff */
[----:B------:R-:W-:Y:S01]  /*07a0*/  IADD3 R222, R220, 0x20, RZ ;  /* 0x00000020dcde7810 */ /* 0x000fe20007ffe0ff */
[----:B------:R-:W-:Y:S01]  /*07b0*/  IMAD.IADD R196, R206, 0x1, R3 ;  /* 0x00000001cec47824 */ /* 0x000fe200078e0203 */
[----:B------:R-:W-:Y:S01]  /*07c0*/  LEA R221, R221, 0xc000, 0x1 ;  /* 0x0000c000dddd7811 */ /* 0x000fe200078e08ff */
[----:B------:R-:W-:Y:S01]  /*07d0*/  IMAD R0, R205, 0x2, R5 ;  /* 0x00000002cd007824 */ /* 0x000fe200078e0205 */
[----:B------:R-:W-:Y:S01]  /*07e0*/  SEL R7, R7, 0x10, !P0 ;  /* 0x0000001007077807 */ /* 0x000fe20004000000 */
[----:B------:R-:W-:Y:S01]  /*07f0*/  IMAD.SHL.U32 R205, R205, 0x2, RZ ;  /* 0x00000002cdcd7824 */ /* 0x000fe200078e00ff */
[----:B------:R-:W-:-:S02]  /*0800*/  @P1 IADD3 R222, R220, -0x20, RZ ;  /* 0xffffffe0dcde1810 */ /* 0x000fc40007ffe0ff */
[----:B------:R-:W-:Y:S01]  /*0810*/  IADD3 R2, R5, R206, R3 ;  /* 0x000000ce05027210 */ /* 0x000fe20007ffe003 */
[----:B------:R-:W-:Y:S01]  /*0820*/  IMAD.IADD R3, R206, 0x1, R5 ;  /* 0x00000001ce037824 */ /* 0x000fe200078e0205 */
[C---:B------:R-:W-:Y:S01]  /*0830*/  IADD3 R223, R221.reuse, 0x40, RZ ;  /* 0x00000040dddf7810 */ /* 0x040fe20007ffe0ff */
[----:B------:R-:W-:Y:S01]  /*0840*/  IMAD.IADD R224, R220, 0x1, R7 ;  /* 0x00000001dce07824 */ /* 0x000fe200078e0207 */
[----:B------:R-:W-:Y:S01]  /*0850*/  @P2 IADD3 R223, R221, -0x40, RZ ;  /* 0xffffffc0dddf2810 */ /* 0x000fe20007ffe0ff */
[----:B--23--:R-:W-:Y:S02]  /*0860*/  IMAD.IADD R226, R7, 0x1, R222 ;  /* 0x0000000107e27824 */ /* 0x00cfe400078e02de */
.L_x_126:
[----:B-123--:R-:W1:Y:S01]  /*0870*/  LDC.U8 R5, c[0x0][0x312] ;  /* 0x0000c480ff057b82 */ /* 0x00ee620000000000 */
[----:B------:R-:W-:Y:S01]  /*0880*/  ISETP.NE.U32.AND P3, PT, RZ, c[0x0][0x250], PT ;  /* 0x00009400ff007a0c */ /* 0x000fe20003f65070 */
[----:B------:R-:W-:Y:S01]  /*0890*/  IMAD.SHL.U32 R6, R216, 0x4, RZ ;  /* 0x00000004d8067824 */ /* 0x000fe200078e00ff */
[----:B------:R-:W-:Y:S01]  /*08a0*/  ISETP.NE.U32.AND P2, PT, RZ, c[0x0][0x240], PT ;  /* 0x00009000ff007a0c */ /* 0x000fe20003f45070 */
[----:B------:R-:W-:Y:S01]  /*08b0*/  IMAD.MOV.U32 R19, RZ, RZ, -0x1 ;  /* 0xffffffffff137424 */ /* 0x000fe200078e00ff */
[----:B------:R-:W-:-:S02]  /*08c0*/  ISETP.NE.AND.EX P3, PT, RZ, c[0x0][0x254], PT, P3 ;  /* 0x00009500ff007a0c */ /* 0x000fc40003f65330 */
[----:B------:R-:W-:Y:S02]  /*08d0*/  SHF.R.S32.HI R17, RZ, 0x1f, R216 ;  /* 0x0000001fff117819 */ /* 0x000fe400000114d8 */
[----:B------:R-:W-:Y:S02]  /*08e0*/  ISETP.NE.AND.EX P2, PT, RZ, c[0x0][0x244], PT, P2 ;  /* 0x00009100ff007a0c */ /* 0x000fe40003f45320 */
[----:B------:R-:W-:Y:S02]  /*08f0*/  ISETP.EQ.U32.AND P5, PT, RZ, c[0x0][0x248], PT ;  /* 0x00009200ff007a0c */ /* 0x000fe40003fa2070 */
[----:B------:R-:W-:Y:S02]  /*0900*/  SHF.L.U64.HI R4, R216, 0x2, R17 ;  /* 0x00000002d8047819 */ /* 0x000fe40000010211 */
[----:B------:R-:W-:Y:S02]  /*0910*/  IADD3 R14, P0, R6, c[0x0][0x240], RZ ;  /* 0x00009000060e7a10 */ /* 0x000fe40007f1e0ff */
[----:B-1----:R-:W-:-:S02]  /*0920*/  ISETP.NE.AND P4, PT, R5, RZ, PT ;  /* 0x000000ff0500720c */ /* 0x002fc40003f85270 */
[----:B------:R-:W-:Y:S02]  /*0930*/  IADD3.X R15, R4, c[0x0][0x244], RZ, P0, !PT ;  /* 0x00009100040f7a10 */ /* 0x000fe400007fe4ff */
[----:B------:R-:W-:Y:S02]  /*0940*/  ISETP.EQ.OR.EX P5, PT, RZ, c[0x0][0x24c], !P4, P5 ;  /* 0x00009300ff007a0c */ /* 0x000fe400067a2750 */
[C---:B------:R-:W-:Y:S01]  /*0950*/  @P3 IADD3 R12, P0, R6.reuse, c[0x0][0x250], RZ ;  /* 0x00009400060c3a10 */ /* 0x040fe20007f1e0ff */
[----:B------:R-:W-:Y:S01]  /*0960*/  IMAD.MOV.U32 R241, RZ, RZ, RZ ;  /* 0x000000fffff17224 */ /* 0x000fe200078e00ff */
[----:B------:R-:W-:Y:S01]  /*0970*/  IADD3 R8, P1, R6, c[0x0][0x248], RZ ;  /* 0x0000920006087a10 */ /* 0x000fe20007f3e0ff */
[----:B------:R-:W-:Y:S01]  /*0980*/  IMAD.MOV.U32 R244, RZ, RZ, -0x1 ;  /* 0xfffffffffff47424 */ /* 0x000fe200078e00ff */
[----:B------:R-:W2:Y:S01]  /*0990*/  @P2 LDG.E R19, [R14.64] ;  /* 0x000000060e132981 */ /* 0x000ea2000c1e1900 */
[C---:B------:R-:W-:Y:S02]  /*09a0*/  @P3 IADD3.X R13, R4.reuse, c[0x0][0x254], RZ, P0, !PT ;  /* 0x00009500040d3a10 */ /* 0x040fe400007fe4ff */
[----:B------:R-:W-:Y:S01]  /*09b0*/  IADD3.X R9, R4, c[0x0][0x24c], RZ, P1, !PT ;  /* 0x0000930004097a10 */ /* 0x000fe20000ffe4ff */
[----:B------:R-:W2:Y:S04]  /*09c0*/  @P2 LDG.E R10, [R14.64+0x4] ;  /* 0x000004060e0a2981 */ /* 0x000ea8000c1e1900 */
[----:B-----5:R1:W5:Y:S04]  /*09d0*/  @P3 LDG.E R241, [R12.64] ;  /* 0x000000060cf13981 */ /* 0x020368000c1e1900 */
[----:B------:R1:W5:Y:S01]  /*09e0*/  @!P5 LDG.E R244, [R8.64] ;  /* 0x0000000608f4d981 */ /* 0x000362000c1e1900 */
[----:B------:R-:W-:Y:S01]  /*09f0*/  ISETP.NE.U32.AND P0, PT, RZ, c[0x0][0x248], PT ;  /* 0x00009200ff007a0c */ /* 0x000fe20003f05070 */
[----:B------:R-:W-:-:S03]  /*0a00*/  IMAD.MOV.U32 R5, RZ, RZ, c[0x0][0x218] ;  /* 0x00008600ff057624 */ /* 0x000fc600078e00ff */
[----:B------:R-:W-:Y:S01]  /*0a10*/  ISETP.NE.AND.EX P0, PT, RZ, c[0x0][0x24c], PT, P0 ;  /* 0x00009300ff007a0c */ /* 0x000fe20003f05300 */
[----:B--2---:R-:W-:Y:S02]  /*0a20*/  @P2 IMAD.IADD R243, R10, 0x1, -R19 ;  /* 0x000000010af32824 */ /* 0x004fe400078e0a13 */
[----:B------:R-:W-:-:S10]  /*0a30*/  @!P2 IMAD.MOV.U32 R243, RZ, RZ, c[0x0][0x214] ;  /* 0x00008500fff3a624 */ /* 0x000fd400078e00ff */
[----:B------:R-:W-:Y:S05]  /*0a40*/  @!P0 BRA `(.L_x_78) ;  /* 0x0000003000008947 */ /* 0x000fea0003800000 */
[----:B-1----:R-:W2:Y:S02]  /*0a50*/  @P4 LDG.E R5, [R8.64+0x4] ;  /* 0x0000040608054981 */ /* 0x002ea4000c1e1900 */
[----:B--2--5:R-:W-:-:S06]  /*0a60*/  @P4 IADD3 R5, R5, -R244, RZ ;  /* 0x800000f405054210 */ /* 0x024fcc0007ffe0ff */
[----:B------:R1:W5:Y:S02]  /*0a70*/  @!P4 LDG.E R5, [R8.64] ;  /* 0x000000060805c981 */ /* 0x000364000c1e1900 */
.L_x_78:
[----:B-1----:R-:W-:-:S04]  /*0a80*/  ISETP.NE.U32.AND P1, PT, RZ, c[0x0][0x258], PT ;  /* 0x00009600ff007a0c */ /* 0x002fc80003f25070 */
[----:B------:R-:W-:-:S13]  /*0a90*/  ISETP.NE.AND.EX P1, PT, RZ, c[0x0][0x25c], PT, P1 ;  /* 0x00009700ff007a0c */ /* 0x000fda0003f25310 */
[----:B------:R-:W-:-:S04]  /*0aa0*/  @P1 IADD3 R6, P0, R6, c[0x0][0x258], RZ ;  /* 0x0000960006061a10 */ /* 0x000fc80007f1e0ff */
[----:B------:R-:W-:-:S05]  /*0ab0*/  @P1 IADD3.X R7, R4, c[0x0][0x25c], RZ, P0, !PT ;  /* 0x0000970004071a10 */ /* 0x000fca00007fe4ff */
        /* <DEDUP_REMOVED lines=9> */
[C---:B------:R-:W-:Y:S01]  /*0b50*/  IADD3 R7, R243.reuse, 0x40, R227 ;  /* 0x00000040f3077810 */ /* 0x040fe20007ffe0e3 */
[----:B------:R-:W-:Y:S01]  /*0b60*/  IMAD.WIDE.U32 R26, R216, c[0x0][0x178], RZ ;  /* 0x00005e00d81a7a25 */ /* 0x000fe200078e00ff */
[----:B------:R-:W-:Y:S02]  /*0b70*/  IADD3 R4, R243, 0x3f, RZ ;  /* 0x0000003ff3047810 */ /* 0x000fe40007ffe0ff */
[----:B------:R-:W-:Y:S01]  /*0b80*/  IADD3 R7, R7, c[0x0][0x2e4], -R242 ;  /* 0x0000b90007077a10 */ /* 0x000fe20007ffe8f2 */
[----:B------:R-:W-:Y:S01]  /*0b90*/  IMAD R11, R17, c[0x0][0x178], RZ ;  /* 0x00005e00110b7a24 */ /* 0x000fe200078e02ff */
[----:B------:R-:W-:Y:S02]  /*0ba0*/  ISETP.NE.AND P0, PT, R244, -0x1, PT ;  /* 0xfffffffff400780c */ /* 0x000fe40003f05270 */
[----:B------:R-:W-:Y:S01]  /*0bb0*/  IADD3 R7, R7, 0x3f, RZ ;  /* 0x0000003f07077810 */ /* 0x000fe20007ffe0ff */
[----:B------:R-:W-:Y:S01]  /*0bc0*/  IMAD R11, R216, c[0x0][0x17c], R11 ;  /* 0x00005f00d80b7a24 */ /* 0x000fe200078e020b */
[----:B------:R-:W-:-:S02]  /*0bd0*/  SHF.R.S32.HI R5, RZ, 0x1f, R4 ;  /* 0x0000001fff057819 */ /* 0x000fc40000011404 */
[----:B------:R-:W-:Y:S01]  /*0be0*/  SHF.R.S32.HI R240, RZ, 0x1f, R7 ;  /* 0x0000001ffff07819 */ /* 0x000fe20000011407 */
[----:B------:R-:W-:Y:S01]  /*0bf0*/  IMAD.IADD R11, R27, 0x1, R11 ;  /* 0x000000011b0b7824 */ /* 0x000fe200078e020b */
[----:B------:R-:W-:Y:S01]  /*0c00*/  LEA.HI R5, R5, R4, RZ, 0x6 ;  /* 0x0000000405057211 */ /* 0x000fe200078f30ff */
[C---:B------:R-:W-:Y:S01]  /*0c10*/  IMAD R4, R19.reuse, c[0x0][0x194], RZ ;  /* 0x0000650013047a24 */ /* 0x040fe200078e02ff */
[----:B------:R-:W-:Y:S01]  /*0c20*/  LEA.HI R240, R240, R7, RZ, 0x6 ;  /* 0x00000007f0f07211 */ /* 0x000fe200078f30ff */
[C---:B------:R-:W-:Y:S01]  /*0c30*/  IMAD.WIDE.U32 R6, R19.reuse, c[0x0][0x190], RZ ;  /* 0x0000640013067a25 */ /* 0x040fe200078e00ff */
[----:B------:R-:W-:Y:S02]  /*0c40*/  ISETP.NE.AND P1, PT, R19, -0x1, PT ;  /* 0xffffffff1300780c */ /* 0x000fe40003f25270 */
[----:B------:R-:W-:Y:S01]  /*0c50*/  SHF.R.S32.HI R5, RZ, 0x6, R5 ;  /* 0x00000006ff057819 */ /* 0x000fe20000011405 */
[----:B------:R-:W-:Y:S01]  /*0c60*/  @P0 IMAD.IADD R10, R241, 0x1, R244 ;  /* 0x00000001f10a0824 */ /* 0x000fe200078e02f4 */
[----:B------:R-:W-:-:S02]  /*0c70*/  SHF.R.S32.HI R240, RZ, 0x6, R240 ;  /* 0x00000006fff07819 */ /* 0x000fc400000114f0 */
[----:B------:R-:W-:Y:S01]  /*0c80*/  SEL R26, R26, R6, !P1 ;  /* 0x000000061a1a7207 */ /* 0x000fe20004800000 */
[----:B------:R-:W-:Y:S01]  /*0c90*/  @P0 IMAD.WIDE.U32 R12, R10, c[0x0][0x198], RZ ;  /* 0x000066000a0c0a25 */ /* 0x000fe200078e00ff */
[----:B------:R-:W-:-:S03]  /*0ca0*/  IMNMX R240, R5, R240, PT ;  /* 0x000000f005f07217 */ /* 0x000fc60003800200 */
[----:B------:R-:W-:Y:S01]  /*0cb0*/  @P0 IMAD R10, R10, c[0x0][0x19c], R13 ;  /* 0x000067000a0a0a24 */ /* 0x000fe200078e020d */
[----:B------:R-:W-:Y:S01]  /*0cc0*/  LEA R6, R240, 0xffffffc0, 0x6 ;  /* 0xffffffc0f0067811 */ /* 0x000fe200078e30ff */
[----:B------:R-:W-:-:S03]  /*0cd0*/  @P1 IMAD.IADD R11, R7, 0x1, R4 ;  /* 0x00000001070b1824 */ /* 0x000fc600078e0204 */
[----:B------:R-:W-:Y:S01]  /*0ce0*/  SHF.R.S32.HI R23, RZ, 0x1f, R6 ;  /* 0x0000001fff177819 */ /* 0x000fe20000011406 */
[----:B------:R-:W-:Y:S05]  /*0cf0*/  @P0 BRA `(.L_x_80) ;  /* 0x0000009000000947 */ /* 0x000fea0003800000 */
[----:B------:R-:W-:Y:S01]  /*0d00*/  SHF.R.S32.HI R4, RZ, 0x1f, R241 ;  /* 0x0000001fff047819 */ /* 0x000fe200000114f1 */
[----:B------:R-:W-:-:S04]  /*0d10*/  IMAD.WIDE.U32 R8, R241, c[0x0][0x198], RZ ;  /* 0x00006600f1087a25 */ /* 0x000fc800078e00ff */
[----:B------:R-:W-:Y:S02]  /*0d20*/  IMAD R4, R4, c[0x0][0x198], RZ ;  /* 0x0000660004047a24 */ /* 0x000fe400078e02ff */
[----:B------:R-:W-:Y:S02]  /*0d30*/  IMAD R5, R17, c[0x0][0x180], RZ ;  /* 0x0000600011057a24 */ /* 0x000fe400078e02ff */
[----:B------:R-:W-:Y:S02]  /*0d40*/  IMAD R4, R241, c[0x0][0x19c], R4 ;  /* 0x00006700f1047a24 */ /* 0x000fe400078e0204 */
[----:B------:R-:W-:-:S03]  /*0d50*/  IMAD R5, R216, c[0x0][0x184], R5 ;  /* 0x00006100d8057a24 */ /* 0x000fc600078e0205 */
[----:B------:R-:W-:-:S05]  /*0d60*/  IADD3 R9, R9, R4, RZ ;  /* 0x0000000409097210 */ /* 0x000fca0007ffe0ff */
[----:B------:R-:W-:-:S05]  /*0d70*/  IMAD.WIDE.U32 R12, R216, c[0x0][0x180], R8 ;  /* 0x00006000d80c7a25 */ /* 0x000fca00078e0008 */
[----:B------:R-:W-:Y:S02]  /*0d80*/  IADD3 R10, R13, R5, RZ ;  /* 0x000000050d0a7210 */ /* 0x000fe40007ffe0ff */
.L_x_80:
        /* <DEDUP_REMOVED lines=14> */
[----:B------:R-:W-:Y:S02]  /*0e70*/  MOV R18, R8 ;  /* 0x0000000800127202 */ /* 0x000fe40000000f00 */
.L_x_81:
[----:B------:R-:W-:Y:S01]  /*0e80*/  IABS R7, c[0x0][0x1c8] ;  /* 0x0000720000077a13 */ /* 0x000fe20000000000 */
[----:B------:R-:W1:Y:S01]  /*0e90*/  LDC.U8 R13, c[0x0][0x328] ;  /* 0x0000ca00ff0d7b82 */ /* 0x000e620000000000 */
[----:B------:R-:W-:Y:S01]  /*0ea0*/  @P1 IMAD.WIDE.U32 R28, R19, c[0x0][0x370], RZ ;  /* 0x0000dc00131c1a25 */ /* 0x000fe200078e00ff */
[----:B------:R-:W-:Y:S01]  /*0eb0*/  LOP3.LUT R8, R235, c[0x0][0x1c8], RZ, 0x3c, !PT ;  /* 0x00007200eb087a12 */ /* 0x000fe200078e3cff */
[----:B------:R-:W2:Y:S01]  /*0ec0*/  I2F.RP R5, R7 ;  /* 0x0000000700057306 */ /* 0x000ea20000209400 */
[C---:B------:R-:W-:Y:S01]  /*0ed0*/  SHF.L.U32 R16, R216.reuse, 0x7, RZ ;  /* 0x00000007d8107819 */ /* 0x040fe200000006ff */
[----:B------:R-:W-:Y:S01]  /*0ee0*/  @!P1 IMAD.WIDE.U32 R30, R216, c[0x0][0x368], RZ ;  /* 0x0000da00d81e9a25 */ /* 0x000fe200078e00ff */
[----:B------:R-:W-:Y:S02]  /*0ef0*/  ISETP.GE.AND P4, PT, R8, RZ, PT ;  /* 0x000000ff0800720c */ /* 0x000fe40003f86270 */
[C---:B------:R-:W-:Y:S01]  /*0f00*/  SHF.L.U64.HI R8, R216.reuse, 0x7, R17 ;  /* 0x00000007d8087819 */ /* 0x040fe20000010211 */
[----:B------:R-:W-:Y:S01]  /*0f10*/  @P1 IMAD R27, R19, c[0x0][0x374], R29 ;  /* 0x0000dd00131b1a24 */ /* 0x000fe200078e021d */
[----:B------:R-:W-:Y:S01]  /*0f20*/  @!P1 MOV R28, R30 ;  /* 0x0000001e001c9202 */ /* 0x000fe20000000f00 */
[----:B------:R-:W-:Y:S01]  /*0f30*/  IMAD.WIDE.U32 R34, R216, c[0x0][0x224], RZ ;  /* 0x00008900d8227a25 */ /* 0x000fe200078e00ff */
[----:B------:R-:W-:-:S03]  /*0f40*/  SEL R8, R8, RZ, P2 ;  /* 0x000000ff08087207 */ /* 0x000fc60001000000 */
[----:B------:R-:W-:Y:S01]  /*0f50*/  IMAD R29, R235, c[0x0][0x22c], RZ ;  /* 0x00008b00eb1d7a24 */ /* 0x000fe200078e02ff */
[----:B--2---:R2:W3:Y:S01]  /*0f60*/  MUFU.RCP R20, R5 ;  /* 0x0000000500147308 */ /* 0x0044e20000001000 */
[----:B-1----:R-:W-:Y:S02]  /*0f70*/  ISETP.NE.AND P3, PT, R13, RZ, PT ;  /* 0x000000ff0d00720c */ /* 0x002fe40003f65270 */
[----:B------:R-:W-:-:S04]  /*0f80*/  SEL R13, R16, RZ, P2 ;  /* 0x000000ff100d7207 */ /* 0x000fc80001000000 */
[----:B------:R-:W-:-:S04]  /*0f90*/  IADD3 R32, P2, R6, R13, RZ ;  /* 0x0000000d06207210 */ /* 0x000fc80007f5e0ff */
[----:B------:R-:W-:Y:S01]  /*0fa0*/  IADD3.X R8, R23, R8, RZ, P2, !PT ;  /* 0x0000000817087210 */ /* 0x000fe200017fe4ff */
[----:B--2---:R-:W-:Y:S01]  /*0fb0*/  @!P1 IMAD R5, R17, c[0x0][0x368], RZ ;  /* 0x0000da0011059a24 */ /* 0x004fe200078e02ff */
[----:B---3--:R-:W-:-:S03]  /*0fc0*/  IADD3 R20, R20, 0xffffffe, RZ ;  /* 0x0ffffffe14147810 */ /* 0x008fc60007ffe0ff */
[----:B------:R-:W-:Y:S01]  /*0fd0*/  @!P1 IMAD R5, R216, c[0x0][0x36c], R5 ;  /* 0x0000db00d8059a24 */ /* 0x000fe200078e0205 */
[----:B------:R-:W1:Y:S03]  /*0fe0*/  F2I.FTZ.U32.TRUNC.NTZ R21, R20 ;  /* 0x0000001400157305 */ /* 0x000e66000021f000 */
[----:B------:R-:W-:Y:S01]  /*0ff0*/  @!P1 IMAD.IADD R27, R31, 0x1, R5 ;  /* 0x000000011f1b9824 */ /* 0x000fe200078e0205 */
[----:B-1----:R-:W-:Y:S01]  /*1000*/  IADD3 R4, RZ, -R21, RZ ;  /* 0x80000015ff047210 */ /* 0x002fe20007ffe0ff */
[----:B------:R-:W-:-:S04]  /*1010*/  IMAD.MOV.U32 R20, RZ, RZ, RZ ;  /* 0x000000ffff147224 */ /* 0x000fc800078e00ff */
[----:B------:R-:W-:Y:S01]  /*1020*/  IMAD R9, R4, R7, RZ ;  /* 0x0000000704097224 */ /* 0x000fe200078e02ff */
[----:B------:R-:W-:-:S03]  /*1030*/  IABS R4, R235 ;  /* 0x000000eb00047213 */ /* 0x000fc60000000000 */
[----:B------:R-:W-:Y:S01]  /*1040*/  IMAD.HI.U32 R9, R21, R9, R20 ;  /* 0x0000000915097227 */ /* 0x000fe200078e0014 */
[----:B------:R-:W-:Y:S02]  /*1050*/  MOV R21, c[0x0][0x224] ;  /* 0x0000890000157a02 */ /* 0x000fe40000000f00 */
[----:B------:R-:W-:Y:S02]  /*1060*/  MOV R20, c[0x0][0x22c] ;  /* 0x00008b0000147a02 */ /* 0x000fe40000000f00 */
[----:B------:R-:W-:Y:S01]  /*1070*/  SHF.R.S32.HI R21, RZ, 0x1f, R21 ;  /* 0x0000001fff157819 */ /* 0x000fe20000011415 */
[----:B------:R-:W-:-:S04]  /*1080*/  IMAD.HI.U32 R9, R9, R4, RZ ;  /* 0x0000000409097227 */ /* 0x000fc800078e00ff */
[----:B------:R-:W-:Y:S02]  /*1090*/  IMAD.MOV R14, RZ, RZ, -R9 ;  /* 0x000000ffff0e7224 */ /* 0x000fe400078e0a09 */
[----:B------:R-:W-:-:S04]  /*10a0*/  IMAD.WIDE R24, R20, c[0x0][0x1c0], RZ ;  /* 0x0000700014187a25 */ /* 0x000fc800078e02ff */
[----:B------:R-:W-:Y:S02]  /*10b0*/  IMAD R14, R7, R14, R4 ;  /* 0x0000000e070e7224 */ /* 0x000fe400078e0204 */
[----:B------:R-:W-:Y:S02]  /*10c0*/  IMAD R4, R21, R216, RZ ;  /* 0x000000d815047224 */ /* 0x000fe400078e02ff */
[----:B------:R-:W-:Y:S01]  /*10d0*/  IMAD R21, R25, R34, RZ ;  /* 0x0000002219157224 */ /* 0x000fe200078e02ff */
[----:B------:R-:W-:Y:S01]  /*10e0*/  ISETP.GT.U32.AND P5, PT, R7, R14, PT ;  /* 0x0000000e0700720c */ /* 0x000fe20003fa4070 */
[----:B------:R-:W-:Y:S02]  /*10f0*/  IMAD R5, R17, c[0x0][0x224], R4 ;  /* 0x0000890011057a24 */ /* 0x000fe400078e0204 */
[----:B------:R-:W1:Y:S01]  /*1100*/  S2R R4, SR_CTAID.X ;  /* 0x0000000000047919 */ /* 0x000e620000002500 */
[----:B------:R-:W-:Y:S02]  /*1110*/  IMAD R13, R25, R32, RZ ;  /* 0x00000020190d7224 */ /* 0x000fe400078e02ff */
[----:B------:R-:W-:-:S02]  /*1120*/  IMAD.IADD R22, R35, 0x1, R5 ;  /* 0x0000000123167824 */ /* 0x000fc400078e0205 */
[----:B------:R-:W2:Y:S01]  /*1130*/  LDC.U8 R5, c[0x0][0x3d0] ;  /* 0x0000f400ff057b82 */ /* 0x000ea20000000000 */
[----:B------:R-:W-:-:S04]  /*1140*/  IMAD.WIDE.U32 R34, R24, R34, RZ ;  /* 0x0000002218227225 */ /* 0x000fc800078e00ff */
[----:B------:R-:W-:Y:S01]  /*1150*/  @!P5 IMAD.IADD R14, R14, 0x1, -R7 ;  /* 0x000000010e0ed824 */ /* 0x000fe200078e0a07 */
[----:B------:R-:W-:Y:S01]  /*1160*/  @!P5 IADD3 R9, R9, 0x1, RZ ;  /* 0x000000010909d810 */ /* 0x000fe20007ffe0ff */
[C---:B------:R-:W-:Y:S01]  /*1170*/  IMAD R21, R24.reuse, R22, R21 ;  /* 0x0000001618157224 */ /* 0x040fe200078e0215 */
[----:B------:R-:W-:Y:S01]  /*1180*/  ISETP.NE.AND P5, PT, RZ, c[0x0][0x1c8], PT ;  /* 0x00007200ff007a0c */ /* 0x000fe20003fa5270 */
[----:B------:R-:W-:Y:S01]  /*1190*/  IMAD.WIDE.U32 R30, R24, R19, RZ ;  /* 0x00000013181e7225 */ /* 0x000fe200078e00ff */
[----:B------:R-:W-:Y:S02]  /*11a0*/  ISETP.GE.U32.AND P6, PT, R14, R7, PT ;  /* 0x000000070e00720c */ /* 0x000fe40003fc6070 */
[----:B------:R-:W-:Y:S01]  /*11b0*/  IADD3 R21, R35, R21, RZ ;  /* 0x0000001523157210 */ /* 0x000fe20007ffe0ff */
[----:B------:R-:W-:Y:S01]  /*11c0*/  IMAD R7, R25, R19, RZ ;  /* 0x0000001319077224 */ /* 0x000fe200078e02ff */
[----:B------:R-:W-:Y:S01]  /*11d0*/  SEL R25, R34, R30, !P1 ;  /* 0x0000001e22197207 */ /* 0x000fe20004800000 */
[----:B------:R-:W-:Y:S01]  /*11e0*/  IMAD R13, R24, R8, R13 ;  /* 0x00000008180d7224 */ /* 0x000fe200078e020d */
[----:B------:R-:W-:Y:S01]  /*11f0*/  SHF.R.S32.HI R14, RZ, 0x1f, R235 ;  /* 0x0000001fff0e7819 */ /* 0x000fe200000114eb */
[----:B------:R-:W-:-:S02]  /*1200*/  @P3 IMAD R8, R216, c[0x0][0x214], RZ ;  /* 0x00008500d8083a24 */ /* 0x000fc400078e02ff */
[----:B------:R-:W-:Y:S01]  /*1210*/  @P1 IMAD.IADD R21, R31, 0x1, R7 ;  /* 0x000000011f151824 */ /* 0x000fe200078e0207 */
[----:B------:R-:W-:Y:S01]  /*1220*/  SHF.R.S32.HI R7, RZ, 0x1f, R227 ;  /* 0x0000001fff077819 */ /* 0x000fe200000114e3 */
[----:B-1----:R-:W-:Y:S01]  /*1230*/  IMAD.WIDE.U32 R30, R4, c[0x0][0x3d8], RZ ;  /* 0x0000f600041e7a25 */ /* 0x002fe200078e00ff */
[----:B------:R-:W-:Y:S02]  /*1240*/  @P3 SEL R8, R8, R19, !P1 ;  /* 0x0000001308083207 */ /* 0x000fe40004800000 */
[----:B------:R-:W-:Y:S01]  /*1250*/  @P6 IADD3 R9, R9, 0x1, RZ ;  /* 0x0000000109096810 */ /* 0x000fe20007ffe0ff */
[----:B------:R-:W-:Y:S01]  /*1260*/  IMAD.WIDE.U32 R32, R24, R32, RZ ;  /* 0x0000002018207225 */ /* 0x000fe200078e00ff */
[----:B--2---:R-:W-:Y:S02]  /*1270*/  ISETP.NE.AND P2, PT, R5, RZ, PT ;  /* 0x000000ff0500720c */ /* 0x004fe40003f45270 */
[----:B------:R-:W-:Y:S01]  /*1280*/  @!P4 IADD3 R9, -R9, RZ, RZ ;  /* 0x000000ff0909c210 */ /* 0x000fe20007ffe1ff */
[----:B------:R-:W-:Y:S01]  /*1290*/  IMAD R22, R4, c[0x0][0x3dc], R31 ;  /* 0x0000f70004167a24 */ /* 0x000fe200078e021f */
[----:B------:R-:W-:Y:S01]  /*12a0*/  @!P5 LOP3.LUT R9, RZ, c[0x0][0x1c8], RZ, 0x33, !PT ;  /* 0x00007200ff09da12 */ /* 0x000fe200078e33ff */
[----:B------:R-:W-:Y:S01]  /*12b0*/  @!P3 IMAD R4, R216, c[0x0][0x1c0], R235 ;  /* 0x00007000d804ba24 */ /* 0x000fe200078e02eb */
[----:B------:R-:W-:Y:S01]  /*12c0*/  SEL R24, R30, RZ, P2 ;  /* 0x000000ff1e187207 */ /* 0x000fe20001000000 */
        /* <DEDUP_REMOVED lines=14> */
.L_x_82:
[----:B------:R-:W-:-:S04]  /*13b0*/  IMAD R19, R216, c[0x0][0x1c0], R235 ;  /* 0x00007000d8137a24 */ /* 0x000fc800078e02eb */
[----:B------:R-:W-:Y:S02]  /*13c0*/  IMAD R19, R19, c[0x0][0x224], RZ ;  /* 0x0000890013137a24 */ /* 0x000fe400078e02ff */
.L_x_83:
[----:B------:R-:W1:Y:S01]  /*13d0*/  S2R R5, SR_TID.X ;  /* 0x0000000000057919 */ /* 0x000e620000002100 */
[----:B------:R-:W-:Y:S01]  /*13e0*/  IMAD R20, R20, c[0x0][0x1c0], RZ ;  /* 0x0000700014147a24 */ /* 0x000fe200078e02ff */
[----:B------:R-:W-:Y:S01]  /*13f0*/  IADD3 R28, P4, R214, R28, RZ ;  /* 0x0000001cd61c7210 */ /* 0x000fe20007f9e0ff */
[----:B------:R-:W-:Y:S01]  /*1400*/  IMAD R31, R23, c[0x0][0x370], RZ ;  /* 0x0000dc00171f7a24 */ /* 0x000fe200078e02ff */
[----:B------:R-:W-:Y:S01]  /*1410*/  SHF.R.S32.HI R215, RZ, 0x1f, R214 ;  /* 0x0000001fffd77819 */ /* 0x000fe200000114d6 */
[----:B------:R-:W-:Y:S01]  /*1420*/  IMAD.SHL.U32 R4, R20, 0x40, RZ ;  /* 0x0000004014047824 */ /* 0x000fe200078e00ff */
[----:B------:R-:W-:Y:S01]  /*1430*/  BSSY B1, `(.L_x_79) ;  /* 0x000058d000017945 */ /* 0x000fe20003800000 */
[C---:B------:R-:W-:Y:S02]  /*1440*/  IMAD.IADD R229, R6.reuse, 0x1, R229 ;  /* 0x0000000106e57824 */ /* 0x040fe400078e02e5 */
[----:B------:R-:W-:Y:S01]  /*1450*/  IMAD R31, R6, c[0x0][0x374], R31 ;  /* 0x0000dd00061f7a24 */ /* 0x000fe200078e021f */
[----:B------:R-:W-:Y:S01]  /*1460*/  IADD3 R29, P3, P1, R32, R4, R29 ;  /* 0x00000004201d7210 */ /* 0x000fe2000797e01d */
[----:B------:R-:W-:Y:S01]  /*1470*/  IMAD.IADD R19, R6, 0x1, R19 ;  /* 0x0000000106137824 */ /* 0x000fe200078e0213 */
[----:B------:R-:W-:Y:S01]  /*1480*/  SHF.R.S32.HI R4, RZ, 0x1f, R4 ;  /* 0x0000001fff047819 */ /* 0x000fe20000011404 */
[----:B------:R-:W-:-:S02]  /*1490*/  IMAD.IADD R245, R227, 0x1, R243 ;  /* 0x00000001e3f57824 */ /* 0x000fc400078e02f3 */
[----:B------:R-:W-:Y:S01]  /*14a0*/  IMAD.MOV.U32 R16, RZ, RZ, 0x4 ;  /* 0x00000004ff107424 */ /* 0x000fe200078e00ff */
[----:B------:R-:W-:Y:S02]  /*14b0*/  IADD3.X R13, R13, R4, R30, P3, P1 ;  /* 0x000000040d0d7210 */ /* 0x000fe40001fe241e */
[----:B------:R-:W-:Y:S01]  /*14c0*/  IADD3 R25, P3, P1, R24, R29, R25 ;  /* 0x0000001d18197210 */ /* 0x000fe2000797e019 */
[----:B------:R-:W-:Y:S02]  /*14d0*/  IMAD.X R29, R215, 0x1, R27, P4 ;  /* 0x00000001d71d7824 */ /* 0x000fe400020e061b */
[----:B------:R-:W-:Y:S01]  /*14e0*/  IMAD.WIDE R228, R229, R16, c[0x0][0x200] ;  /* 0x00008000e5e47625 */ /* 0x000fe200078e0210 */
[----:B------:R-:W-:Y:S02]  /*14f0*/  IADD3.X R21, R22, R13, R21, P3, P1 ;  /* 0x0000000d16157210 */ /* 0x000fe40001fe2415 */
[----:B-1----:R-:W-:Y:S01]  /*1500*/  SHF.R.S32.HI R4, RZ, 0x1f, R5 ;  /* 0x0000001fff047819 */ /* 0x002fe20000011405 */
[----:B------:R-:W-:Y:S01]  /*1510*/  IMAD.WIDE.U32 R28, R6, c[0x0][0x370], R28 ;  /* 0x0000dc00061c7a25 */ /* 0x000fe200078e001c */
[----:B------:R-:W-:-:S02]  /*1520*/  IADD3 R13, P1, R213, R6, RZ ;  /* 0x00000006d50d7210 */ /* 0x000fc40007f3e0ff */
[----:B------:R-:W-:Y:S01]  /*1530*/  LEA.HI R27, R4, R5, RZ, 0x5 ;  /* 0x00000005041b7211 */ /* 0x000fe200078f28ff */
[----:B------:R-:W-:Y:S01]  /*1540*/  IMAD.WIDE R230, R19, R16, c[0x0][0x3c8] ;  /* 0x0000f20013e67625 */ /* 0x000fe200078e0210 */
[----:B------:R-:W-:Y:S02]  /*1550*/  SHF.R.S32.HI R6, RZ, 0x1f, R213 ;  /* 0x0000001fff067819 */ /* 0x000fe400000114d5 */
[----:B------:R-:W-:Y:S02]  /*1560*/  LOP3.LUT R32, R27, 0xffffffe0, RZ, 0xc0, !PT ;  /* 0xffffffe01b207812 */ /* 0x000fe400078ec0ff */
[----:B------:R-:W-:Y:S01]  /*1570*/  SHF.R.S32.HI R27, RZ, 0x5, R27 ;  /* 0x00000005ff1b7819 */ /* 0x000fe2000001141b */
[----:B------:R-:W-:Y:S01]  /*1580*/  IMAD.X R22, R6, 0x1, R23, P1 ;  /* 0x0000000106167824 */ /* 0x000fe200008e0617 */
[----:B------:R-:W-:Y:S01]  /*1590*/  IADD3 R29, R29, R31, RZ ;  /* 0x0000001f1d1d7210 */ /* 0x000fe20007ffe0ff */
[----:B------:R-:W-:Y:S02]  /*15a0*/  IMAD.IADD R32, R5, 0x1, -R32 ;  /* 0x0000000105207824 */ /* 0x000fe400078e0a20 */
[----:B------:R-:W-:-:S02]  /*15b0*/  IMAD R22, R22, c[0x0][0x190], RZ ;  /* 0x0000640016167a24 */ /* 0x000fc400078e02ff */
[----:B------:R-:W-:Y:S02]  /*15c0*/  IMAD R32, R27, R20, R32 ;  /* 0x000000141b207224 */ /* 0x000fe400078e0220 */
[----:B------:R-:W-:Y:S02]  /*15d0*/  IMAD R20, R14, c[0x0][0x378], RZ ;  /* 0x0000de000e147a24 */ /* 0x000fe400078e02ff */
[----:B------:R-:W-:Y:S01]  /*15e0*/  IMAD.WIDE.U32 R30, R13, c[0x0][0x190], R214 ;  /* 0x000064000d1e7a25 */ /* 0x000fe200078e00d6 */
[----:B------:R-:W-:-:S03]  /*15f0*/  IADD3 R24, P1, R32, R25, RZ ;  /* 0x0000001920187210 */ /* 0x000fc60007f3e0ff */
[----:B------:R-:W-:Y:S01]  /*1600*/  IMAD R23, R235, c[0x0][0x37c], R20 ;  /* 0x0000df00eb177a24 */ /* 0x000fe200078e0214 */
[----:B------:R-:W-:Y:S01]  /*1610*/  IADD3 R20, R245, -c[0x0][0x2e8], -R242 ;  /* 0x8000ba00f5147a10 */ /* 0x000fe20007ffe8f2 */
[----:B------:R-:W-:Y:S01]  /*1620*/  IMAD R22, R13, c[0x0][0x194], R22 ;  /* 0x000065000d167a24 */ /* 0x000fe200078e0216 */
[----:B------:R-:W-:Y:S01]  /*1630*/  LEA.HI.X.SX32 R21, R32, R21, 0x1, P1 ;  /* 0x0000001520157211 */ /* 0x000fe200008f0eff */
[----:B------:R-:W-:Y:S01]  /*1640*/  IMAD.WIDE.U32 R28, R235, c[0x0][0x378], R28 ;  /* 0x0000de00eb1c7a25 */ /* 0x000fe200078e001c */
[----:B------:R-:W-:Y:S02]  /*1650*/  SHF.R.S32.HI R13, RZ, 0x1f, R20 ;  /* 0x0000001fff0d7819 */ /* 0x000fe40000011414 */
[----:B------:R-:W-:Y:S01]  /*1660*/  IADD3 R26, P3, R26, R30, RZ ;  /* 0x0000001e1a1a7210 */ /* 0x000fe20007f7e0ff */
[----:B------:R-:W-:Y:S01]  /*1670*/  IMAD.IADD R23, R29, 0x1, R23 ;  /* 0x000000011d177824 */ /* 0x000fe200078e0217 */
[----:B------:R-:W-:Y:S01]  /*1680*/  LEA.HI R13, R13, R20, RZ, 0x6 ;  /* 0x000000140d0d7211 */ /* 0x000fe200078f30ff */
[----:B------:R-:W-:Y:S01]  /*1690*/  IMAD R20, R14, c[0x0][0x1a8], RZ ;  /* 0x00006a000e147a24 */ /* 0x000fe200078e02ff */
[----:B------:R-:W-:-:S02]  /*16a0*/  LEA R246, P1, R24, c[0x0][0x350], 0x2 ;  /* 0x0000d40018f67a11 */ /* 0x000fc400078210ff */
[----:B------:R-:W-:Y:S02]  /*16b0*/  SHF.R.S32.HI R225, RZ, 0x6, R13 ;  /* 0x00000006ffe17819 */ /* 0x000fe4000001140d */
[----:B------:R-:W-:Y:S01]  /*16c0*/  IADD3.X R27, R11, R31, R22, P3, !PT ;  /* 0x0000001f0b1b7210 */ /* 0x000fe20001ffe416 */
[C---:B------:R-:W-:Y:S01]  /*16d0*/  IMAD R11, R235.reuse, c[0x0][0x1ac], R20 ;  /* 0x00006b00eb0b7a24 */ /* 0x040fe200078e0214 */
[----:B------:R-:W-:Y:S02]  /*16e0*/  IMNMX R225, RZ, R225, !PT ;  /* 0x000000e1ffe17217 */ /* 0x000fe40007800200 */
[----:B------:R-:W-:Y:S01]  /*16f0*/  LEA.HI.X R247, R24, c[0x0][0x354], R21, 0x2, P1 ;  /* 0x0000d50018f77a11 */ /* 0x000fe200008f1415 */
[----:B------:R-:W-:Y:S01]  /*1700*/  IMAD R24, R6, c[0x0][0x370], RZ ;  /* 0x0000dc0006187a24 */ /* 0x000fe200078e02ff */
[----:B------:R-:W-:Y:S01]  /*1710*/  ISETP.GT.AND P4, PT, R240, R225, PT ;  /* 0x000000e1f000720c */ /* 0x000fe20003f84270 */
[----:B------:R-:W-:Y:S01]  /*1720*/  IMAD.WIDE.U32 R20, R235, c[0x0][0x1a8], R26 ;  /* 0x00006a00eb147a25 */ /* 0x000fe200078e001a */
[----:B------:R-:W-:-:S02]  /*1730*/  MOV R22, R28 ;  /* 0x0000001c00167202 */ /* 0x000fc40000000f00 */
[----:B------:R-:W-:Y:S01]  /*1740*/  IADD3 R240, R240, -0x1, RZ ;  /* 0xfffffffff0f07810 */ /* 0x000fe20007ffe0ff */
[C---:B------:R-:W-:Y:S01]  /*1750*/  IMAD R13, R213.reuse, c[0x0][0x374], R24 ;  /* 0x0000dd00d50d7a24 */ /* 0x040fe200078e0218 */
[----:B------:R-:W-:Y:S01]  /*1760*/  LEA R250, P3, R20, c[0x0][0x160], 0x1 ;  /* 0x0000580014fa7a11 */ /* 0x000fe200078608ff */
[----:B------:R-:W-:-:S04]  /*1770*/  IMAD.WIDE.U32 R22, R213, c[0x0][0x370], R22 ;  /* 0x0000dc00d5167a25 */ /* 0x000fc800078e0016 */
[----:B------:R-:W-:Y:S01]  /*1780*/  IMAD.IADD R11, R21, 0x1, R11 ;  /* 0x00000001150b7824 */ /* 0x000fe200078e020b */
[----:B------:R-:W-:Y:S01]  /*1790*/  LEA R248, P1, R22, c[0x0][0x330], 0x1 ;  /* 0x0000cc0016f87a11 */ /* 0x000fe200078208ff */
[----:B------:R-:W-:-:S03]  /*17a0*/  IMAD.IADD R13, R23, 0x1, R13 ;  /* 0x00000001170d7824 */ /* 0x000fc600078e020d */
[----:B------:R-:W-:Y:S02]  /*17b0*/  LEA.HI.X R251, R20, c[0x0][0x164], R11, 0x1, P3 ;  /* 0x0000590014fb7a11 */ /* 0x000fe400018f0c0b */
[----:B------:R-:W-:Y:S01]  /*17c0*/  LEA.HI.X R249, R22, c[0x0][0x334], R13, 0x1, P1 ;  /* 0x0000cd0016f97a11 */ /* 0x000fe200008f0c0d */
[----:B------:R-:W-:Y:S05]  /*17d0*/  @P4 BRA `(.L_x_84) ;  /* 0x000006e000004947 */ /* 0x000fea0003800000 */
[----:B------:R-:W-:-:S05]  /*17e0*/  @P0 IADD3 R5, R241, R244, RZ ;  /* 0x000000f4f1050210 */ /* 0x000fca0007ffe0ff */
[----:B------:R-:W-:-:S04]  /*17f0*/  @P0 IMAD.WIDE.U32 R10, R5, c[0x0][0x3a0], RZ ;  /* 0x0000e800050a0a25 */ /* 0x000fc800078e00ff */
[----:B------:R-:W-:Y:S01]  /*1800*/  @P0 IMAD R5, R5, c[0x0][0x3a4], R11 ;  /* 0x0000e90005050a24 */ /* 0x000fe200078e020b */
        /* <DEDUP_REMOVED lines=10> */
.L_x_85:
        /* <DEDUP_REMOVED lines=13> */
.L_x_86:
[----:B------:R-:W-:Y:S01]  /*1980*/  IMAD R242, R217, -0x40, R242 ;  /* 0xffffffc0d9f27824 */ /* 0x000fe200078e02f2 */
[----:B------:R-:W-:Y:S01]  /*1990*/  BSSY B0, `(.L_x_87) ;  /* 0x0000018000007945 */ /* 0x000fe20003800000 */
[----:B------:R-:W-:Y:S02]  /*19a0*/  IMAD R12, R7, c[0x0][0x3a0], RZ ;  /* 0x0000e800070c7a24 */ /* 0x000fe400078e02ff */
[----:B------:R-:W-:Y:S01]  /*19b0*/  IMAD.WIDE.U32 R16, R227, c[0x0][0x3a0], R214 ;  /* 0x0000e800e3107a25 */ /* 0x000fe200078e00d6 */
[----:B------:R-:W-:-:S03]  /*19c0*/  ISETP.GE.AND P3, PT, R213, R242, PT ;  /* 0x000000f2d500720c */ /* 0x000fc60003f66270 */
[----:B------:R-:W-:Y:S01]  /*19d0*/  IMAD R12, R227, c[0x0][0x3a4], R12 ;  /* 0x0000e900e30c7a24 */ /* 0x000fe200078e020c */
[----:B------:R-:W-:Y:S01]  /*19e0*/  IADD3 R10, P0, R10, R16, RZ ;  /* 0x000000100a0a7210 */ /* 0x000fe20007f1e0ff */
        /* <DEDUP_REMOVED lines=18> */
.L_x_88:
[----:B------:R-:W-:Y:S05]  /*1b10*/  BSYNC B0 ;  /* 0x0000000000007941 */ /* 0x000fea0003800000 */
.L_x_87:
[----:B------:R-:W-:Y:S01]  /*1b20*/  IADD3 R9, R213, 0x20, RZ ;  /* 0x00000020d5097810 */ /* 0x000fe20007ffe0ff */
[----:B------:R-:W-:Y:S03]  /*1b30*/  BSSY B0, `(.L_x_89) ;  /* 0x0000010000007945 */ /* 0x000fe60003800000 */
[----:B------:R-:W-:-:S13]  /*1b40*/  ISETP.GE.AND P2, PT, R9, R242, PT ;  /* 0x000000f20900720c */ /* 0x000fda0003f46270 */
[----:B------:R-:W-:Y:S05]  /*1b50*/  @P2 BRA `(.L_x_90) ;  /* 0x000000d000002947 */ /* 0x000fea0003800000 */
[----:B-1----:R-:W-:Y:S02]  /*1b60*/  IADD3 R10, P0, R213, 0x20, RZ ;  /* 0x00000020d50a7810 */ /* 0x002fe40007f1e0ff */
[----:B------:R-:W-:Y:S02]  /*1b70*/  MOV R13, R5 ;  /* 0x00000005000d7202 */ /* 0x000fe40000000f00 */
[----:B------:R-:W-:Y:S01]  /*1b80*/  ISETP.GE.AND P1, PT, R214, c[0x0][0x220], PT ;  /* 0x00008800d6007a0c */ /* 0x000fe20003f26270 */
[----:B------:R-:W-:Y:S01]  /*1b90*/  IMAD.X R9, RZ, RZ, R6, P0 ;  /* 0x000000ffff097224 */ /* 0x000fe200000e0606 */
[----:B------:R-:W-:Y:S01]  /*1ba0*/  ISETP.GE.AND P0, PT, R219, c[0x0][0x220], PT ;  /* 0x00008800db007a0c */ /* 0x000fe20003f06270 */
[----:B------:R-:W-:-:S04]  /*1bb0*/  IMAD.WIDE.U32 R12, R10, c[0x0][0x3a0], R12 ;  /* 0x0000e8000a0c7a25 */ /* 0x000fc800078e000c */
[----:B------:R-:W-:-:S04]  /*1bc0*/  IMAD R9, R9, c[0x0][0x3a0], RZ ;  /* 0x0000e80009097a24 */ /* 0x000fc800078e02ff */
[----:B------:R-:W-:Y:S01]  /*1bd0*/  IMAD R9, R10, c[0x0][0x3a4], R9 ;  /* 0x0000e9000a097a24 */ /* 0x000fe200078e0209 */
[----:B------:R-:W-:-:S03]  /*1be0*/  LEA R10, P4, R12, c[0x0][0x340], 0x1 ;  /* 0x0000d0000c0a7a11 */ /* 0x000fc600078808ff */
[----:B------:R-:W-:-:S05]  /*1bf0*/  IMAD.IADD R9, R13, 0x1, R9 ;  /* 0x000000010d097824 */ /* 0x000fca00078e0209 */
[----:B------:R-:W-:-:S05]  /*1c00*/  LEA.HI.X R11, R12, c[0x0][0x344], R9, 0x1, P4 ;  /* 0x0000d1000c0b7a11 */ /* 0x000fca00020f0c09 */
[----:B------:R1:W-:Y:S04]  /*1c10*/  @!P1 STG.E.128 [R10.64], RZ ;  /* 0x000000ff0a009986 */ /* 0x0003e8000c101d06 */
[----:B------:R1:W-:Y:S02]  /*1c20*/  @!P0 STG.E.128 [R10.64+0x80], RZ ;  /* 0x000080ff0a008986 */ /* 0x0003e4000c101d06 */
.L_x_90:
[----:B------:R-:W-:Y:S05]  /*1c30*/  BSYNC B0 ;  /* 0x0000000000007941 */ /* 0x000fea0003800000 */
.L_x_89:
[----:B------:R-:W-:Y:S01]  /*1c40*/  IMAD.WIDE.U32 R12, R227, c[0x0][0x3a8], R214 ;  /* 0x0000ea00e30c7a25 */ /* 0x000fe200078e00d6 */
[----:B------:R-:W-:Y:S03]  /*1c50*/  BSSY B0, `(.L_x_91) ;  /* 0x0000016000007945 */ /* 0x000fe60003800000 */
[----:B-1----:R-:W-:Y:S01]  /*1c60*/  IMAD R10, R7, c[0x0][0x3a8], RZ ;  /* 0x0000ea00070a7a24 */ /* 0x002fe200078e02ff */
        /* <DEDUP_REMOVED lines=20> */
.L_x_92:
[----:B------:R-:W-:Y:S05]  /*1db0*/  BSYNC B0 ;  /* 0x0000000000007941 */ /* 0x000fea0003800000 */
.L_x_91:
[----:B------:R-:W-:Y:S05]  /*1dc0*/  @P2 BRA `(.L_x_93) ;  /* 0x00004f3000002947 */ /* 0x000fea0003800000 */
[----:B------:R-:W-:Y:S02]  /*1dd0*/  IADD3 R4, P0, R213, 0x20, RZ ;  /* 0x00000020d5047810 */ /* 0x000fe40007f1e0ff */
[----:B------:R-:W-:-:S03]  /*1de0*/  MOV R9, R5 ;  /* 0x0000000500097202 */ /* 0x000fc60000000f00 */
        /* <DEDUP_REMOVED lines=8> */
[----:B------:R2:W-:Y:S01]  /*1e70*/  @!P0 STG.E.128 [R4.64], RZ ;  /* 0x000000ff04008986 */ /* 0x0005e2000c101d06 */
[----:B------:R-:W-:-:S13]  /*1e80*/  ISETP.GE.AND P0, PT, R219, c[0x0][0x220], PT ;  /* 0x00008800db007a0c */ /* 0x000fda0003f06270 */
[----:B------:R-:W-:Y:S05]  /*1e90*/  @P0 BRA `(.L_x_93) ;  /* 0x00004e6000000947 */ /* 0x000fea0003800000 */
[----:B------:R3:W-:Y:S01]  /*1ea0*/  STG.E.128 [R4.64+0x80], RZ ;  /* 0x000080ff04007986 */ /* 0x0007e2000c101d06 */
[----:B------:R-:W-:Y:S05]  /*1eb0*/  BRA `(.L_x_93) ;  /* 0x00004e4000007947 */ /* 0x000fea0003800000 */
.L_x_84:
[----:B------:R-:W-:Y:S01]  /*1ec0*/  @P2 BAR.SYNC.DEFER_BLOCKING 0x0 ;  /* 0x0000000000002b1d */ /* 0x000fe20000010000 */
[----:B------:R-:W-:Y:S01]  /*1ed0*/  IMAD R14, R217, -0x40, R242 ;  /* 0xffffffc0d90e7824 */ /* 0x000fe200078e02f2 */
[----:B------:R-:W-:Y:S01]  /*1ee0*/  LEA.HI R17, R240, R240, RZ, 0x1 ;  /* 0x000000f0f0117211 */ /* 0x000fe200078f08ff */
[----:B------:R-:W-:-:S03]  /*1ef0*/  IMAD.WIDE.U32 R24, R227, c[0x0][0x1a0], R214 ;  /* 0x00006800e3187a25 */ /* 0x000fc600078e00d6 */
[----:B------:R-:W-:Y:S01]  /*1f00*/  ISETP.GE.AND P6, PT, R213, R14, PT ;  /* 0x0000000ed500720c */ /* 0x000fe20003fc6270 */
[----:B------:R-:W-:Y:S01]  /*1f10*/  IMAD R16, R7, c[0x0][0x1a0], RZ ;  /* 0x0000680007107a24 */ /* 0x000fe200078e02ff */
[----:B------:R-:W-:Y:S01]  /*1f20*/  IADD3 R18, P0, R18, R24, RZ ;  /* 0x0000001812127210 */ /* 0x000fe20007f1e0ff */
[----:B------:R-:W-:Y:S01]  /*1f30*/  BSSY B0, `(.L_x_94) ;  /* 0x0000024000007945 */ /* 0x000fe20003800000 */
[----:B------:R-:W-:Y:S01]  /*1f40*/  LOP3.LUT R17, R17, 0xfffffffe, RZ, 0xc0, !PT ;  /* 0xfffffffe11117812 */ /* 0x000fe200078ec0ff */
[----:B------:R-:W-:-:S03]  /*1f50*/  IMAD R16, R227, c[0x0][0x1a4], R16 ;  /* 0x00006900e3107a24 */ /* 0x000fc600078e0210 */
[----:B------:R-:W-:Y:S02]  /*1f60*/  IADD3 R17, R240, -R17, RZ ;  /* 0x80000011f0117210 */ /* 0x000fe40007ffe0ff */
[----:B------:R-:W-:Y:S01]  /*1f70*/  IADD3.X R19, R15, R25, R16, P0, !PT ;  /* 0x000000190f137210 */ /* 0x000fe200007fe410 */
[----:B------:R-:W-:Y:S01]  /*1f80*/  IMAD R16, R8, c[0x0][0x1b8], RZ ;  /* 0x00006e0008107a24 */ /* 0x000fe200078e02ff */
[----:B------:R-:W-:-:S03]  /*1f90*/  ISETP.NE.AND P0, PT, R17, 0x1, PT ;  /* 0x000000011100780c */ /* 0x000fc60003f05270 */
[C---:B------:R-:W-:Y:S02]  /*1fa0*/  IMAD R17, R9.reuse, c[0x0][0x1bc], R16 ;  /* 0x00006f0009117a24 */ /* 0x040fe400078e0210 */
[----:B------:R-:W-:Y:S01]  /*1fb0*/  IMAD.WIDE.U32 R18, R9, c[0x0][0x1b8], R18 ;  /* 0x00006e0009127a25 */ /* 0x000fe200078e0012 */
[----:B------:R1:W-:Y:S04]  /*1fc0*/  @P6 STS.128 [R218+0x10000], RZ ;  /* 0x010000ffda006388 */ /* 0x0003e80000000c00 */
[----:B------:R1:W-:Y:S01]  /*1fd0*/  @P6 STS.128 [R218+0x12000], RZ ;  /* 0x012000ffda006388 */ /* 0x0003e20000000c00 */
[----:B------:R-:W-:Y:S01]  /*1fe0*/  IADD3 R17, R19, R17, RZ ;  /* 0x0000001113117210 */ /* 0x000fe20007ffe0ff */
[----:B------:R-:W-:Y:S05]  /*1ff0*/  @P6 BRA `(.L_x_95) ;  /* 0x0000017000006947 */ /* 0x000fea0003800000 */
[----:B------:R-:W-:Y:S01]  /*2000*/  ISETP.GE.AND P3, PT, R214, c[0x0][0x220], PT ;  /* 0x00008800d6007a0c */ /* 0x000fe20003f66270 */
[----:B------:R-:W-:Y:S01]  /*2010*/  IMAD R16, R6, c[0x0][0x1a0], RZ ;  /* 0x0000680006107a24 */ /* 0x000fe200078e02ff */
[----:B------:R-:W-:Y:S01]  /*2020*/  MOV R25, R17 ;  /* 0x0000001100197202 */ /* 0x000fe20000000f00 */
[----:B------:R-:W-:Y:S01]  /*2030*/  IMAD.MOV.U32 R24, RZ, RZ, R18 ;  /* 0x000000ffff187224 */ /* 0x000fe200078e0012 */
[----:B------:R-:W-:Y:S01]  /*2040*/  ISETP.GE.AND P2, PT, R219, c[0x0][0x220], PT ;  /* 0x00008800db007a0c */ /* 0x000fe20003f46270 */
[----:B------:R-:W-:-:S02]  /*2050*/  IMAD R15, R213, c[0x0][0x1a4], R16 ;  /* 0x00006900d50f7a24 */ /* 0x000fc400078e0210 */
        /* <DEDUP_REMOVED lines=17> */
.L_x_95:
[----:B------:R-:W-:Y:S05]  /*2170*/  BSYNC B0 ;  /* 0x0000000000007941 */ /* 0x000fea0003800000 */
.L_x_94:
[----:B------:R-:W-:Y:S01]  /*2180*/  IADD3 R15, R213, 0x20, RZ ;  /* 0x00000020d50f7810 */ /* 0x000fe20007ffe0ff */
[----:B------:R-:W-:Y:S03]  /*2190*/  BSSY B0, `(.L_x_96) ;  /* 0x000001e000007945 */ /* 0x000fe60003800000 */
[----:B------:R-:W-:-:S13]  /*21a0*/  ISETP.GE.AND P5, PT, R15, R14, PT ;  /* 0x0000000e0f00720c */ /* 0x000fda0003fa6270 */
[----:B------:R3:W-:Y:S04]  /*21b0*/  @P5 STS.128 [R218+0x11000], RZ ;  /* 0x011000ffda005388 */ /* 0x0007e80000000c00 */
[----:B------:R3:W-:Y:S01]  /*21c0*/  @P5 STS.128 [R218+0x13000], RZ ;  /* 0x013000ffda005388 */ /* 0x0007e20000000c00 */
[----:B------:R-:W-:Y:S05]  /*21d0*/  @P5 BRA `(.L_x_97) ;  /* 0x0000019000005947 */ /* 0x000fea0003800000 */
[----:B------:R-:W-:Y:S01]  /*21e0*/  IADD3 R16, P1, R213, 0x20, RZ ;  /* 0x00000020d5107810 */ /* 0x000fe20007f3e0ff */
[----:B------:R-:W-:Y:S01]  /*21f0*/  IMAD.MOV.U32 R24, RZ, RZ, R18 ;  /* 0x000000ffff187224 */ /* 0x000fe200078e0012 */
        /* <DEDUP_REMOVED lines=17> */
[----:B----4-:R-:W-:-:S04]  /*2310*/  LEA R16, P1, R24, c[0x0][0x170], 0x1 ;  /* 0x00005c0018107a11 */ /* 0x010fc800078208ff */
[----:B------:R-:W-:-:S05]  /*2320*/  LEA.HI.X R17, R24, c[0x0][0x174], R14, 0x1, P1 ;  /* 0x00005d0018117a11 */ /* 0x000fca00008f0c0e */
[----:B------:R-:W-:Y:S01]  /*2330*/  @!PT LDS RZ, [RZ] ;  /* 0x00000000fffff984 */ /* 0x000fe20000000800 */
[----:B------:R-:W-:Y:S01]  /*2340*/  @!PT LDS RZ, [RZ] ;  /* 0x00000000fffff984 */ /* 0x000fe20000000800 */
[----:B------:R-:W-:Y:S01]  /*2350*/  @!PT LDS RZ, [RZ] ;  /* 0x00000000fffff984 */ /* 0x000fe20000000800 */
[----:B------:R4:W-:Y:S04]  /*2360*/  LDGSTS.E.BYPASS.LTC128B.128 [R218+0x13000], [R16.64+0x80] ;  /* 0x1300008010da7fae */ /* 0x0009e8000b901d46 */
.L_x_97:
[----:B------:R-:W-:Y:S05]  /*2370*/  BSYNC B0 ;  /* 0x0000000000007941 */ /* 0x000fea0003800000 */
.L_x_96:
        /* <DEDUP_REMOVED lines=20> */
.L_x_99:
[----:B------:R-:W-:Y:S05]  /*24c0*/  BSYNC B0 ;  /* 0x0000000000007941 */ /* 0x000fea0003800000 */
.L_x_98:
[----:B------:R-:W-:Y:S01]  /*24d0*/  ISETP.GE.AND P3, PT, R15, R14, PT ;  /* 0x0000000e0f00720c */ /* 0x000fe20003f66270 */
[----:B------:R-:W-:-:S12]  /*24e0*/  BSSY B0, `(.L_x_100) ;  /* 0x000001b000007945 */ /* 0x000fd80003800000 */
[----:B------:R1:W-:Y:S04]  /*24f0*/  @P3 STS.128 [R218+0x9000], RZ ;  /* 0x009000ffda003388 */ /* 0x0003e80000000c00 */
[----:B------:R1:W-:Y:S01]  /*2500*/  @P3 STS.128 [R218+0xb000], RZ ;  /* 0x00b000ffda003388 */ /* 0x0003e20000000c00 */
[----:B------:R-:W-:Y:S05]  /*2510*/  @P3 BRA `(.L_x_101) ;  /* 0x0000017000003947 */ /* 0x000fea0003800000 */
[----:B------:R-:W-:-:S13]  /*2520*/  ISETP.GE.AND P2, PT, R214, c[0x0][0x220], PT ;  /* 0x00008800d6007a0c */ /* 0x000fda0003f46270 */
[----:B----4-:R-:W-:Y:S01]  /*2530*/  @!P2 IMAD.MOV.U32 R17, RZ, RZ, c[0x0][0x370] ;  /* 0x0000dc00ff11a624 */ /* 0x010fe200078e00ff */
        /* <DEDUP_REMOVED lines=11> */
[----:B------:R-:W-:Y:S02]  /*25f0*/  IMAD.MOV.U32 R15, RZ, RZ, c[0x0][0x370] ;  /* 0x0000dc00ff0f7624 */ /* 0x000fe400078e00ff */
[----:B----4-:R-:W-:-:S03]  /*2600*/  IMAD.MOV.U32 R16, RZ, RZ, c[0x0][0x374] ;  /* 0x0000dd00ff107624 */ /* 0x010fc600078e00ff */
        /* <DEDUP_REMOVED lines=8> */
.L_x_101:
[----:B------:R-:W-:Y:S05]  /*2690*/  BSYNC B0 ;  /* 0x0000000000007941 */ /* 0x000fea0003800000 */
.L_x_100:
[----:B------:R-:W-:Y:S01]  /*26a0*/  IADD3 R13, R212, 0x2000, RZ ;  /* 0x00002000d40d7810 */ /* 0x000fe20007ffe0ff */
[----:B------:R-:W-:Y:S03]  /*26b0*/  BSSY B0, `(.L_x_102) ;  /* 0x0000020000007945 */ /* 0x000fe60003800000 */
        /* <DEDUP_REMOVED lines=12> */
.L_x_103:
        /* <DEDUP_REMOVED lines=19> */
.L_x_104:
[----:B------:R-:W-:Y:S05]  /*28b0*/  BSYNC B0 ;  /* 0x0000000000007941 */ /* 0x000fea0003800000 */
.L_x_102:
[----:B------:R-:W-:Y:S01]  /*28c0*/  MOV R201, 0x20 ;  /* 0x0000002000c97802 */ /* 0x000fe20000000f00 */
[----:B------:R-:W-:Y:S04]  /*28d0*/  BSSY B0, `(.L_x_105) ;  /* 0x0000028000007945 */ /* 0x000fe80003800000 */
[----:B----4-:R-:W-:-:S02]  /*28e0*/  IMAD R16, R201, c[0x0][0x194], RZ ;  /* 0x00006500c9107a24 */ /* 0x010fc400078e02ff */
        /* <DEDUP_REMOVED lines=11> */
.L_x_106:
        /* <DEDUP_REMOVED lines=13> */
[----:B------:R4:W-:Y:S01]  /*2a70*/  @!P2 LDGSTS.E.BYPASS.LTC128B.128 [R239+0x1000], [R22.64] ;  /* 0x0100000016efafae */ /* 0x0009e2000b901d46 */
[----:B------:R-:W-:-:S03]  /*2a80*/  IADD3 R20, P2, R20, R18, RZ ;  /* 0x0000001214147210 */ /* 0x000fc60007f5e0ff */
[----:B------:R4:W-:Y:S01]  /*2a90*/  @P1 STS [R239+0x3000], RZ ;  /* 0x003000ffef001388 */ /* 0x0009e20000000800 */
[----:B------:R-:W-:-:S03]  /*2aa0*/  IADD3.X R11, R11, R19, R16, P2, !PT ;  /* 0x000000130b0b7210 */ /* 0x000fc600017fe410 */
[----:B------:R4:W-:Y:S04]  /*2ab0*/  @P1 STS [R239+0x3004], RZ ;  /* 0x003004ffef001388 */ /* 0x0009e80000000800 */
[----:B------:R4:W-:Y:S04]  /*2ac0*/  @P1 STS [R239+0x3008], RZ ;  /* 0x003008ffef001388 */ /* 0x0009e80000000800 */
[----:B------:R4:W-:Y:S01]  /*2ad0*/  @P1 STS [R239+0x300c], RZ ;  /* 0x00300cffef001388 */ /* 0x0009e20000000800 */
[----:B------:R-:W-:Y:S05]  /*2ae0*/  @P1 BRA `(.L_x_107) ;  /* 0x0000006000001947 */ /* 0x000fea0003800000 */
[----:B------:R-:W-:-:S04]  /*2af0*/  LEA R16, P1, R20, c[0x0][0x160], 0x1 ;  /* 0x0000580014107a11 */ /* 0x000fc800078208ff */
[----:B------:R-:W-:-:S05]  /*2b00*/  LEA.HI.X R17, R20, c[0x0][0x164], R11, 0x1, P1 ;  /* 0x0000590014117a11 */ /* 0x000fca00008f0c0b */
[----:B------:R-:W-:Y:S01]  /*2b10*/  @!PT LDS RZ, [RZ] ;  /* 0x00000000fffff984 */ /* 0x000fe20000000800 */
[----:B------:R-:W-:Y:S01]  /*2b20*/  @!PT LDS RZ, [RZ] ;  /* 0x00000000fffff984 */ /* 0x000fe20000000800 */
[----:B------:R-:W-:Y:S01]  /*2b30*/  @!PT LDS RZ, [RZ] ;  /* 0x00000000fffff984 */ /* 0x000fe20000000800 */
[----:B------:R1:W-:Y:S04]  /*2b40*/  LDGSTS.E.BYPASS.LTC128B.128 [R239+0x3000], [R16.64+0x80] ;  /* 0x0300008010ef7fae */ /* 0x0003e8000b901d46 */
.L_x_107:
[----:B------:R-:W-:Y:S05]  /*2b50*/  BSYNC B0 ;  /* 0x0000000000007941 */ /* 0x000fea0003800000 */
.L_x_105:
[C---:B------:R-:W-:Y:S01]  /*2b60*/  IADD3 R11, R211.reuse, 0x8, RZ ;  /* 0x00000008d30b7810 */ /* 0x040fe20007ffe0ff */
[C---:B------:R-:W-:Y:S01]  /*2b70*/  IMAD.SHL.U32 R233, R211.reuse, 0x4, RZ ;  /* 0x00000004d3e97824 */ /* 0x040fe200078e00ff */
[----:B------:R-:W-:Y:S01]  /*2b80*/  SHF.R.S32.HI R232, RZ, 0x1f, R211 ;  /* 0x0000001fffe87819 */ /* 0x000fe200000114d3 */
[----:B------:R-:W-:Y:S01]  /*2b90*/  IMAD.MOV.U32 R237, RZ, RZ, 0x7f800000 ;  /* 0x7f800000ffed7424 */ /* 0x000fe200078e00ff */
[-C--:B------:R-:W-:Y:S02]  /*2ba0*/  ISETP.GE.AND P3, PT, R211, R14.reuse, PT ;  /* 0x0000000ed300720c */ /* 0x080fe40003f66270 */
[----:B------:R-:W-:Y:S02]  /*2bb0*/  ISETP.GE.AND P2, PT, R11, R14, PT ;  /* 0x0000000e0b00720c */ /* 0x000fe40003f46270 */
[----:B------:R-:W-:Y:S02]  /*2bc0*/  SHF.L.U64.HI R232, R211, 0x2, R232 ;  /* 0x00000002d3e87819 */ /* 0x000fe400000102e8 */
[----:B------:R-:W-:-:S02]  /*2bd0*/  IADD3 R18, P1, R233, R228, RZ ;  /* 0x000000e4e9127210 */ /* 0x000fc40007f3e0ff */
[----:B------:R-:W-:Y:S02]  /*2be0*/  MOV R238, 0x7f800000 ;  /* 0x7f80000000ee7802 */ /* 0x000fe40000000f00 */
[----:B------:R-:W-:-:S05]  /*2bf0*/  IADD3.X R19, R232, R229, RZ, P1, !PT ;  /* 0x000000e5e8137210 */ /* 0x000fca0000ffe4ff */
[----:B------:R1:W5:Y:S04]  /*2c00*/  @!P3 LDG.E R237, [R18.64] ;  /* 0x0000000612edb981 */ /* 0x000368000c1e1900 */
[----:B------:R1:W5:Y:S02]  /*2c10*/  @!P2 LDG.E R238, [R18.64+0x20] ;  /* 0x0000200612eea981 */ /* 0x000364000c1e1900 */
[----:B-1----:R-:W-:Y:S01]  /*2c20*/  IMAD.WIDE.U32 R16, R227, c[0x0][0x198], R214 ;  /* 0x00006600e3107a25 */ /* 0x002fe200078e00d6 */
[----:B------:R-:W-:Y:S01]  /*2c30*/  BSSY B0, `(.L_x_108) ;  /* 0x0000023000007945 */ /* 0x000fe20003800000 */
[----:B------:R1:W-:Y:S02]  /*2c40*/  @P6 STS.128 [R218+0xc000], RZ ;  /* 0x00c000ffda006388 */ /* 0x0003e40000000c00 */
[----:B------:R-:W-:Y:S01]  /*2c50*/  IMAD R14, R7, c[0x0][0x198], RZ ;  /* 0x00006600070e7a24 */ /* 0x000fe200078e02ff */
[----:B------:R-:W-:Y:S01]  /*2c60*/  IADD3 R12, P1, R12, R16, RZ ;  /* 0x000000100c0c7210 */ /* 0x000fe20007f3e0ff */
[----:B------:R-:W-:Y:S01]  /*2c70*/  IMAD R8, R8, c[0x0][0x1b0], RZ ;  /* 0x00006c0008087a24 */ /* 0x000fe200078e02ff */
[----:B------:R1:W-:Y:S01]  /*2c80*/  @P6 STS.128 [R218+0xe000], RZ ;  /* 0x00e000ffda006388 */ /* 0x0003e20000000c00 */
[----:B------:R-:W-:-:S05]  /*2c90*/  IMAD R7, R227, c[0x0][0x19c], R14 ;  /* 0x00006700e3077a24 */ /* 0x000fca00078e020e */
[----:B------:R-:W-:Y:S01]  /*2ca0*/  IADD3.X R13, R10, R17, R7, P1, !PT ;  /* 0x000000110a0d7210 */ /* 0x000fe20000ffe407 */
[----:B------:R-:W-:-:S04]  /*2cb0*/  IMAD R7, R9, c[0x0][0x1b4], R8 ;  /* 0x00006d0009077a24 */ /* 0x000fc800078e0208 */
        /* <DEDUP_REMOVED lines=26> */
.L_x_109:
[----:B------:R-:W-:Y:S05]  /*2e60*/  BSYNC B0 ;  /* 0x0000000000007941 */ /* 0x000fea0003800000 */
.L_x_108:
        /* <DEDUP_REMOVED lines=28> */
.L_x_111:
[----:B------:R-:W-:Y:S05]  /*3030*/  BSYNC B0 ;  /* 0x0000000000007941 */ /* 0x000fea0003800000 */
.L_x_110:
[----:B------:R-:W0:Y:S01]  /*3040*/  LDGDEPBAR ;  /* 0x00000000000079af */ /* 0x000e220000000000 */
[CC--:B------:R-:W-:Y:S01]  /*3050*/  LEA.HI R6, R4.reuse, R5.reuse, RZ, 0x4 ;  /* 0x0000000504067211 */ /* 0x0c0fe200078f20ff */
[----:B------:R-:W-:Y:S01]  /*3060*/  IMAD.MOV.U32 R200, RZ, RZ, 0x40 ;  /* 0x00000040ffc87424 */ /* 0x000fe200078e00ff */
[----:B------:R-:W-:Y:S01]  /*3070*/  LEA.HI R4, R4, R5, RZ, 0x3 ;  /* 0x0000000504047211 */ /* 0x000fe200078f18ff */
[----:B------:R-:W-:Y:S01]  /*3080*/  IMAD.MOV.U32 R236, RZ, RZ, c[0x0][0x2e4] ;  /* 0x0000b900ffec7624 */ /* 0x000fe200078e00ff */
[----:B------:R-:W-:Y:S01]  /*3090*/  LOP3.LUT R6, R6, 0xfffffff0, RZ, 0xc0, !PT ;  /* 0xfffffff006067812 */ /* 0x000fe200078ec0ff */
[----:B------:R-:W-:Y:S01]  /*30a0*/  IMAD.MOV.U32 R234, RZ, RZ, R239 ;  /* 0x000000ffffea7224 */ /* 0x000fe200078e00ef */
[----:B------:R-:W-:Y:S01]  /*30b0*/  LOP3.LUT R4, R4, 0xfffffff8, RZ, 0xc0, !PT ;  /* 0xfffffff804047812 */ /* 0x000fe200078ec0ff */
[----:B------:R-:W-:Y:S01]  /*30c0*/  CS2R R94, SRZ ;  /* 0x00000000005e7805 */ /* 0x000fe2000001ff00 */
[----:B------:R-:W-:Y:S01]  /*30d0*/  IADD3 R203, R208, 0x2000, RZ ;  /* 0x00002000d0cb7810 */ /* 0x000fe20007ffe0ff */
[----:B------:R-:W-:Y:S01]  /*30e0*/  IMAD.IADD R7, R5, 0x1, -R6 ;  /* 0x0000000105077824 */ /* 0x000fe200078e0a06 */
[----:B------:R-:W-:Y:S01]  /*30f0*/  IADD3 R202, R207, 0x2000, RZ ;  /* 0x00002000cfca7810 */ /* 0x000fe20007ffe0ff */
[----:B------:R-:W-:Y:S01]  /*3100*/  IMAD.IADD R4, R5, 0x1, -R4 ;  /* 0x0000000105047824 */ /* 0x000fe200078e0a04 */
[----:B------:R-:W-:Y:S01]  /*3110*/  SEL R203, R203, R208, !P0 ;  /* 0x000000d0cbcb7207 */ /* 0x000fe20004000000 */
[----:B------:R-:W-:Y:S01]  /*3120*/  CS2R R92, SRZ ;  /* 0x00000000005c7805 */ /* 0x000fe2000001ff00 */
[----:B------:R-:W-:Y:S01]  /*3130*/  SHF.R.S32.HI R6, RZ, 0x1f, R7 ;  /* 0x0000001fff067819 */ /* 0x000fe20000011407 */
[----:B------:R-:W-:Y:S01]  /*3140*/  CS2R R98, SRZ ;  /* 0x0000000000627805 */ /* 0x000fe2000001ff00 */
[----:B------:R-:W-:Y:S01]  /*3150*/  LOP3.LUT P3, RZ, R4, 0x2, RZ, 0xc0, !PT ;  /* 0x0000000204ff7812 */ /* 0x000fe2000786c0ff */
[----:B------:R-:W-:Y:S01]  /*3160*/  IMAD.MOV.U32 R4, RZ, RZ, 0x20 ;  /* 0x00000020ff047424 */ /* 0x000fe200078e00ff */
[----:B------:R-:W-:Y:S01]  /*3170*/  LEA.HI R6, R6, R7, RZ, 0x3 ;  /* 0x0000000706067211 */ /* 0x000fe200078f18ff */
[----:B------:R-:W-:Y:S01]  /*3180*/  CS2R R96, SRZ ;  /* 0x0000000000607805 */ /* 0x000fe2000001ff00 */
[----:B------:R-:W-:Y:S01]  /*3190*/  SEL R202, R202, R207, !P0 ;  /* 0x000000cfcaca7207 */ /* 0x000fe20004000000 */
[----:B------:R-:W-:Y:S01]  /*31a0*/  CS2R R90, SRZ ;  /* 0x00000000005a7805 */ /* 0x000fe2000001ff00 */
[----:B------:R-:W-:Y:S01]  /*31b0*/  SEL R4, R4, 0xffffffe0, !P3 ;  /* 0xffffffe004047807 */ /* 0x000fe20005800000 */
[----:B------:R-:W-:-:S04]  /*31c0*/  DEPBAR.LE SB0, 0x1 ;  /* 0x000080400000791a */ /* 0x000fc80000000000 */
[----:B------:R-:W-:Y:S01]  /*31d0*/  BAR.SYNC.DEFER_BLOCKING 0x0 ;  /* 0x0000000000007b1d */ /* 0x000fe20000010000 */
[----:B------:R-:W-:Y:S01]  /*31e0*/  IMAD.IADD R4, R4, 0x1, R3 ;  /* 0x0000000104047824 */ /* 0x000fe200078e0203 */
[----:B------:R-:W-:Y:S01]  /*31f0*/  LOP3.LUT R6, R6, 0xfffffff8, RZ, 0xc0, !PT ;  /* 0xfffffff806067812 */ /* 0x000fe200078ec0ff */
[----:B------:R-:W-:Y:S01]  /*3200*/  CS2R R88, SRZ ;  /* 0x0000000000587805 */ /* 0x000fe2000001ff00 */
[----:B------:R-:W-:Y:S01]  /*3210*/  IADD3 R245, -R242, 0x40, R245 ;  /* 0x00000040f2f57810 */ /* 0x000fe20007ffe1f5 */
[----:B------:R-:W-:Y:S01]  /*3220*/  CS2R R86, SRZ ;  /* 0x0000000000567805 */ /* 0x000fe2000001ff00 */
[----:B------:R-:W-:Y:S01]  /*3230*/  CS2R R84, SRZ ;  /* 0x0000000000547805 */ /* 0x000fe2000001ff00 */
[----:B------:R-:W-:Y:S01]  /*3240*/  IMAD.IADD R6, R7, 0x1, -R6 ;  /* 0x0000000107067824 */ /* 0x000fe200078e0a06 */
[----:B------:R-:W-:Y:S01]  /*3250*/  CS2R R78, SRZ ;  /* 0x00000000004e7805 */ /* 0x000fe2000001ff00 */
[----:B------:R-:W-:Y:S01]  /*3260*/  CS2R R76, SRZ ;  /* 0x00000000004c7805 */ /* 0x000fe2000001ff00 */
[----:B------:R-:W-:Y:S01]  /*3270*/  CS2R R82, SRZ ;  /* 0x0000000000527805 */ /* 0x000fe2000001ff00 */
[----:B------:R-:W-:Y:S01]  /*3280*/  CS2R R80, SRZ ;  /* 0x0000000000507805 */ /* 0x000fe2000001ff00 */
[----:B------:R-:W-:Y:S01]  /*3290*/  R2P PR, R6, 0x6 ;  /* 0x0000000606007804 */ /* 0x000fe20000000000 */
[----:B------:R-:W-:Y:S01]  /*32a0*/  CS2R R74, SRZ ;  /* 0x00000000004a7805 */ /* 0x000fe2000001ff00 */
[----:B------:R-:W-:Y:S01]  /*32b0*/  CS2R R72, SRZ ;  /* 0x0000000000487805 */ /* 0x000fe2000001ff00 */
[----:B------:R-:W-:Y:S01]  /*32c0*/  CS2R R70, SRZ ;  /* 0x0000000000467805 */ /* 0x000fe2000001ff00 */
[----:B------:R-:W-:Y:S01]  /*32d0*/  CS2R R68, SRZ ;  /* 0x0000000000447805 */ /* 0x000fe2000001ff00 */
[----:B------:R-:W-:Y:S01]  /*32e0*/  SEL R201, R201, 0xffffffe0, !P1 ;  /* 0xffffffe0c9c97807 */ /* 0x000fe20004800000 */
[----:B------:R-:W-:Y:S01]  /*32f0*/  CS2R R62, SRZ ;  /* 0x00000000003e7805 */ /* 0x000fe2000001ff00 */
[----:B------:R-:W-:Y:S01]  /*3300*/  SEL R200, R200, 0xffffffc0, !P2 ;  /* 0xffffffc0c8c87807 */ /* 0x000fe20005000000 */
[----:B------:R-:W-:Y:S01]  /*3310*/  CS2R R60, SRZ ;  /* 0x00000000003c7805 */ /* 0x000fe2000001ff00 */
[----:B------:R-:W-:Y:S01]  /*3320*/  CS2R R66, SRZ ;  /* 0x0000000000427805 */ /* 0x000fe2000001ff00 */
[----:B------:R-:W-:Y:S01]  /*3330*/  IMAD.IADD R199, R204, 0x1, R201 ;  /* 0x00000001ccc77824 */ /* 0x000fe200078e02c9 */
[----:B------:R-:W-:Y:S01]  /*3340*/  CS2R R64, SRZ ;  /* 0x0000000000407805 */ /* 0x000fe2000001ff00 */
[----:B------:R1:W2:Y:S01]  /*3350*/  LDSM.16.M88.4 R108, [R206+0x10000] ;  /* 0x01000000ce6c783b */ /* 0x0002a20000000200 */
[----:B------:R-:W-:Y:S01]  /*3360*/  CS2R R58, SRZ ;  /* 0x00000000003a7805 */ /* 0x000fe2000001ff00 */
[----:B------:R-:W-:Y:S01]  /*3370*/  CS2R R56, SRZ ;  /* 0x0000000000387805 */ /* 0x000fe2000001ff00 */
[----:B------:R-:W-:Y:S01]  /*3380*/  CS2R R54, SRZ ;  /* 0x0000000000367805 */ /* 0x000fe2000001ff00 */
[----:B------:R1:W3:Y:S01]  /*3390*/  LDSM.16.M88.4 R112, [R206+0x10800] ;  /* 0x01080000ce70783b */ /* 0x0002e20000000200 */
[----:B------:R-:W-:Y:S01]  /*33a0*/  CS2R R52, SRZ ;  /* 0x0000000000347805 */ /* 0x000fe2000001ff00 */
[----:B------:R-:W-:Y:S01]  /*33b0*/  CS2R R46, SRZ ;  /* 0x00000000002e7805 */ /* 0x000fe2000001ff00 */
[----:B------:R-:W-:Y:S01]  /*33c0*/  CS2R R44, SRZ ;  /* 0x00000000002c7805 */ /* 0x000fe2000001ff00 */
[----:B------:R1:W4:Y:S01]  /*33d0*/  LDSM.16.M88.4 R116, [R196+0x10000] ;  /* 0x01000000c474783b */ /* 0x0003220000000200 */
[----:B------:R-:W-:Y:S01]  /*33e0*/  CS2R R50, SRZ ;  /* 0x0000000000327805 */ /* 0x000fe2000001ff00 */
[----:B------:R-:W-:Y:S01]  /*33f0*/  CS2R R48, SRZ ;  /* 0x0000000000307805 */ /* 0x000fe2000001ff00 */
[----:B------:R-:W-:Y:S01]  /*3400*/  CS2R R42, SRZ ;  /* 0x00000000002a7805 */ /* 0x000fe2000001ff00 */
[----:B------:R1:W1:Y:S01]  /*3410*/  LDSM.16.M88.4 R120, [R196+0x10800] ;  /* 0x01080000c478783b */ /* 0x0002620000000200 */
[----:B------:R-:W-:Y:S01]  /*3420*/  CS2R R40, SRZ ;  /* 0x0000000000287805 */ /* 0x000fe2000001ff00 */
[----:B------:R-:W-:Y:S01]  /*3430*/  CS2R R38, SRZ ;  /* 0x0000000000267805 */ /* 0x000fe2000001ff00 */
[----:B------:R-:W-:Y:S01]  /*3440*/  CS2R R36, SRZ ;  /* 0x0000000000247805 */ /* 0x000fe2000001ff00 */
[----:B------:R1:W1:Y:S01]  /*3450*/  LDSM.16.M88.4 R128, [R3+0x10000] ;  /* 0x010000000380783b */ /* 0x0002620000000200 */
[----:B------:R-:W-:Y:S01]  /*3460*/  IADD3 R245, R245, -c[0x0][0x2e8], RZ ;  /* 0x8000ba00f5f57a10 */ /* 0x000fe20007ffe0ff */
[----:B------:R-:W-:-:S02]  /*3470*/  IMAD.SHL.U32 R203, R203, 0x2, RZ ;  /* 0x00000002cbcb7824 */ /* 0x000fc400078e00ff */
[----:B------:R1:W1:Y:S01]  /*3480*/  LDSM.16.M88.4 R132, [R3+0x10800] ;  /* 0x010800000384783b */ /* 0x0002620000000200 */
[----:B------:R-:W-:Y:S02]  /*3490*/  IMAD.SHL.U32 R202, R202, 0x2, RZ ;  /* 0x00000002caca7824 */ /* 0x000fe400078e00ff */
[----:B------:R-:W-:Y:S01]  /*34a0*/  IMAD.IADD R197, R204, 0x1, R200 ;  /* 0x00000001ccc57824 */ /* 0x000fe200078e02c8 */
[----:B------:R1:W1:Y:S01]  /*34b0*/  LDSM.16.M88.4 R144, [R206+0x12000] ;  /* 0x01200000ce90783b */ /* 0x0002620000000200 */
[----:B------:R-:W-:-:S03]  /*34c0*/  IMAD.IADD R198, R200, 0x1, R199 ;  /* 0x00000001c8c67824 */ /* 0x000fc600078e02c7 */
        /* <DEDUP_REMOVED lines=8> */
[----:B--234-:R1:W1:Y:S02]  /*3550*/  LDSM.16.M88.4 R172, [R4+0x12800] ;  /* 0x0128000004ac783b */ /* 0x01c2640000000200 */
.L_x_116:
[----:B------:R-:W0:Y:S01]  /*3560*/  LDGDEPBAR ;  /* 0x00000000000079af */ /* 0x000e220000000000 */
[----:B------:R-:W-:Y:S01]  /*3570*/  IADD3 R176, P0, R233, R230, RZ ;  /* 0x000000e6e9b07210 */ /* 0x000fe20007f1e0ff */
[C---:B------:R-:W-:Y:S01]  /*3580*/  IMAD.IADD R127, R203.reuse, 0x1, R201 ;  /* 0x00000001cb7f7824 */ /* 0x040fe200078e02c9 */
[----:B------:R-:W-:Y:S01]  /*3590*/  IADD3 R125, R203, R200, RZ ;  /* 0x000000c8cb7d7210 */ /* 0x000fe20007ffe0ff */
[----:B------:R-:W-:Y:S02]  /*35a0*/  IMAD.MOV.U32 R126, RZ, RZ, c[0x0][0x2e4] ;  /* 0x0000b900ff7e7624 */ /* 0x000fe400078e00ff */
[----:B------:R-:W-:Y:S02]  /*35b0*/  IMAD.X R177, R232, 0x1, R231, P0 ;  /* 0x00000001e8b17824 */ /* 0x000fe400000e06e7 */
[----:B------:R-:W-:Y:S01]  /*35c0*/  IMAD.IADD R124, R127, 0x1, R200 ;  /* 0x000000017f7c7824 */ /* 0x000fe200078e02c8 */
[----:B------:R-:W-:Y:S04]  /*35d0*/  DEPBAR.LE SB0, 0x0 ;  /* 0x000080000000791a */ /* 0x000fe80000000000 */
[----:B------:R-:W-:Y:S06]  /*35e0*/  BAR.SYNC.DEFER_BLOCKING 0x0 ;  /* 0x0000000000007b1d */ /* 0x000fec0000010000 */
[----:B------:R-:W-:Y:S04]  /*35f0*/  LDSM.16.M88.4 R20, [R203] ;  /* 0x00000000cb14783b */ /* 0x000fe80000000200 */
[----:B------:R-:W2:Y:S04]  /*3600*/  LDSM.16.M88.4 R24, [R206+0xc000] ;  /* 0x00c00000ce18783b */ /* 0x000ea80000000200 */
[----:B-----5:R3:W5:Y:S04]  /*3610*/  LDG.E R181, [R176.64] ;  /* 0x00000006b0b57981 */ /* 0x020768000c1e1900 */
[----:B------:R3:W5:Y:S04]  /*3620*/  LDG.E R180, [R176.64+0x20] ;  /* 0x00002006b0b47981 */ /* 0x000768000c1e1900 */
[----:B------:R-:W4:Y:S04]  /*3630*/  LDSM.16.M88.4 R28, [R206+0xc800] ;  /* 0x00c80000ce1c783b */ /* 0x000f280000000200 */
[----:B------:R-:W-:Y:S04]  /*3640*/  LDSM.16.M88.4 R32, [R127] ;  /* 0x000000007f20783b */ /* 0x000fe80000000200 */
[----:B------:R-:W1:Y:S04]  /*3650*/  LDSM.16.M88.4 R100, [R196+0xc000] ;  /* 0x00c00000c464783b */ /* 0x000e680000000200 */
[----:B------:R-:W1:Y:S01]  /*3660*/  LDSM.16.M88.4 R104, [R196+0xc800] ;  /* 0x00c80000c468783b */ /* 0x000e620000000200 */
[----:B---3--:R-:W-:Y:S04]  /*3670*/  SHF.L.U32 R176, R240, 0x6, RZ ;  /* 0x00000006f0b07819 */ /* 0x008fe800000006ff */
[----:B------:R-:W-:Y:S01]  /*3680*/  ISETP.GE.AND P0, PT, R176, R245, PT ;  /* 0x000000f5b000720c */ /* 0x000fe20003f06270 */
[C---:B-12---:R-:W-:Y:S08]  /*3690*/  HMMA.16816.F32 R4, R20.reuse, R24, RZ ;  /* 0x000000181404723c */ /* 0x046ff000000018ff */
[C---:B------:R-:W-:Y:S01]  /*36a0*/  HMMA.16816.F32 R8, R20.reuse, R26, RZ ;  /* 0x0000001a1408723c */ /* 0x040fe200000018ff */
[----:B------:R-:W-:Y:S07]  /*36b0*/  LDSM.16.M88.4 R24, [R3+0xc000] ;  /* 0x00c000000318783b */ /* 0x000fee0000000200 */
[C---:B----4-:R-:W-:Y:S08]  /*36c0*/  HMMA.16816.F32 R12, R20.reuse, R28, RZ ;  /* 0x0000001c140c723c */ /* 0x050ff000000018ff */
[----:B------:R-:W-:Y:S01]  /*36d0*/  HMMA.16816.F32 R16, R20, R30, RZ ;  /* 0x0000001e1410723c */ /* 0x000fe200000018ff */
[----:B------:R-:W1:Y:S04]  /*36e0*/  LDSM.16.M88.4 R20, [R125] ;  /* 0x000000007d14783b */ /* 0x000e680000000200 */
[----:B------:R-:W2:Y:S03]  /*36f0*/  LDSM.16.M88.4 R28, [R3+0xc800] ;  /* 0x00c80000031c783b */ /* 0x000ea60000000200 */
[C---:B------:R-:W-:Y:S08]  /*3700*/  HMMA.16816.F32 R4, R32.reuse, R100, R4 ;  /* 0x000000642004723c */ /* 0x040ff00000001804 */
[C---:B------:R-:W-:Y:S01]  /*3710*/  HMMA.16816.F32 R8, R32.reuse, R102, R8 ;  /* 0x000000662008723c */ /* 0x040fe20000001808 */
[----:B------:R-:W-:Y:S07]  /*3720*/  LDSM.16.M88.4 R100, [R2+0xc000] ;  /* 0x00c000000264783b */ /* 0x000fee0000000200 */
[C---:B------:R-:W-:Y:S08]  /*3730*/  HMMA.16816.F32 R12, R32.reuse, R104, R12 ;  /* 0x00000068200c723c */ /* 0x040ff0000000180c */
[----:B------:R-:W-:Y:S01]  /*3740*/  HMMA.16816.F32 R16, R32, R106, R16 ;  /* 0x0000006a2010723c */ /* 0x000fe20000001810 */
[----:B------:R-:W3:Y:S04]  /*3750*/  LDSM.16.M88.4 R32, [R124] ;  /* 0x000000007c20783b */ /* 0x000ee80000000200 */
[----:B------:R-:W4:Y:S03]  /*3760*/  LDSM.16.M88.4 R104, [R2+0xc800] ;  /* 0x00c800000268783b */ /* 0x000f260000000200 */
[C---:B-1----:R-:W-:Y:S08]  /*3770*/  HMMA.16816.F32 R4, R20.reuse, R24, R4 ;  /* 0x000000181404723c */ /* 0x042ff00000001804 */
[C---:B------:R-:W-:Y:S01]  /*3780*/  HMMA.16816.F32 R8, R20.reuse, R26, R8 ;  /* 0x0000001a1408723c */ /* 0x040fe20000001808 */
[----:B------:R-:W-:Y:S07]  /*3790*/  LDSM.16.M88.4 R24, [R206+0xe000] ;  /* 0x00e00000ce18783b */ /* 0x000fee0000000200 */
[C---:B--2---:R-:W-:Y:S08]  /*37a0*/  HMMA.16816.F32 R12, R20.reuse, R28, R12 ;  /* 0x0000001c140c723c */ /* 0x044ff0000000180c */
[----:B------:R-:W-:Y:S01]  /*37b0*/  HMMA.16816.F32 R16, R20, R30, R16 ;  /* 0x0000001e1410723c */ /* 0x000fe20000001810 */
[----:B------:R-:W1:Y:S04]  /*37c0*/  LDSM.16.M88.4 R20, [R203+0x2000] ;  /* 0x00200000cb14783b */ /* 0x000e680000000200 */
[----:B------:R-:W2:Y:S03]  /*37d0*/  LDSM.16.M88.4 R28, [R206+0xe800] ;  /* 0x00e80000ce1c783b */ /* 0x000ea60000000200 */
[C---:B---3--:R-:W-:Y:S08]  /*37e0*/  HMMA.16816.F32 R4, R32.reuse, R100, R4 ;  /* 0x000000642004723c */ /* 0x048ff00000001804 */
[C---:B------:R-:W-:Y:S01]  /*37f0*/  HMMA.16816.F32 R8, R32.reuse, R102, R8 ;  /* 0x000000662008723c */ /* 0x040fe20000001808 */
[----:B------:R-:W-:Y:S07]  /*3800*/  LDSM.16.M88.4 R100, [R196+0xe000] ;  /* 0x00e00000c464783b */ /* 0x000fee0000000200 */
[C---:B----4-:R-:W-:Y:S08]  /*3810*/  HMMA.16816.F32 R12, R32.reuse, R104, R12 ;  /* 0x00000068200c723c */ /* 0x050ff0000000180c */
[----:B------:R-:W-:Y:S01]  /*3820*/  HMMA.16816.F32 R16, R32, R106, R16 ;  /* 0x0000006a2010723c */ /* 0x000fe20000001810 */
[----:B------:R-:W3:Y:S04]  /*3830*/  LDSM.16.M88.4 R32, [R127+0x2000] ;  /* 0x002000007f20783b */ /* 0x000ee80000000200 */
        /* <DEDUP_REMOVED lines=16> */
[C---:B------:R-:W-:Y:S08]  /*3940*/  HMMA.16816.F32 R8, R20.reuse, R26, R8 ;  /* 0x0000001a1408723c */ /* 0x040ff00000001808 */
[C---:B--2---:R-:W-:Y:S08]  /*3950*/  HMMA.16816.F32 R12, R20.reuse, R28, R12 ;  /* 0x0000001c140c723c */ /* 0x044ff0000000180c */
[----:B------:R-:W-:Y:S08]  /*3960*/  HMMA.16816.F32 R16, R20, R30, R16 ;  /* 0x0000001e1410723c */ /* 0x000ff00000001810 */
[C---:B---3--:R-:W-:Y:S08]  /*3970*/  HMMA.16816.F32 R4, R32.reuse, R100, R4 ;  /* 0x000000642004723c */ /* 0x048ff00000001804 */
[C---:B------:R-:W-:Y:S08]  /*3980*/  HMMA.16816.F32 R8, R32.reuse, R102, R8 ;  /* 0x000000662008723c */ /* 0x040ff00000001808 */
[C---:B----4-:R-:W-:Y:S08]  /*3990*/  HMMA.16816.F32 R12, R32.reuse, R104, R12 ;  /* 0x00000068200c723c */ /* 0x050ff0000000180c */
[----:B------:R-:W-:Y:S01]  /*39a0*/  HMMA.16816.F32 R16, R32, R106, R16 ;  /* 0x0000006a2010723c */ /* 0x000fe20000001810 */
[----:B------:R-:W-:-:S07]  /*39b0*/  @!P0 BRA `(.L_x_112) ;  /* 0x0000009000008947 */ /* 0x000fce0003800000 */
[C---:B------:R-:W-:Y:S01]  /*39c0*/  IADD3 R23, R227.reuse, 0x40, RZ ;  /* 0x00000040e3177810 */ /* 0x040fe20007ffe0ff */
[----:B------:R-:W-:Y:S01]  /*39d0*/  IMAD.IADD R21, R227, 0x1, R243 ;  /* 0x00000001e3157824 */ /* 0x000fe200078e02f3 */
[----:B------:R-:W-:Y:S01]  /*39e0*/  IADD3 R20, R176, 0x40, RZ ;  /* 0x00000040b0147810 */ /* 0x000fe20007ffe0ff */
[----:B------:R-:W-:Y:S01]  /*39f0*/  IMAD.MOV.U32 R126, RZ, RZ, R236 ;  /* 0x000000ffff7e7224 */ /* 0x000fe200078e00ec */
[----:B------:R-:W-:Y:S02]  /*3a00*/  ISETP.LT.AND P0, PT, R23, R242, PT ;  /* 0x000000f21700720c */ /* 0x000fe40003f01270 */
[----:B------:R-:W-:Y:S04]  /*3a10*/  IADD3 R21, R236, R21, -R242 ;  /* 0x00000015ec157210 */ /* 0x000fe80007ffe8f2 */
[----:B------:R-:W-:Y:S11]  /*3a20*/  ISETP.GE.AND P1, PT, R20, R21, PT ;  /* 0x000000151400720c */ /* 0x000ff60003f26270 */
[----:B------:R-:W-:Y:S02]  /*3a30*/  @!UPT UIADD3 URZ, URZ, URZ, URZ ;  /* 0x0000003f3f3ff290 */ /* 0x000fe4000fffe03f */
[----:B------:R-:W-:-:S05]  /*3a40*/  @!P1 BRA P0, `(.L_x_113) ;  /* 0x0000046000009947 */ /* 0x000fca0000000000 */
.L_x_112:
[--C-:B------:R-:W-:Y:S01]  /*3a50*/  IADD3 R22, R242, 0x1, -R243.reuse ;  /* 0x00000001f2167810 */ /* 0x100fe20007ffe8f3 */
[----:B------:R-:W-:Y:S01]  /*3a60*/  IMAD.IADD R103, R211, 0x1, R176 ;  /* 0x00000001d3677824 */ /* 0x000fe200078e02b0 */
[----:B------:R-:W-:Y:S01]  /*3a70*/  IADD3 R20, -R126, R242, -R243 ;  /* 0x000000f27e147210 */ /* 0x000fe20007ffe9f3 */
[----:B------:R-:W-:Y:S01]  /*3a80*/  IMAD R101, R217, 0x40, R210 ;  /* 0x00000040d9657824 */ /* 0x000fe200078e02d2 */
[----:B------:R-:W-:Y:S01]  /*3a90*/  IADD3 R22, R22, c[0x0][0x2e8], RZ ;  /* 0x0000ba0016167a10 */ /* 0x000fe20007ffe0ff */
[----:B------:R-:W-:Y:S01]  /*3aa0*/  IMAD.MOV.U32 R236, RZ, RZ, R126 ;  /* 0x000000ffffec7224 */ /* 0x000fe200078e007e */
[C---:B------:R-:W-:Y:S01]  /*3ab0*/  IADD3 R21, R103.reuse, 0x8, RZ ;  /* 0x0000000867157810 */ /* 0x040fe20007ffe0ff */
[----:B------:R-:W-:Y:S01]  /*3ac0*/  IMAD.IADD R24, R103, 0x1, R20 ;  /* 0x0000000167187824 */ /* 0x000fe200078e0214 */
[----:B------:R-:W-:Y:S01]  /*3ad0*/  IADD3 R35, R101, 0x1, RZ ;  /* 0x0000000165237810 */ /* 0x000fe20007ffe0ff */
[----:B------:R-:W-:Y:S01]  /*3ae0*/  IMAD.IADD R103, R103, 0x1, R22 ;  /* 0x0000000167677824 */ /* 0x000fe200078e0216 */
[----:B------:R-:W-:Y:S01]  /*3af0*/  IADD3 R33, R101, 0x8, RZ ;  /* 0x0000000865217810 */ /* 0x000fe20007ffe0ff */
[--C-:B------:R-:W-:Y:S01]  /*3b00*/  IMAD.IADD R20, R20, 0x1, R21.reuse ;  /* 0x0000000114147824 */ /* 0x100fe200078e0215 */
[----:B------:R-:W-:Y:S01]  /*3b10*/  IMNMX R24, RZ, R24, !PT ;  /* 0x00000018ff187217 */ /* 0x000fe20007800200 */
[----:B------:R-:W-:Y:S01]  /*3b20*/  IMAD.IADD R21, R22, 0x1, R21 ;  /* 0x0000000116157824 */ /* 0x000fe200078e0215 */
[----:B------:R-:W-:Y:S02]  /*3b30*/  IMNMX R22, R103, R242, PT ;  /* 0x000000f267167217 */ /* 0x000fe40003800200 */
[-C--:B------:R-:W-:Y:S02]  /*3b40*/  ISETP.GE.AND P1, PT, R101, R24.reuse, PT ;  /* 0x000000186500720c */ /* 0x080fe40003f26270 */
[----:B------:R-:W-:Y:S02]  /*3b50*/  ISETP.GE.AND P0, PT, R35, R24, PT ;  /* 0x000000182300720c */ /* 0x000fe40003f06270 */
[C---:B------:R-:W-:Y:S02]  /*3b60*/  IADD3 R31, R101.reuse, 0x9, RZ ;  /* 0x00000009651f7810 */ /* 0x040fe40007ffe0ff */
[C---:B------:R-:W-:Y:S02]  /*3b70*/  IADD3 R29, R101.reuse, 0x10, RZ ;  /* 0x00000010651d7810 */ /* 0x040fe40007ffe0ff */
[C---:B------:R-:W-:Y:S02]  /*3b80*/  IADD3 R27, R101.reuse, 0x11, RZ ;  /* 0x00000011651b7810 */ /* 0x040fe40007ffe0ff */
[C---:B------:R-:W-:Y:S02]  /*3b90*/  IADD3 R25, R101.reuse, 0x18, RZ ;  /* 0x0000001865197810 */ /* 0x040fe40007ffe0ff */
[C---:B------:R-:W-:Y:S02]  /*3ba0*/  IADD3 R23, R101.reuse, 0x19, RZ ;  /* 0x0000001965177810 */ /* 0x040fe40007ffe0ff */
[----:B------:R-:W-:Y:S02]  /*3bb0*/  IMNMX R20, RZ, R20, !PT ;  /* 0x00000014ff147217 */ /* 0x000fe40007800200 */
[-C--:B------:R-:W-:Y:S02]  /*3bc0*/  ISETP.GE.OR P1, PT, R101, R22.reuse, !P1 ;  /* 0x000000166500720c */ /* 0x080fe40004f26670 */
[----:B------:R-:W-:Y:S02]  /*3bd0*/  ISETP.GE.OR P0, PT, R35, R22, !P0 ;  /* 0x000000162300720c */ /* 0x000fe40004706670 */
[-C--:B------:R-:W-:Y:S02]  /*3be0*/  ISETP.GE.AND P6, PT, R33, R24.reuse, PT ;  /* 0x000000182100720c */ /* 0x080fe40003fc6270 */
[-C--:B------:R-:W-:Y:S02]  /*3bf0*/  ISETP.GE.AND P5, PT, R31, R24.reuse, PT ;  /* 0x000000181f00720c */ /* 0x080fe40003fa6270 */
[-C--:B------:R-:W-:Y:S02]  /*3c00*/  ISETP.GE.AND P4, PT, R29, R24.reuse, PT ;  /* 0x000000181d00720c */ /* 0x080fe40003f86270 */
[-C--:B------:R-:W-:Y:S02]  /*3c10*/  ISETP.GE.AND P3, PT, R27, R24.reuse, PT ;  /* 0x000000181b00720c */ /* 0x080fe40003f66270 */
[-C--:B------:R-:W-:Y:S02]  /*3c20*/  ISETP.GE.AND P2, PT, R25, R24.reuse, PT ;  /* 0x000000181900720c */ /* 0x080fe40003f46270 */
[----:B------:R-:W-:Y:S02]  /*3c30*/  FSEL R4, R4, -INF , !P1 ;  /* 0xff80000004047808 */ /* 0x000fe40004800000 */
[----:B------:R-:W-:Y:S02]  /*3c40*/  ISETP.GE.AND P1, PT, R23, R24, PT ;  /* 0x000000181700720c */ /* 0x000fe40003f26270 */
[----:B------:R-:W-:Y:S02]  /*3c50*/  IMNMX R24, R21, R242, PT ;  /* 0x000000f215187217 */ /* 0x000fe40003800200 */
[----:B------:R-:W-:Y:S02]  /*3c60*/  FSEL R5, R5, -INF , !P0 ;  /* 0xff80000005057808 */ /* 0x000fe40004000000 */
[----:B------:R-:W-:Y:S02]  /*3c70*/  ISETP.GE.AND P0, PT, R101, R20, PT ;  /* 0x000000146500720c */ /* 0x000fe40003f06270 */
[-C--:B------:R-:W-:Y:S02]  /*3c80*/  ISETP.GE.OR P6, PT, R33, R22.reuse, !P6 ;  /* 0x000000162100720c */ /* 0x080fe400077c6670 */
[-C--:B------:R-:W-:Y:S02]  /*3c90*/  ISETP.GE.OR P5, PT, R31, R22.reuse, !P5 ;  /* 0x000000161f00720c */ /* 0x080fe40006fa6670 */
[-C--:B------:R-:W-:Y:S02]  /*3ca0*/  ISETP.GE.OR P4, PT, R29, R22.reuse, !P4 ;  /* 0x000000161d00720c */ /* 0x080fe40006786670 */
[-C--:B------:R-:W-:Y:S02]  /*3cb0*/  ISETP.GE.OR P3, PT, R27, R22.reuse, !P3 ;  /* 0x000000161b00720c */ /* 0x080fe40005f66670 */
[-C--:B------:R-:W-:Y:S02]  /*3cc0*/  ISETP.GE.OR P2, PT, R25, R22.reuse, !P2 ;  /* 0x000000161900720c */ /* 0x080fe40005746670 */
[----:B------:R-:W-:Y:S02]  /*3cd0*/  ISETP.GE.OR P1, PT, R23, R22, !P1 ;  /* 0x000000161700720c */ /* 0x000fe40004f26670 */
[----:B------:R-:W-:Y:S02]  /*3ce0*/  ISETP.GE.OR P0, PT, R101, R24, !P0 ;  /* 0x000000186500720c */ /* 0x000fe40004706670 */
[----:B------:R-:W-:Y:S02]  /*3cf0*/  FSEL R8, R8, -INF , !P6 ;  /* 0xff80000008087808 */ /* 0x000fe40007000000 */
[-C--:B------:R-:W-:Y:S02]  /*3d00*/  ISETP.GE.AND P6, PT, R35, R20.reuse, PT ;  /* 0x000000142300720c */ /* 0x080fe40003fc6270 */
        /* <DEDUP_REMOVED lines=11> */
[----:B------:R-:W-:Y:S02]  /*3dc0*/  ISETP.GE.AND P0, PT, R23, R20, PT ;  /* 0x000000141700720c */ /* 0x000fe40003f06270 */
[-C--:B------:R-:W-:Y:S02]  /*3dd0*/  ISETP.GE.OR P6, PT, R35, R24.reuse, !P6 ;  /* 0x000000182300720c */ /* 0x080fe400077c6670 */
[-C--:B------:R-:W-:Y:S02]  /*3de0*/  ISETP.GE.OR P5, PT, R33, R24.reuse, !P5 ;  /* 0x000000182100720c */ /* 0x080fe40006fa6670 */
[-C--:B------:R-:W-:Y:S02]  /*3df0*/  ISETP.GE.OR P4, PT, R31, R24.reuse, !P4 ;  /* 0x000000181f00720c */ /* 0x080fe40006786670 */
[-C--:B------:R-:W-:Y:S02]  /*3e00*/  ISETP.GE.OR P3, PT, R29, R24.reuse, !P3 ;  /* 0x000000181d00720c */ /* 0x080fe40005f66670 */
[-C--:B------:R-:W-:Y:S02]  /*3e10*/  ISETP.GE.OR P2, PT, R27, R24.reuse, !P2 ;  /* 0x000000181b00720c */ /* 0x080fe40005746670 */
[-C--:B------:R-:W-:Y:S02]  /*3e20*/  ISETP.GE.OR P1, PT, R25, R24.reuse, !P1 ;  /* 0x000000181900720c */ /* 0x080fe40004f26670 */
[----:B------:R-:W-:Y:S02]  /*3e30*/  ISETP.GE.OR P0, PT, R23, R24, !P0 ;  /* 0x000000181700720c */ /* 0x000fe40004706670 */
[----:B------:R-:W-:Y:S02]  /*3e40*/  FSEL R7, R7, -INF , !P6 ;  /* 0xff80000007077808 */ /* 0x000fe40007000000 */
[----:B------:R-:W-:Y:S02]  /*3e50*/  FSEL R10, R10, -INF , !P5 ;  /* 0xff8000000a0a7808 */ /* 0x000fe40006800000 */
[----:B------:R-:W-:Y:S02]  /*3e60*/  FSEL R11, R11, -INF , !P4 ;  /* 0xff8000000b0b7808 */ /* 0x000fe40006000000 */
[----:B------:R-:W-:Y:S02]  /*3e70*/  FSEL R14, R14, -INF , !P3 ;  /* 0xff8000000e0e7808 */ /* 0x000fe40005800000 */
[----:B------:R-:W-:Y:S02]  /*3e80*/  FSEL R15, R15, -INF , !P2 ;  /* 0xff8000000f0f7808 */ /* 0x000fe40005000000 */
[----:B------:R-:W-:Y:S02]  /*3e90*/  FSEL R18, R18, -INF , !P1 ;  /* 0xff80000012127808 */ /* 0x000fe40004800000 */
[----:B------:R-:W-:Y:S02]  /*3ea0*/  FSEL R19, R19, -INF , !P0 ;  /* 0xff80000013137808 */ /* 0x000fe40004000000 */
.L_x_113:
[C---:B------:R-:W-:Y:S01]  /*3eb0*/  FMUL.FTZ R195, R237.reuse, 1.4426950216293334961 ;  /* 0x3fb8aa3bedc37820 */ /* 0x040fe20000410000 */
[----:B------:R-:W-:Y:S01]  /*3ec0*/  FSETP.NEU.FTZ.AND P0, PT, R237, -INF , PT ;  /* 0xff800000ed00780b */ /* 0x000fe20003f1d000 */
[----:B------:R-:W-:Y:S01]  /*3ed0*/  FMUL.FTZ R252, R238, 1.4426950216293334961 ;  /* 0x3fb8aa3beefc7820 */ /* 0x000fe20000410000 */
[----:B------:R-:W-:Y:S02]  /*3ee0*/  SHF.L.U32 R178, R208, 0x1, RZ ;  /* 0x00000001d0b27819 */ /* 0x000fe400000006ff */
[----:B------:R-:W-:Y:S02]  /*3ef0*/  FSEL R195, R195, RZ, P0 ;  /* 0x000000ffc3c37208 */ /* 0x000fe40000000000 */
[----:B------:R-:W-:Y:S02]  /*3f00*/  FSETP.NEU.FTZ.AND P0, PT, R238, -INF , PT ;  /* 0xff800000ee00780b */ /* 0x000fe40003f1d000 */
[-C--:B------:R-:W-:Y:S01]  /*3f10*/  IADD3 R179, R201, R178.reuse, RZ ;  /* 0x000000b2c9b37210 */ /* 0x080fe20007ffe0ff */
[--C-:B------:R-:W-:Y:S01]  /*3f20*/  FFMA.FTZ R183, R5, c[0x0][0x23c], -R195.reuse ;  /* 0x00008f0005b77a23 */ /* 0x100fe200000108c3 */
[----:B------:R-:W-:Y:S01]  /*3f30*/  FSEL R252, R252, RZ, P0 ;  /* 0x000000fffcfc7208 */ /* 0x000fe20000000000 */
[--C-:B------:R-:W-:Y:S01]  /*3f40*/  FFMA.FTZ R182, R4, c[0x0][0x23c], -R195.reuse ;  /* 0x00008f0004b67a23 */ /* 0x100fe200000108c3 */
[C---:B------:R-:W-:Y:S01]  /*3f50*/  IADD3 R177, R200.reuse, R178, RZ ;  /* 0x000000b2c8b17210 */ /* 0x040fe20007ffe0ff */
[--C-:B------:R-:W-:Y:S01]  /*3f60*/  FFMA.FTZ R187, R9, c[0x0][0x23c], -R195.reuse ;  /* 0x00008f0009bb7a23 */ /* 0x100fe200000108c3 */
[----:B------:R-:W-:Y:S01]  /*3f70*/  IADD3 R176, R200, R179, RZ ;  /* 0x000000b3c8b07210 */ /* 0x000fe20007ffe0ff */
[--C-:B------:R-:W-:Y:S01]  /*3f80*/  FFMA.FTZ R185, R7, c[0x0][0x23c], -R252.reuse ;  /* 0x00008f0007b97a23 */ /* 0x100fe200000108fc */
[----:B------:R-:W-:Y:S01]  /*3f90*/  MUFU.EX2 R183, R183 ;  /* 0x000000b700b77308 */ /* 0x000fe20000000800 */
[--C-:B------:R-:W-:Y:S01]  /*3fa0*/  FFMA.FTZ R184, R6, c[0x0][0x23c], -R252.reuse ;  /* 0x00008f0006b87a23 */ /* 0x100fe200000108fc */
[----:B------:R-:W-:Y:S01]  /*3fb0*/  ISETP.GT.AND P5, PT, R240, R225, PT ;  /* 0x000000e1f000720c */ /* 0x000fe20003fa4270 */
[--C-:B------:R-:W-:Y:S02]  /*3fc0*/  FFMA.FTZ R189, R11, c[0x0][0x23c], -R252.reuse ;  /* 0x00008f000bbd7a23 */ /* 0x100fe400000108fc */
[--C-:B------:R-:W-:Y:S02]  /*3fd0*/  FFMA.FTZ R186, R8, c[0x0][0x23c], -R195.reuse ;  /* 0x00008f0008ba7a23 */ /* 0x100fe400000108c3 */
[--C-:B------:R-:W-:Y:S02]  /*3fe0*/  FFMA.FTZ R188, R10, c[0x0][0x23c], -R252.reuse ;  /* 0x00008f000abc7a23 */ /* 0x100fe400000108fc */
[--C-:B------:R-:W-:Y:S01]  /*3ff0*/  FFMA.FTZ R191, R13, c[0x0][0x23c], -R195.reuse ;  /* 0x00008f000dbf7a23 */ /* 0x100fe200000108c3 */
[----:B------:R-:W-:Y:S01]  /*4000*/  MUFU.EX2 R182, R182 ;  /* 0x000000b600b67308 */ /* 0x000fe20000000800 */
[--C-:B------:R-:W-:Y:S02]  /*4010*/  FFMA.FTZ R193, R15, c[0x0][0x23c], -R252.reuse ;  /* 0x00008f000fc17a23 */ /* 0x100fe400000108fc */
[--C-:B------:R-:W-:Y:S02]  /*4020*/  FFMA.FTZ R190, R12, c[0x0][0x23c], -R195.reuse ;  /* 0x00008f000cbe7a23 */ /* 0x100fe400000108c3 */
[--C-:B------:R-:W-:Y:S02]  /*4030*/  FFMA.FTZ R192, R14, c[0x0][0x23c], -R252.reuse ;  /* 0x00008f000ec07a23 */ /* 0x100fe400000108fc */
[--C-:B------:R-:W-:Y:S02]  /*4040*/  FFMA.FTZ R194, R16, c[0x0][0x23c], -R195.reuse ;  /* 0x00008f0010c27a23 */ /* 0x100fe400000108c3 */
[----:B------:R-:W-:Y:S01]  /*4050*/  FFMA.FTZ R195, R17, c[0x0][0x23c], -R195 ;  /* 0x00008f0011c37a23 */ /* 0x000fe200000108c3 */
[----:B------:R-:W-:Y:S01]  /*4060*/  MUFU.EX2 R184, R184 ;  /* 0x000000b800b87308 */ /* 0x000fe20000000800 */
[--C-:B------:R-:W-:Y:S02]  /*4070*/  FFMA.FTZ R209, R18, c[0x0][0x23c], -R252.reuse ;  /* 0x00008f0012d17a23 */ /* 0x100fe400000108fc */
[----:B------:R-:W-:Y:S07]  /*4080*/  FFMA.FTZ R252, R19, c[0x0][0x23c], -R252 ;  /* 0x00008f0013fc7a23 */ /* 0x000fee00000108fc */
[----:B------:R-:W-:Y:S10]  /*4090*/  MUFU.EX2 R185, R185 ;  /* 0x000000b900b97308 */ /* 0x000ff40000000800 */
        /* <DEDUP_REMOVED lines=11> */
[----:B------:R-:W1:Y:S02]  /*4150*/  MUFU.EX2 R6, R252 ;  /* 0x000000fc00067308 */ /* 0x000e640000000800 */
[----:B-1----:R-:W-:Y:S02]  /*4160*/  F2FP.PACK_AB R252, R6, R209 ;  /* 0x000000d106fc723e */ /* 0x002fe400000000ff */
[----:B------:R-:W-:Y:S02]  /*4170*/  F2FP.PACK_AB R17, R183, R182 ;  /* 0x000000b6b711723e */ /* 0x000fe400000000ff */
        /* <DEDUP_REMOVED lines=8> */
[----:B------:R-:W-:Y:S04]  /*4200*/  STS [R224+0x12000], R13 ;  /* 0x0120000de0007388 */ /* 0x000fe80000000800 */
[----:B------:R-:W-:Y:S04]  /*4210*/  STS [R224+0x12400], R11 ;  /* 0x0124000be0007388 */ /* 0x000fe80000000800 */
[----:B------:R-:W-:Y:S04]  /*4220*/  STS [R222+0x12000], R9 ;  /* 0x01200009de007388 */ /* 0x000fe80000000800 */
[----:B------:R-:W-:Y:S04]  /*4230*/  STS [R222+0x12400], R7 ;  /* 0x01240007de007388 */ /* 0x000fe80000000800 */
[----:B------:R-:W-:Y:S04]  /*4240*/  STS [R226+0x12000], R5 ;  /* 0x01200005e2007388 */ /* 0x000fe80000000800 */
[----:B------:R1:W-:Y:S04]  /*4250*/  STS [R226+0x12400], R252 ;  /* 0x012400fce2007388 */ /* 0x0003e80000000800 */
[----:B------:R-:W2:Y:S08]  /*4260*/  LDSM.16.M88.4 R100, [R178+0x8000] ;  /* 0x00800000b264783b */ /* 0x000eb00000000200 */
[----:B------:R-:W3:Y:S08]  /*4270*/  LDSM.16.M88.4 R104, [R179+0x8000] ;  /* 0x00800000b368783b */ /* 0x000ef00000000200 */
[----:B------:R-:W4:Y:S01]  /*4280*/  LDSM.16.M88.4 R124, [R177+0x8000] ;  /* 0x00800000b17c783b */ /* 0x000f220000000200 */
[----:B-1----:R-:W-:Y:S05]  /*4290*/  MOV R252, c[0x0][0x22c] ;  /* 0x00008b0000fc7a02 */ /* 0x002fea0000000f00 */
[----:B------:R-:W-:Y:S05]  /*42a0*/  IMAD R252, R252, c[0x0][0x1c0], RZ ;  /* 0x00007000fcfc7a24 */ /* 0x000fea00078e02ff */
[----:B------:R-:W-:Y:S04]  /*42b0*/  LEA R5, -R252, RZ, 0x6 ;  /* 0x000000fffc057211 */ /* 0x000fe800078e31ff */
[C---:B------:R-:W-:Y:S04]  /*42c0*/  LEA R246, P0, R5.reuse, R246, 0x2 ;  /* 0x000000f605f67211 */ /* 0x040fe800078010ff */
[----:B------:R-:W-:Y:S01]  /*42d0*/  LEA.HI.X.SX32 R247, R5, R247, 0x2, P0 ;  /* 0x000000f705f77211 */ /* 0x000fe200000f16ff */
[C---:B--2---:R-:W-:Y:S08]  /*42e0*/  HMMA.16816.F32 R20, R100.reuse, R108, RZ ;  /* 0x0000006c6414723c */ /* 0x044ff000000018ff */
[C---:B------:R-:W-:Y:S08]  /*42f0*/  HMMA.16816.F32 R24, R100.reuse, R110, RZ ;  /* 0x0000006e6418723c */ /* 0x040ff000000018ff */
[C---:B------:R-:W-:Y:S08]  /*4300*/  HMMA.16816.F32 R28, R100.reuse, R112, RZ ;  /* 0x00000070641c723c */ /* 0x040ff000000018ff */
[----:B------:R-:W-:Y:S01]  /*4310*/  HMMA.16816.F32 R32, R100, R114, RZ ;  /* 0x000000726420723c */ /* 0x000fe200000018ff */
[----:B------:R-:W1:Y:S07]  /*4320*/  LDSM.16.M88.4 R100, [R176+0x8000] ;  /* 0x00800000b064783b */ /* 0x000e6e0000000200 */
[C---:B---3--:R-:W-:Y:S08]  /*4330*/  HMMA.16816.F32 R20, R104.reuse, R116, R20 ;  /* 0x000000746814723c */ /* 0x048ff00000001814 */
[C---:B------:R-:W-:Y:S08]  /*4340*/  HMMA.16816.F32 R24, R104.reuse, R118, R24 ;  /* 0x000000766818723c */ /* 0x040ff00000001818 */
[C---:B------:R-:W-:Y:S08]  /*4350*/  HMMA.16816.F32 R28, R104.reuse, R120, R28 ;  /* 0x00000078681c723c */ /* 0x040ff0000000181c */
[----:B------:R-:W-:Y:S01]  /*4360*/  HMMA.16816.F32 R32, R104, R122, R32 ;  /* 0x0000007a6820723c */ /* 0x000fe20000001820 */
[----:B------:R-:W2:Y:S07]  /*4370*/  LDSM.16.M88.4 R104, [R178+0xa000] ;  /* 0x00a00000b268783b */ /* 0x000eae0000000200 */
[C---:B----4-:R-:W-:Y:S08]  /*4380*/  HMMA.16816.F32 R20, R124.reuse, R128, R20 ;  /* 0x000000807c14723c */ /* 0x050ff00000001814 */
[C---:B------:R-:W-:Y:S08]  /*4390*/  HMMA.16816.F32 R24, R124.reuse, R130, R24 ;  /* 0x000000827c18723c */ /* 0x040ff00000001818 */
[C---:B------:R-:W-:Y:S08]  /*43a0*/  HMMA.16816.F32 R28, R124.reuse, R132, R28 ;  /* 0x000000847c1c723c */ /* 0x040ff0000000181c */
[----:B------:R-:W-:Y:S01]  /*43b0*/  HMMA.16816.F32 R32, R124, R134, R32 ;  /* 0x000000867c20723c */ /* 0x000fe20000001820 */
[----:B------:R-:W3:Y:S07]  /*43c0*/  LDSM.16.M88.4 R124, [R179+0xa000] ;  /* 0x00a00000b37c783b */ /* 0x000eee0000000200 */
[C---:B-1----:R-:W-:Y:S08]  /*43d0*/  HMMA.16816.F32 R20, R100.reuse, R136, R20 ;  /* 0x000000886414723c */ /* 0x042ff00000001814 */
[C---:B------:R-:W-:Y:S08]  /*43e0*/  HMMA.16816.F32 R24, R100.reuse, R138, R24 ;  /* 0x0000008a6418723c */ /* 0x040ff00000001818 */
[C---:B------:R-:W-:Y:S08]  /*43f0*/  HMMA.16816.F32 R28, R100.reuse, R140, R28 ;  /* 0x0000008c641c723c */ /* 0x040ff0000000181c */
[----:B------:R-:W-:Y:S01]  /*4400*/  HMMA.16816.F32 R32, R100, R142, R32 ;  /* 0x0000008e6420723c */ /* 0x000fe20000001820 */
[----:B------:R-:W1:Y:S07]  /*4410*/  LDSM.16.M88.4 R100, [R177+0xa000] ;  /* 0x00a00000b164783b */ /* 0x000e6e0000000200 */
[C---:B--2---:R-:W-:Y:S08]  /*4420*/  HMMA.16816.F32 R20, R104.reuse, R144, R20 ;  /* 0x000000906814723c */ /* 0x044ff00000001814 */
[C---:B------:R-:W-:Y:S08]  /*4430*/  HMMA.16816.F32 R24, R104.reuse, R146, R24 ;  /* 0x000000926818723c */ /* 0x040ff00000001818 */
[C---:B------:R-:W-:Y:S08]  /*4440*/  HMMA.16816.F32 R28, R104.reuse, R148, R28 ;  /* 0x00000094681c723c */ /* 0x040ff0000000181c */
[----:B------:R-:W-:Y:S01]  /*4450*/  HMMA.16816.F32 R32, R104, R150, R32 ;  /* 0x000000966820723c */ /* 0x000fe20000001820 */
[----:B------:R-:W2:Y:S07]  /*4460*/  LDSM.16.M88.4 R104, [R176+0xa000] ;  /* 0x00a00000b068783b */ /* 0x000eae0000000200 */
[C---:B---3--:R-:W-:Y:S08]  /*4470*/  HMMA.16816.F32 R20, R124.reuse, R152, R20 ;  /* 0x000000987c14723c */ /* 0x048ff00000001814 */
[C---:B------:R-:W-:Y:S08]  /*4480*/  HMMA.16816.F32 R24, R124.reuse, R154, R24 ;  /* 0x0000009a7c18723c */ /* 0x040ff00000001818 */
[C---:B------:R-:W-:Y:S08]  /*4490*/  HMMA.16816.F32 R28, R124.reuse, R156, R28 ;  /* 0x0000009c7c1c723c */ /* 0x040ff0000000181c */
[----:B------:R-:W-:Y:S08]  /*44a0*/  HMMA.16816.F32 R32, R124, R158, R32 ;  /* 0x0000009e7c20723c */ /* 0x000ff00000001820 */
[C---:B-1----:R-:W-:Y:S08]  /*44b0*/  HMMA.16816.F32 R20, R100.reuse, R160, R20 ;  /* 0x000000a06414723c */ /* 0x042ff00000001814 */
[C---:B------:R-:W-:Y:S08]  /*44c0*/  HMMA.16816.F32 R24, R100.reuse, R162, R24 ;  /* 0x000000a26418723c */ /* 0x040ff00000001818 */
[C---:B------:R-:W-:Y:S08]  /*44d0*/  HMMA.16816.F32 R28, R100.reuse, R164, R28 ;  /* 0x000000a4641c723c */ /* 0x040ff0000000181c */
[----:B------:R-:W-:Y:S08]  /*44e0*/  HMMA.16816.F32 R32, R100, R166, R32 ;  /* 0x000000a66420723c */ /* 0x000ff00000001820 */
[C---:B--2---:R-:W-:Y:S08]  /*44f0*/  HMMA.16816.F32 R20, R104.reuse, R168, R20 ;  /* 0x000000a86814723c */ /* 0x044ff00000001814 */
[C---:B------:R-:W-:Y:S08]  /*4500*/  HMMA.16816.F32 R24, R104.reuse, R170, R24 ;  /* 0x000000aa6818723c */ /* 0x040ff00000001818 */
[C---:B------:R-:W-:Y:S08]  /*4510*/  HMMA.16816.F32 R28, R104.reuse, R172, R28 ;  /* 0x000000ac681c723c */ /* 0x040ff0000000181c */
[C---:B-----5:R-:W-:Y:S01]  /*4520*/  FADD.FTZ R5, -R181.reuse, R20 ;  /* 0x00000014b5057221 */ /* 0x060fe20000010100 */
[----:B------:R-:W-:Y:S03]  /*4530*/  HMMA.16816.F32 R32, R104, R174, R32 ;  /* 0x000000ae6820723c */ /* 0x000fe60000001820 */
[----:B------:R-:W-:Y:S02]  /*4540*/  FADD.FTZ R10, -R181, R21 ;  /* 0x00000015b50a7221 */ /* 0x000fe40000010100 */
[C---:B------:R-:W-:Y:S02]  /*4550*/  FADD.FTZ R7, -R180.reuse, R22 ;  /* 0x00000016b4077221 */ /* 0x040fe40000010100 */
[----:B------:R-:W-:Y:S02]  /*4560*/  FADD.FTZ R14, -R180, R23 ;  /* 0x00000017b40e7221 */ /* 0x000fe40000010100 */
[----:B------:R-:W-:Y:S03]  /*4570*/  FMUL.FTZ R182, R182, R5 ;  /* 0x00000005b6b67220 */ /* 0x000fe60000410000 */
[----:B------:R-:W-:Y:S02]  /*4580*/  FMUL.FTZ R183, R183, R10 ;  /* 0x0000000ab7b77220 */ /* 0x000fe40000410000 */
[----:B------:R-:W-:Y:S02]  /*4590*/  FMUL.FTZ R184, R184, R7 ;  /* 0x00000007b8b87220 */ /* 0x000fe40000410000 */
[----:B------:R-:W-:Y:S02]  /*45a0*/  FMUL.FTZ R185, R185, R14 ;  /* 0x0000000eb9b97220 */ /* 0x000fe40000410000 */
[C---:B------:R-:W-:Y:S02]  /*45b0*/  FADD.FTZ R5, -R181.reuse, R24 ;  /* 0x00000018b5057221 */ /* 0x040fe40000010100 */
[----:B------:R-:W-:Y:S02]  /*45c0*/  FADD.FTZ R10, -R181, R25 ;  /* 0x00000019b50a7221 */ /* 0x000fe40000010100 */
[C---:B------:R-:W-:Y:S02]  /*45d0*/  FADD.FTZ R7, -R180.reuse, R26 ;  /* 0x0000001ab4077221 */ /* 0x040fe40000010100 */
[----:B------:R-:W-:Y:S02]  /*45e0*/  FADD.FTZ R14, -R180, R27 ;  /* 0x0000001bb40e7221 */ /* 0x000fe40000010100 */
[----:B------:R-:W-:Y:S02]  /*45f0*/  FMUL.FTZ R186, R186, R5 ;  /* 0x00000005baba7220 */ /* 0x000fe40000410000 */
[----:B------:R-:W-:Y:S02]  /*4600*/  FMUL.FTZ R187, R187, R10 ;  /* 0x0000000abbbb7220 */ /* 0x000fe40000410000 */
[----:B------:R-:W-:Y:S02]  /*4610*/  FMUL.FTZ R188, R188, R7 ;  /* 0x00000007bcbc7220 */ /* 0x000fe40000410000 */
[----:B------:R-:W-:Y:S02]  /*4620*/  FMUL.FTZ R189, R189, R14 ;  /* 0x0000000ebdbd7220 */ /* 0x000fe40000410000 */
[C---:B------:R-:W-:Y:S02]  /*4630*/  FADD.FTZ R5, -R181.reuse, R28 ;  /* 0x0000001cb5057221 */ /* 0x040fe40000010100 */
[C---:B------:R-:W-:Y:S02]  /*4640*/  FADD.FTZ R10, -R181.reuse, R29 ;  /* 0x0000001db50a7221 */ /* 0x040fe40000010100 */
[C---:B------:R-:W-:Y:S02]  /*4650*/  FADD.FTZ R7, -R180.reuse, R30 ;  /* 0x0000001eb4077221 */ /* 0x040fe40000010100 */
[C---:B------:R-:W-:Y:S02]  /*4660*/  FADD.FTZ R14, -R180.reuse, R31 ;  /* 0x0000001fb40e7221 */ /* 0x040fe40000010100 */
        /* <DEDUP_REMOVED lines=16> */
[----:B------:R-:W-:Y:S01]  /*4770*/  IMAD.MOV.U32 R6, RZ, RZ, -0x4000 ;  /* 0xffffc000ff067424 */ /* 0x000fe200078e00ff */
[----:B------:R-:W-:Y:S01]  /*4780*/  LOP3.LUT R4, R240, 0x1, RZ, 0xc0, !PT ;  /* 0x00000001f0047812 */ /* 0x000fe200078ec0ff */
[----:B------:R-:W-:Y:S03]  /*4790*/  IMAD.U32 R7, R5, -0x40, RZ ;  /* 0xffffffc005077824 */ /* 0x000fe600078e00ff */
[----:B------:R-:W-:Y:S01]  /*47a0*/  ISETP.NE.U32.AND P4, PT, R4, 0x1, PT ;  /* 0x000000010400780c */ /* 0x000fe20003f85070 */
[----:B------:R-:W-:Y:S01]  /*47b0*/  IMAD.MOV.U32 R4, RZ, RZ, c[0x0][0x194] ;  /* 0x00006500ff047624 */ /* 0x000fe200078e00ff */
[C---:B------:R-:W-:Y:S02]  /*47c0*/  LEA R10, P0, R7.reuse, R250, 0x1 ;  /* 0x000000fa070a7211 */ /* 0x040fe400078008ff */
[----:B------:R-:W-:Y:S02]  /*47d0*/  SEL R6, R6, 0x4000, !P4 ;  /* 0x0000400006067807 */ /* 0x000fe40006000000 */
[----:B------:R-:W-:Y:S02]  /*47e0*/  LEA.HI.X.SX32 R11, R7, R251, 0x1, P0 ;  /* 0x000000fb070b7211 */ /* 0x000fe400000f0eff */
[----:B------:R-:W-:Y:S01]  /*47f0*/  LEA R9, P3, R5, R7, 0x5 ;  /* 0x0000000705097211 */ /* 0x000fe200078628ff */
[--C-:B------:R-:W-:Y:S01]  /*4800*/  IMAD.IADD R239, R239, 0x1, R6.reuse ;  /* 0x00000001efef7824 */ /* 0x100fe200078e0206 */
[----:B------:R-:W-:Y:S01]  /*4810*/  SHF.R.S32.HI R8, RZ, 0x1f, R7 ;  /* 0x0000001fff087819 */ /* 0x000fe20000011407 */
[--C-:B------:R-:W-:Y:S02]  /*4820*/  IMAD.IADD R234, R234, 0x1, R6.reuse ;  /* 0x00000001eaea7824 */ /* 0x100fe400078e0206 */
[----:B------:R-:W-:Y:S01]  /*4830*/  IMAD.IADD R203, R203, 0x1, R6 ;  /* 0x00000001cbcb7824 */ /* 0x000fe200078e0206 */
[----:B------:R1:W-:Y:S01]  /*4840*/  @P2 STS [R239], RZ ;  /* 0x000000ffef002388 */ /* 0x0003e20000000800 */
[----:B------:R-:W-:Y:S02]  /*4850*/  LEA.HI.X R8, R5, R8, R4, 0x5, P3 ;  /* 0x0000000805087211 */ /* 0x000fe400018f2c04 */
[C---:B------:R-:W-:Y:S01]  /*4860*/  @!P1 LEA R12, P3, R9.reuse, R250, 0x1 ;  /* 0x000000fa090c9211 */ /* 0x040fe200078608ff */
[----:B------:R1:W-:Y:S01]  /*4870*/  @P2 STS [R239+0x4], RZ ;  /* 0x000004ffef002388 */ /* 0x0003e20000000800 */
[----:B------:R-:W-:Y:S02]  /*4880*/  IMAD.MOV.U32 R250, RZ, RZ, R10 ;  /* 0x000000fffffa7224 */ /* 0x000fe400078e000a */
[----:B------:R-:W-:Y:S01]  /*4890*/  @!P1 LEA.HI.X R13, R9, R251, R8, 0x1, P3 ;  /* 0x000000fb090d9211 */ /* 0x000fe200018f0c08 */
[----:B------:R1:W-:Y:S01]  /*48a0*/  @P2 STS [R239+0x8], RZ ;  /* 0x000008ffef002388 */ /* 0x0003e20000000800 */
[C---:B------:R-:W-:Y:S01]  /*48b0*/  @!P2 LEA R8, P0, R5.reuse, R10, 0x6 ;  /* 0x0000000a0508a211 */ /* 0x040fe200078030ff */
[----:B------:R-:W-:Y:S02]  /*48c0*/  IMAD.MOV.U32 R251, RZ, RZ, R11 ;  /* 0x000000fffffb7224 */ /* 0x000fe400078e000b */
[----:B------:R1:W-:Y:S01]  /*48d0*/  @P2 STS [R239+0xc], RZ ;  /* 0x00000cffef002388 */ /* 0x0003e20000000800 */
[----:B------:R-:W-:Y:S03]  /*48e0*/  @!P2 LEA.HI.X R9, R5, R11, R4, 0x6, P0 ;  /* 0x0000000b0509a211 */ /* 0x000fe600000f3404 */
        /* <DEDUP_REMOVED lines=29> */
.L_x_114:
        /* <DEDUP_REMOVED lines=10> */
[----:B------:R-:W-:Y:S01]  /*4b60*/  F2FP.PACK_AB R181, R181, R194 ;  /* 0x000000c2b5b5723e */ /* 0x000fe200000000ff */
[----:B------:R-:W-:Y:S02]  /*4b70*/  IMAD.SHL.U32 R209, R207, 0x2, RZ ;  /* 0x00000002cfd17824 */ /* 0x000fe400078e00ff */
[----:B------:R-:W-:Y:S04]  /*4b80*/  STS [R224+0x10400], R189 ;  /* 0x010400bde0007388 */ /* 0x000fe80000000800 */
[----:B------:R-:W-:Y:S04]  /*4b90*/  STS [R222+0x10000], R191 ;  /* 0x010000bfde007388 */ /* 0x000fe80000000800 */
[----:B------:R-:W-:Y:S04]  /*4ba0*/  STS [R222+0x10400], R193 ;  /* 0x010400c1de007388 */ /* 0x000fe80000000800 */
[----:B------:R-:W-:Y:S04]  /*4bb0*/  STS [R226+0x10000], R181 ;  /* 0x010000b5e2007388 */ /* 0x000fe80000000800 */
[----:B------:R-:W-:Y:S04]  /*4bc0*/  STS [R226+0x10400], R101 ;  /* 0x01040065e2007388 */ /* 0x000fe80000000800 */
[----:B------:R-:W-:Y:S06]  /*4bd0*/  BAR.SYNC.DEFER_BLOCKING 0x0 ;  /* 0x0000000000007b1d */ /* 0x000fec0000010000 */
[----:B------:R-:W-:Y:S04]  /*4be0*/  LDSM.16.MT88.4 R4, [R205+0x12000] ;  /* 0x01200000cd04783b */ /* 0x000fe80000004200 */
[----:B-1----:R-:W1:Y:S04]  /*4bf0*/  LDSM.16.MT88.4 R8, [R209+0x8000] ;  /* 0x00800000d108783b */ /* 0x002e680000004200 */
        /* <DEDUP_REMOVED lines=49> */
[----:B------:R-:W-:Y:S02]  /*4f10*/  ISETP.GE.AND P2, PT, R214, c[0x0][0x220], PT ;  /* 0x00008800d6007a0c */ /* 0x000fe40003f46270 */
[----:B------:R-:W-:Y:S01]  /*4f20*/  ISETP.GE.AND P1, PT, R219, c[0x0][0x220], PT ;  /* 0x00008800db007a0c */ /* 0x000fe20003f26270 */
[----:B------:R-:W-:Y:S05]  /*4f30*/  IMAD.U32 R7, R5, -0x40, RZ ;  /* 0xffffffc005077824 */ /* 0x000fea00078e00ff */
[CC--:B------:R-:W-:Y:S02]  /*4f40*/  LEA R10, P0, R7.reuse, R248.reuse, 0x1 ;  /* 0x000000f8070a7211 */ /* 0x0c0fe400078008ff */
[----:B------:R-:W-:Y:S02]  /*4f50*/  SHF.R.S32.HI R6, RZ, 0x1f, R7 ;  /* 0x0000001fff067819 */ /* 0x000fe40000011407 */
[----:B------:R-:W-:Y:S01]  /*4f60*/  LEA.HI.X.SX32 R11, R7, R249, 0x1, P0 ;  /* 0x000000f9070b7211 */ /* 0x000fe200000f0eff */
[----:B------:R1:W-:Y:S02]  /*4f70*/  @P2 STS.128 [R218+0x8000], RZ ;  /* 0x008000ffda002388 */ /* 0x0003e40000000c00 */
[----:B------:R-:W-:Y:S01]  /*4f80*/  @!P1 LEA R9, P3, R5, R7, 0x5 ;  /* 0x0000000705099211 */ /* 0x000fe200078628ff */
[----:B------:R-:W-:Y:S01]  /*4f90*/  @!P1 IMAD.MOV.U32 R4, RZ, RZ, c[0x0][0x374] ;  /* 0x0000dd00ff049624 */ /* 0x000fe200078e00ff */
[----:B------:R-:W-:Y:S01]  /*4fa0*/  @!PT LDS RZ, [RZ] ;  /* 0x00000000fffff984 */ /* 0x000fe20000000800 */
[----:B------:R-:W-:Y:S01]  /*4fb0*/  @!PT LDS RZ, [RZ] ;  /* 0x00000000fffff984 */ /* 0x000fe20000000800 */
[----:B------:R-:W-:Y:S01]  /*4fc0*/  @!PT LDS RZ, [RZ] ;  /* 0x00000000fffff984 */ /* 0x000fe20000000800 */
[----:B------:R1:W-:Y:S02]  /*4fd0*/  @!P2 LDGSTS.E.BYPASS.LTC128B.128 [R218+0x8000], [R10.64] ;  /* 0x080000000adaafae */ /* 0x0003e4000b901d46 */
[----:B------:R-:W-:Y:S01]  /*4fe0*/  @!P1 LEA R8, P0, R9, R248, 0x1 ;  /* 0x000000f809089211 */ /* 0x000fe200078008ff */
[----:B------:R-:W-:Y:S01]  /*4ff0*/  IMAD.MOV.U32 R248, RZ, RZ, R10 ;  /* 0x000000fffff87224 */ /* 0x000fe200078e000a */
[----:B------:R1:W-:Y:S01]  /*5000*/  @P1 STS.128 [R218+0xa000], RZ ;  /* 0x00a000ffda001388 */ /* 0x0003e20000000c00 */
[C---:B------:R-:W-:Y:S01]  /*5010*/  @!P1 LEA.HI.X R6, R5.reuse, R6, R4, 0x5, P3 ;  /* 0x0000000605069211 */ /* 0x040fe200018f2c04 */
[----:B------:R-:W-:Y:S01]  /*5020*/  @!P2 IMAD.MOV.U32 R4, RZ, RZ, c[0x0][0x374] ;  /* 0x0000dd00ff04a624 */ /* 0x000fe200078e00ff */
[----:B------:R-:W-:Y:S01]  /*5030*/  @!P2 LEA R12, P3, R5, R10, 0x6 ;  /* 0x0000000a050ca211 */ /* 0x000fe200078630ff */
[----:B------:R-:W-:Y:S01]  /*5040*/  @!PT LDS RZ, [RZ] ;  /* 0x00000000fffff984 */ /* 0x000fe20000000800 */
[----:B------:R-:W-:Y:S01]  /*5050*/  @!PT LDS RZ, [RZ] ;  /* 0x00000000fffff984 */ /* 0x000fe20000000800 */
[----:B------:R-:W-:Y:S01]  /*5060*/  @!PT LDS RZ, [RZ] ;  /* 0x00000000fffff984 */ /* 0x000fe20000000800 */
[----:B------:R1:W-:Y:S01]  /*5070*/  @!P1 LDGSTS.E.BYPASS.LTC128B.128 [R218+0xa000], [R10.64+0x80] ;  /* 0x0a0000800ada9fae */ /* 0x0003e2000b901d46 */
[----:B------:R-:W-:Y:S01]  /*5080*/  @!P1 LEA.HI.X R9, R9, R249, R6, 0x1, P0 ;  /* 0x000000f909099211 */ /* 0x000fe200000f0c06 */
[----:B------:R-:W-:Y:S01]  /*5090*/  IMAD.MOV.U32 R249, RZ, RZ, R11 ;  /* 0x000000fffff97224 */ /* 0x000fe200078e000b */
[----:B------:R-:W-:Y:S01]  /*50a0*/  @!P2 LEA.HI.X R13, R5, R11, R4, 0x6, P3 ;  /* 0x0000000b050da211 */ /* 0x000fe200018f3404 */
        /* <DEDUP_REMOVED lines=11> */
.L_x_115:
[----:B------:R-:W-:Y:S04]  /*5160*/  LDSM.16.M88.4 R100, [R204] ;  /* 0x00000000cc64783b */ /* 0x000fe80000000200 */
[----:B------:R-:W2:Y:S04]  /*5170*/  LDSM.16.MT88.4 R16, [R209+0xc000] ;  /* 0x00c00000d110783b */ /* 0x000ea80000004200 */
[----:B------:R-:W3:Y:S04]  /*5180*/  LDSM.16.M88.4 R28, [R204+0x1000] ;  /* 0x00100000cc1c783b */ /* 0x000ee80000000200 */
[----:B------:R-:W4:Y:S04]  /*5190*/  LDSM.16.MT88.4 R32, [R209+0xe000] ;  /* 0x00e00000d120783b */ /* 0x000f280000004200 */
[----:B------:R-:W-:Y:S04]  /*51a0*/  LDSM.16.M88.4 R104, [R199] ;  /* 0x00000000c768783b */ /* 0x000fe80000000200 */
[----:B------:R-:W1:Y:S04]  /*51b0*/  LDSM.16.MT88.4 R124, [R209+0xc800] ;  /* 0x00c80000d17c783b */ /* 0x000e680000004200 */
[----:B------:R-:W1:Y:S04]  /*51c0*/  LDSM.16.M88.4 R176, [R199+0x1000] ;  /* 0x00100000c7b0783b */ /* 0x000e680000000200 */
[----:B------:R-:W1:Y:S04]  /*51d0*/  LDSM.16.MT88.4 R180, [R209+0xe800] ;  /* 0x00e80000d1b4783b */ /* 0x000e680000004200 */
[----:B------:R-:W-:Y:S04]  /*51e0*/  LDSM.16.M88.4 R184, [R197] ;  /* 0x00000000c5b8783b */ /* 0x000fe80000000200 */
[----:B------:R-:W1:Y:S04]  /*51f0*/  LDSM.16.MT88.4 R188, [R209+0xd000] ;  /* 0x00d00000d1bc783b */ /* 0x000e680000004200 */
[----:B------:R-:W1:Y:S01]  /*5200*/  LDSM.16.M88.4 R192, [R197+0x1000] ;  /* 0x00100000c5c0783b */ /* 0x000e620000000200 */
[-C--:B--2---:R-:W-:Y:S08]  /*5210*/  HMMA.16816.F32 R4, R100, R16.reuse, RZ ;  /* 0x000000106404723c */ /* 0x084ff000000018ff */
[C---:B-1-3--:R-:W-:Y:S08]  /*5220*/  HMMA.16816.F32 R8, R28.reuse, R16, RZ ;  /* 0x000000101c08723c */ /* 0x04aff000000018ff */
[-C--:B------:R-:W-:Y:S08]  /*5230*/  HMMA.16816.F32 R12, R28, R18.reuse, RZ ;  /* 0x000000121c0c723c */ /* 0x080ff000000018ff */
[C---:B------:R-:W-:Y:S08]  /*5240*/  HMMA.16816.F32 R16, R100.reuse, R18, RZ ;  /* 0x000000126410723c */ /* 0x040ff000000018ff */
[-C--:B----4-:R-:W-:Y:S08]  /*5250*/  HMMA.16816.F32 R20, R100, R32.reuse, RZ ;  /* 0x000000206414723c */ /* 0x090ff000000018ff */
[C---:B------:R-:W-:Y:S08]  /*5260*/  HMMA.16816.F32 R24, R28.reuse, R32, RZ ;  /* 0x000000201c18723c */ /* 0x040ff000000018ff */
[-C--:B------:R-:W-:Y:S08]  /*5270*/  HMMA.16816.F32 R28, R28, R34.reuse, RZ ;  /* 0x000000221c1c723c */ /* 0x080ff000000018ff */
[----:B------:R-:W-:Y:S01]  /*5280*/  HMMA.16816.F32 R32, R100, R34, RZ ;  /* 0x000000226420723c */ /* 0x000fe200000018ff */
[----:B------:R-:W1:Y:S07]  /*5290*/  LDSM.16.MT88.4 R100, [R209+0xf000] ;  /* 0x00f00000d164783b */ /* 0x000e6e0000004200 */
[-C--:B------:R-:W-:Y:S08]  /*52a0*/  HMMA.16816.F32 R4, R104, R124.reuse, R4 ;  /* 0x0000007c6804723c */ /* 0x080ff00000001804 */
[C---:B------:R-:W-:Y:S08]  /*52b0*/  HMMA.16816.F32 R8, R176.reuse, R124, R8 ;  /* 0x0000007cb008723c */ /* 0x040ff00000001808 */
[-C--:B------:R-:W-:Y:S08]  /*52c0*/  HMMA.16816.F32 R12, R176, R126.reuse, R12 ;  /* 0x0000007eb00c723c */ /* 0x080ff0000000180c */
[C---:B------:R-:W-:Y:S01]  /*52d0*/  HMMA.16816.F32 R16, R104.reuse, R126, R16 ;  /* 0x0000007e6810723c */ /* 0x040fe20000001810 */
[----:B------:R-:W-:Y:S07]  /*52e0*/  LDSM.16.MT88.4 R124, [R209+0xd800] ;  /* 0x00d80000d17c783b */ /* 0x000fee0000004200 */
[-C--:B------:R-:W-:Y:S08]  /*52f0*/  HMMA.16816.F32 R20, R104, R180.reuse, R20 ;  /* 0x000000b46814723c */ /* 0x080ff00000001814 */
[C---:B------:R-:W-:Y:S08]  /*5300*/  HMMA.16816.F32 R24, R176.reuse, R180, R24 ;  /* 0x000000b4b018723c */ /* 0x040ff00000001818 */
[-C--:B------:R-:W-:Y:S01]  /*5310*/  HMMA.16816.F32 R28, R176, R182.reuse, R28 ;  /* 0x000000b6b01c723c */ /* 0x080fe2000000181c */
[----:B------:R-:W-:Y:S07]  /*5320*/  LDSM.16.M88.4 R176, [R198+0x1000] ;  /* 0x00100000c6b0783b */ /* 0x000fee0000000200 */
[----:B------:R-:W-:Y:S01]  /*5330*/  HMMA.16816.F32 R32, R104, R182, R32 ;  /* 0x000000b66820723c */ /* 0x000fe20000001820 */
[----:B------:R-:W2:Y:S04]  /*5340*/  LDSM.16.M88.4 R104, [R198] ;  /* 0x00000000c668783b */ /* 0x000ea80000000200 */
[----:B------:R-:W3:Y:S03]  /*5350*/  LDSM.16.MT88.4 R180, [R209+0xf800] ;  /* 0x00f80000d1b4783b */ /* 0x000ee60000004200 */
[-C--:B------:R-:W-:Y:S08]  /*5360*/  HMMA.16816.F32 R4, R184, R188.reuse, R4 ;  /* 0x000000bcb804723c */ /* 0x080ff00000001804 */
[C---:B------:R-:W-:Y:S08]  /*5370*/  HMMA.16816.F32 R8, R192.reuse, R188, R8 ;  /* 0x000000bcc008723c */ /* 0x040ff00000001808 */
[-C--:B------:R-:W-:Y:S08]  /*5380*/  HMMA.16816.F32 R12, R192, R190.reuse, R12 ;  /* 0x000000bec00c723c */ /* 0x080ff0000000180c */
[C---:B------:R-:W-:Y:S08]  /*5390*/  HMMA.16816.F32 R16, R184.reuse, R190, R16 ;  /* 0x000000beb810723c */ /* 0x040ff00000001810 */
[-C--:B-1----:R-:W-:Y:S08]  /*53a0*/  HMMA.16816.F32 R20, R184, R100.reuse, R20 ;  /* 0x00000064b814723c */ /* 0x082ff00000001814 */
[C---:B------:R-:W-:Y:S08]  /*53b0*/  HMMA.16816.F32 R24, R192.reuse, R100, R24 ;  /* 0x00000064c018723c */ /* 0x040ff00000001818 */
[-C--:B------:R-:W-:Y:S08]  /*53c0*/  HMMA.16816.F32 R28, R192, R102.reuse, R28 ;  /* 0x00000066c01c723c */ /* 0x080ff0000000181c */
[----:B------:R-:W-:Y:S01]  /*53d0*/  HMMA.16816.F32 R32, R184, R102, R32 ;  /* 0x00000066b820723c */ /* 0x000fe20000001820 */
[----:B------:R-:W-:Y:S06]  /*53e0*/  LDSM.16.MT88.4 R100, [R202+0x2800] ;  /* 0x00280000ca64783b */ /* 0x000fec0000004200 */
[C---:B------:R-:W-:Y:S01]  /*53f0*/  IMAD R185, R252.reuse, 0x38, RZ ;  /* 0x00000038fcb97824 */ /* 0x040fe200078e02ff */
[-C--:B--2---:R-:W-:Y:S08]  /*5400*/  HMMA.16816.F32 R4, R104, R124.reuse, R4 ;  /* 0x0000007c6804723c */ /* 0x084ff00000001804 */
[C---:B------:R-:W-:Y:S07]  /*5410*/  HMMA.16816.F32 R8, R176.reuse, R124, R8 ;  /* 0x0000007cb008723c */ /* 0x040fee0000001808 */
[----:B------:R-:W-:Y:S01]  /*5420*/  IMAD.SHL.U32 R125, R252, 0x8, RZ ;  /* 0x00000008fc7d7824 */ /* 0x000fe200078e00ff */
[-C--:B------:R-:W-:Y:S08]  /*5430*/  HMMA.16816.F32 R12, R176, R126.reuse, R12 ;  /* 0x0000007eb00c723c */ /* 0x080ff0000000180c */
[C---:B------:R-:W-:Y:S07]  /*5440*/  HMMA.16816.F32 R16, R104.reuse, R126, R16 ;  /* 0x0000007e6810723c */ /* 0x040fee0000001810 */
[----:B------:R-:W-:Y:S01]  /*5450*/  @P5 IADD3 R126, P0, R233, R228, RZ ;  /* 0x000000e4e97e5210 */ /* 0x000fe20007f1e0ff */
[-C--:B---3--:R-:W-:Y:S04]  /*5460*/  HMMA.16816.F32 R20, R104, R180.reuse, R20 ;  /* 0x000000b46814723c */ /* 0x088fe80000001814 */
[----:B------:R-:W-:Y:S04]  /*5470*/  @P5 IMAD.X R127, R232, 0x1, R229, P0 ;  /* 0x00000001e87f5824 */ /* 0x000fe800000e06e5 */
[C---:B------:R-:W-:Y:S01]  /*5480*/  HMMA.16816.F32 R24, R176.reuse, R180, R24 ;  /* 0x000000b4b018723c */ /* 0x040fe20000001818 */
[----:B------:R1:W5:Y:S04]  /*5490*/  @P5 LDG.E R237, [R126.64+-0x100] ;  /* 0xffff00067eed5981 */ /* 0x000368000c1e1900 */
[----:B------:R1:W5:Y:S03]  /*54a0*/  @P5 LDG.E R238, [R126.64+-0xe0] ;  /* 0xffff20067eee5981 */ /* 0x000366000c1e1900 */
[-C--:B------:R-:W-:Y:S01]  /*54b0*/  HMMA.16816.F32 R28, R176, R182.reuse, R28 ;  /* 0x000000b6b01c723c */ /* 0x080fe2000000181c */
[----:B------:R-:W-:Y:S06]  /*54c0*/  RED.E.ADD.F32.FTZ.RN.STRONG.GPU [R246.64], R4 ;  /* 0x00000004f600798e */ /* 0x000fec000c10e786 */
[CC--:B------:R-:W-:Y:S01]  /*54d0*/  LEA R178, P0, R125.reuse, R246.reuse, 0x2 ;  /* 0x000000f67db27211 */ /* 0x0c0fe200078010ff */
[----:B------:R-:W-:Y:S04]  /*54e0*/  HMMA.16816.F32 R32, R104, R182, R32 ;  /* 0x000000b66820723c */ /* 0x000fe80000001820 */
[C---:B------:R-:W-:Y:S01]  /*54f0*/  IMAD.SHL.U32 R177, R252.reuse, 0x10, RZ ;  /* 0x00000010fcb17824 */ /* 0x040fe200078e00ff */
[-C--:B------:R-:W-:Y:S02]  /*5500*/  LEA.HI.X.SX32 R179, R125, R247.reuse, 0x2, P0 ;  /* 0x000000f77db37211 */ /* 0x080fe400000f16ff */
[C---:B------:R-:W-:Y:S02]  /*5510*/  IMAD R105, R252.reuse, 0x18, RZ ;  /* 0x00000018fc697824 */ /* 0x040fe400078e02ff */
[-C--:B------:R-:W-:Y:S01]  /*5520*/  LEA R182, P1, R177, R246.reuse, 0x2 ;  /* 0x000000f6b1b67211 */ /* 0x080fe200078210ff */
[----:B------:R2:W-:Y:S02]  /*5530*/  RED.E.ADD.F32.FTZ.RN.STRONG.GPU [R178.64], R5 ;  /* 0x00000005b200798e */ /* 0x0005e4000c10e786 */
[C---:B------:R-:W-:Y:S01]  /*5540*/  IMAD.SHL.U32 R107, R252.reuse, 0x20, RZ ;  /* 0x00000020fc6b7824 */ /* 0x040fe200078e00ff */
[-C--:B------:R-:W-:Y:S01]  /*5550*/  LEA R180, P0, R105, R246.reuse, 0x2 ;  /* 0x000000f669b47211 */ /* 0x080fe200078010ff */
[C---:B-1----:R-:W-:Y:S01]  /*5560*/  IMAD R127, R252.reuse, 0x28, RZ ;  /* 0x00000028fc7f7824 */ /* 0x042fe200078e02ff */
[-C--:B------:R-:W-:Y:S02]  /*5570*/  LEA.HI.X.SX32 R183, R177, R247.reuse, 0x2, P1 ;  /* 0x000000f7b1b77211 */ /* 0x080fe400008f16ff */
[-C--:B------:R-:W-:Y:S02]  /*5580*/  LEA R106, P1, R107, R246.reuse, 0x2 ;  /* 0x000000f66b6a7211 */ /* 0x080fe400078210ff */
[-C--:B------:R-:W-:Y:S01]  /*5590*/  LEA.HI.X.SX32 R181, R105, R247.reuse, 0x2, P0 ;  /* 0x000000f769b57211 */ /* 0x080fe200000f16ff */
[----:B------:R-:W-:Y:S01]  /*55a0*/  RED.E.ADD.F32.FTZ.RN.STRONG.GPU [R182.64], R6 ;  /* 0x00000006b600798e */ /* 0x000fe2000c10e786 */
[----:B------:R-:W-:Y:S01]  /*55b0*/  IMAD R105, R252, 0x30, RZ ;  /* 0x00000030fc697824 */ /* 0x000fe200078e02ff */
[-C--:B------:R-:W-:Y:S02]  /*55c0*/  LEA R126, P0, R127, R246.reuse, 0x2 ;  /* 0x000000f67f7e7211 */ /* 0x080fe400078010ff */
[-C--:B------:R-:W-:Y:S01]  /*55d0*/  LEA.HI.X.SX32 R107, R107, R247.reuse, 0x2, P1 ;  /* 0x000000f76b6b7211 */ /* 0x080fe200008f16ff */
[----:B------:R1:W-:Y:S01]  /*55e0*/  RED.E.ADD.F32.FTZ.RN.STRONG.GPU [R180.64], R7 ;  /* 0x00000007b400798e */ /* 0x0003e2000c10e786 */
[-C--:B------:R-:W-:Y:S02]  /*55f0*/  LEA R104, P1, R105, R246.reuse, 0x2 ;  /* 0x000000f669687211 */ /* 0x080fe400078210ff */
[-C--:B------:R-:W-:Y:S01]  /*5600*/  LEA.HI.X.SX32 R127, R127, R247.reuse, 0x2, P0 ;  /* 0x000000f77f7f7211 */ /* 0x080fe200000f16ff */
[----:B------:R3:W-:Y:S01]  /*5610*/  RED.E.ADD.F32.FTZ.RN.STRONG.GPU [R106.64], R8 ;  /* 0x000000086a00798e */ /* 0x0007e2000c10e786 */
[-C--:B------:R-:W-:Y:S02]  /*5620*/  LEA.HI.X.SX32 R105, R105, R247.reuse, 0x2, P1 ;  /* 0x000000f769697211 */ /* 0x080fe400008f16ff */
[CC--:B------:R-:W-:Y:S01]  /*5630*/  LEA R184, P0, R185.reuse, R246.reuse, 0x2 ;  /* 0x000000f6b9b87211 */ /* 0x0c0fe200078010ff */
[----:B------:R-:W-:Y:S03]  /*5640*/  RED.E.ADD.F32.FTZ.RN.STRONG.GPU [R126.64], R9 ;  /* 0x000000097e00798e */ /* 0x000fe6000c10e786 */
[-C--:B------:R-:W-:Y:S01]  /*5650*/  LEA.HI.X.SX32 R185, R185, R247.reuse, 0x2, P0 ;  /* 0x000000f7b9b97211 */ /* 0x080fe200000f16ff */
[----:B------:R4:W-:Y:S01]  /*5660*/  RED.E.ADD.F32.FTZ.RN.STRONG.GPU [R104.64], R10 ;  /* 0x0000000a6800798e */ /* 0x0009e2000c10e786 */
[----:B--2---:R-:W-:Y:S03]  /*5670*/  IADD3 R5, R177, 0x20, RZ ;  /* 0x00000020b1057810 */ /* 0x004fe60007ffe0ff */
[----:B------:R2:W-:Y:S04]  /*5680*/  RED.E.ADD.F32.FTZ.RN.STRONG.GPU [R184.64], R11 ;  /* 0x0000000bb800798e */ /* 0x0005e8000c10e786 */
[----:B------:R2:W-:Y:S04]  /*5690*/  RED.E.ADD.F32.FTZ.RN.STRONG.GPU [R246.64+0x80], R16 ;  /* 0x00008010f600798e */ /* 0x0005e8000c10e786 */
[----:B------:R2:W-:Y:S01]  /*56a0*/  RED.E.ADD.F32.FTZ.RN.STRONG.GPU [R178.64+0x80], R17 ;  /* 0x00008011b200798e */ /* 0x0005e2000c10e786 */
[----:B-1----:R-:W-:Y:S01]  /*56b0*/  IMAD.IADD R7, R125, 0x1, R5 ;  /* 0x000000017d077824 */ /* 0x002fe200078e0205 */
[CC--:B------:R-:W-:Y:S04]  /*56c0*/  LEA R180, P0, R5.reuse, R246.reuse, 0x2 ;  /* 0x000000f605b47211 */ /* 0x0c0fe800078010ff */
[-C--:B------:R-:W-:Y:S01]  /*56d0*/  LEA.HI.X.SX32 R181, R5, R247.reuse, 0x2, P0 ;  /* 0x000000f705b57211 */ /* 0x080fe200000f16ff */
[----:B------:R-:W-:Y:S01]  /*56e0*/  IMAD.IADD R5, R125, 0x1, R7 ;  /* 0x000000017d057824 */ /* 0x000fe200078e0207 */
[CC--:B---3--:R-:W-:Y:S03]  /*56f0*/  LEA R106, P0, R7.reuse, R246.reuse, 0x2 ;  /* 0x000000f6076a7211 */ /* 0x0c8fe600078010ff */
[----:B------:R1:W-:Y:S01]  /*5700*/  RED.E.ADD.F32.FTZ.RN.STRONG.GPU [R180.64], R18 ;  /* 0x00000012b400798e */ /* 0x0003e2000c10e786 */
[-C--:B------:R-:W-:Y:S01]  /*5710*/  LEA.HI.X.SX32 R107, R7, R247.reuse, 0x2, P0 ;  /* 0x000000f7076b7211 */ /* 0x080fe200000f16ff */
[----:B------:R-:W-:Y:S01]  /*5720*/  IMAD.IADD R7, R125, 0x1, R5 ;  /* 0x000000017d077824 */ /* 0x000fe200078e0205 */
[-C--:B----4-:R-:W-:Y:S03]  /*5730*/  LEA R104, P1, R5, R246.reuse, 0x2 ;  /* 0x000000f605687211 */ /* 0x090fe600078210ff */
[----:B------:R-:W-:Y:S01]  /*5740*/  IMAD.IADD R9, R125, 0x1, R7 ;  /* 0x000000017d097824 */ /* 0x000fe200078e0207 */
[-C--:B------:R-:W-:Y:S01]  /*5750*/  LEA R6, P0, R7, R246.reuse, 0x2 ;  /* 0x000000f607067211 */ /* 0x080fe200078010ff */
[----:B------:R3:W-:Y:S01]  /*5760*/  RED.E.ADD.F32.FTZ.RN.STRONG.GPU [R106.64], R19 ;  /* 0x000000136a00798e */ /* 0x0007e2000c10e786 */
[-C--:B------:R-:W-:Y:S01]  /*5770*/  LEA.HI.X.SX32 R105, R5, R247.reuse, 0x2, P1 ;  /* 0x000000f705697211 */ /* 0x080fe200008f16ff */
[----:B------:R-:W-:Y:S01]  /*5780*/  IMAD.IADD R5, R125, 0x1, R9 ;  /* 0x000000017d057824 */ /* 0x000fe200078e0209 */
[-C--:B------:R-:W-:Y:S02]  /*5790*/  LEA.HI.X.SX32 R7, R7, R247.reuse, 0x2, P0 ;  /* 0x000000f707077211 */ /* 0x080fe400000f16ff */
[CC--:B------:R-:W-:Y:S01]  /*57a0*/  LEA R10, P0, R9.reuse, R246.reuse, 0x2 ;  /* 0x000000f6090a7211 */ /* 0x0c0fe200078010ff */
[----:B------:R4:W-:Y:S03]  /*57b0*/  RED.E.ADD.F32.FTZ.RN.STRONG.GPU [R104.64], R12 ;  /* 0x0000000c6800798e */ /* 0x0009e6000c10e786 */
[-C--:B--2---:R-:W-:Y:S01]  /*57c0*/  LEA.HI.X.SX32 R11, R9, R247.reuse, 0x2, P0 ;  /* 0x000000f7090b7211 */ /* 0x084fe200000f16ff */
[----:B------:R-:W-:Y:S01]  /*57d0*/  RED.E.ADD.F32.FTZ.RN.STRONG.GPU [R6.64], R13 ;  /* 0x0000000d0600798e */ /* 0x000fe2000c10e786 */
[-C--:B------:R-:W-:Y:S02]  /*57e0*/  LEA R16, P0, R5, R246.reuse, 0x2 ;  /* 0x000000f605107211 */ /* 0x080fe400078010ff */
[----:B------:R-:W-:Y:S01]  /*57f0*/  IADD3 R9, R177, 0x40, RZ ;  /* 0x00000040b1097810 */ /* 0x000fe20007ffe0ff */
[----:B------:R2:W-:Y:S01]  /*5800*/  RED.E.ADD.F32.FTZ.RN.STRONG.GPU [R10.64], R14 ;  /* 0x0000000e0a00798e */ /* 0x0005e2000c10e786 */
[-C--:B------:R-:W-:Y:S02]  /*5810*/  LEA.HI.X.SX32 R17, R5, R247.reuse, 0x2, P0 ;  /* 0x000000f705117211 */ /* 0x080fe400000f16ff */
[----:B------:R-:W-:Y:S01]  /*5820*/  IADD3 R177, R177, 0x60, RZ ;  /* 0x00000060b1b17810 */ /* 0x000fe20007ffe0ff */
[----:B------:R-:W-:Y:S01]  /*5830*/  IMAD.IADD R5, R125, 0x1, R9 ;  /* 0x000000017d057824 */ /* 0x000fe200078e0209 */
[CC--:B-1----:R-:W-:Y:S01]  /*5840*/  LEA R18, P0, R9.reuse, R246.reuse, 0x2 ;  /* 0x000000f609127211 */ /* 0x0c2fe200078010ff */
[----:B------:R1:W-:Y:S04]  /*5850*/  RED.E.ADD.F32.FTZ.RN.STRONG.GPU [R16.64], R15 ;  /* 0x0000000f1000798e */ /* 0x0003e8000c10e786 */
[----:B------:R-:W-:Y:S01]  /*5860*/  RED.E.ADD.F32.FTZ.RN.STRONG.GPU [R246.64+0x100], R20 ;  /* 0x00010014f600798e */ /* 0x000fe2000c10e786 */
[-C--:B---3--:R-:W-:Y:S01]  /*5870*/  LEA.HI.X.SX32 R19, R9, R247.reuse, 0x2, P0 ;  /* 0x000000f709137211 */ /* 0x088fe200000f16ff */
[----:B------:R-:W-:Y:S02]  /*5880*/  IMAD.IADD R9, R125, 0x1, R5 ;  /* 0x000000017d097824 */ /* 0x000fe400078e0205 */
[----:B------:R-:W-:Y:S01]  /*5890*/  RED.E.ADD.F32.FTZ.RN.STRONG.GPU [R178.64+0x100], R21 ;  /* 0x00010015b200798e */ /* 0x000fe2000c10e786 */
[CC--:B----4-:R-:W-:Y:S03]  /*58a0*/  LEA R104, P0, R5.reuse, R246.reuse, 0x2 ;  /* 0x000000f605687211 */ /* 0x0d0fe600078010ff */
[----:B------:R3:W-:Y:S01]  /*58b0*/  RED.E.ADD.F32.FTZ.RN.STRONG.GPU [R18.64], R22 ;  /* 0x000000161200798e */ /* 0x0007e2000c10e786 */
[-C--:B------:R-:W-:Y:S01]  /*58c0*/  LEA.HI.X.SX32 R105, R5, R247.reuse, 0x2, P0 ;  /* 0x000000f705697211 */ /* 0x080fe200000f16ff */
[----:B------:R-:W-:Y:S01]  /*58d0*/  IMAD.IADD R5, R125, 0x1, R9 ;  /* 0x000000017d057824 */ /* 0x000fe200078e0209 */
[-C--:B--2---:R-:W-:Y:S03]  /*58e0*/  LEA R10, P1, R9, R246.reuse, 0x2 ;  /* 0x000000f6090a7211 */ /* 0x084fe600078210ff */
[----:B------:R2:W-:Y:S01]  /*58f0*/  RED.E.ADD.F32.FTZ.RN.STRONG.GPU [R104.64], R23 ;  /* 0x000000176800798e */ /* 0x0005e2000c10e786 */
[-C--:B------:R-:W-:Y:S01]  /*5900*/  LEA R8, P0, R5, R246.reuse, 0x2 ;  /* 0x000000f605087211 */ /* 0x080fe200078010ff */
[----:B------:R-:W-:Y:S01]  /*5910*/  IMAD.IADD R7, R125, 0x1, R5 ;  /* 0x000000017d077824 */ /* 0x000fe200078e0205 */
[-C--:B------:R-:W-:Y:S01]  /*5920*/  LEA.HI.X.SX32 R11, R9, R247.reuse, 0x2, P1 ;  /* 0x000000f7090b7211 */ /* 0x080fe200008f16ff */
[----:B------:R-:W-:Y:S01]  /*5930*/  LDSM.16.MT88.4 R20, [R205+0x10800] ;  /* 0x01080000cd14783b */ /* 0x000fe20000004200 */
[-C--:B------:R-:W-:Y:S01]  /*5940*/  LEA.HI.X.SX32 R9, R5, R247.reuse, 0x2, P0 ;  /* 0x000000f705097211 */ /* 0x080fe200000f16ff */
[----:B------:R-:W-:Y:S01]  /*5950*/  IMAD.IADD R5, R125, 0x1, R7 ;  /* 0x000000017d057824 */ /* 0x000fe200078e0207 */
[CC--:B------:R-:W-:Y:S01]  /*5960*/  LEA R6, P0, R7.reuse, R246.reuse, 0x2 ;  /* 0x000000f607067211 */ /* 0x0c0fe200078010ff */
[----:B------:R-:W-:Y:S03]  /*5970*/  RED.E.ADD.F32.FTZ.RN.STRONG.GPU [R10.64], R24 ;  /* 0x000000180a00798e */ /* 0x000fe6000c10e786 */
[-C--:B------:R-:W-:Y:S01]  /*5980*/  LEA.HI.X.SX32 R7, R7, R247.reuse, 0x2, P0 ;  /* 0x000000f707077211 */ /* 0x080fe200000f16ff */
[----:B------:R4:W-:Y:S01]  /*5990*/  RED.E.ADD.F32.FTZ.RN.STRONG.GPU [R8.64], R25 ;  /* 0x000000190800798e */ /* 0x0009e2000c10e786 */
[CC--:B------:R-:W-:Y:S03]  /*59a0*/  LEA R12, P0, R5.reuse, R246.reuse, 0x2 ;  /* 0x000000f6050c7211 */ /* 0x0c0fe600078010ff */
[----:B------:R-:W-:Y:S01]  /*59b0*/  RED.E.ADD.F32.FTZ.RN.STRONG.GPU [R6.64], R26 ;  /* 0x0000001a0600798e */ /* 0x000fe2000c10e786 */
[-C--:B------:R-:W-:Y:S01]  /*59c0*/  LEA.HI.X.SX32 R13, R5, R247.reuse, 0x2, P0 ;  /* 0x000000f7050d7211 */ /* 0x080fe200000f16ff */
[----:B------:R-:W-:Y:S01]  /*59d0*/  IMAD.IADD R5, R125, 0x1, R177 ;  /* 0x000000017d057824 */ /* 0x000fe200078e02b1 */
[-C--:B-1----:R-:W-:Y:S03]  /*59e0*/  LEA R16, P0, R177, R246.reuse, 0x2 ;  /* 0x000000f6b1107211 */ /* 0x082fe600078010ff */
[----:B------:R-:W-:Y:S01]  /*59f0*/  RED.E.ADD.F32.FTZ.RN.STRONG.GPU [R12.64], R27 ;  /* 0x0000001b0c00798e */ /* 0x000fe2000c10e786 */
[----:B------:R-:W-:Y:S01]  /*5a00*/  IMAD.IADD R15, R125, 0x1, R5 ;  /* 0x000000017d0f7824 */ /* 0x000fe200078e0205 */
[-C--:B------:R-:W-:Y:S02]  /*5a10*/  LEA.HI.X.SX32 R17, R177, R247.reuse, 0x2, P0 ;  /* 0x000000f7b1117211 */ /* 0x080fe400000f16ff */
[----:B------:R-:W-:Y:S01]  /*5a20*/  RED.E.ADD.F32.FTZ.RN.STRONG.GPU [R246.64+0x180], R32 ;  /* 0x00018020f600798e */ /* 0x000fe2000c10e786 */
[CC--:B---3--:R-:W-:Y:S03]  /*5a30*/  LEA R18, P0, R5.reuse, R246.reuse, 0x2 ;  /* 0x000000f605127211 */ /* 0x0c8fe600078010ff */
[----:B------:R-:W-:Y:S01]  /*5a40*/  RED.E.ADD.F32.FTZ.RN.STRONG.GPU [R178.64+0x180], R33 ;  /* 0x00018021b200798e */ /* 0x000fe2000c10e786 */
[-C--:B------:R-:W-:Y:S02]  /*5a50*/  LEA.HI.X.SX32 R19, R5, R247.reuse, 0x2, P0 ;  /* 0x000000f705137211 */ /* 0x080fe400000f16ff */
[CC--:B--2---:R-:W-:Y:S01]  /*5a60*/  LEA R104, P0, R15.reuse, R246.reuse, 0x2 ;  /* 0x000000f60f687211 */ /* 0x0c4fe200078010ff */
[----:B------:R-:W-:Y:S03]  /*5a70*/  RED.E.ADD.F32.FTZ.RN.STRONG.GPU [R16.64], R34 ;  /* 0x000000221000798e */ /* 0x000fe6000c10e786 */
[-C--:B------:R-:W-:Y:S01]  /*5a80*/  LEA.HI.X.SX32 R105, R15, R247.reuse, 0x2, P0 ;  /* 0x000000f70f697211 */ /* 0x080fe200000f16ff */
[----:B------:R-:W-:Y:S01]  /*5a90*/  RED.E.ADD.F32.FTZ.RN.STRONG.GPU [R18.64], R35 ;  /* 0x000000231200798e */ /* 0x000fe2000c10e786 */
[C---:B----4-:R-:W-:Y:S03]  /*5aa0*/  IMAD.IADD R9, R125.reuse, 0x1, R15 ;  /* 0x000000017d097824 */ /* 0x050fe600078e020f */
[----:B------:R-:W-:Y:S01]  /*5ab0*/  RED.E.ADD.F32.FTZ.RN.STRONG.GPU [R104.64], R28 ;  /* 0x0000001c6800798e */ /* 0x000fe2000c10e786 */
[----:B------:R-:W-:Y:S01]  /*5ac0*/  IMAD.IADD R5, R125, 0x1, R9 ;  /* 0x000000017d057824 */ /* 0x000fe200078e0209 */
[-C--:B------:R-:W-:Y:S02]  /*5ad0*/  LEA R176, P2, R9, R246.reuse, 0x2 ;  /* 0x000000f609b07211 */ /* 0x080fe400078410ff */
[----:B------:R-:W-:Y:S01]  /*5ae0*/  LDSM.16.MT88.4 R12, [R0+0x10000] ;  /* 0x01000000000c783b */ /* 0x000fe20000004200 */
[----:B------:R-:W-:Y:S01]  /*5af0*/  IMAD.IADD R125, R125, 0x1, R5 ;  /* 0x000000017d7d7824 */ /* 0x000fe200078e0205 */
[-C--:B------:R-:W-:Y:S02]  /*5b00*/  LEA R126, P1, R5, R246.reuse, 0x2 ;  /* 0x000000f6057e7211 */ /* 0x080fe400078210ff */
[-C--:B------:R-:W-:Y:S01]  /*5b10*/  LEA.HI.X.SX32 R177, R9, R247.reuse, 0x2, P2 ;  /* 0x000000f709b17211 */ /* 0x080fe200010f16ff */
[----:B------:R-:W-:Y:S01]  /*5b20*/  LDSM.16.MT88.4 R16, [R202+0x2000] ;  /* 0x00200000ca10783b */ /* 0x000fe20000004200 */
[-C--:B------:R-:W-:Y:S02]  /*5b30*/  LEA.HI.X.SX32 R127, R5, R247.reuse, 0x2, P1 ;  /* 0x000000f7057f7211 */ /* 0x080fe400008f16ff */
[C---:B------:R-:W-:Y:S01]  /*5b40*/  LEA R106, P0, R125.reuse, R246, 0x2 ;  /* 0x000000f67d6a7211 */ /* 0x040fe200078010ff */
[----:B------:R-:W-:Y:S01]  /*5b50*/  LDSM.16.MT88.4 R4, [R205+0x10000] ;  /* 0x01000000cd04783b */ /* 0x000fe20000004200 */
[----:B------:R-:W-:Y:S02]  /*5b60*/  @P5 IADD3 R230, P1, R230, -0x100, RZ ;  /* 0xffffff00e6e65810 */ /* 0x000fe40007f3e0ff */
[----:B------:R-:W-:Y:S01]  /*5b70*/  LEA.HI.X.SX32 R107, R125, R247, 0x2, P0 ;  /* 0x000000f77d6b7211 */ /* 0x000fe200000f16ff */
[----:B------:R-:W1:Y:S01]  /*5b80*/  LDSM.16.MT88.4 R8, [R202] ;  /* 0x00000000ca08783b */ /* 0x000e620000004200 */
[----:B------:R-:W-:Y:S03]  /*5b90*/  @P5 IADD3.X R231, R231, -0x1, RZ, P1, !PT ;  /* 0xffffffffe7e75810 */ /* 0x000fe60000ffe4ff */
[----:B------:R-:W-:Y:S04]  /*5ba0*/  RED.E.ADD.F32.FTZ.RN.STRONG.GPU [R176.64], R29 ;  /* 0x0000001db000798e */ /* 0x000fe8000c10e786 */
[----:B------:R-:W-:Y:S04]  /*5bb0*/  RED.E.ADD.F32.FTZ.RN.STRONG.GPU [R126.64], R30 ;  /* 0x0000001e7e00798e */ /* 0x000fe8000c10e786 */
[----:B------:R-:W-:Y:S04]  /*5bc0*/  RED.E.ADD.F32.FTZ.RN.STRONG.GPU [R106.64], R31 ;  /* 0x0000001f6a00798e */ /* 0x000fe8000c10e786 */
[----:B------:R-:W2:Y:S04]  /*5bd0*/  LDSM.16.MT88.4 R24, [R202+0x800] ;  /* 0x00080000ca18783b */ /* 0x000ea80000004200 */
[----:B------:R-:W3:Y:S04]  /*5be0*/  LDSM.16.MT88.4 R32, [R0+0x10800] ;  /* 0x010800000020783b */ /* 0x000ee80000004200 */
[----:B------:R-:W-:Y:S01]  /*5bf0*/  LDSM.16.MT88.4 R28, [R0+0x11000] ;  /* 0x01100000001c783b */ /* 0x000fe20000004200 */
[-C--:B-1----:R-:W-:Y:S08]  /*5c00*/  HMMA.16816.F32 R68, R4, R8.reuse, R68 ;  /* 0x000000080444723c */ /* 0x082ff00000001844 */
        /* <DEDUP_REMOVED lines=9> */
[----:B------:R-:W4:Y:S04]  /*5ca0*/  LDSM.16.MT88.4 R4, [R202+0x3000] ;  /* 0x00300000ca04783b */ /* 0x000f280000004200 */
[----:B------:R-:W-:Y:S03]  /*5cb0*/  LDSM.16.MT88.4 R16, [R205+0x11800] ;  /* 0x01180000cd10783b */ /* 0x000fe60000004200 */
[-C--:B--2---:R-:W-:Y:S08]  /*5cc0*/  HMMA.16816.F32 R68, R20, R24.reuse, R68 ;  /* 0x000000181444723c */ /* 0x084ff00000001844 */
[C---:B---3--:R-:W-:Y:S08]  /*5cd0*/  HMMA.16816.F32 R72, R32.reuse, R24, R72 ;  /* 0x000000182048723c */ /* 0x048ff00000001848 */
[-C--:B------:R-:W-:Y:S08]  /*5ce0*/  HMMA.16816.F32 R76, R32, R26.reuse, R76 ;  /* 0x0000001a204c723c */ /* 0x080ff0000000184c */
[C---:B------:R-:W-:Y:S01]  /*5cf0*/  HMMA.16816.F32 R80, R20.reuse, R26, R80 ;  /* 0x0000001a1450723c */ /* 0x040fe20000001850 */
[----:B------:R-:W2:Y:S07]  /*5d00*/  LDSM.16.MT88.4 R24, [R202+0x1800] ;  /* 0x00180000ca18783b */ /* 0x000eae0000004200 */
[-C--:B------:R-:W-:Y:S08]  /*5d10*/  HMMA.16816.F32 R84, R20, R100.reuse, R84 ;  /* 0x000000641454723c */ /* 0x080ff00000001854 */
[C---:B------:R-:W-:Y:S08]  /*5d20*/  HMMA.16816.F32 R88, R32.reuse, R100, R88 ;  /* 0x000000642058723c */ /* 0x040ff00000001858 */
[-C--:B------:R-:W-:Y:S01]  /*5d30*/  HMMA.16816.F32 R92, R32, R102.reuse, R92 ;  /* 0x00000066205c723c */ /* 0x080fe2000000185c */
[----:B------:R-:W3:Y:S07]  /*5d40*/  LDSM.16.MT88.4 R32, [R0+0x11800] ;  /* 0x011800000020783b */ /* 0x000eee0000004200 */
[----:B------:R-:W-:Y:S01]  /*5d50*/  HMMA.16816.F32 R96, R20, R102, R96 ;  /* 0x000000661460723c */ /* 0x000fe20000001860 */
[----:B------:R2:W2:Y:S07]  /*5d60*/  LDSM.16.MT88.4 R20, [R202+0x3800] ;  /* 0x00380000ca14783b */ /* 0x0004ae0000004200 */
[-C--:B-1----:R-:W-:Y:S08]  /*5d70*/  HMMA.16816.F32 R68, R8, R12.reuse, R68 ;  /* 0x0000000c0844723c */ /* 0x082ff00000001844 */
[C---:B------:R-:W-:Y:S08]  /*5d80*/  HMMA.16816.F32 R72, R28.reuse, R12, R72 ;  /* 0x0000000c1c48723c */ /* 0x040ff00000001848 */
[-C--:B------:R-:W-:Y:S08]  /*5d90*/  HMMA.16816.F32 R76, R28, R14.reuse, R76 ;  /* 0x0000000e1c4c723c */ /* 0x080ff0000000184c */
[C---:B------:R-:W-:Y:S08]  /*5da0*/  HMMA.16816.F32 R80, R8.reuse, R14, R80 ;  /* 0x0000000e0850723c */ /* 0x040ff00000001850 */
[-C--:B----4-:R-:W-:Y:S08]  /*5db0*/  HMMA.16816.F32 R84, R8, R4.reuse, R84 ;  /* 0x000000040854723c */ /* 0x090ff00000001854 */
[C---:B------:R-:W-:Y:S07]  /*5dc0*/  HMMA.16816.F32 R88, R28.reuse, R4, R88 ;  /* 0x000000041c58723c */ /* 0x040fee0000001858 */
[----:B------:R-:W-:Y:S01]  /*5dd0*/  LOP3.LUT R4, R240, 0x1, RZ, 0xc0, !PT ;  /* 0x00000001f0047812 */ /* 0x000fe200078ec0ff */
[-C--:B------:R-:W-:Y:S03]  /*5de0*/  HMMA.16816.F32 R92, R28, R6.reuse, R92 ;  /* 0x000000061c5c723c */ /* 0x080fe6000000185c */
[----:B------:R-:W-:Y:S02]  /*5df0*/  ISETP.NE.U32.AND P0, PT, R4, 0x1, PT ;  /* 0x000000010400780c */ /* 0x000fe40003f05070 */
[----:B------:R-:W-:Y:S02]  /*5e00*/  @P5 IADD3 R4, P2, R228, -0x100, RZ ;  /* 0xffffff00e4045810 */ /* 0x000fe40007f5e0ff */
[----:B------:R-:W-:Y:S01]  /*5e10*/  IADD3 R5, R202, -0x4000, RZ ;  /* 0xffffc000ca057810 */ /* 0x000fe20007ffe0ff */
[----:B------:R-:W-:Y:S04]  /*5e20*/  HMMA.16816.F32 R96, R8, R6, R96 ;  /* 0x000000060860723c */ /* 0x000fe80000001860 */
[----:B------:R-:W-:Y:S01]  /*5e30*/  @P5 IMAD.MOV.U32 R228, RZ, RZ, R4 ;  /* 0x000000ffffe45224 */ /* 0x000fe200078e0004 */
[----:B------:R-:W-:Y:S02]  /*5e40*/  @P5 IADD3.X R4, R229, -0x1, RZ, P2, !PT ;  /* 0xffffffffe5045810 */ /* 0x000fe400017fe4ff */
[----:B------:R-:W-:Y:S01]  /*5e50*/  ISETP.GT.AND P2, PT, R240, R225, PT ;  /* 0x000000e1f000720c */ /* 0x000fe20003f44270 */
[-C--:B--2---:R-:W-:Y:S05]  /*5e60*/  HMMA.16816.F32 R68, R16, R24.reuse, R68 ;  /* 0x000000181044723c */ /* 0x084fea0000001844 */
[----:B------:R-:W-:Y:S01]  /*5e70*/  @P0 IADD3 R5, R202, 0x4000, RZ ;  /* 0x00004000ca050810 */ /* 0x000fe20007ffe0ff */
[----:B------:R-:W-:Y:S01]  /*5e80*/  @P5 IMAD.MOV.U32 R229, RZ, RZ, R4 ;  /* 0x000000ffffe55224 */ /* 0x000fe200078e0004 */
[----:B------:R-:W-:Y:S01]  /*5e90*/  IADD3 R240, R240, -0x1, RZ ;  /* 0xfffffffff0f07810 */ /* 0x000fe20007ffe0ff */
[C---:B---3--:R-:W-:Y:S04]  /*5ea0*/  HMMA.16816.F32 R72, R32.reuse, R24, R72 ;  /* 0x000000182048723c */ /* 0x048fe80000001848 */
[----:B------:R-:W-:Y:S04]  /*5eb0*/  IMAD.MOV.U32 R202, RZ, RZ, R5 ;  /* 0x000000ffffca7224 */ /* 0x000fe800078e0005 */
        /* <DEDUP_REMOVED lines=33> */
[----:B------:R1:W-:Y:S01]  /*60d0*/  STS [R221], R68 ;  /* 0x00000044dd007388 */ /* 0x0003e20000000800 */
[----:B------:R-:W-:Y:S01]  /*60e0*/  FMUL.FTZ R77, R77, c[0x0][0x2e0] ;  /* 0x0000b8004d4d7a20 */ /* 0x000fe20000410000 */
[----:B------:R-:W-:Y:S01]  /*60f0*/  F2FP.PACK_AB R74, R75, R74 ;  /* 0x0000004a4b4a723e */ /* 0x000fe200000000ff */
[----:B------:R-:W-:Y:S01]  /*6100*/  FMUL.FTZ R78, R78, c[0x0][0x2e0] ;  /* 0x0000b8004e4e7a20 */ /* 0x000fe20000410000 */
[----:B------:R1:W-:Y:S01]  /*6110*/  STS [R221+0x400], R70 ;  /* 0x00040046dd007388 */ /* 0x0003e20000000800 */
        /* <DEDUP_REMOVED lines=33> */
[----:B------:R-:W-:-:S02]  /*6330*/  F2FP.PACK_AB R92, R93, R92 ;  /* 0x0000005c5d5c723e */ /* 0x000fc400000000ff */
[----:B------:R1:W-:Y:S01]  /*6340*/  STS [R223+0x2000], R96 ;  /* 0x00200060df007388 */ /* 0x0003e20000000800 */
[----:B------:R-:W-:Y:S02]  /*6350*/  F2FP.PACK_AB R46, R47, R46 ;  /* 0x0000002e2f2e723e */ /* 0x000fe400000000ff */
[----:B------:R-:W-:Y:S01]  /*6360*/  F2FP.PACK_AB R94, R95, R94 ;  /* 0x0000005e5f5e723e */ /* 0x000fe200000000ff */
[----:B------:R1:W-:Y:S01]  /*6370*/  STS [R223+0x2400], R98 ;  /* 0x00240062df007388 */ /* 0x0003e20000000800 */
[----:B------:R-:W-:Y:S02]  /*6380*/  F2FP.PACK_AB R52, R53, R52 ;  /* 0x000000343534723e */ /* 0x000fe400000000ff */
[----:B------:R-:W-:Y:S01]  /*6390*/  F2FP.PACK_AB R54, R55, R54 ;  /* 0x000000363736723e */ /* 0x000fe200000000ff */
[----:B------:R1:W-:Y:S01]  /*63a0*/  STS [R221+0x3000], R88 ;  /* 0x00300058dd007388 */ /* 0x0003e20000000800 */
[----:B------:R-:W-:Y:S02]  /*63b0*/  F2FP.PACK_AB R64, R65, R64 ;  /* 0x000000404140723e */ /* 0x000fe400000000ff */
[----:B------:R-:W-:Y:S01]  /*63c0*/  F2FP.PACK_AB R66, R67, R66 ;  /* 0x000000424342723e */ /* 0x000fe200000000ff */
[----:B------:R1:W-:Y:S01]  /*63d0*/  STS [R221+0x3400], R90 ;  /* 0x0034005add007388 */ /* 0x0003e20000000800 */
[----:B------:R-:W-:-:S02]  /*63e0*/  F2FP.PACK_AB R56, R57, R56 ;  /* 0x000000383938723e */ /* 0x000fc400000000ff */
[----:B------:R-:W-:Y:S01]  /*63f0*/  F2FP.PACK_AB R58, R59, R58 ;  /* 0x0000003a3b3a723e */ /* 0x000fe200000000ff */
[----:B------:R1:W-:Y:S01]  /*6400*/  STS [R223+0x3000], R92 ;  /* 0x0030005cdf007388 */ /* 0x0003e20000000800 */
[----:B------:R-:W-:Y:S02]  /*6410*/  F2FP.PACK_AB R60, R61, R60 ;  /* 0x0000003c3d3c723e */ /* 0x000fe400000000ff */
[----:B------:R-:W-:Y:S01]  /*6420*/  F2FP.PACK_AB R62, R63, R62 ;  /* 0x0000003e3f3e723e */ /* 0x000fe200000000ff */
[----:B------:R1:W-:Y:S01]  /*6430*/  STS [R223+0x3400], R94 ;  /* 0x0034005edf007388 */ /* 0x0003e20000000800 */
[----:B------:R-:W-:Y:S02]  /*6440*/  ISETP.NE.AND P0, PT, R244, -0x1, PT ;  /* 0xfffffffff400780c */ /* 0x000fe40003f05270 */
[----:B------:R-:W-:Y:S01]  /*6450*/  SHF.R.S32.HI R4, RZ, 0x1f, R216 ;  /* 0x0000001fff047819 */ /* 0x000fe200000114d8 */
[----:B------:R1:W-:Y:S04]  /*6460*/  STS [R221+0x4000], R36 ;  /* 0x00400024dd007388 */ /* 0x0003e80000000800 */
[----:B------:R1:W-:Y:S04]  /*6470*/  STS [R221+0x4400], R38 ;  /* 0x00440026dd007388 */ /* 0x0003e80000000800 */
[----:B------:R1:W-:Y:S02]  /*6480*/  STS [R223+0x4000], R48 ;  /* 0x00400030df007388 */ /* 0x0003e40000000800 */
[----:B------:R-:W-:-:S02]  /*6490*/  @P0 IADD3 R28, R241, R244, RZ ;  /* 0x000000f4f11c0210 */ /* 0x000fc40007ffe0ff */
[----:B------:R1:W-:Y:S03]  /*64a0*/  STS [R223+0x4400], R50 ;  /* 0x00440032df007388 */ /* 0x0003e60000000800 */
[C---:B------:R-:W-:Y:S01]  /*64b0*/  @P0 IMAD.WIDE.U32 R30, R28.reuse, c[0x0][0x3a0], RZ ;  /* 0x0000e8001c1e0a25 */ /* 0x040fe200078e00ff */
[----:B------:R1:W-:Y:S03]  /*64c0*/  STS [R221+0x5000], R40 ;  /* 0x00500028dd007388 */ /* 0x0003e60000000800 */
[----:B------:R-:W-:Y:S01]  /*64d0*/  @P0 IMAD R28, R28, c[0x0][0x3a4], R31 ;  /* 0x0000e9001c1c0a24 */ /* 0x000fe200078e021f */
        /* <DEDUP_REMOVED lines=10> */
[----:B------:R1:W-:Y:S01]  /*6580*/  STS [R223+0x7400], R62 ;  /* 0x0074003edf007388 */ /* 0x0003e20000000800 */
        /* <DEDUP_REMOVED lines=10> */
.L_x_117:
[----:B-1----:R-:W-:-:S05]  /*6630*/  @P0 IADD3 R36, R241, R244, RZ ;  /* 0x000000f4f1240210 */ /* 0x002fca0007ffe0ff */
        /* <DEDUP_REMOVED lines=12> */
.L_x_118:
[----:B------:R-:W-:Y:S01]  /*6700*/  BAR.SYNC.DEFER_BLOCKING 0x0 ;  /* 0x0000000000007b1d */ /* 0x000fe20000010000 */
[----:B------:R-:W-:Y:S01]  /*6710*/  SHF.R.S32.HI R39, RZ, 0x1f, R227 ;  /* 0x0000001fff277819 */ /* 0x000fe200000114e3 */
[----:B------:R-:W-:Y:S01]  /*6720*/  IMAD R242, R217, -0x40, R242 ;  /* 0xffffffc0d9f27824 */ /* 0x000fe200078e02f2 */
[----:B------:R-:W-:Y:S02]  /*6730*/  SHF.R.S32.HI R45, RZ, 0x1f, R214 ;  /* 0x0000001fff2d7819 */ /* 0x000fe400000114d6 */
[----:B------:R-:W-:Y:S01]  /*6740*/  MOV R44, R214 ;  /* 0x000000d6002c7202 */ /* 0x000fe20000000f00 */
[----:B------:R-:W-:Y:S01]  /*6750*/  IMAD R32, R39, c[0x0][0x3a0], RZ ;  /* 0x0000e80027207a24 */ /* 0x000fe200078e02ff */
[----:B------:R-:W-:Y:S01]  /*6760*/  ISETP.GE.AND P3, PT, R213, R242, PT ;  /* 0x000000f2d500720c */ /* 0x000fe20003f66270 */
[----:B------:R-:W-:Y:S01]  /*6770*/  BSSY B0, `(.L_x_119) ;  /* 0x0000020000007945 */ /* 0x000fe20003800000 */
[----:B------:R-:W-:Y:S01]  /*6780*/  SHF.R.S32.HI R37, RZ, 0x1f, R235 ;  /* 0x0000001fff257819 */ /* 0x000fe200000114eb */
[----:B------:R-:W-:Y:S01]  /*6790*/  IMAD.WIDE.U32 R34, R227, c[0x0][0x3a0], R44 ;  /* 0x0000e800e3227a25 */ /* 0x000fe200078e002c */
[----:B------:R-:W-:-:S03]  /*67a0*/  SHF.R.S32.HI R40, RZ, 0x1f, R213 ;  /* 0x0000001fff287819 */ /* 0x000fc600000114d5 */
[----:B------:R-:W-:Y:S01]  /*67b0*/  IMAD R29, R227, c[0x0][0x3a4], R32 ;  /* 0x0000e900e31d7a24 */ /* 0x000fe200078e0220 */
[----:B------:R-:W-:-:S04]  /*67c0*/  IADD3 R46, P0, R30, R34, RZ ;  /* 0x000000221e2e7210 */ /* 0x000fc80007f1e0ff */
[----:B------:R-:W-:Y:S01]  /*67d0*/  IADD3.X R47, R28, R35, R29, P0, !PT ;  /* 0x000000231c2f7210 */ /* 0x000fe200007fe41d */
[----:B------:R-:W-:Y:S01]  /*67e0*/  IMAD R28, R37, c[0x0][0x3b8], RZ ;  /* 0x0000ee00251c7a24 */ /* 0x000fe200078e02ff */
[----:B------:R1:W2:Y:S03]  /*67f0*/  LDS.128 R24, [R218+0xd000] ;  /* 0x00d00000da187984 */ /* 0x0002a60000000c00 */
[C---:B------:R-:W-:Y:S02]  /*6800*/  IMAD R43, R235.reuse, c[0x0][0x3bc], R28 ;  /* 0x0000ef00eb2b7a24 */ /* 0x040fe400078e021c */
[----:B------:R-:W-:Y:S01]  /*6810*/  IMAD.WIDE.U32 R46, R235, c[0x0][0x3b8], R46 ;  /* 0x0000ee00eb2e7a25 */ /* 0x000fe200078e002e */
[----:B------:R1:W3:Y:S04]  /*6820*/  LDS.128 R20, [R218+0xf000] ;  /* 0x00f00000da147984 */ /* 0x0002e80000000c00 */
[----:B------:R1:W4:Y:S01]  /*6830*/  LDS.128 R16, [R218+0x10000] ;  /* 0x01000000da107984 */ /* 0x0003220000000c00 */
[----:B------:R-:W-:-:S03]  /*6840*/  IADD3 R43, R43, R47, RZ ;  /* 0x0000002f2b2b7210 */ /* 0x000fc60007ffe0ff */
[----:B------:R1:W1:Y:S04]  /*6850*/  LDS.128 R12, [R218+0x11000] ;  /* 0x01100000da0c7984 */ /* 0x0002680000000c00 */
[----:B------:R1:W1:Y:S04]  /*6860*/  LDS.128 R8, [R218+0x12000] ;  /* 0x01200000da087984 */ /* 0x0002680000000c00 */
[----:B------:R1:W1:Y:S01]  /*6870*/  LDS.128 R4, [R218+0x13000] ;  /* 0x01300000da047984 */ /* 0x0002620000000c00 */
[----:B------:R-:W-:Y:S05]  /*6880*/  @P3 BRA `(.L_x_120) ;  /* 0x000000e000003947 */ /* 0x000fea0003800000 */
[----:B------:R-:W-:Y:S01]  /*6890*/  ISETP.GE.AND P1, PT, R214, c[0x0][0x220], PT ;  /* 0x00008800d6007a0c */ /* 0x000fe20003f26270 */
[----:B------:R-:W4:Y:S01]  /*68a0*/  LDS.128 R32, [R218+0xe000] ;  /* 0x00e00000da207984 */ /* 0x000f220000000c00 */
[----:B------:R-:W-:Y:S01]  /*68b0*/  MOV R49, R43 ;  /* 0x0000002b00317202 */ /* 0x000fe20000000f00 */
[----:B------:R-:W-:Y:S01]  /*68c0*/  IMAD R42, R40, c[0x0][0x3a0], RZ ;  /* 0x0000e800282a7a24 */ /* 0x000fe200078e02ff */
[----:B------:R-:W-:Y:S01]  /*68d0*/  ISETP.GE.AND P0, PT, R219, c[0x0][0x220], PT ;  /* 0x00008800db007a0c */ /* 0x000fe20003f06270 */
[----:B------:R-:W-:-:S02]  /*68e0*/  IMAD.MOV.U32 R48, RZ, RZ, R46 ;  /* 0x000000ffff307224 */ /* 0x000fc400078e002e */
[C---:B------:R-:W-:Y:S02]  /*68f0*/  IMAD R41, R213.reuse, c[0x0][0x3a4], R42 ;  /* 0x0000e900d5297a24 */ /* 0x040fe400078e022a */
[----:B------:R-:W-:-:S04]  /*6900*/  IMAD.WIDE.U32 R48, R213, c[0x0][0x3a0], R48 ;  /* 0x0000e800d5307a25 */ /* 0x000fc800078e0030 */
[----:B------:R-:W3:Y:S01]  /*6910*/  @!P1 LDS.128 R28, [R218+0xc000] ;  /* 0x00c00000da1c9984 */ /* 0x000ee20000000c00 */
[----:B------:R-:W-:Y:S01]  /*6920*/  IMAD.IADD R41, R41, 0x1, R49 ;  /* 0x0000000129297824 */ /* 0x000fe200078e0231 */
[----:B------:R-:W-:-:S04]  /*6930*/  LEA R50, P2, R48, c[0x0][0x340], 0x1 ;  /* 0x0000d00030327a11 */ /* 0x000fc800078408ff */
[----:B------:R-:W-:-:S05]  /*6940*/  LEA.HI.X R51, R48, c[0x0][0x344], R41, 0x1, P2 ;  /* 0x0000d10030337a11 */ /* 0x000fca00010f0c29 */
[----:B----4-:R4:W-:Y:S04]  /*6950*/  @!P0 STG.E.128 [R50.64+0x80], R32 ;  /* 0x0000802032008986 */ /* 0x0109e8000c101d06 */
[----:B---3--:R4:W-:Y:S02]  /*6960*/  @!P1 STG.E.128 [R50.64], R28 ;  /* 0x0000001c32009986 */ /* 0x0089e4000c101d06 */
.L_x_120:
[----:B------:R-:W-:Y:S05]  /*6970*/  BSYNC B0 ;  /* 0x0000000000007941 */ /* 0x000fea0003800000 */
.L_x_119:
[----:B----4-:R-:W-:Y:S01]  /*6980*/  IADD3 R29, R213, 0x20, RZ ;  /* 0x00000020d51d7810 */ /* 0x010fe20007ffe0ff */
[----:B------:R-:W-:Y:S03]  /*6990*/  BSSY B0, `(.L_x_121) ;  /* 0x0000010000007945 */ /* 0x000fe60003800000 */
[----:B------:R-:W-:-:S13]  /*69a0*/  ISETP.GE.AND P2, PT, R29, R242, PT ;  /* 0x000000f21d00720c */ /* 0x000fda0003f46270 */
[----:B------:R-:W-:Y:S05]  /*69b0*/  @P2 BRA `(.L_x_122) ;  /* 0x000000d000002947 */ /* 0x000fea0003800000 */
[----:B------:R-:W-:Y:S02]  /*69c0*/  IADD3 R29, P0, R213, 0x20, RZ ;  /* 0x00000020d51d7810 */ /* 0x000fe40007f1e0ff */
        /* <DEDUP_REMOVED lines=10> */
[----:B--2---:R2:W-:Y:S04]  /*6a70*/  @!P1 STG.E.128 [R32.64], R24 ;  /* 0x0000001820009986 */ /* 0x0045e8000c101d06 */
[----:B---3--:R2:W-:Y:S02]  /*6a80*/  @!P0 STG.E.128 [R32.64+0x80], R20 ;  /* 0x0000801420008986 */ /* 0x0085e4000c101d06 */
.L_x_122:
[----:B------:R-:W-:Y:S05]  /*6a90*/  BSYNC B0 ;  /* 0x0000000000007941 */ /* 0x000fea0003800000 */
.L_x_121:
[----:B------:R-:W-:Y:S01]  /*6aa0*/  IMAD.WIDE.U32 R44, R227, c[0x0][0x3a8], R44 ;  /* 0x0000ea00e32c7a25 */ /* 0x000fe200078e002c */
[----:B------:R-:W-:Y:S03]  /*6ab0*/  BSSY B0, `(.L_x_123) ;  /* 0x0000016000007945 */ /* 0x000fe60003800000 */
[----:B--23--:R-:W-:Y:S01]  /*6ac0*/  IMAD R20, R39, c[0x0][0x3a8], RZ ;  /* 0x0000ea0027147a24 */ /* 0x00cfe200078e02ff */
        /* <DEDUP_REMOVED lines=18> */
[----:B------:R2:W-:Y:S04]  /*6bf0*/  @!P1 STG.E.128 [R26.64], R16 ;  /* 0x000000101a009986 */ /* 0x0005e8000c101d06 */
[----:B-1----:R2:W-:Y:S02]  /*6c00*/  @!P0 STG.E.128 [R26.64+0x80], R8 ;  /* 0x000080081a008986 */ /* 0x0025e4000c101d06 */
.L_x_124:
[----:B------:R-:W-:Y:S05]  /*6c10*/  BSYNC B0 ;  /* 0x0000000000007941 */ /* 0x000fea0003800000 */
.L_x_123:
[----:B------:R-:W-:Y:S05]  /*6c20*/  @P2 BRA `(.L_x_93) ;  /* 0x000000d000002947 */ /* 0x000fea0003800000 */
[----:B-12---:R-:W-:Y:S02]  /*6c30*/  IADD3 R8, P0, R213, 0x20, RZ ;  /* 0x00000020d5087810 */ /* 0x006fe40007f1e0ff */
        /* <DEDUP_REMOVED lines=10> */
[----:B------:R1:W-:Y:S04]  /*6ce0*/  @!P1 STG.E.128 [R8.64], R12 ;  /* 0x0000000c08009986 */ /* 0x0003e8000c101d06 */
[----:B------:R1:W-:Y:S02]  /*6cf0*/  @!P0 STG.E.128 [R8.64+0x80], R4 ;  /* 0x0000800408008986 */ /* 0x0003e4000c101d06 */
.L_x_93:
[----:B------:R-:W-:Y:S05]  /*6d00*/  BSYNC B1 ;  /* 0x0000000000017941 */ /* 0x000fea0003800000 */
.L_x_79:
        /* <DEDUP_REMOVED lines=9> */
.L_x_125:
[----:B------:R-:W-:Y:S05]  /*6da0*/  EXIT ;  /* 0x000000000000794d */ /* 0x000fea0003800000 */
.L_x_127:
        /* <DEDUP_REMOVED lines=13> */
.L_x_2048:


//--------------------- .text._ZN5flash44flash_bwd_dq_dk_dv_loop_seqk_parallel_kernelI23Flash_bwd_kernel_traitsILi128ELi64ELi64ELi8ELi4ELi2ELi2ELb1ELb0EN7cutlass6half_tE19Flash_kernel_traitsILi128ELi64ELi64ELi8ES3_EELb0ELb0ELb0ELb0ELb1ELb1ELb0EEEvNS_16Flash_bwd_paramsE --------------------------
	.section	.text._ZN5flash44flash_bwd_dq_dk_dv_loop_seqk_parallel_kernelI23Flash_bwd_kernel_traitsILi128ELi64ELi64ELi8ELi4ELi2ELi2ELb1ELb0EN7cutlass6half_tE19Flash_kernel_traitsILi128ELi64ELi64ELi8ES3_EELb0ELb0ELb0ELb0ELb1ELb1ELb0EEEvNS_16Flash_bwd_paramsE,"ax",@progbits
	.sectioninfo	@"SHI_REGISTERS=255"
	.align	128
        .global         _ZN5flash44flash_bwd_dq_dk_dv_loop_seqk_parallel_kernelI23Flash_bwd_kernel_traitsILi128ELi64ELi64ELi8ELi4ELi2ELi2ELb1ELb0EN7cutlass6half_tE19Flash_kernel_traitsILi128ELi64ELi64ELi8ES3_EELb0ELb0ELb0ELb0ELb1ELb1ELb0EEEvNS_16Flash_bwd_paramsE
        .type           _ZN5flash44flash_bwd_dq_dk_dv_loop_seqk_parallel_kernelI23Flash_bwd_kernel_traitsILi128ELi64ELi64ELi8ELi4ELi2ELi2ELb1ELb0EN7cutlass6half_tE19Flash_kernel_traitsILi128ELi64ELi64ELi8ES3_EELb0ELb0ELb0ELb0ELb1ELb1ELb0EEEvNS_16Flash_bwd_paramsE,@function
        .size           _ZN5flash44flash_bwd_dq_dk_dv_loop_seqk_parallel_kernelI23Flash_bwd_kernel_traitsILi128ELi64ELi64ELi8ELi4ELi2ELi2ELb1ELb0EN7cutlass6half_tE19Flash_kernel_traitsILi128ELi64ELi64ELi8ES3_EELb0ELb0ELb0ELb0ELb1ELb1ELb0EEEvNS_16Flash_bwd_paramsE,(.L_x_2049 - _ZN5flash44flash_bwd_dq_dk_dv_loop_seqk_parallel_kernelI23Flash_bwd_kernel_traitsILi128ELi64ELi64ELi8ELi4ELi2ELi2ELb1ELb0EN7cutlass6half_tE19Flash_kernel_traitsILi128ELi64ELi64ELi8ES3_EELb0ELb0ELb0ELb0ELb1ELb1ELb0EEEvNS_16Flash_bwd_paramsE)
        .other          _ZN5flash44flash_bwd_dq_dk_dv_loop_seqk_parallel_kernelI23Flash_bwd_kernel_traitsILi128ELi64ELi64ELi8ELi4ELi2ELi2ELb1ELb0EN7cutlass6half_tE19Flash_kernel_traitsILi128ELi64ELi64ELi8ES3_EELb0ELb0ELb0ELb0ELb1ELb1ELb0EEEvNS_16Flash_bwd_paramsE,@"STO_CUDA_ENTRY STV_DEFAULT"
_ZN5flash44flash_bwd_dq_dk_dv_loop_seqk_parallel_kernelI23Flash_bwd_kernel_traitsILi128ELi64ELi64ELi8ELi4ELi2ELi2ELb1ELb0EN7cutlass6half_tE19Flash_kernel_traitsILi128ELi64ELi64ELi8ES3_EELb0ELb0ELb0ELb0ELb1ELb1ELb0EEEvNS_16Flash_bwd_paramsE:
.text._ZN5flash44flash_bwd_dq_dk_dv_loop_seqk_parallel_kernelI23Flash_bwd_kernel_traitsILi128ELi64ELi64ELi8ELi4ELi2ELi2ELb1ELb0EN7cutlass6half_tE19Flash_kernel_traitsILi128ELi64ELi64ELi8ES3_EELb0ELb0ELb0ELb0ELb1ELb1ELb0EEEvNS_16Flash_bwd_paramsE:
        /* <DEDUP_REMOVED lines=12> */
[----:B------:R-:W-:Y:S02]  /*00c0*/  ULDC UR8, c[0x0][0x1c0] ;  /* 0x0000700000087ab9 */ /* 0x000fe40000000800 */
[----:B------:R-:W-:Y:S02]  /*00d0*/  UMOV UR4, 0x80 ;  /* 0x0000008000047882 */ /* 0x000fe40000000000 */
[----:B------:R-:W-:Y:S02]  /*00e0*/  ULDC UR5, c[0x0][0x210] ;  /* 0x0000840000057ab9 */ /* 0x000fe40000000800 */
[----:B------:R-:W-:Y:S02]  /*00f0*/  ULDC UR12, c[0x0][0x234] ;  /* 0x00008d00000c7ab9 */ /* 0x000fe40000000800 */
[----:B------:R-:W-:-:S02]  /*0100*/  ULDC UR11, c[0x0][0x224] ;  /* 0x00008900000b7ab9 */ /* 0x000fc40000000800 */
[----:B------:R-:W-:Y:S02]  /*0110*/  ULDC.64 UR16, c[0x0][0x118] ;  /* 0x0000460000107ab9 */ /* 0x000fe40000000a00 */
[----:B------:R-:W-:Y:S02]  /*0120*/  USHF.R.S32.HI UR8, URZ, 0x1f, UR8 ;  /* 0x0000001f3f087899 */ /* 0x000fe40008011408 */
[----:B------:R-:W-:Y:S02]  /*0130*/  UIMAD UR12, UR4, UR5, UR12 ;  /* 0x00000005040c72a4 */ /* 0x000fe4000f8e020c */
[----:B------:R-:W-:Y:S02]  /*0140*/  UIADD3 UR11, UR4, UR11, URZ ;  /* 0x0000000b040b7290 */ /* 0x000fe4000fffe03f */
[----:B------:R-:W-:Y:S01]  /*0150*/  ULDC.U8 UR6, c[0x0][0x3d0] ;  /* 0x0000f40000067ab9 */ /* 0x000fe20000000000 */
[----:B-1----:R-:W-:-:S04]  /*0160*/  SHF.R.S32.HI R2, RZ, 0x1f, R10 ;  /* 0x0000001fff027819 */ /* 0x002fc8000001140a */
[CC--:B------:R-:W-:Y:S02]  /*0170*/  LEA.HI R0, R2.reuse, R10.reuse, RZ, 0x2 ;  /* 0x0000000a02007211 */ /* 0x0c0fe400078f10ff */
[CC--:B------:R-:W-:Y:S02]  /*0180*/  LEA.HI R6, R2.reuse, R10.reuse, RZ, 0x4 ;  /* 0x0000000a02067211 */ /* 0x0c0fe400078f20ff */
[--C-:B------:R-:W-:Y:S02]  /*0190*/  SHF.R.S32.HI R4, RZ, 0x2, R0.reuse ;  /* 0x00000002ff047819 */ /* 0x100fe40000011400 */
[----:B------:R-:W-:Y:S02]  /*01a0*/  SHF.R.S32.HI R5, RZ, 0x1f, R0 ;  /* 0x0000001fff057819 */ /* 0x000fe40000011400 */
[CC--:B------:R-:W-:Y:S02]  /*01b0*/  LEA.HI R9, R2.reuse, R10.reuse, RZ, 0x3 ;  /* 0x0000000a02097211 */ /* 0x0c0fe400078f18ff */
[----:B------:R-:W-:-:S02]  /*01c0*/  LEA.HI R7, R2, R10, RZ, 0x5 ;  /* 0x0000000a02077211 */ /* 0x000fc400078f28ff */
[CC--:B------:R-:W-:Y:S02]  /*01d0*/  LEA.HI R14, R2.reuse, R10.reuse, RZ, 0x7 ;  /* 0x0000000a020e7211 */ /* 0x0c0fe400078f38ff */
[----:B------:R-:W-:Y:S02]  /*01e0*/  LEA.HI R16, R2, R10, RZ, 0x6 ;  /* 0x0000000a02107211 */ /* 0x000fe400078f30ff */
[----:B------:R-:W-:Y:S02]  /*01f0*/  LOP3.LUT R3, R0, 0x7ffffffc, RZ, 0xc0, !PT ;  /* 0x7ffffffc00037812 */ /* 0x000fe400078ec0ff */
[----:B------:R-:W-:Y:S02]  /*0200*/  SHF.R.S32.HI R2, RZ, 0x4, R6 ;  /* 0x00000004ff027819 */ /* 0x000fe40000011406 */
[----:B------:R-:W-:Y:S01]  /*0210*/  LEA.HI R5, R5, R4, RZ, 0x3 ;  /* 0x0000000405057211 */ /* 0x000fe200078f18ff */
[----:B------:R-:W-:Y:S01]  /*0220*/  IMAD.IADD R15, R10, 0x1, -R3 ;  /* 0x000000010a0f7824 */ /* 0x000fe200078e0a03 */
[----:B------:R-:W-:-:S02]  /*0230*/  LOP3.LUT R0, R9, 0xfffffff8, RZ, 0xc0, !PT ;  /* 0xfffffff809007812 */ /* 0x000fc400078ec0ff */
[----:B------:R-:W-:Y:S02]  /*0240*/  LOP3.LUT R11, R7, 0xffffffe0, RZ, 0xc0, !PT ;  /* 0xffffffe0070b7812 */ /* 0x000fe400078ec0ff */
[----:B------:R-:W-:Y:S01]  /*0250*/  LOP3.LUT R8, R6, 0xfffffff0, RZ, 0xc0, !PT ;  /* 0xfffffff006087812 */ /* 0x000fe200078ec0ff */
[----:B------:R-:W-:Y:S01]  /*0260*/  IMAD.IADD R0, R10, 0x1, -R0 ;  /* 0x000000010a007824 */ /* 0x000fe200078e0a00 */
[----:B------:R-:W-:Y:S01]  /*0270*/  LEA.HI R6, R6, R2, RZ, 0x1 ;  /* 0x0000000206067211 */ /* 0x000fe200078f08ff */
[C---:B------:R-:W-:Y:S01]  /*0280*/  IMAD.IADD R18, R10.reuse, 0x1, -R11 ;  /* 0x000000010a127824 */ /* 0x040fe200078e0a0b */
[----:B------:R-:W-:Y:S01]  /*0290*/  SHF.R.S32.HI R245, RZ, 0x3, R9 ;  /* 0x00000003fff57819 */ /* 0x000fe20000011409 */
[----:B------:R-:W-:Y:S01]  /*02a0*/  IMAD.IADD R8, R10, 0x1, -R8 ;  /* 0x000000010a087824 */ /* 0x000fe200078e0a08 */
[----:B------:R-:W-:Y:S01]  /*02b0*/  LOP3.LUT R3, R5, 0xfffffff8, RZ, 0xc0, !PT ;  /* 0xfffffff805037812 */ /* 0x000fe200078ec0ff */
[----:B------:R-:W-:Y:S01]  /*02c0*/  IMAD.SHL.U32 R246, R0, 0x8, RZ ;  /* 0x0000000800f67824 */ /* 0x000fe200078e00ff */
[----:B------:R-:W-:Y:S01]  /*02d0*/  SHF.R.S32.HI R19, RZ, 0x5, R7 ;  /* 0x00000005ff137819 */ /* 0x000fe20000011407 */
[----:B------:R-:W-:Y:S01]  /*02e0*/  IMAD.SHL.U32 R10, R245, 0x40, RZ ;  /* 0x00000040f50a7824 */ /* 0x000fe200078e00ff */
[----:B------:R-:W-:Y:S01]  /*02f0*/  LOP3.LUT R6, R6, 0xfffffffe, RZ, 0xc0, !PT ;  /* 0xfffffffe06067812 */ /* 0x000fe200078ec0ff */
[----:B------:R-:W-:Y:S01]  /*0300*/  IMAD.IADD R5, R4, 0x1, -R3 ;  /* 0x0000000104057824 */ /* 0x000fe200078e0a03 */
[----:B------:R-:W-:Y:S01]  /*0310*/  LEA.HI R3, R7, R19, RZ, 0x1 ;  /* 0x0000001307037211 */ /* 0x000fe200078f08ff */
[----:B------:R1:W-:Y:S01]  /*0320*/  STL [R1+0x8], R18 ;  /* 0x0000081201007387 */ /* 0x0003e20000100800 */
[----:B------:R-:W-:Y:S01]  /*0330*/  LOP3.LUT P4, RZ, R0, 0x2, RZ, 0xc0, !PT ;  /* 0x0000000200ff7812 */ /* 0x000fe2000788c0ff */
[----:B------:R-:W-:Y:S01]  /*0340*/  IMAD.IADD R11, R2, 0x1, -R6 ;  /* 0x00000001020b7824 */ /* 0x000fe200078e0a06 */
[----:B------:R-:W-:-:S02]  /*0350*/  LOP3.LUT R2, R10, 0x1c0, RZ, 0xc0, !PT ;  /* 0x000001c00a027812 */ /* 0x000fc400078ec0ff */
[----:B------:R-:W-:Y:S01]  /*0360*/  LOP3.LUT R3, R3, 0xfffffffe, RZ, 0xc0, !PT ;  /* 0xfffffffe03037812 */ /* 0x000fe200078ec0ff */
[----:B------:R-:W-:Y:S01]  /*0370*/  IMAD.SHL.U32 R10, R11, 0x200, RZ ;  /* 0x000002000b0a7824 */ /* 0x000fe200078e00ff */
[C---:B------:R-:W-:Y:S01]  /*0380*/  LOP3.LUT P3, RZ, R0.reuse, 0x4, RZ, 0xc0, !PT ;  /* 0x0000000400ff7812 */ /* 0x040fe2000786c0ff */
[----:B------:R-:W-:Y:S01]  /*0390*/  IMAD.SHL.U32 R0, R0, 0x40, RZ ;  /* 0x0000004000007824 */ /* 0x000fe200078e00ff */
[----:B------:R-:W-:Y:S01]  /*03a0*/  LOP3.LUT R4, R2, 0x38, R246, 0xf8, !PT ;  /* 0x0000003802047812 */ /* 0x000fe200078ef8f6 */
[----:B------:R-:W-:Y:S01]  /*03b0*/  IMAD.IADD R196, R19, 0x1, -R3 ;  /* 0x0000000113c47824 */ /* 0x000fe200078e0a03 */
[----:B------:R-:W-:Y:S02]  /*03c0*/  SHF.R.U32.HI R2, RZ, 0x3, R2 ;  /* 0x00000003ff027819 */ /* 0x000fe40000011602 */
[----:B------:R-:W-:Y:S02]  /*03d0*/  SHF.R.S32.HI R6, RZ, 0x1f, R8 ;  /* 0x0000001fff067819 */ /* 0x000fe40000011408 */
[----:B------:R-:W-:Y:S01]  /*03e0*/  LOP3.LUT R12, R4, R2, RZ, 0x3c, !PT ;  /* 0x00000002040c7212 */ /* 0x000fe200078e3cff */
[----:B------:R-:W-:Y:S01]  /*03f0*/  IMAD.SHL.U32 R2, R196, 0x10, RZ ;  /* 0x00000010c4027824 */ /* 0x000fe200078e00ff */
[----:B------:R-:W-:-:S02]  /*0400*/  LOP3.LUT R0, R0, 0x1c0, RZ, 0xc0, !PT ;  /* 0x000001c000007812 */ /* 0x000fc400078ec0ff */
[----:B------:R-:W-:Y:S02]  /*0410*/  LEA.HI R13, R6, R8, RZ, 0x3 ;  /* 0x00000008060d7211 */ /* 0x000fe400078f18ff */
[----:B------:R-:W-:Y:S02]  /*0420*/  SHF.R.S32.HI R4, RZ, 0x7, R14 ;  /* 0x00000007ff047819 */ /* 0x000fe4000001140e */
[C---:B------:R-:W-:Y:S02]  /*0430*/  LOP3.LUT R192, R0.reuse, 0x8, R9, 0xf8, !PT ;  /* 0x0000000800c07812 */ /* 0x040fe400078ef809 */
[----:B------:R-:W-:Y:S02]  /*0440*/  SHF.R.U32.HI R190, RZ, 0x3, R0 ;  /* 0x00000003ffbe7819 */ /* 0x000fe40000011600 */
[----:B------:R-:W-:Y:S02]  /*0450*/  LOP3.LUT R3, R13, 0xfffffff8, RZ, 0xc0, !PT ;  /* 0xfffffff80d037812 */ /* 0x000fe400078ec0ff */
[----:B------:R-:W-:Y:S01]  /*0460*/  LOP3.LUT R6, R0, 0x10, R2, 0xf8, !PT ;  /* 0x0000001000067812 */ /* 0x000fe200078ef802 */
[----:B------:R-:W-:Y:S01]  /*0470*/  IMAD R2, R4, 0x800, R10 ;  /* 0x0000080004027824 */ /* 0x000fe200078e020a */
[----:B------:R-:W-:Y:S01]  /*0480*/  LOP3.LUT R0, R5, 0x1, RZ, 0xc0, !PT ;  /* 0x0000000105007812 */ /* 0x000fe200078ec0ff */
[----:B------:R-:W-:Y:S01]  /*0490*/  IMAD.IADD R240, R8, 0x1, -R3 ;  /* 0x0000000108f07824 */ /* 0x000fe200078e0a03 */
[----:B------:R-:W-:-:S02]  /*04a0*/  LOP3.LUT R192, R192, R190, RZ, 0x3c, !PT ;  /* 0x000000bec0c07212 */ /* 0x000fc400078e3cff */
[----:B------:R-:W-:Y:S02]  /*04b0*/  ISETP.NE.U32.AND P0, PT, R0, 0x1, PT ;  /* 0x000000010000780c */ /* 0x000fe40003f05070 */
[----:B------:R-:W-:Y:S01]  /*04c0*/  SHF.R.S32.HI R3, RZ, 0x1f, R7 ;  /* 0x0000001fff037819 */ /* 0x000fe20000011407 */
[----:B------:R-:W-:Y:S01]  /*04d0*/  IMAD.IADD R192, R2, 0x1, R192 ;  /* 0x0000000102c07824 */ /* 0x000fe200078e02c0 */
[----:B------:R-:W-:Y:S01]  /*04e0*/  SHF.R.S32.HI R0, RZ, 0x6, R16 ;  /* 0x00000006ff007819 */ /* 0x000fe20000011410 */
[----:B------:R-:W-:Y:S01]  /*04f0*/  IMAD.SHL.U32 R2, R5, 0x40, RZ ;  /* 0x0000004005027824 */ /* 0x000fe200078e00ff */
[----:B------:R-:W-:Y:S01]  /*0500*/  LEA.HI R3, R3, R19, RZ, 0x2 ;  /* 0x0000001303037211 */ /* 0x000fe200078f10ff */
[----:B------:R-:W-:Y:S01]  /*0510*/  IMAD.SHL.U32 R192, R192, 0x2, RZ ;  /* 0x00000002c0c07824 */ /* 0x000fe200078e00ff */
[----:B------:R-:W-:Y:S01]  /*0520*/  R2P PR, R5, 0x6 ;  /* 0x0000000605007804 */ /* 0x000fe20000000000 */
[----:B------:R-:W-:Y:S01]  /*0530*/  IMAD.SHL.U32 R5, R0, 0x8, RZ ;  /* 0x0000000800057824 */ /* 0x000fe200078e00ff */
[----:B------:R-:W-:Y:S01]  /*0540*/  LOP3.LUT R9, R6, 0x8, R9, 0xf8, !PT ;  /* 0x0000000806097812 */ /* 0x000fe200078ef809 */
[----:B------:R-:W-:Y:S01]  /*0550*/  IMAD R17, R0, 0x200, R12 ;  /* 0x0000020000117824 */ /* 0x000fe200078e020c */
[----:B------:R-:W-:Y:S01]  /*0560*/  LOP3.LUT R0, R2, 0x1c0, RZ, 0xc0, !PT ;  /* 0x000001c002007812 */ /* 0x000fe200078ec0ff */
[----:B------:R-:W-:Y:S01]  /*0570*/  IMAD.SHL.U32 R6, R4, 0x20, RZ ;  /* 0x0000002004067824 */ /* 0x000fe200078e00ff */
[----:B------:R-:W-:Y:S01]  /*0580*/  LOP3.LUT R7, R3, 0xfffffffc, RZ, 0xc0, !PT ;  /* 0xfffffffc03077812 */ /* 0x000fe200078ec0ff */
[----:B------:R-:W-:Y:S01]  /*0590*/  IMAD.SHL.U32 R4, R15, 0x2, RZ ;  /* 0x000000020f047824 */ /* 0x000fe200078e00ff */
[----:B------:R-:W-:Y:S01]  /*05a0*/  LOP3.LUT R2, R5, 0x18, RZ, 0xc0, !PT ;  /* 0x0000001805027812 */ /* 0x000fe200078ec0ff */
[----:B------:R-:W-:Y:S01]  /*05b0*/  IMAD.SHL.U32 R5, R11, 0x20, RZ ;  /* 0x000000200b057824 */ /* 0x000fe200078e00ff */
[----:B------:R-:W-:Y:S01]  /*05c0*/  SHF.R.U32.HI R3, RZ, 0x3, R0 ;  /* 0x00000003ff037819 */ /* 0x000fe20000011600 */
[----:B------:R-:W-:Y:S01]  /*05d0*/  IMAD.IADD R200, R19, 0x1, -R7 ;  /* 0x0000000113c87824 */ /* 0x000fe200078e0a07 */
[----:B------:R-:W-:Y:S01]  /*05e0*/  LOP3.LUT R6, R0, 0x20, R6, 0xf8, !PT ;  /* 0x0000002000067812 */ /* 0x000fe200078ef806 */
[----:B------:R1:W-:Y:S01]  /*05f0*/  STL [R1], R17 ;  /* 0x0000001101007387 */ /* 0x0003e20000100800 */
[----:B------:R-:W-:Y:S01]  /*0600*/  LOP3.LUT R7, R3, R0, R2, 0x1e, !PT ;  /* 0x0000000003077212 */ /* 0x000fe200078e1e02 */
[--C-:B------:R-:W-:Y:S01]  /*0610*/  IMAD R0, R196, 0x400, R4.reuse ;  /* 0x00000400c4007824 */ /* 0x100fe200078e0204 */
[----:B------:R-:W-:Y:S01]  /*0620*/  LOP3.LUT R8, R2, 0x20, R5, 0xf8, !PT ;  /* 0x0000002002087812 */ /* 0x000fe200078ef805 */
[----:B------:R-:W-:Y:S01]  /*0630*/  IMAD R5, R200, 0x400, R4 ;  /* 0x00000400c8057824 */ /* 0x000fe200078e0204 */
[----:B------:R-:W-:Y:S01]  /*0640*/  LOP3.LUT R3, R6, R3, RZ, 0x3c, !PT ;  /* 0x0000000306037212 */ /* 0x000fe200078e3cff */
[----:B------:R-:W-:Y:S01]  /*0650*/  IMAD.SHL.U32 R2, R240, 0x40, RZ ;  /* 0x00000040f0027824 */ /* 0x000fe200078e00ff */
[----:B------:R-:W-:Y:S01]  /*0660*/  SHF.R.S32.HI R4, RZ, 0x1f, R18 ;  /* 0x0000001fff047819 */ /* 0x000fe20000011412 */
[----:B------:R-:W-:Y:S01]  /*0670*/  IMAD.IADD R7, R0, 0x1, R7 ;  /* 0x0000000100077824 */ /* 0x000fe200078e0207 */
[----:B------:R-:W-:Y:S01]  /*0680*/  LOP3.LUT R190, R10, R9, R190, 0xf6, !PT ;  /* 0x000000090abe7212 */ /* 0x000fe200078ef6be */
[----:B------:R-:W-:Y:S01]  /*0690*/  IMAD.IADD R213, R5, 0x1, R3 ;  /* 0x0000000105d57824 */ /* 0x000fe200078e0203 */
[----:B------:R-:W-:Y:S01]  /*06a0*/  LOP3.LUT R2, R2, 0x1c0, RZ, 0xc0, !PT ;  /* 0x000001c002027812 */ /* 0x000fe200078ec0ff */
[----:B------:R-:W-:Y:S01]  /*06b0*/  IMAD.SHL.U32 R0, R11, 0x8, RZ ;  /* 0x000000080b007824 */ /* 0x000fe200078e00ff */
[----:B------:R-:W-:Y:S01]  /*06c0*/  LEA.HI R4, R4, R18, RZ, 0x2 ;  /* 0x0000001204047211 */ /* 0x000fe200078f10ff */
[----:B------:R-:W-:Y:S01]  /*06d0*/  IMAD.SHL.U32 R5, R13, 0x40, RZ ;  /* 0x000000400d057824 */ /* 0x000fe200078e00ff */
[----:B------:R-:W-:Y:S01]  /*06e0*/  SHF.R.U32.HI R3, RZ, 0x3, R2 ;  /* 0x00000003ff037819 */ /* 0x000fe20000011602 */
[----:B------:R-:W-:Y:S01]  /*06f0*/  IMAD.SHL.U32 R213, R213, 0x2, RZ ;  /* 0x00000002d5d57824 */ /* 0x000fe200078e00ff */
[----:B------:R-:W-:-:S02]  /*0700*/  LOP3.LUT R6, R2, 0x8, R0, 0xf8, !PT ;  /* 0x0000000802067812 */ /* 0x000fc400078ef800 */
[----:B------:R-:W-:Y:S02]  /*0710*/  SHF.R.S32.HI R4, RZ, 0x2, R4 ;  /* 0x00000002ff047819 */ /* 0x000fe40000011404 */
[----:B------:R-:W-:Y:S02]  /*0720*/  LOP3.LUT R0, R5, 0xfffffe00, RZ, 0xc0, !PT ;  /* 0xfffffe0005007812 */ /* 0x000fe400078ec0ff */
[----:B------:R-:W-:Y:S01]  /*0730*/  LOP3.LUT R2, R3, R8, R2, 0x1e, !PT ;  /* 0x0000000803027212 */ /* 0x000fe200078e1e02 */
[----:B------:R-:W-:Y:S01]  /*0740*/  IMAD R9, R200, 0x10, R4 ;  /* 0x00000010c8097824 */ /* 0x000fe200078e0204 */
[----:B------:R-:W-:Y:S01]  /*0750*/  LOP3.LUT R3, R6, R3, RZ, 0x3c, !PT ;  /* 0x0000000306037212 */ /* 0x000fe200078e3cff */
[--C-:B------:R-:W-:Y:S01]  /*0760*/  IMAD R200, R200, 0x400, R0.reuse ;  /* 0x00000400c8c87824 */ /* 0x100fe200078e0200 */
[----:B------:R-:W-:Y:S01]  /*0770*/  LOP3.LUT R198, R2, R0, RZ, 0xfc, !PT ;  /* 0x0000000002c67212 */ /* 0x000fe200078efcff */
[----:B------:R-:W-:Y:S01]  /*0780*/  IMAD R196, R196, 0x400, R0 ;  /* 0x00000400c4c47824 */ /* 0x000fe200078e0200 */
[----:B------:R1:W-:Y:S01]  /*0790*/  STL [R1+0x4], R9 ;  /* 0x0000040901007387 */ /* 0x0003e20000100800 */
[----:B------:R-:W-:Y:S01]  /*07a0*/  IMAD.IADD R200, R200, 0x1, R3 ;  /* 0x00000001c8c87824 */ /* 0x000fe200078e0203 */
[----:B------:R-:W-:Y:S01]  /*07b0*/  SEL R215, R215, 0x10, !P0 ;  /* 0x00000010d7d77807 */ /* 0x000fe20004000000 */
[----:B------:R-:W-:Y:S01]  /*07c0*/  IMAD.IADD R196, R3, 0x1, R196 ;  /* 0x0000000103c47824 */ /* 0x000fe200078e02c4 */
[----:B------:R-:W-:Y:S01]  /*07d0*/  SHF.R.S32.HI R3, RZ, 0x1f, R245 ;  /* 0x0000001fff037819 */ /* 0x000fe200000114f5 */
[----:B------:R-:W-:Y:S01]  /*07e0*/  IMAD.MOV.U32 R0, RZ, RZ, 0x40 ;  /* 0x00000040ff007424 */ /* 0x000fe200078e00ff */
[----:B------:R-:W-:Y:S01]  /*07f0*/  IADD3 R3, R17, 0x2000, RZ ;  /* 0x0000200011037810 */ /* 0x000fe20007ffe0ff */
[----:B------:R-:W-:Y:S01]  /*0800*/  IMAD.MOV.U32 R2, RZ, RZ, 0x20 ;  /* 0x00000020ff027424 */ /* 0x000fe200078e00ff */
[C---:B------:R-:W-:Y:S01]  /*0810*/  IADD3 R214, R213.reuse, 0x20, RZ ;  /* 0x00000020d5d67810 */ /* 0x040fe20007ffe0ff */
[----:B------:R-:W-:Y:S01]  /*0820*/  IMAD.IADD R216, R213, 0x1, R215 ;  /* 0x00000001d5d87824 */ /* 0x000fe200078e02d7 */
[----:B------:R-:W-:Y:S01]  /*0830*/  SEL R0, R0, 0xffffffc0, !P3 ;  /* 0xffffffc000007807 */ /* 0x000fe20005800000 */
[----:B------:R1:W-:Y:S01]  /*0840*/  STL [R1+0xc], R3 ;  /* 0x00000c0301007387 */ /* 0x0003e20000100800 */
[----:B------:R-:W-:-:S02]  /*0850*/  SEL R2, R2, 0xffffffe0, !P4 ;  /* 0xffffffe002027807 */ /* 0x000fc40006000000 */
[----:B------:R-:W-:Y:S01]  /*0860*/  LEA R238, R7, 0xc000, 0x1 ;  /* 0x0000c00007ee7811 */ /* 0x000fe200078e08ff */
[--C-:B------:R-:W-:Y:S01]  /*0870*/  IMAD.IADD R194, R192, 0x1, R0.reuse ;  /* 0x00000001c0c27824 */ /* 0x100fe200078e0200 */
[----:B------:R-:W-:Y:S01]  /*0880*/  @P1 IADD3 R214, R213, -0x20, RZ ;  /* 0xffffffe0d5d61810 */ /* 0x000fe20007ffe0ff */
[----:B------:R-:W-:Y:S01]  /*0890*/  IMAD R189, R190, 0x2, R0 ;  /* 0x00000002bebd7824 */ /* 0x000fe200078e0200 */
[--C-:B------:R-:W-:Y:S01]  /*08a0*/  IADD3 R197, R0, R192, R2.reuse ;  /* 0x000000c000c57210 */ /* 0x100fe20007ffe002 */
[----:B------:R-:W-:Y:S01]  /*08b0*/  IMAD.SHL.U32 R190, R190, 0x2, RZ ;  /* 0x00000002bebe7824 */ /* 0x000fe200078e00ff */
[----:B------:R-:W-:Y:S01]  /*08c0*/  IADD3 R239, R238, 0x40, RZ ;  /* 0x00000040eeef7810 */ /* 0x000fe20007ffe0ff */
[----:B------:R-:W-:Y:S01]  /*08d0*/  IMAD.IADD R193, R192, 0x1, R2 ;  /* 0x00000001c0c17824 */ /* 0x000fe200078e0202 */
[----:B------:R-:W-:Y:S01]  /*08e0*/  SHF.R.S32.HI R247, RZ, 0x1f, R246 ;  /* 0x0000001ffff77819 */ /* 0x000fe200000114f6 */
[----:B------:R-:W-:Y:S01]  /*08f0*/  IMAD.IADD R199, R2, 0x1, R194 ;  /* 0x0000000102c77824 */ /* 0x000fe200078e02c2 */
[----:B------:R-:W-:Y:S01]  /*0900*/  SHF.R.S32.HI R233, RZ, 0x1f, R9 ;  /* 0x0000001fffe97819 */ /* 0x000fe20000011409 */
[----:B------:R-:W-:Y:S01]  /*0910*/  IMAD.IADD R215, R215, 0x1, R214 ;  /* 0x00000001d7d77824 */ /* 0x000fe200078e02d6 */
[----:B------:R-:W-:-:S02]  /*0920*/  LEA R196, R196, 0x10000, 0x1 ;  /* 0x00010000c4c47811 */ /* 0x000fc400078e08ff */
[----:B------:R-:W-:Y:S02]  /*0930*/  @P2 IADD3 R239, R238, -0x40, RZ ;  /* 0xffffffc0eeef2810 */ /* 0x000fe40007ffe0ff */
[----:B------:R-:W-:Y:S02]  /*0940*/  IADD3 R0, R198, 0x2000, RZ ;  /* 0x00002000c6007810 */ /* 0x000fe40007ffe0ff */
[----:B------:R-:W-:-:S05]  /*0950*/  SHF.L.U64.HI R233, R9, 0x2, R233 ;  /* 0x0000000209e97819 */ /* 0x000fca00000102e9 */
.L_x_136:
[----:B------:R-:W-:Y:S01]  /*0960*/  ISETP.NE.U32.AND P0, PT, RZ, c[0x0][0x250], PT ;  /* 0x00009400ff007a0c */ /* 0x000fe20003f05070 */
[----:B-1----:R-:W-:Y:S01]  /*0970*/  IMAD.MOV.U32 R4, RZ, RZ, RZ ;  /* 0x000000ffff047224 */ /* 0x002fe200078e00ff */
[----:B------:R-:W-:Y:S02]  /*0980*/  ISETP.NE.U32.AND P1, PT, RZ, c[0x0][0x258], PT ;  /* 0x00009600ff007a0c */ /* 0x000fe40003f25070 */
[----:B------:R-:W-:Y:S02]  /*0990*/  ISETP.NE.AND.EX P0, PT, RZ, c[0x0][0x254], PT, P0 ;  /* 0x00009500ff007a0c */ /* 0x000fe40003f05300 */
[----:B------:R-:W-:-:S11]  /*09a0*/  ISETP.NE.AND.EX P1, PT, RZ, c[0x0][0x25c], PT, P1 ;  /* 0x00009700ff007a0c */ /* 0x000fd60003f25310 */
[----:B------:R-:W2:Y:S01]  /*09b0*/  @P0 S2R R7, SR_CTAID.Y ;  /* 0x0000000000070919 */ /* 0x000ea20000002600 */
[----:B------:R-:W-:Y:S02]  /*09c0*/  @P0 IMAD.MOV.U32 R6, RZ, RZ, 0x4 ;  /* 0x00000004ff060424 */ /* 0x000fe400078e00ff */
[----:B------:R-:W-:Y:S01]  /*09d0*/  @P1 IMAD.MOV.U32 R2, RZ, RZ, 0x4 ;  /* 0x00000004ff021424 */ /* 0x000fe200078e00ff */
[----:B-1----:R-:W1:Y:S01]  /*09e0*/  @P1 S2R R3, SR_CTAID.Y ;  /* 0x0000000000031919 */ /* 0x002e620000002600 */
[----:B--2---:R-:W-:-:S04]  /*09f0*/  @P0 IMAD.WIDE R6, R7, R6, c[0x0][0x250] ;  /* 0x0000940007060625 */ /* 0x004fc800078e0206 */
[----:B-1----:R-:W-:Y:S01]  /*0a00*/  @P1 IMAD.WIDE R2, R3, R2, c[0x0][0x258] ;  /* 0x0000960003021625 */ /* 0x002fe200078e0202 */
[----:B------:R-:W2:Y:S04]  /*0a10*/  @P0 LDG.E R4, [R6.64] ;  /* 0x0000001006040981 */ /* 0x000ea8000c1e1900 */
[----:B------:R-:W2:Y:S01]  /*0a20*/  @P1 LDG.E R0, [R2.64] ;  /* 0x0000001002001981 */ /* 0x000ea2000c1e1900 */
[----:B------:R-:W-:Y:S01]  /*0a30*/  @!P1 ISETP.NE.U32.AND P0, PT, RZ, c[0x0][0x268], PT ;  /* 0x00009a00ff009a0c */ /* 0x000fe20003f05070 */
[----:B------:R-:W-:-:S03]  /*0a40*/  IMAD.SHL.U32 R5, R249, 0x40, RZ ;  /* 0x00000040f9057824 */ /* 0x000fc600078e00ff */
[----:B------:R-:W-:-:S04]  /*0a50*/  @!P1 ISETP.NE.AND.EX P0, PT, RZ, c[0x0][0x26c], PT, P0 ;  /* 0x00009b00ff009a0c */ /* 0x000fc80003f05300 */
[----:B------:R-:W-:Y:S01]  /*0a60*/  @!P1 SEL R2, RZ, c[0x0][0x21c], !P0 ;  /* 0x00008700ff029a07 */ /* 0x000fe20004000000 */
[----:B--2---:R-:W-:-:S03]  /*0a70*/  @P1 IMAD.IADD R0, R0, 0x1, -R4 ;  /* 0x0000000100001824 */ /* 0x004fc600078e0a04 */
[----:B------:R-:W-:-:S04]  /*0a80*/  @!P1 IADD3 R0, R2, c[0x0][0x218], -R4 ;  /* 0x0000860002009a10 */ /* 0x000fc80007ffe804 */
[----:B------:R-:W-:-:S13]  /*0a90*/  ISETP.GE.AND P0, PT, R5, R0, PT ;  /* 0x000000000500720c */ /* 0x000fda0003f06270 */
[----:B-----5:R-:W-:Y:S05]  /*0aa0*/  @P0 BRA `(.L_x_128) ;  /* 0x00003eb000000947 */ /* 0x020fea0003800000 */
[----:B------:R-:W-:Y:S01]  /*0ab0*/  IABS R6, c[0x0][0x1c8] ;  /* 0x0000720000067a13 */ /* 0x000fe20000000000 */
[----:B------:R-:W1:Y:S01]  /*0ac0*/  S2R R24, SR_CTAID.Z ;  /* 0x0000000000187919 */ /* 0x000e620000002700 */
[----:B------:R-:W2:Y:S01]  /*0ad0*/  LDC.U8 R10, c[0x0][0x328] ;  /* 0x0000ca00ff0a7b82 */ /* 0x000ea20000000000 */
[----:B------:R-:W-:Y:S01]  /*0ae0*/  ISETP.NE.U32.AND P1, PT, RZ, c[0x0][0x240], PT ;  /* 0x00009000ff007a0c */ /* 0x000fe20003f25070 */
[----:B------:R-:W3:Y:S01]  /*0af0*/  I2F.RP R2, R6 ;  /* 0x0000000600027306 */ /* 0x000ee20000209400 */
[----:B------:R-:W4:Y:S01]  /*0b00*/  S2R R23, SR_CTAID.Y ;  /* 0x0000000000177919 */ /* 0x000f220000002600 */
[----:B------:R-:W-:Y:S01]  /*0b10*/  IMAD.MOV.U32 R29, RZ, RZ, c[0x0][0x214] ;  /* 0x00008500ff1d7624 */ /* 0x000fe200078e00ff */
[----:B------:R-:W-:Y:S02]  /*0b20*/  ISETP.NE.AND.EX P1, PT, RZ, c[0x0][0x244], PT, P1 ;  /* 0x00009100ff007a0c */ /* 0x000fe40003f25310 */
[----:B------:R-:W-:Y:S02]  /*0b30*/  ISETP.NE.AND P5, PT, RZ, UR6, PT ;  /* 0x00000006ff007c0c */ /* 0x000fe4000bfa5270 */
[----:B------:R-:W-:Y:S01]  /*0b40*/  IADD3 R210, R29, 0x3f, RZ ;  /* 0x0000003f1dd27810 */ /* 0x000fe20007ffe0ff */
[----:B---3--:R-:W3:Y:S01]  /*0b50*/  MUFU.RCP R2, R2 ;  /* 0x0000000200027308 */ /* 0x008ee20000001000 */
[----:B-1----:R-:W-:Y:S01]  /*0b60*/  IABS R7, R24 ;  /* 0x0000001800077213 */ /* 0x002fe20000000000 */
[----:B------:R-:W-:Y:S01]  /*0b70*/  IMAD R27, R24, c[0x0][0x22c], RZ ;  /* 0x00008b00181b7a24 */ /* 0x000fe200078e02ff */
[----:B--2---:R-:W-:Y:S01]  /*0b80*/  ISETP.NE.AND P0, PT, R10, RZ, PT ;  /* 0x000000ff0a00720c */ /* 0x004fe20003f05270 */
[----:B----4-:R-:W-:Y:S01]  /*0b90*/  IMAD.WIDE R8, R23, 0x80, RZ ;  /* 0x0000008017087825 */ /* 0x010fe200078e02ff */
[----:B------:R-:W-:-:S02]  /*0ba0*/  SHF.R.S32.HI R25, RZ, 0x1f, R23 ;  /* 0x0000001fff197819 */ /* 0x000fc40000011417 */
[----:B------:R-:W-:Y:S02]  /*0bb0*/  SHF.R.S32.HI R26, RZ, 0x1f, R24 ;  /* 0x0000001fff1a7819 */ /* 0x000fe40000011418 */
[----:B------:R-:W-:Y:S02]  /*0bc0*/  SEL R20, R8, RZ, P1 ;  /* 0x000000ff08147207 */ /* 0x000fe40000800000 */
[----:B---3--:R-:W-:Y:S02]  /*0bd0*/  IADD3 R2, R2, 0xffffffe, RZ ;  /* 0x0ffffffe02027810 */ /* 0x008fe40007ffe0ff */
[----:B------:R-:W-:Y:S02]  /*0be0*/  SEL R21, R9, RZ, P1 ;  /* 0x000000ff09157207 */ /* 0x000fe40000800000 */
[----:B------:R-:W1:Y:S01]  /*0bf0*/  F2I.FTZ.U32.TRUNC.NTZ R3, R2 ;  /* 0x0000000200037305 */ /* 0x000e62000021f000 */
[----:B------:R-:W-:Y:S01]  /*0c00*/  SHF.R.S32.HI R28, RZ, 0x1f, R27 ;  /* 0x0000001fff1c7819 */ /* 0x000fe2000001141b */
[----:B-1----:R-:W-:-:S02]  /*0c10*/  IMAD.MOV R0, RZ, RZ, -R3 ;  /* 0x000000ffff007224 */ /* 0x002fc400078e0a03 */
[----:B------:R-:W-:Y:S02]  /*0c20*/  IMAD.MOV.U32 R2, RZ, RZ, RZ ;  /* 0x000000ffff027224 */ /* 0x000fe400078e00ff */
[----:B------:R-:W-:-:S04]  /*0c30*/  IMAD R0, R0, R6, RZ ;  /* 0x0000000600007224 */ /* 0x000fc800078e02ff */
[----:B------:R-:W-:-:S04]  /*0c40*/  IMAD.HI.U32 R0, R3, R0, R2 ;  /* 0x0000000003007227 */ /* 0x000fc800078e0002 */
[----:B------:R-:W-:Y:S02]  /*0c50*/  IMAD.MOV.U32 R3, RZ, RZ, R7 ;  /* 0x000000ffff037224 */ /* 0x000fe400078e0007 */
[----:B------:R-:W1:Y:S02]  /*0c60*/  S2R R7, SR_CTAID.X ;  /* 0x0000000000077919 */ /* 0x000e640000002500 */
[----:B------:R-:W-:-:S04]  /*0c70*/  IMAD.HI.U32 R0, R0, R3, RZ ;  /* 0x0000000300007227 */ /* 0x000fc800078e00ff */
[----:B------:R-:W-:-:S04]  /*0c80*/  IMAD.MOV R2, RZ, RZ, -R0 ;  /* 0x000000ffff027224 */ /* 0x000fc800078e0a00 */
[----:B------:R-:W-:-:S05]  /*0c90*/  IMAD R2, R6, R2, R3 ;  /* 0x0000000206027224 */ /* 0x000fca00078e0203 */
[----:B------:R-:W-:-:S13]  /*0ca0*/  ISETP.GT.U32.AND P2, PT, R6, R2, PT ;  /* 0x000000020600720c */ /* 0x000fda0003f44070 */
[----:B------:R-:W-:Y:S01]  /*0cb0*/  @!P2 IMAD.IADD R2, R2, 0x1, -R6 ;  /* 0x000000010202a824 */ /* 0x000fe200078e0a06 */
[----:B------:R-:W-:Y:S02]  /*0cc0*/  @!P2 IADD3 R0, R0, 0x1, RZ ;  /* 0x000000010000a810 */ /* 0x000fe40007ffe0ff */
[----:B------:R-:W-:Y:S02]  /*0cd0*/  ISETP.NE.AND P2, PT, RZ, c[0x0][0x1c8], PT ;  /* 0x00007200ff007a0c */ /* 0x000fe40003f45270 */
[----:B------:R-:W-:Y:S01]  /*0ce0*/  ISETP.GE.U32.AND P3, PT, R2, R6, PT ;  /* 0x000000060200720c */ /* 0x000fe20003f66070 */
[----:B-1----:R-:W-:Y:S01]  /*0cf0*/  IMAD.WIDE.U32 R2, R7, c[0x0][0x3d8], RZ ;  /* 0x0000f60007027a25 */ /* 0x002fe200078e00ff */
[----:B------:R-:W-:-:S03]  /*0d00*/  LOP3.LUT R6, R24, c[0x0][0x1c8], RZ, 0x3c, !PT ;  /* 0x0000720018067a12 */ /* 0x000fc600078e3cff */
[----:B------:R-:W-:Y:S01]  /*0d10*/  IMAD R3, R7, c[0x0][0x3dc], R3 ;  /* 0x0000f70007037a24 */ /* 0x000fe200078e0203 */
[----:B------:R-:W-:Y:S01]  /*0d20*/  ISETP.GE.AND P1, PT, R6, RZ, PT ;  /* 0x000000ff0600720c */ /* 0x000fe20003f26270 */
[C---:B------:R-:W-:Y:S01]  /*0d30*/  @!P0 IMAD R6, R23.reuse, c[0x0][0x1c0], R24 ;  /* 0x0000700017068a24 */ /* 0x040fe200078e0218 */
[----:B------:R-:W-:Y:S02]  /*0d40*/  SHF.R.S32.HI R7, RZ, 0x1f, R210 ;  /* 0x0000001fff077819 */ /* 0x000fe400000114d2 */
[----:B------:R-:W-:Y:S01]  /*0d50*/  SEL R22, R2, RZ, P5 ;  /* 0x000000ff02167207 */ /* 0x000fe20002800000 */
[----:B------:R-:W-:Y:S01]  /*0d60*/  @P0 IMAD R2, R23, c[0x0][0x214], RZ ;  /* 0x0000850017020a24 */ /* 0x000fe200078e02ff */
[----:B------:R-:W-:Y:S02]  /*0d70*/  LEA.HI R210, R7, R210, RZ, 0x6 ;  /* 0x000000d207d27211 */ /* 0x000fe400078f30ff */
[----:B------:R-:W-:Y:S01]  /*0d80*/  @P3 IADD3 R0, R0, 0x1, RZ ;  /* 0x0000000100003810 */ /* 0x000fe20007ffe0ff */
[----:B------:R-:W-:Y:S01]  /*0d90*/  @P0 IMAD R2, R24, c[0x0][0x234], R2 ;  /* 0x00008d0018020a24 */ /* 0x000fe200078e0202 */
[----:B------:R-:W-:Y:S01]  /*0da0*/  LOP3.LUT R14, R210, 0xffffffc0, RZ, 0xc0, !PT ;  /* 0xffffffc0d20e7812 */ /* 0x000fe200078ec0ff */
[----:B------:R-:W-:Y:S01]  /*0db0*/  @!P0 IMAD R2, R6, c[0x0][0x214], RZ ;  /* 0x0000850006028a24 */ /* 0x000fe200078e02ff */
[----:B------:R-:W-:Y:S01]  /*0dc0*/  SHF.R.S32.HI R7, RZ, 0x1f, R4 ;  /* 0x0000001fff077819 */ /* 0x000fe20000011404 */
[----:B------:R-:W-:Y:S01]  /*0dd0*/  @!P1 IMAD.MOV R0, RZ, RZ, -R0 ;  /* 0x000000ffff009224 */ /* 0x000fe200078e0a00 */
[----:B------:R-:W-:-:S02]  /*0de0*/  IADD3 R14, R14, -0x40, RZ ;  /* 0xffffffc00e0e7810 */ /* 0x000fc40007ffe0ff */
[----:B------:R-:W-:Y:S02]  /*0df0*/  @!P2 LOP3.LUT R0, RZ, c[0x0][0x1c8], RZ, 0x33, !PT ;  /* 0x00007200ff00aa12 */ /* 0x000fe400078e33ff */
[----:B------:R-:W-:Y:S02]  /*0e00*/  SHF.R.S32.HI R6, RZ, 0x1f, R5 ;  /* 0x0000001fff067819 */ /* 0x000fe40000011405 */
[----:B------:R-:W-:Y:S02]  /*0e10*/  SHF.R.S32.HI R15, RZ, 0x1f, R14 ;  /* 0x0000001fff0f7819 */ /* 0x000fe4000001140e */
[----:B------:R-:W-:Y:S02]  /*0e20*/  SEL R19, R3, RZ, P5 ;  /* 0x000000ff03137207 */ /* 0x000fe40002800000 */
[----:B------:R-:W-:Y:S01]  /*0e30*/  SHF.R.S32.HI R17, RZ, 0x1f, R0 ;  /* 0x0000001fff117819 */ /* 0x000fe20000011400 */
[----:B------:R-:W-:Y:S05]  /*0e40*/  @!P0 BRA `(.L_x_129) ;  /* 0x0000003000008947 */ /* 0x000fea0003800000 */
[----:B------:R-:W-:-:S04]  /*0e50*/  IMAD R3, R23, UR11, RZ ;  /* 0x0000000b17037c24 */ /* 0x000fc8000f8e02ff */
[----:B------:R-:W-:Y:S01]  /*0e60*/  IMAD R18, R24, UR12, R3 ;  /* 0x0000000c18127c24 */ /* 0x000fe2000f8e0203 */
[----:B------:R-:W-:Y:S05]  /*0e70*/  BRA `(.L_x_130) ;  /* 0x0000002000007947 */ /* 0x000fea0003800000 */
.L_x_129:
[----:B------:R-:W-:-:S04]  /*0e80*/  IMAD R3, R23, c[0x0][0x1c0], R24 ;  /* 0x0000700017037a24 */ /* 0x000fc800078e0218 */
[----:B------:R-:W-:Y:S02]  /*0e90*/  IMAD R18, R3, c[0x0][0x224], RZ ;  /* 0x0000890003127a24 */ /* 0x000fe400078e02ff */
.L_x_130:
[----:B------:R-:W-:Y:S01]  /*0ea0*/  IADD3 R2, R14, R2, RZ ;  /* 0x000000020e027210 */ /* 0x000fe20007ffe0ff */
[----:B------:R-:W-:Y:S01]  /*0eb0*/  IMAD R12, R25, c[0x0][0x368], RZ ;  /* 0x0000da00190c7a24 */ /* 0x000fe200078e02ff */
[----:B------:R-:W-:Y:S01]  /*0ec0*/  MOV R52, 0x4 ;  /* 0x0000000400347802 */ /* 0x000fe20000000f00 */
[----:B------:R-:W-:Y:S01]  /*0ed0*/  @P5 BAR.SYNC.DEFER_BLOCKING 0x0 ;  /* 0x0000000000005b1d */ /* 0x000fe20000010000 */
[----:B------:R-:W-:Y:S01]  /*0ee0*/  IADD3 R244, P0, R5, R4, RZ ;  /* 0x0000000405f47210 */ /* 0x000fe20007f1e0ff */
[----:B------:R-:W-:Y:S01]  /*0ef0*/  IMAD R12, R23, c[0x0][0x36c], R12 ;  /* 0x0000db00170c7a24 */ /* 0x000fe200078e020c */
[----:B------:R-:W-:Y:S01]  /*0f00*/  SHF.R.S32.HI R30, RZ, 0x1f, R245 ;  /* 0x0000001fff1e7819 */ /* 0x000fe200000114f5 */
[----:B------:R-:W-:Y:S01]  /*0f10*/  IMAD.WIDE R4, R2, R52, c[0x0][0x200] ;  /* 0x0000800002047625 */ /* 0x000fe200078e0234 */
[----:B------:R-:W-:Y:S02]  /*0f20*/  IADD3 R2, P1, R245, R14, RZ ;  /* 0x0000000ef5027210 */ /* 0x000fe40007f3e0ff */
[----:B------:R-:W-:Y:S01]  /*0f30*/  LEA.HI.SX32 R210, R210, 0xffffffff, 0x1a ;  /* 0xffffffffd2d27811 */ /* 0x000fe200078fd2ff */
[----:B------:R-:W-:Y:S01]  /*0f40*/  IMAD.X R248, R7, 0x1, R6, P0 ;  /* 0x0000000107f87824 */ /* 0x000fe200000e0606 */
[----:B------:R-:W-:Y:S01]  /*0f50*/  MOV R222, R4 ;  /* 0x0000000400de7202 */ /* 0x000fe20000000f00 */
[----:B------:R-:W-:Y:S01]  /*0f60*/  IMAD.WIDE.U32 R6, R23, c[0x0][0x368], R246 ;  /* 0x0000da0017067a25 */ /* 0x000fe200078e00f6 */
[----:B------:R-:W-:-:S03]  /*0f70*/  MOV R221, R5 ;  /* 0x0000000500dd7202 */ /* 0x000fc60000000f00 */
[----:B------:R-:W-:Y:S01]  /*0f80*/  IMAD.X R3, R30, 0x1, R15, P1 ;  /* 0x000000011e037824 */ /* 0x000fe200008e060f */
[----:B------:R-:W-:Y:S01]  /*0f90*/  IADD3 R7, R7, R12, RZ ;  /* 0x0000000c07077210 */ /* 0x000fe20007ffe0ff */
[C---:B------:R-:W-:Y:S02]  /*0fa0*/  IMAD R16, R248.reuse, c[0x0][0x1a0], RZ ;  /* 0x00006800f8107a24 */ /* 0x040fe400078e02ff */
[----:B------:R-:W-:Y:S02]  /*0fb0*/  IMAD R12, R248, c[0x0][0x198], RZ ;  /* 0x00006600f80c7a24 */ /* 0x000fe400078e02ff */
[----:B------:R-:W-:-:S04]  /*0fc0*/  IMAD.WIDE.U32 R4, R244, c[0x0][0x1a0], R246 ;  /* 0x00006800f4047a25 */ /* 0x000fc800078e00f6 */
[----:B------:R-:W-:Y:S02]  /*0fd0*/  IMAD R13, R3, c[0x0][0x190], RZ ;  /* 0x00006400030d7a24 */ /* 0x000fe400078e02ff */
[C---:B------:R-:W-:Y:S02]  /*0fe0*/  IMAD R16, R244.reuse, c[0x0][0x1a4], R16 ;  /* 0x00006900f4107a24 */ /* 0x040fe400078e0210 */
[----:B------:R-:W-:-:S04]  /*0ff0*/  IMAD.WIDE.U32 R10, R244, c[0x0][0x198], R246 ;  /* 0x00006600f40a7a25 */ /* 0x000fc800078e00f6 */
[----:B------:R-:W-:Y:S02]  /*1000*/  IMAD R3, R3, c[0x0][0x370], RZ ;  /* 0x0000dc0003037a24 */ /* 0x000fe400078e02ff */
[----:B------:R-:W-:Y:S02]  /*1010*/  IMAD R12, R244, c[0x0][0x19c], R12 ;  /* 0x00006700f40c7a24 */ /* 0x000fe400078e020c */
[----:B------:R-:W-:Y:S02]  /*1020*/  IMAD.IADD R5, R5, 0x1, R16 ;  /* 0x0000000105057824 */ /* 0x000fe400078e0210 */
[----:B------:R-:W-:-:S04]  /*1030*/  IMAD.WIDE.U32 R8, R2, c[0x0][0x190], R246 ;  /* 0x0000640002087a25 */ /* 0x000fc800078e00f6 */
[C---:B------:R-:W-:Y:S02]  /*1040*/  IMAD R13, R2.reuse, c[0x0][0x194], R13 ;  /* 0x00006500020d7a24 */ /* 0x040fe400078e020d */
[C---:B------:R-:W-:Y:S01]  /*1050*/  IMAD R16, R2.reuse, c[0x0][0x374], R3 ;  /* 0x0000dd0002107a24 */ /* 0x040fe200078e0203 */
[----:B------:R-:W-:Y:S01]  /*1060*/  IADD3 R3, R11, R12, RZ ;  /* 0x0000000c0b037210 */ /* 0x000fe20007ffe0ff */
[----:B------:R-:W-:Y:S01]  /*1070*/  IMAD.WIDE.U32 R6, R2, c[0x0][0x370], R6 ;  /* 0x0000dc0002067a25 */ /* 0x000fe200078e0006 */
[----:B------:R-:W-:Y:S02]  /*1080*/  MOV R2, R10 ;  /* 0x0000000a00027202 */ /* 0x000fe40000000f00 */
[----:B------:R-:W-:Y:S01]  /*1090*/  LEA.HI R10, R210, R210, RZ, 0x1 ;  /* 0x000000d2d20a7211 */ /* 0x000fe200078f08ff */
[----:B------:R-:W-:Y:S01]  /*10a0*/  IMAD R12, R25, c[0x0][0x188], RZ ;  /* 0x00006200190c7a24 */ /* 0x000fe200078e02ff */
[----:B------:R-:W-:Y:S01]  /*10b0*/  IADD3 R9, R9, R13, RZ ;  /* 0x0000000d09097210 */ /* 0x000fe20007ffe0ff */
[C---:B------:R-:W-:Y:S01]  /*10c0*/  IMAD R11, R25.reuse, c[0x0][0x178], RZ ;  /* 0x00005e00190b7a24 */ /* 0x040fe200078e02ff */
[----:B------:R-:W-:Y:S01]  /*10d0*/  LOP3.LUT R10, R10, 0xfffffffe, RZ, 0xc0, !PT ;  /* 0xfffffffe0a0a7812 */ /* 0x000fe200078ec0ff */
[----:B------:R-:W-:Y:S01]  /*10e0*/  IMAD R13, R25, c[0x0][0x180], RZ ;  /* 0x00006000190d7a24 */ /* 0x000fe200078e02ff */
[----:B------:R-:W-:Y:S01]  /*10f0*/  IADD3 R7, R7, R16, RZ ;  /* 0x0000001007077210 */ /* 0x000fe20007ffe0ff */
[C---:B------:R-:W-:Y:S01]  /*1100*/  IMAD R12, R23.reuse, c[0x0][0x18c], R12 ;  /* 0x00006300170c7a24 */ /* 0x040fe200078e020c */
[----:B------:R-:W2:Y:S01]  /*1110*/  LDL R25, [R1+0xc] ;  /* 0x00000c0001197983 */ /* 0x000ea20000100800 */
[----:B------:R-:W-:-:S04]  /*1120*/  IMAD.WIDE.U32 R4, R23, c[0x0][0x188], R4 ;  /* 0x0000620017047a25 */ /* 0x000fc800078e0004 */
[C---:B------:R-:W-:Y:S02]  /*1130*/  IMAD R11, R23.reuse, c[0x0][0x17c], R11 ;  /* 0x00005f00170b7a24 */ /* 0x040fe400078e020b */
[C---:B------:R-:W-:Y:S02]  /*1140*/  IMAD R13, R23.reuse, c[0x0][0x184], R13 ;  /* 0x00006100170d7a24 */ /* 0x040fe400078e020d */
[----:B------:R-:W-:-:S04]  /*1150*/  IMAD.WIDE.U32 R8, R23, c[0x0][0x178], R8 ;  /* 0x00005e0017087a25 */ /* 0x000fc800078e0008 */
[----:B------:R-:W-:Y:S01]  /*1160*/  IMAD.IADD R10, R210, 0x1, -R10 ;  /* 0x00000001d20a7824 */ /* 0x000fe200078e0a0a */
[----:B------:R-:W-:Y:S01]  /*1170*/  IADD3 R9, R9, R11, RZ ;  /* 0x0000000b09097210 */ /* 0x000fe20007ffe0ff */
[----:B------:R-:W-:-:S03]  /*1180*/  IMAD.WIDE.U32 R2, R23, c[0x0][0x180], R2 ;  /* 0x0000600017027a25 */ /* 0x000fc600078e0002 */
[----:B------:R-:W-:Y:S01]  /*1190*/  ISETP.NE.AND P0, PT, R10, 0x1, PT ;  /* 0x000000010a00780c */ /* 0x000fe20003f05270 */
[----:B------:R-:W-:Y:S01]  /*11a0*/  IMAD.IADD R5, R5, 0x1, R12 ;  /* 0x0000000105057824 */ /* 0x000fe200078e020c */
[----:B------:R-:W-:Y:S01]  /*11b0*/  IADD3 R3, R3, R13, RZ ;  /* 0x0000000d03037210 */ /* 0x000fe20007ffe0ff */
[----:B------:R-:W-:Y:S02]  /*11c0*/  IMAD R12, R26, c[0x0][0x378], RZ ;  /* 0x0000de001a0c7a24 */ /* 0x000fe400078e02ff */
[C---:B------:R-:W-:Y:S02]  /*11d0*/  IMAD R11, R17.reuse, c[0x0][0x1b8], RZ ;  /* 0x00006e00110b7a24 */ /* 0x040fe400078e02ff */
[----:B------:R-:W-:Y:S02]  /*11e0*/  IMAD R10, R17, c[0x0][0x1b0], RZ ;  /* 0x00006c00110a7a24 */ /* 0x000fe400078e02ff */
[C---:B------:R-:W-:Y:S02]  /*11f0*/  IMAD R12, R24.reuse, c[0x0][0x37c], R12 ;  /* 0x0000df00180c7a24 */ /* 0x040fe400078e020c */
[----:B------:R-:W-:-:S04]  /*1200*/  IMAD.WIDE.U32 R6, R24, c[0x0][0x378], R6 ;  /* 0x0000de0018067a25 */ /* 0x000fc800078e0006 */
[----:B------:R-:W-:Y:S01]  /*1210*/  IMAD R11, R0, c[0x0][0x1bc], R11 ;  /* 0x00006f00000b7a24 */ /* 0x000fe200078e020b */
[----:B------:R-:W-:Y:S01]  /*1220*/  LEA R208, P1, R6, c[0x0][0x330], 0x1 ;  /* 0x0000cc0006d07a11 */ /* 0x000fe200078208ff */
[C---:B------:R-:W-:Y:S02]  /*1230*/  IMAD R10, R0.reuse, c[0x0][0x1b4], R10 ;  /* 0x00006d00000a7a24 */ /* 0x040fe400078e020a */
[----:B------:R-:W-:-:S04]  /*1240*/  IMAD.WIDE.U32 R4, R0, c[0x0][0x1b8], R4 ;  /* 0x00006e0000047a25 */ /* 0x000fc800078e0004 */
[----:B------:R-:W-:Y:S01]  /*1250*/  IMAD.WIDE.U32 R2, R0, c[0x0][0x1b0], R2 ;  /* 0x00006c0000027a25 */ /* 0x000fe200078e0002 */
[----:B------:R-:W-:-:S03]  /*1260*/  IADD3 R0, R7, R12, RZ ;  /* 0x0000000c07007210 */ /* 0x000fc60007ffe0ff */
[----:B------:R-:W-:Y:S01]  /*1270*/  IMAD R7, R26, c[0x0][0x1a8], RZ ;  /* 0x00006a001a077a24 */ /* 0x000fe200078e02ff */
[----:B------:R-:W-:Y:S01]  /*1280*/  IADD3 R3, R3, R10, RZ ;  /* 0x0000000a03037210 */ /* 0x000fe20007ffe0ff */
[----:B------:R-:W3:Y:S01]  /*1290*/  LDL R26, [R1] ;  /* 0x00000000011a7983 */ /* 0x000ee20000100800 */
[----:B------:R-:W-:Y:S01]  /*12a0*/  IMAD R13, R30, c[0x0][0x1a0], RZ ;  /* 0x000068001e0d7a24 */ /* 0x000fe200078e02ff */
[----:B------:R-:W-:Y:S01]  /*12b0*/  LEA.HI.X R209, R6, c[0x0][0x334], R0, 0x1, P1 ;  /* 0x0000cd0006d17a11 */ /* 0x000fe200008f0c00 */
[----:B------:R-:W-:Y:S02]  /*12c0*/  IMAD R16, R30, c[0x0][0x198], RZ ;  /* 0x000066001e107a24 */ /* 0x000fe400078e02ff */
[----:B------:R-:W-:Y:S01]  /*12d0*/  IMAD.IADD R5, R5, 0x1, R11 ;  /* 0x0000000105057824 */ /* 0x000fe200078e020b */
[----:B------:R-:W4:Y:S01]  /*12e0*/  LDL R30, [R1+0x4] ;  /* 0x00000400011e7983 */ /* 0x000f220000100800 */
[----:B------:R-:W-:Y:S01]  /*12f0*/  MOV R17, c[0x0][0x370] ;  /* 0x0000dc0000117a02 */ /* 0x000fe20000000f00 */
[----:B------:R-:W-:-:S02]  /*1300*/  IMAD R0, R24, c[0x0][0x1ac], R7 ;  /* 0x00006b0018007a24 */ /* 0x000fc400078e0207 */
[----:B------:R-:W-:Y:S01]  /*1310*/  IMAD.WIDE.U32 R10, R24, c[0x0][0x1a8], R8 ;  /* 0x00006a00180a7a25 */ /* 0x000fe200078e0008 */
[----:B------:R-:W-:-:S03]  /*1320*/  LEA R12, P2, R17, R208, 0x6 ;  /* 0x000000d0110c7211 */ /* 0x000fc600078430ff */
[C---:B------:R-:W-:Y:S02]  /*1330*/  IMAD R13, R245.reuse, c[0x0][0x1a4], R13 ;  /* 0x00006900f50d7a24 */ /* 0x040fe400078e020d */
[----:B------:R-:W-:Y:S01]  /*1340*/  IMAD.WIDE.U32 R8, R245, c[0x0][0x1a0], R4 ;  /* 0x00006800f5087a25 */ /* 0x000fe200078e0004 */
[----:B------:R-:W-:-:S03]  /*1350*/  IADD3 R11, R11, R0, RZ ;  /* 0x000000000b0b7210 */ /* 0x000fc60007ffe0ff */
[----:B------:R-:W-:Y:S01]  /*1360*/  IMAD.MOV.U32 R24, RZ, RZ, c[0x0][0x374] ;  /* 0x0000dd00ff187624 */ /* 0x000fe200078e00ff */
[----:B------:R-:W-:-:S04]  /*1370*/  IADD3 R0, R9, R13, RZ ;  /* 0x0000000d09007210 */ /* 0x000fc80007ffe0ff */
[----:B------:R-:W-:Y:S02]  /*1380*/  LEA.HI.X R13, R17, R209, R24, 0x6, P2 ;  /* 0x000000d1110d7211 */ /* 0x000fe400010f3418 */
[----:B------:R-:W4:Y:S01]  /*1390*/  LDL R24, [R1+0x8] ;  /* 0x0000080001187983 */ /* 0x000f220000100800 */
[C---:B------:R-:W-:Y:S01]  /*13a0*/  IMAD R16, R245.reuse, c[0x0][0x19c], R16 ;  /* 0x00006700f5107a24 */ /* 0x040fe200078e0210 */
[----:B------:R-:W-:Y:S01]  /*13b0*/  LEA R4, P3, R8, c[0x0][0x170], 0x1 ;  /* 0x00005c0008047a11 */ /* 0x000fe200078608ff */
[----:B------:R-:W-:Y:S01]  /*13c0*/  IMAD.WIDE.U32 R6, R245, c[0x0][0x198], R2 ;  /* 0x00006600f5067a25 */ /* 0x000fe200078e0002 */
[----:B------:R-:W-:Y:S02]  /*13d0*/  LEA R206, P4, R10, c[0x0][0x160], 0x1 ;  /* 0x000058000ace7a11 */ /* 0x000fe400078808ff */
[----:B------:R-:W-:Y:S01]  /*13e0*/  LEA.HI.X R5, R8, c[0x0][0x174], R0, 0x1, P3 ;  /* 0x00005d0008057a11 */ /* 0x000fe200018f0c00 */
[----:B------:R-:W-:Y:S01]  /*13f0*/  IMAD.IADD R3, R7, 0x1, R16 ;  /* 0x0000000107037824 */ /* 0x000fe200078e0210 */
[----:B------:R-:W-:Y:S01]  /*1400*/  MOV R7, c[0x0][0x1a0] ;  /* 0x0000680000077a02 */ /* 0x000fe20000000f00 */
[----:B------:R-:W-:Y:S01]  /*1410*/  IMAD.MOV.U32 R0, RZ, RZ, c[0x0][0x190] ;  /* 0x00006400ff007624 */ /* 0x000fe200078e00ff */
[----:B------:R-:W-:-:S02]  /*1420*/  LEA R2, P1, R6, c[0x0][0x168], 0x1 ;  /* 0x00005a0006027a11 */ /* 0x000fc400078208ff */
[----:B------:R-:W-:Y:S02]  /*1430*/  LEA.HI.X R207, R10, c[0x0][0x164], R11, 0x1, P4 ;  /* 0x000059000acf7a11 */ /* 0x000fe400020f0c0b */
[----:B------:R-:W-:Y:S02]  /*1440*/  MOV R16, c[0x0][0x198] ;  /* 0x0000660000107a02 */ /* 0x000fe40000000f00 */
[----:B------:R-:W-:Y:S02]  /*1450*/  MOV R11, c[0x0][0x1a4] ;  /* 0x00006900000b7a02 */ /* 0x000fe40000000f00 */
[----:B------:R-:W-:Y:S01]  /*1460*/  LEA R10, P3, R7, R4, 0x6 ;  /* 0x00000004070a7211 */ /* 0x000fe200078630ff */
[----:B------:R-:W-:Y:S01]  /*1470*/  IMAD.MOV.U32 R17, RZ, RZ, c[0x0][0x19c] ;  /* 0x00006700ff117624 */ /* 0x000fe200078e00ff */
[----:B------:R-:W-:Y:S02]  /*1480*/  LEA.HI.X R3, R6, c[0x0][0x16c], R3, 0x1, P1 ;  /* 0x00005b0006037a11 */ /* 0x000fe400008f0c03 */
[----:B------:R-:W-:-:S02]  /*1490*/  MOV R9, c[0x0][0x194] ;  /* 0x0000650000097a02 */ /* 0x000fc40000000f00 */
[----:B------:R-:W-:Y:S02]  /*14a0*/  LEA R8, P2, R0, R206, 0x6 ;  /* 0x000000ce00087211 */ /* 0x000fe400078430ff */
[----:B------:R-:W-:Y:S02]  /*14b0*/  LEA R6, P1, R16, R2, 0x6 ;  /* 0x0000000210067211 */ /* 0x000fe400078230ff */
[----:B------:R-:W-:Y:S02]  /*14c0*/  LEA.HI.X R11, R7, R5, R11, 0x6, P3 ;  /* 0x00000005070b7211 */ /* 0x000fe400018f340b */
[----:B------:R-:W-:Y:S02]  /*14d0*/  LEA.HI.X R9, R0, R207, R9, 0x6, P2 ;  /* 0x000000cf00097211 */ /* 0x000fe400010f3409 */
[----:B------:R-:W-:Y:S02]  /*14e0*/  LEA.HI.X R7, R16, R3, R17, 0x6, P1 ;  /* 0x0000000310077211 */ /* 0x000fe400008f3411 */
[----:B------:R-:W1:Y:S04]  /*14f0*/  S2R R16, SR_TID.X ;  /* 0x0000000000107919 */ /* 0x000e680000002100 */
[----:B------:R-:W1:Y:S01]  /*1500*/  S2R R17, SR_TID.X ;  /* 0x0000000000117919 */ /* 0x000e620000002100 */
[----:B------:R-:W-:-:S02]  /*1510*/  ULDC UR4, c[0x0][0x1c0] ;  /* 0x0000700000047ab9 */ /* 0x000fc40000000800 */
[----:B------:R-:W-:Y:S02]  /*1520*/  ULDC UR5, c[0x0][0x22c] ;  /* 0x00008b0000057ab9 */ /* 0x000fe40000000800 */
[----:B------:R-:W-:Y:S02]  /*1530*/  UIMAD UR10, UR5, UR4, URZ ;  /* 0x00000004050a72a4 */ /* 0x000fe4000f8e023f */
[----:B------:R-:W-:Y:S01]  /*1540*/  USHF.R.S32.HI UR7, URZ, 0x1f, UR5 ;  /* 0x0000001f3f077899 */ /* 0x000fe20008011405 */
[----:B-1----:R-:W-:-:S04]  /*1550*/  SHF.R.S32.HI R16, RZ, 0x1f, R16 ;  /* 0x0000001fff107819 */ /* 0x002fc80000011410 */
[----:B------:R-:W-:-:S04]  /*1560*/  LEA.HI R16, R16, R17, RZ, 0x5 ;  /* 0x0000001110107211 */ /* 0x000fc800078f28ff */
[----:B------:R-:W-:Y:S01]  /*1570*/  SHF.R.S32.HI R16, RZ, 0x5, R16 ;  /* 0x00000005ff107819 */ /* 0x000fe20000011410 */
[----:B------:R-:W-:Y:S02]  /*1580*/  USHF.L.U32 UR9, UR10, 0x6, URZ ;  /* 0x000000060a097899 */ /* 0x000fe4000800063f */
[----:B------:R-:W-:Y:S02]  /*1590*/  UIMAD.WIDE.U32 UR14, UR5, UR4, URZ ;  /* 0x00000004050e72a5 */ /* 0x000fe4000f8e003f */
[----:B------:R-:W-:Y:S02]  /*15a0*/  UIMAD UR7, UR7, UR4, URZ ;  /* 0x00000004070772a4 */ /* 0x000fe4000f8e023f */
[----:B------:R-:W-:Y:S02]  /*15b0*/  USHF.R.S32.HI UR4, URZ, 0x1f, UR9 ;  /* 0x0000001f3f047899 */ /* 0x000fe40008011409 */
[----:B------:R-:W-:-:S04]  /*15c0*/  UIMAD UR7, UR8, UR5, UR7 ;  /* 0x00000005080772a4 */ /* 0x000fc8000f8e0207 */
[----:B------:R-:W-:Y:S01]  /*15d0*/  UIADD3 UR7, UR15, UR7, URZ ;  /* 0x000000070f077290 */ /* 0x000fe2000fffe03f */
[----:B------:R-:W-:Y:S01]  /*15e0*/  IADD3 R18, R14, R18, RZ ;  /* 0x000000120e127210 */ /* 0x000fe20007ffe0ff */
        /* <DEDUP_REMOVED lines=26> */
[----:B---3--:R-:W-:-:S02]  /*1790*/  SHF.L.U32 R211, R26, 0x1, RZ ;  /* 0x000000011ad37819 */ /* 0x008fc400000006ff */
[----:B--2---:R-:W-:-:S03]  /*17a0*/  SEL R0, R25, R26, !P0 ;  /* 0x0000001a19007207 */ /* 0x004fc60004000000 */
[----:B------:R-:W-:Y:S01]  /*17b0*/  @!PT LDS RZ, [RZ] ;  /* 0x00000000fffff984 */ /* 0x000fe20000000800 */
[----:B------:R-:W-:Y:S01]  /*17c0*/  @!PT LDS RZ, [RZ] ;  /* 0x00000000fffff984 */ /* 0x000fe20000000800 */
[----:B------:R-:W-:Y:S01]  /*17d0*/  @!PT LDS RZ, [RZ] ;  /* 0x00000000fffff984 */ /* 0x000fe20000000800 */
[----:B------:R1:W-:Y:S01]  /*17e0*/  LDGSTS.E.BYPASS.LTC128B.128 [R211+0x10000], [R4.64] ;  /* 0x1000000004d37fae */ /* 0x0003e2000b901d50 */
[----:B------:R-:W-:-:S03]  /*17f0*/  SHF.L.U32 R203, R0, 0x1, RZ ;  /* 0x0000000100cb7819 */ /* 0x000fc600000006ff */
[----:B------:R1:W-:Y:S04]  /*1800*/  LDGSTS.E.BYPASS.LTC128B.128 [R211+0x12000], [R4.64+0x80] ;  /* 0x1200008004d37fae */ /* 0x0003e8000b901d50 */
[----:B------:R2:W-:Y:S04]  /*1810*/  LDGSTS.E.BYPASS.LTC128B.128 [R211+0x11000], [R10.64] ;  /* 0x110000000ad37fae */ /* 0x0005e8000b901d50 */
[----:B------:R2:W-:Y:S04]  /*1820*/  LDGSTS.E.BYPASS.LTC128B.128 [R211+0x13000], [R10.64+0x80] ;  /* 0x130000800ad37fae */ /* 0x0005e8000b901d50 */
[----:B------:R-:W0:Y:S04]  /*1830*/  LDGDEPBAR ;  /* 0x00000000000079af */ /* 0x000e280000000000 */
[----:B------:R2:W-:Y:S04]  /*1840*/  LDGSTS.E.BYPASS.LTC128B.128 [R211+0x8000], [R208.64] ;  /* 0x08000000d0d37fae */ /* 0x0005e8000b901d50 */
[----:B------:R2:W-:Y:S04]  /*1850*/  LDGSTS.E.BYPASS.LTC128B.128 [R211+0xa000], [R208.64+0x80] ;  /* 0x0a000080d0d37fae */ /* 0x0005e8000b901d50 */
[----:B------:R2:W-:Y:S04]  /*1860*/  LDGSTS.E.BYPASS.LTC128B.128 [R211+0x9000], [R12.64] ;  /* 0x090000000cd37fae */ /* 0x0005e8000b901d50 */
[----:B------:R2:W-:Y:S04]  /*1870*/  LDGSTS.E.BYPASS.LTC128B.128 [R211+0xb000], [R12.64+0x80] ;  /* 0x0b0000800cd37fae */ /* 0x0005e8000b901d50 */
[----:B------:R2:W-:Y:S04]  /*1880*/  LDGSTS.E.BYPASS.LTC128B.128 [R203], [R206.64] ;  /* 0x00000000cecb7fae */ /* 0x0005e8000b901d50 */
[----:B------:R2:W-:Y:S04]  /*1890*/  LDGSTS.E.BYPASS.LTC128B.128 [R203+0x2000], [R206.64+0x80] ;  /* 0x02000080cecb7fae */ /* 0x0005e8000b901d50 */
[----:B------:R2:W-:Y:S04]  /*18a0*/  LDGSTS.E.BYPASS.LTC128B.128 [R203+0x1000], [R8.64] ;  /* 0x0100000008cb7fae */ /* 0x0005e8000b901d50 */
[----:B------:R2:W-:Y:S04]  /*18b0*/  LDGSTS.E.BYPASS.LTC128B.128 [R203+0x3000], [R8.64+0x80] ;  /* 0x0300008008cb7fae */ /* 0x0005e8000b901d50 */
[----:B------:R3:W-:Y:S04]  /*18c0*/  LDGSTS.E.BYPASS.LTC128B.128 [R211+0xc000], [R2.64] ;  /* 0x0c00000002d37fae */ /* 0x0007e8000b901d50 */
[----:B------:R3:W-:Y:S04]  /*18d0*/  LDGSTS.E.BYPASS.LTC128B.128 [R211+0xe000], [R2.64+0x80] ;  /* 0x0e00008002d37fae */ /* 0x0007e8000b901d50 */
[----:B------:R2:W-:Y:S04]  /*18e0*/  LDGSTS.E.BYPASS.LTC128B.128 [R211+0xd000], [R6.64] ;  /* 0x0d00000006d37fae */ /* 0x0005e8000b901d50 */
[----:B------:R2:W-:Y:S04]  /*18f0*/  LDGSTS.E.BYPASS.LTC128B.128 [R211+0xf000], [R6.64+0x80] ;  /* 0x0f00008006d37fae */ /* 0x0005e8000b901d50 */
[----:B------:R-:W0:Y:S01]  /*1900*/  LDGDEPBAR ;  /* 0x00000000000079af */ /* 0x000e220000000000 */
[----:B----4-:R-:W-:-:S04]  /*1910*/  SHF.L.U32 R229, R30, 0x2, RZ ;  /* 0x000000021ee57819 */ /* 0x010fc800000006ff */
[----:B-1----:R-:W-:Y:S01]  /*1920*/  IADD3 R4, P1, R229, R222, RZ ;  /* 0x000000dee5047210 */ /* 0x002fe20007f3e0ff */
[----:B------:R-:W-:-:S04]  /*1930*/  IMAD R0, R16, UR10, R24 ;  /* 0x0000000a10007c24 */ /* 0x000fc8000f8e0218 */
[----:B------:R-:W-:-:S05]  /*1940*/  IMAD.X R5, R233, 0x1, R221, P1 ;  /* 0x00000001e9057824 */ /* 0x000fca00008e06dd */
[----:B------:R1:W5:Y:S01]  /*1950*/  LDG.E R218, [R4.64] ;  /* 0x0000001004da7981 */ /* 0x000362000c1e1900 */
[----:B---3--:R-:W-:-:S03]  /*1960*/  IMAD.WIDE R2, R23, c[0x0][0x224], R14 ;  /* 0x0000890017027a25 */ /* 0x008fc600078e020e */
[----:B------:R1:W5:Y:S01]  /*1970*/  LDG.E R217, [R4.64+0x20] ;  /* 0x0000201004d97981 */ /* 0x000362000c1e1900 */
[----:B------:R-:W-:-:S04]  /*1980*/  DEPBAR.LE SB0, 0x1 ;  /* 0x000080400000791a */ /* 0x000fc80000000000 */
[----:B------:R-:W-:Y:S01]  /*1990*/  BAR.SYNC.DEFER_BLOCKING 0x0 ;  /* 0x0000000000007b1d */ /* 0x000fe20000010000 */
[----:B-1----:R-:W-:Y:S02]  /*19a0*/  IADD3 R4, P2, P1, R0, UR9, R27 ;  /* 0x0000000900047c10 */ /* 0x002fe4000f95e01b */
[----:B------:R-:W-:-:S04]  /*19b0*/  SHF.R.S32.HI R0, RZ, 0x1f, R0 ;  /* 0x0000001fff007819 */ /* 0x000fc80000011400 */
[----:B------:R-:W-:Y:S02]  /*19c0*/  IADD3.X R5, R0, UR4, R28, P2, P1 ;  /* 0x0000000400057c10 */ /* 0x000fe400097e241c */
[----:B------:R-:W-:Y:S01]  /*19d0*/  IADD3 R0, P2, R2, R20, RZ ;  /* 0x0000001402007210 */ /* 0x000fe20007f5e0ff */
[----:B------:R2:W1:Y:S01]  /*19e0*/  LDSM.16.M88.4 R108, [R192+0x10000] ;  /* 0x01000000c06c783b */ /* 0x0004620000000200 */
[----:B------:R-:W-:Y:S02]  /*19f0*/  IADD3 R2, P1, R4, R22, RZ ;  /* 0x0000001604027210 */ /* 0x000fe40007f3e0ff */
[----:B------:R-:W-:Y:S01]  /*1a00*/  IADD3.X R4, R3, R21, RZ, P2, !PT ;  /* 0x0000001503047210 */ /* 0x000fe200017fe4ff */
[----:B------:R2:W3:Y:S01]  /*1a10*/  LDSM.16.M88.4 R112, [R192+0x10800] ;  /* 0x01080000c070783b */ /* 0x0004e20000000200 */
[----:B------:R-:W-:Y:S01]  /*1a20*/  ISETP.GE.AND P2, PT, R29, 0x1, PT ;  /* 0x000000011d00780c */ /* 0x000fe20003f46270 */
[----:B------:R-:W-:Y:S02]  /*1a30*/  IMAD.X R3, R5, 0x1, R19, P1 ;  /* 0x0000000105037824 */ /* 0x000fe400008e0613 */
[C---:B------:R-:W-:Y:S01]  /*1a40*/  IMAD R5, R0.reuse, UR7, RZ ;  /* 0x0000000700057c24 */ /* 0x040fe2000f8e02ff */
[----:B------:R2:W4:Y:S01]  /*1a50*/  LDSM.16.M88.4 R116, [R193+0x10000] ;  /* 0x01000000c174783b */ /* 0x0005220000000200 */
[----:B------:R-:W-:-:S03]  /*1a60*/  IMAD.WIDE.U32 R2, R0, UR14, R2 ;  /* 0x0000000e00027c25 */ /* 0x000fc6000f8e0002 */
[----:B------:R2:W1:Y:S01]  /*1a70*/  LDSM.16.M88.4 R120, [R193+0x10800] ;  /* 0x01080000c178783b */ /* 0x0004620000000200 */
[----:B------:R-:W-:Y:S01]  /*1a80*/  IMAD R4, R4, UR14, R5 ;  /* 0x0000000e04047c24 */ /* 0x000fe2000f8e0205 */
[----:B------:R-:W-:Y:S02]  /*1a90*/  LEA R204, P1, R2, c[0x0][0x350], 0x2 ;  /* 0x0000d40002cc7a11 */ /* 0x000fe400078210ff */
[----:B------:R2:W1:Y:S02]  /*1aa0*/  LDSM.16.M88.4 R124, [R194+0x10000] ;  /* 0x01000000c27c783b */ /* 0x0004640000000200 */
[----:B------:R-:W-:Y:S02]  /*1ab0*/  IADD3 R0, R3, R4, RZ ;  /* 0x0000000403007210 */ /* 0x000fe40007ffe0ff */
[----:B------:R2:W1:Y:S01]  /*1ac0*/  LDSM.16.M88.4 R128, [R194+0x10800] ;  /* 0x01080000c280783b */ /* 0x0004620000000200 */
[----:B------:R-:W-:-:S03]  /*1ad0*/  CS2R R30, SRZ ;  /* 0x00000000001e7805 */ /* 0x000fc6000001ff00 */
[----:B------:R2:W1:Y:S01]  /*1ae0*/  LDSM.16.M88.4 R132, [R199+0x10000] ;  /* 0x01000000c784783b */ /* 0x0004620000000200 */
[----:B------:R-:W-:-:S03]  /*1af0*/  LEA.HI.X R205, R2, c[0x0][0x354], R0, 0x2, P1 ;  /* 0x0000d50002cd7a11 */ /* 0x000fc600008f1400 */
[----:B------:R2:W1:Y:S01]  /*1b00*/  LDSM.16.M88.4 R136, [R199+0x10800] ;  /* 0x01080000c788783b */ /* 0x0004620000000200 */
[----:B------:R-:W-:-:S03]  /*1b10*/  CS2R R28, SRZ ;  /* 0x00000000001c7805 */ /* 0x000fc6000001ff00 */
        /* <DEDUP_REMOVED lines=9> */
[----:B------:R-:W-:-:S03]  /*1bb0*/  IMAD.WIDE R18, R18, R52, c[0x0][0x3c8] ;  /* 0x0000f20012127625 */ /* 0x000fc600078e0234 */
[----:B------:R2:W1:Y:S04]  /*1bc0*/  LDSM.16.M88.4 R160, [R194+0x12800] ;  /* 0x01280000c2a0783b */ /* 0x0004680000000200 */
[----:B------:R2:W1:Y:S04]  /*1bd0*/  LDSM.16.M88.4 R164, [R199+0x12000] ;  /* 0x01200000c7a4783b */ /* 0x0004680000000200 */
[----:B------:R2:W1:Y:S01]  /*1be0*/  LDSM.16.M88.4 R168, [R199+0x12800] ;  /* 0x01280000c7a8783b */ /* 0x0004620000000200 */
[----:B------:R-:W-:Y:S05]  /*1bf0*/  @!P2 BRA `(.L_x_131) ;  /* 0x000023100000a947 */ /* 0x000fea0003800000 */
[----:B--234-:R-:W-:Y:S01]  /*1c00*/  IADD3 R6, R198, 0x2000, RZ ;  /* 0x00002000c6067810 */ /* 0x01cfe20007ffe0ff */
[----:B------:R-:W-:Y:S01]  /*1c10*/  IMAD.MOV.U32 R220, RZ, RZ, R18 ;  /* 0x000000ffffdc7224 */ /* 0x000fe200078e0012 */
[----:B------:R-:W-:Y:S01]  /*1c20*/  IADD3 R0, R200, 0x2000, RZ ;  /* 0x00002000c8007810 */ /* 0x000fe20007ffe0ff */
[----:B------:R-:W-:Y:S01]  /*1c30*/  IMAD.MOV.U32 R219, RZ, RZ, R19 ;  /* 0x000000ffffdb7224 */ /* 0x000fe200078e0013 */
[----:B------:R-:W-:-:S02]  /*1c40*/  SEL R188, R6, R198, !P0 ;  /* 0x000000c606bc7207 */ /* 0x000fc40004000000 */
[----:B------:R-:W-:Y:S02]  /*1c50*/  SEL R0, R0, R200, !P0 ;  /* 0x000000c800007207 */ /* 0x000fe40004000000 */
[----:B------:R-:W-:Y:S01]  /*1c60*/  MOV R95, RZ ;  /* 0x000000ff005f7202 */ /* 0x000fe20000000f00 */
[----:B------:R-:W-:Y:S01]  /*1c70*/  IMAD.SHL.U32 R188, R188, 0x2, RZ ;  /* 0x00000002bcbc7824 */ /* 0x000fe200078e00ff */
[----:B------:R-:W-:Y:S02]  /*1c80*/  SHF.L.U32 R191, R0, 0x1, RZ ;  /* 0x0000000100bf7819 */ /* 0x000fe400000006ff */
[----:B------:R-:W-:Y:S01]  /*1c90*/  MOV R251, c[0x0][0x22c] ;  /* 0x00008b0000fb7a02 */ /* 0x000fe20000000f00 */
[----:B------:R-:W-:Y:S01]  /*1ca0*/  IMAD.SHL.U32 R195, R200, 0x2, RZ ;  /* 0x00000002c8c37824 */ /* 0x000fe200078e00ff */
[----:B------:R-:W-:Y:S02]  /*1cb0*/  MOV R250, c[0x0][0x1c0] ;  /* 0x0000700000fa7a02 */ /* 0x000fe40000000f00 */
[----:B------:R-:W-:Y:S01]  /*1cc0*/  MOV R202, 0x20 ;  /* 0x0000002000ca7802 */ /* 0x000fe20000000f00 */
[----:B------:R-:W-:Y:S01]  /*1cd0*/  IMAD R251, R251, c[0x0][0x1c0], RZ ;  /* 0x00007000fbfb7a24 */ /* 0x000fe200078e02ff */
[----:B------:R-:W-:Y:S01]  /*1ce0*/  MOV R201, 0x40 ;  /* 0x0000004000c97802 */ /* 0x000fe20000000f00 */
[----:B------:R-:W-:-:S02]  /*1cf0*/  IMAD R250, R250, c[0x0][0x22c], RZ ;  /* 0x00008b00fafa7a24 */ /* 0x000fc400078e02ff */
[C---:B------:R-:W-:Y:S01]  /*1d00*/  IMAD.SHL.U32 R234, R251.reuse, 0x10, RZ ;  /* 0x00000010fbea7824 */ /* 0x040fe200078e00ff */
[C---:B------:R-:W-:Y:S01]  /*1d10*/  SHF.L.U32 R212, R251.reuse, 0x3, RZ ;  /* 0x00000003fbd47819 */ /* 0x040fe200000006ff */
[C---:B------:R-:W-:Y:S02]  /*1d20*/  IMAD R252, R251.reuse, 0x30, RZ ;  /* 0x00000030fbfc7824 */ /* 0x040fe400078e02ff */
[----:B------:R-:W-:Y:S01]  /*1d30*/  IMAD.U32 R250, R250, -0x40, RZ ;  /* 0xffffffc0fafa7824 */ /* 0x000fe200078e00ff */
[C---:B------:R-:W-:Y:S01]  /*1d40*/  IADD3 R243, R234.reuse, 0x20, RZ ;  /* 0x00000020eaf37810 */ /* 0x040fe20007ffe0ff */
[----:B------:R-:W-:Y:S01]  /*1d50*/  IMAD R251, R251, 0x38, RZ ;  /* 0x00000038fbfb7824 */ /* 0x000fe200078e02ff */
[C---:B------:R-:W-:Y:S02]  /*1d60*/  IADD3 R241, R234.reuse, 0x60, RZ ;  /* 0x00000060eaf17810 */ /* 0x040fe40007ffe0ff */
[----:B------:R-:W-:Y:S01]  /*1d70*/  IADD3 R242, R234, 0x40, RZ ;  /* 0x00000040eaf27810 */ /* 0x000fe20007ffe0ff */
[----:B------:R-:W-:-:S02]  /*1d80*/  IMAD.IADD R237, R212, 0x1, R243 ;  /* 0x00000001d4ed7824 */ /* 0x000fc400078e02f3 */
[C---:B------:R-:W-:Y:S01]  /*1d90*/  IMAD.IADD R235, R212.reuse, 0x1, R241 ;  /* 0x00000001d4eb7824 */ /* 0x040fe200078e02f1 */
[C---:B------:R-:W-:Y:S02]  /*1da0*/  IADD3 R236, R212.reuse, R242, RZ ;  /* 0x000000f2d4ec7210 */ /* 0x040fe40007ffe0ff */
[C---:B------:R-:W-:Y:S02]  /*1db0*/  IADD3 R3, R212.reuse, R237, RZ ;  /* 0x000000edd4037210 */ /* 0x040fe40007ffe0ff */
[C---:B------:R-:W-:Y:S01]  /*1dc0*/  IADD3 R0, R212.reuse, R235, RZ ;  /* 0x000000ebd4007210 */ /* 0x040fe20007ffe0ff */
[C---:B------:R-:W-:Y:S02]  /*1dd0*/  IMAD.IADD R2, R212.reuse, 0x1, R236 ;  /* 0x00000001d4027824 */ /* 0x040fe400078e02ec */
[C---:B------:R-:W-:Y:S02]  /*1de0*/  IMAD.IADD R228, R212.reuse, 0x1, R3 ;  /* 0x00000001d4e47824 */ /* 0x040fe400078e0203 */
[C---:B------:R-:W-:Y:S01]  /*1df0*/  IMAD.IADD R224, R212.reuse, 0x1, R0 ;  /* 0x00000001d4e07824 */ /* 0x040fe200078e0200 */
[----:B------:R-:W-:-:S02]  /*1e00*/  IADD3 R226, R212, R2, RZ ;  /* 0x00000002d4e27210 */ /* 0x000fc40007ffe0ff */
[C---:B------:R-:W-:Y:S02]  /*1e10*/  IADD3 R227, R212.reuse, R228, RZ ;  /* 0x000000e4d4e37210 */ /* 0x040fe40007ffe0ff */
[C---:B------:R-:W-:Y:S01]  /*1e20*/  IADD3 R223, R212.reuse, R224, RZ ;  /* 0x000000e0d4df7210 */ /* 0x040fe20007ffe0ff */
[C---:B------:R-:W-:Y:S02]  /*1e30*/  IMAD.IADD R225, R212.reuse, 0x1, R226 ;  /* 0x00000001d4e17824 */ /* 0x040fe400078e02e2 */
[C---:B------:R-:W-:Y:S02]  /*1e40*/  IMAD.IADD R232, R212.reuse, 0x1, R227 ;  /* 0x00000001d4e87824 */ /* 0x040fe400078e02e3 */
[C---:B------:R-:W-:Y:S01]  /*1e50*/  IMAD.IADD R230, R212.reuse, 0x1, R223 ;  /* 0x00000001d4e67824 */ /* 0x040fe200078e02df */
[----:B------:R-:W-:Y:S02]  /*1e60*/  IADD3 R231, R212, R225, RZ ;  /* 0x000000e1d4e77210 */ /* 0x000fe40007ffe0ff */
.L_x_134:
[----:B------:R-:W0:Y:S01]  /*1e70*/  LDGDEPBAR ;  /* 0x00000000000079af */ /* 0x000e220000000000 */
[----:B------:R-:W-:Y:S02]  /*1e80*/  R2P PR, R240, 0x6 ;  /* 0x00000006f0007804 */ /* 0x000fe40000000000 */
[----:B-----5:R-:W-:Y:S02]  /*1e90*/  FSETP.NEU.FTZ.AND P0, PT, R218, -INF , PT ;  /* 0xff800000da00780b */ /* 0x020fe40003f1d000 */
[----:B------:R-:W-:Y:S02]  /*1ea0*/  ISETP.GE.AND P4, PT, R210, 0x1, PT ;  /* 0x00000001d200780c */ /* 0x000fe40003f86270 */
[----:B------:R-:W-:Y:S02]  /*1eb0*/  SEL R172, R202, 0xffffffe0, !P1 ;  /* 0xffffffe0caac7807 */ /* 0x000fe40004800000 */
[----:B------:R-:W-:Y:S02]  /*1ec0*/  SEL R185, R201, 0xffffffc0, !P2 ;  /* 0xffffffc0c9b97807 */ /* 0x000fe40005000000 */
[C---:B------:R-:W-:Y:S02]  /*1ed0*/  IADD3 R0, R191.reuse, R172, RZ ;  /* 0x000000acbf007210 */ /* 0x040fe40007ffe0ff */
[----:B------:R-:W-:Y:S02]  /*1ee0*/  IADD3 R2, R191, R185, RZ ;  /* 0x000000b9bf027210 */ /* 0x000fe40007ffe0ff */
[----:B------:R-:W-:Y:S01]  /*1ef0*/  IADD3 R3, R185, R0, RZ ;  /* 0x00000000b9037210 */ /* 0x000fe20007ffe0ff */
[----:B------:R-:W-:Y:S04]  /*1f00*/  DEPBAR.LE SB0, 0x0 ;  /* 0x000080000000791a */ /* 0x000fe80000000000 */
[----:B------:R-:W-:Y:S08]  /*1f10*/  BAR.SYNC.DEFER_BLOCKING 0x0 ;  /* 0x0000000000007b1d */ /* 0x000ff00000010000 */
[----:B------:R-:W-:Y:S08]  /*1f20*/  LDSM.16.M88.4 R16, [R191] ;  /* 0x00000000bf10783b */ /* 0x000ff00000000200 */
[----:B------:R-:W2:Y:S08]  /*1f30*/  LDSM.16.M88.4 R8, [R192+0xc000] ;  /* 0x00c00000c008783b */ /* 0x000eb00000000200 */
[----:B------:R-:W3:Y:S08]  /*1f40*/  LDSM.16.M88.4 R52, [R192+0xc800] ;  /* 0x00c80000c034783b */ /* 0x000ef00000000200 */
[----:B------:R-:W-:Y:S08]  /*1f50*/  LDSM.16.M88.4 R56, [R0] ;  /* 0x000000000038783b */ /* 0x000ff00000000200 */
[----:B------:R-:W4:Y:S08]  /*1f60*/  LDSM.16.M88.4 R60, [R193+0xc000] ;  /* 0x00c00000c13c783b */ /* 0x000f300000000200 */
[----:B------:R-:W1:Y:S01]  /*1f70*/  LDSM.16.M88.4 R64, [R193+0xc800] ;  /* 0x00c80000c140783b */ /* 0x000e620000000200 */
[C---:B--2---:R-:W-:Y:S07]  /*1f80*/  HMMA.16816.F32 R4, R16.reuse, R8, RZ ;  /* 0x000000081004723c */ /* 0x044fee00000018ff */
[----:B------:R-:W-:Y:S01]  /*1f90*/  LDSM.16.M88.4 R100, [R194+0xc000] ;  /* 0x00c00000c264783b */ /* 0x000fe20000000200 */
[C---:B------:R-:W-:Y:S07]  /*1fa0*/  HMMA.16816.F32 R8, R16.reuse, R10, RZ ;  /* 0x0000000a1008723c */ /* 0x040fee00000018ff */
[----:B------:R-:W-:Y:S01]  /*1fb0*/  LDSM.16.M88.4 R104, [R194+0xc800] ;  /* 0x00c80000c268783b */ /* 0x000fe20000000200 */
[C---:B---3--:R-:W-:Y:S08]  /*1fc0*/  HMMA.16816.F32 R12, R16.reuse, R52, RZ ;  /* 0x00000034100c723c */ /* 0x048ff000000018ff */
[----:B------:R-:W-:Y:S01]  /*1fd0*/  HMMA.16816.F32 R16, R16, R54, RZ ;  /* 0x000000361010723c */ /* 0x000fe200000018ff */
[----:B------:R-:W2:Y:S07]  /*1fe0*/  LDSM.16.M88.4 R52, [R2] ;  /* 0x000000000234783b */ /* 0x000eae0000000200 */
[C---:B----4-:R-:W-:Y:S08]  /*1ff0*/  HMMA.16816.F32 R4, R56.reuse, R60, R4 ;  /* 0x0000003c3804723c */ /* 0x050ff00000001804 */
[C---:B------:R-:W-:Y:S01]  /*2000*/  HMMA.16816.F32 R8, R56.reuse, R62, R8 ;  /* 0x0000003e3808723c */ /* 0x040fe20000001808 */
[----:B------:R-:W-:Y:S07]  /*2010*/  LDSM.16.M88.4 R60, [R197+0xc000] ;  /* 0x00c00000c53c783b */ /* 0x000fee0000000200 */
[C---:B-1----:R-:W-:Y:S08]  /*2020*/  HMMA.16816.F32 R12, R56.reuse, R64, R12 ;  /* 0x00000040380c723c */ /* 0x042ff0000000180c */
[----:B------:R-:W-:Y:S01]  /*2030*/  HMMA.16816.F32 R16, R56, R66, R16 ;  /* 0x000000423810723c */ /* 0x000fe20000001810 */
[----:B------:R-:W1:Y:S07]  /*2040*/  LDSM.16.M88.4 R56, [R3] ;  /* 0x000000000338783b */ /* 0x000e6e0000000200 */
[C---:B--2---:R-:W-:Y:S01]  /*2050*/  HMMA.16816.F32 R4, R52.reuse, R100, R4 ;  /* 0x000000643404723c */ /* 0x044fe20000001804 */
[----:B------:R-:W2:Y:S07]  /*2060*/  LDSM.16.M88.4 R64, [R197+0xc800] ;  /* 0x00c80000c540783b */ /* 0x000eae0000000200 */
[C---:B------:R-:W-:Y:S01]  /*2070*/  HMMA.16816.F32 R8, R52.reuse, R102, R8 ;  /* 0x000000663408723c */ /* 0x040fe20000001808 */
[----:B------:R-:W-:Y:S07]  /*2080*/  LDSM.16.M88.4 R100, [R192+0xe000] ;  /* 0x00e00000c064783b */ /* 0x000fee0000000200 */
[C---:B------:R-:W-:Y:S08]  /*2090*/  HMMA.16816.F32 R12, R52.reuse, R104, R12 ;  /* 0x00000068340c723c */ /* 0x040ff0000000180c */
[----:B------:R-:W-:Y:S01]  /*20a0*/  HMMA.16816.F32 R16, R52, R106, R16 ;  /* 0x0000006a3410723c */ /* 0x000fe20000001810 */
[----:B------:R-:W3:Y:S07]  /*20b0*/  LDSM.16.M88.4 R52, [R191+0x2000] ;  /* 0x00200000bf34783b */ /* 0x000eee0000000200 */
[C---:B-1----:R-:W-:Y:S01]  /*20c0*/  HMMA.16816.F32 R4, R56.reuse, R60, R4 ;  /* 0x0000003c3804723c */ /* 0x042fe20000001804 */
[----:B------:R-:W1:Y:S07]  /*20d0*/  LDSM.16.M88.4 R104, [R192+0xe800] ;  /* 0x00e80000c068783b */ /* 0x000e6e0000000200 */
[C---:B------:R-:W-:Y:S01]  /*20e0*/  HMMA.16816.F32 R8, R56.reuse, R62, R8 ;  /* 0x0000003e3808723c */ /* 0x040fe20000001808 */
[----:B------:R-:W-:Y:S07]  /*20f0*/  LDSM.16.M88.4 R60, [R193+0xe000] ;  /* 0x00e00000c13c783b */ /* 0x000fee0000000200 */
[C---:B--2---:R-:W-:Y:S08]  /*2100*/  HMMA.16816.F32 R12, R56.reuse, R64, R12 ;  /* 0x00000040380c723c */ /* 0x044ff0000000180c */
[----:B------:R-:W-:Y:S01]  /*2110*/  HMMA.16816.F32 R16, R56, R66, R16 ;  /* 0x000000423810723c */ /* 0x000fe20000001810 */
[----:B------:R2:W4:Y:S07]  /*2120*/  LDSM.16.M88.4 R56, [R0+0x2000] ;  /* 0x002000000038783b */ /* 0x00052e0000000200 */
[C---:B---3--:R-:W-:Y:S01]  /*2130*/  HMMA.16816.F32 R4, R52.reuse, R100, R4 ;  /* 0x000000643404723c */ /* 0x048fe20000001804 */
[----:B------:R-:W3:Y:S07]  /*2140*/  LDSM.16.M88.4 R64, [R193+0xe800] ;  /* 0x00e80000c140783b */ /* 0x000eee0000000200 */
[C---:B------:R-:W-:Y:S01]  /*2150*/  HMMA.16816.F32 R8, R52.reuse, R102, R8 ;  /* 0x000000663408723c */ /* 0x040fe20000001808 */
[----:B------:R-:W-:Y:S03]  /*2160*/  LDSM.16.M88.4 R100, [R194+0xe000] ;  /* 0x00e00000c264783b */ /* 0x000fe60000000200 */
[C---:B--2---:R-:W-:Y:S04]  /*2170*/  FMUL.FTZ R0, R217.reuse, 1.4426950216293334961 ;  /* 0x3fb8aa3bd9007820 */ /* 0x044fe80000410000 */
[C---:B-1----:R-:W-:Y:S08]  /*2180*/  HMMA.16816.F32 R12, R52.reuse, R104, R12 ;  /* 0x00000068340c723c */ /* 0x042ff0000000180c */
[----:B------:R-:W-:Y:S01]  /*2190*/  HMMA.16816.F32 R16, R52, R106, R16 ;  /* 0x0000006a3410723c */ /* 0x000fe20000001810 */
[----:B------:R1:W2:Y:S07]  /*21a0*/  LDSM.16.M88.4 R52, [R2+0x2000] ;  /* 0x002000000234783b */ /* 0x0002ae0000000200 */
[C---:B----4-:R-:W-:Y:S08]  /*21b0*/  HMMA.16816.F32 R4, R56.reuse, R60, R4 ;  /* 0x0000003c3804723c */ /* 0x050ff00000001804 */
[C---:B------:R-:W-:Y:S01]  /*21c0*/  HMMA.16816.F32 R8, R56.reuse, R62, R8 ;  /* 0x0000003e3808723c */ /* 0x040fe20000001808 */
[----:B------:R-:W-:Y:S07]  /*21d0*/  LDSM.16.M88.4 R60, [R3+0x2000] ;  /* 0x00200000033c783b */ /* 0x000fee0000000200 */
[C---:B---3--:R-:W-:Y:S04]  /*21e0*/  HMMA.16816.F32 R12, R56.reuse, R64, R12 ;  /* 0x00000040380c723c */ /* 0x048fe8000000180c */
[----:B-1----:R-:W-:Y:S04]  /*21f0*/  FMUL.FTZ R2, R218, 1.4426950216293334961 ;  /* 0x3fb8aa3bda027820 */ /* 0x002fe80000410000 */
[----:B------:R-:W-:Y:S01]  /*2200*/  HMMA.16816.F32 R16, R56, R66, R16 ;  /* 0x000000423810723c */ /* 0x000fe20000001810 */
[----:B------:R-:W1:Y:S03]  /*2210*/  LDSM.16.M88.4 R56, [R194+0xe800] ;  /* 0x00e80000c238783b */ /* 0x000e660000000200 */
[----:B------:R-:W-:Y:S02]  /*2220*/  FSEL R2, R2, RZ, P0 ;  /* 0x000000ff02027208 */ /* 0x000fe40000000000 */
[----:B------:R-:W-:Y:S02]  /*2230*/  FSETP.NEU.FTZ.AND P0, PT, R217, -INF , PT ;  /* 0xff800000d900780b */ /* 0x000fe40003f1d000 */
[C---:B--2---:R-:W-:Y:S01]  /*2240*/  HMMA.16816.F32 R4, R52.reuse, R100, R4 ;  /* 0x000000643404723c */ /* 0x044fe20000001804 */
[----:B------:R-:W2:Y:S04]  /*2250*/  LDSM.16.M88.4 R64, [R197+0xe000] ;  /* 0x00e00000c540783b */ /* 0x000ea80000000200 */
[----:B------:R-:W-:Y:S03]  /*2260*/  FSEL R0, R0, RZ, P0 ;  /* 0x000000ff00007208 */ /* 0x000fe60000000000 */
[C---:B------:R-:W-:Y:S08]  /*2270*/  HMMA.16816.F32 R8, R52.reuse, R102, R8 ;  /* 0x000000663408723c */ /* 0x040ff00000001808 */
[C---:B-1----:R-:W-:Y:S08]  /*2280*/  HMMA.16816.F32 R12, R52.reuse, R56, R12 ;  /* 0x00000038340c723c */ /* 0x042ff0000000180c */
[----:B------:R-:W-:Y:S01]  /*2290*/  HMMA.16816.F32 R16, R52, R58, R16 ;  /* 0x0000003a3410723c */ /* 0x000fe20000001810 */
[----:B------:R-:W1:Y:S06]  /*22a0*/  LDSM.16.M88.4 R52, [R197+0xe800] ;  /* 0x00e80000c534783b */ /* 0x000e6c0000000200 */
[----:B------:R-:W-:Y:S01]  /*22b0*/  IADD3 R58, P0, R229, R220, RZ ;  /* 0x000000dce53a7210 */ /* 0x000fe20007f1e0ff */
[C---:B--2---:R-:W-:Y:S05]  /*22c0*/  HMMA.16816.F32 R4, R60.reuse, R64, R4 ;  /* 0x000000403c04723c */ /* 0x044fea0000001804 */
[----:B------:R-:W-:Y:S02]  /*22d0*/  IADD3.X R59, R233, R219, RZ, P0, !PT ;  /* 0x000000dbe93b7210 */ /* 0x000fe400007fe4ff */
[C---:B------:R-:W-:Y:S01]  /*22e0*/  LEA R204, P0, R250.reuse, R204, 0x2 ;  /* 0x000000ccfacc7211 */ /* 0x040fe200078010ff */
[C---:B------:R-:W-:Y:S02]  /*22f0*/  HMMA.16816.F32 R8, R60.reuse, R66, R8 ;  /* 0x000000423c08723c */ /* 0x040fe40000001808 */
[----:B------:R-:W2:Y:S02]  /*2300*/  LDG.E R57, [R58.64] ;  /* 0x000000103a397981 */ /* 0x000ea4000c1e1900 */
[----:B------:R-:W-:Y:S02]  /*2310*/  LEA.HI.X.SX32 R205, R250, R205, 0x2, P0 ;  /* 0x000000cdfacd7211 */ /* 0x000fe400000f16ff */
[----:B------:R-:W3:Y:S10]  /*2320*/  LDG.E R56, [R58.64+0x20] ;  /* 0x000020103a387981 */ /* 0x000ef4000c1e1900 */
[--C-:B------:R-:W-:Y:S02]  /*2330*/  FFMA.FTZ R4, R4, c[0x0][0x23c], -R2.reuse ;  /* 0x00008f0004047a23 */ /* 0x100fe40000010802 */
[----:B------:R-:W-:Y:S02]  /*2340*/  FFMA.FTZ R5, R5, c[0x0][0x23c], -R2 ;  /* 0x00008f0005057a23 */ /* 0x000fe40000010802 */
[--C-:B------:R-:W-:Y:S01]  /*2350*/  FFMA.FTZ R6, R6, c[0x0][0x23c], -R0.reuse ;  /* 0x00008f0006067a23 */ /* 0x100fe20000010800 */
[----:B------:R-:W-:Y:S01]  /*2360*/  MUFU.EX2 R107, R4 ;  /* 0x00000004006b7308 */ /* 0x000fe20000000800 */
[----:B------:R-:W-:Y:S02]  /*2370*/  FFMA.FTZ R7, R7, c[0x0][0x23c], -R0 ;  /* 0x00008f0007077a23 */ /* 0x000fe40000010800 */
[--C-:B------:R-:W-:Y:S01]  /*2380*/  FFMA.FTZ R8, R8, c[0x0][0x23c], -R2.reuse ;  /* 0x00008f0008087a23 */ /* 0x100fe20000010802 */
[C---:B-1----:R-:W-:Y:S03]  /*2390*/  HMMA.16816.F32 R12, R60.reuse, R52, R12 ;  /* 0x000000343c0c723c */ /* 0x042fe6000000180c */
[----:B------:R-:W-:Y:S02]  /*23a0*/  FFMA.FTZ R9, R9, c[0x0][0x23c], -R2 ;  /* 0x00008f0009097a23 */ /* 0x000fe40000010802 */
[--C-:B------:R-:W-:Y:S01]  /*23b0*/  FFMA.FTZ R10, R10, c[0x0][0x23c], -R0.reuse ;  /* 0x00008f000a0a7a23 */ /* 0x100fe20000010800 */
[----:B------:R-:W1:Y:S01]  /*23c0*/  MUFU.EX2 R104, R5 ;  /* 0x0000000500687308 */ /* 0x000e620000000800 */
[----:B------:R-:W-:Y:S01]  /*23d0*/  FFMA.FTZ R11, R11, c[0x0][0x23c], -R0 ;  /* 0x00008f000b0b7a23 */ /* 0x000fe20000010800 */
[----:B------:R-:W-:Y:S08]  /*23e0*/  HMMA.16816.F32 R16, R60, R54, R16 ;  /* 0x000000363c10723c */ /* 0x000ff00000001810 */
[----:B------:R-:W-:Y:S08]  /*23f0*/  MUFU.EX2 R106, R6 ;  /* 0x00000006006a7308 */ /* 0x000ff00000000800 */
[--C-:B------:R-:W-:Y:S02]  /*2400*/  FFMA.FTZ R12, R12, c[0x0][0x23c], -R2.reuse ;  /* 0x00008f000c0c7a23 */ /* 0x100fe40000010802 */
[----:B------:R-:W-:Y:S01]  /*2410*/  FFMA.FTZ R13, R13, c[0x0][0x23c], -R2 ;  /* 0x00008f000d0d7a23 */ /* 0x000fe20000010802 */
[----:B------:R-:W4:Y:S01]  /*2420*/  MUFU.EX2 R105, R7 ;  /* 0x0000000700697308 */ /* 0x000f220000000800 */
[--C-:B------:R-:W-:Y:S02]  /*2430*/  FFMA.FTZ R14, R14, c[0x0][0x23c], -R0.reuse ;  /* 0x00008f000e0e7a23 */ /* 0x100fe40000010800 */
[----:B------:R-:W-:Y:S01]  /*2440*/  FFMA.FTZ R15, R15, c[0x0][0x23c], -R0 ;  /* 0x00008f000f0f7a23 */ /* 0x000fe20000010800 */
[----:B-1----:R-:W-:Y:S01]  /*2450*/  F2FP.PACK_AB R3, R104, R107 ;  /* 0x0000006b6803723e */ /* 0x002fe200000000ff */
[--C-:B------:R-:W-:Y:S02]  /*2460*/  FFMA.FTZ R16, R16, c[0x0][0x23c], -R2.reuse ;  /* 0x00008f0010107a23 */ /* 0x100fe40000010802 */
[----:B------:R-:W-:Y:S02]  /*2470*/  FFMA.FTZ R2, R17, c[0x0][0x23c], -R2 ;  /* 0x00008f0011027a23 */ /* 0x000fe40000010802 */
[--C-:B------:R-:W-:Y:S01]  /*2480*/  FFMA.FTZ R18, R18, c[0x0][0x23c], -R0.reuse ;  /* 0x00008f0012127a23 */ /* 0x100fe20000010800 */
[----:B------:R-:W-:Y:S01]  /*2490*/  MUFU.EX2 R103, R8 ;  /* 0x0000000800677308 */ /* 0x000fe20000000800 */
[----:B------:R-:W-:Y:S01]  /*24a0*/  FFMA.FTZ R0, R19, c[0x0][0x23c], -R0 ;  /* 0x00008f0013007a23 */ /* 0x000fe20000010800 */
[----:B------:R1:W-:Y:S08]  /*24b0*/  STS [R213+0x12000], R3 ;  /* 0x01200003d5007388 */ /* 0x0003f00000000800 */
[----:B------:R4:W-:Y:S10]  /*24c0*/  MUFU.EX2 R60, R2 ;  /* 0x00000002003c7308 */ /* 0x0009f40000000800 */
[----:B------:R-:W1:Y:S10]  /*24d0*/  MUFU.EX2 R100, R9 ;  /* 0x0000000900647308 */ /* 0x000e740000000800 */
[----:B------:R1:W-:Y:S01]  /*24e0*/  MUFU.EX2 R62, R0 ;  /* 0x00000000003e7308 */ /* 0x0003e20000000800 */
[----:B----4-:R-:W-:Y:S05]  /*24f0*/  F2FP.PACK_AB R2, R105, R106 ;  /* 0x0000006a6902723e */ /* 0x010fea00000000ff */
[----:B------:R4:W-:Y:S04]  /*2500*/  STS [R213+0x12400], R2 ;  /* 0x01240002d5007388 */ /* 0x0009e80000000800 */
[----:B------:R-:W-:Y:S10]  /*2510*/  MUFU.EX2 R102, R10 ;  /* 0x0000000a00667308 */ /* 0x000ff40000000800 */
[----:B------:R-:W4:Y:S01]  /*2520*/  MUFU.EX2 R101, R11 ;  /* 0x0000000b00657308 */ /* 0x000f220000000800 */
[----:B-1----:R-:W-:Y:S05]  /*2530*/  F2FP.PACK_AB R0, R100, R103 ;  /* 0x000000676400723e */ /* 0x002fea00000000ff */
[----:B------:R1:W-:Y:S04]  /*2540*/  STS [R216+0x12000], R0 ;  /* 0x01200000d8007388 */ /* 0x0003e80000000800 */
[----:B------:R-:W-:Y:S10]  /*2550*/  MUFU.EX2 R65, R12 ;  /* 0x0000000c00417308 */ /* 0x000ff40000000800 */
[----:B------:R-:W1:Y:S01]  /*2560*/  MUFU.EX2 R64, R13 ;  /* 0x0000000d00407308 */ /* 0x000e620000000800 */
[----:B----4-:R-:W-:Y:S05]  /*2570*/  F2FP.PACK_AB R5, R101, R102 ;  /* 0x000000666505723e */ /* 0x010fea00000000ff */
[----:B------:R-:W-:Y:S04]  /*2580*/  STS [R216+0x12400], R5 ;  /* 0x01240005d8007388 */ /* 0x000fe80000000800 */
[----:B------:R-:W-:Y:S10]  /*2590*/  MUFU.EX2 R67, R14 ;  /* 0x0000000e00437308 */ /* 0x000ff40000000800 */
[----:B------:R-:W4:Y:S01]  /*25a0*/  MUFU.EX2 R66, R15 ;  /* 0x0000000f00427308 */ /* 0x000f220000000800 */
[----:B-1----:R-:W-:Y:S05]  /*25b0*/  F2FP.PACK_AB R4, R64, R65 ;  /* 0x000000414004723e */ /* 0x002fea00000000ff */
[----:B------:R-:W-:Y:S04]  /*25c0*/  STS [R214+0x12000], R4 ;  /* 0x01200004d6007388 */ /* 0x000fe80000000800 */
[----:B------:R-:W1:Y:S10]  /*25d0*/  MUFU.EX2 R61, R16 ;  /* 0x00000010003d7308 */ /* 0x000e740000000800 */
[----:B------:R-:W1:Y:S01]  /*25e0*/  MUFU.EX2 R63, R18 ;  /* 0x00000012003f7308 */ /* 0x000e620000000800 */
[----:B----4-:R-:W-:Y:S05]  /*25f0*/  F2FP.PACK_AB R3, R66, R67 ;  /* 0x000000434203723e */ /* 0x010fea00000000ff */
[----:B------:R4:W-:Y:S01]  /*2600*/  STS [R214+0x12400], R3 ;  /* 0x01240003d6007388 */ /* 0x0009e20000000800 */
[----:B-1----:R-:W-:Y:S05]  /*2610*/  F2FP.PACK_AB R2, R60, R61 ;  /* 0x0000003d3c02723e */ /* 0x002fea00000000ff */
[----:B------:R-:W-:Y:S01]  /*2620*/  STS [R215+0x12000], R2 ;  /* 0x01200002d7007388 */ /* 0x000fe20000000800 */
[----:B------:R-:W-:Y:S05]  /*2630*/  F2FP.PACK_AB R0, R62, R63 ;  /* 0x0000003f3e00723e */ /* 0x000fea00000000ff */
[----:B------:R1:W-:Y:S04]  /*2640*/  STS [R215+0x12400], R0 ;  /* 0x01240000d7007388 */ /* 0x0003e80000000800 */
[----:B------:R-:W1:Y:S01]  /*2650*/  LDSM.16.M88.4 R16, [R195+0x8000] ;  /* 0x00800000c310783b */ /* 0x000e620000000200 */
[C---:B----4-:R-:W-:Y:S02]  /*2660*/  IADD3 R3, R195.reuse, R185, RZ ;  /* 0x000000b9c3037210 */ /* 0x050fe40007ffe0ff */
[----:B-1----:R-:W-:Y:S04]  /*2670*/  IADD3 R0, R195, R172, RZ ;  /* 0x000000acc3007210 */ /* 0x002fe80007ffe0ff */
[----:B------:R-:W-:Y:S01]  /*2680*/  IADD3 R2, R185, R0, RZ ;  /* 0x00000000b9027210 */ /* 0x000fe20007ffe0ff */
[----:B------:R-:W1:Y:S01]  /*2690*/  LDSM.16.M88.4 R52, [R0+0x8000] ;  /* 0x008000000034783b */ /* 0x000e620000000200 */
[C---:B------:R-:W-:Y:S08]  /*26a0*/  HMMA.16816.F32 R4, R16.reuse, R108, RZ ;  /* 0x0000006c1004723c */ /* 0x040ff000000018ff */
[C---:B------:R-:W-:Y:S08]  /*26b0*/  HMMA.16816.F32 R8, R16.reuse, R110, RZ ;  /* 0x0000006e1008723c */ /* 0x040ff000000018ff */
[C---:B------:R-:W-:Y:S08]  /*26c0*/  HMMA.16816.F32 R12, R16.reuse, R112, RZ ;  /* 0x00000070100c723c */ /* 0x040ff000000018ff */
[----:B------:R-:W-:Y:S08]  /*26d0*/  HMMA.16816.F32 R16, R16, R114, RZ ;  /* 0x000000721010723c */ /* 0x000ff000000018ff */
        /* <DEDUP_REMOVED lines=33> */
[C---:B--2---:R-:W-:Y:S01]  /*28f0*/  FADD.FTZ R4, -R57.reuse, R4 ;  /* 0x0000000439047221 */ /* 0x044fe20000010100 */
[----:B------:R-:W-:Y:S03]  /*2900*/  HMMA.16816.F32 R16, R52, R170, R16 ;  /* 0x000000aa3410723c */ /* 0x000fe60000001810 */
[C---:B------:R-:W-:Y:S04]  /*2910*/  FADD.FTZ R5, -R57.reuse, R5 ;  /* 0x0000000539057221 */ /* 0x040fe80000010100 */
[C---:B------:R-:W-:Y:S02]  /*2920*/  FADD.FTZ R8, -R57.reuse, R8 ;  /* 0x0000000839087221 */ /* 0x040fe40000010100 */
[----:B------:R-:W-:Y:S03]  /*2930*/  FADD.FTZ R9, -R57, R9 ;  /* 0x0000000939097221 */ /* 0x000fe60000010100 */
[----:B---3--:R-:W-:Y:S02]  /*2940*/  FADD.FTZ R10, -R56, R10 ;  /* 0x0000000a380a7221 */ /* 0x008fe40000010100 */
        /* <DEDUP_REMOVED lines=51> */
.L_x_132:
[----:B------:R-:W-:Y:S01]  /*2c80*/  F2FP.PACK_AB R6, R52, R53 ;  /* 0x000000353406723e */ /* 0x000fe200000000ff */
[----:B------:R-:W-:Y:S01]  /*2c90*/  IMAD.SHL.U32 R184, R198, 0x2, RZ ;  /* 0x00000002c6b87824 */ /* 0x000fe200078e00ff */
        /* <DEDUP_REMOVED lines=12> */
[----:B------:R-:W-:Y:S04]  /*2d60*/  STS [R214+0x10400], R0 ;  /* 0x01040000d6007388 */ /* 0x000fe80000000800 */
[----:B------:R-:W-:Y:S04]  /*2d70*/  STS [R215+0x10000], R8 ;  /* 0x01000008d7007388 */ /* 0x000fe80000000800 */
[----:B------:R-:W-:Y:S04]  /*2d80*/  STS [R215+0x10400], R7 ;  /* 0x01040007d7007388 */ /* 0x000fe80000000800 */
[----:B------:R-:W-:Y:S06]  /*2d90*/  BAR.SYNC.DEFER_BLOCKING 0x0 ;  /* 0x0000000000007b1d */ /* 0x000fec0000010000 */
        /* <DEDUP_REMOVED lines=52> */
[C---:B------:R-:W-:Y:S05]  /*30e0*/  IMAD.U32 R0, R3.reuse, -0x40, RZ ;  /* 0xffffffc003007824 */ /* 0x040fea00078e00ff */
        /* <DEDUP_REMOVED lines=14> */
.L_x_133:
[----:B------:R-:W-:Y:S01]  /*31d0*/  LDSM.16.M88.4 R64, [R196] ;  /* 0x00000000c440783b */ /* 0x000fe20000000200 */
[C---:B-1----:R-:W-:Y:S02]  /*31e0*/  IMAD.IADD R2, R196.reuse, 0x1, R172 ;  /* 0x00000001c4027824 */ /* 0x042fe400078e02ac */
[----:B------:R-:W-:Y:S01]  /*31f0*/  IMAD.IADD R0, R196, 0x1, R185 ;  /* 0x00000001c4007824 */ /* 0x000fe200078e02b9 */
[----:B------:R-:W1:Y:S04]  /*3200*/  LDSM.16.MT88.4 R16, [R184+0xc000] ;  /* 0x00c00000b810783b */ /* 0x000e680000004200 */
[----:B------:R-:W2:Y:S04]  /*3210*/  LDSM.16.M88.4 R60, [R196+0x1000] ;  /* 0x00100000c43c783b */ /* 0x000ea80000000200 */
[----:B------:R-:W3:Y:S04]  /*3220*/  LDSM.16.MT88.4 R100, [R184+0xe000] ;  /* 0x00e00000b864783b */ /* 0x000ee80000004200 */
[----:B------:R-:W-:Y:S04]  /*3230*/  LDSM.16.MT88.4 R172, [R184+0xc800] ;  /* 0x00c80000b8ac783b */ /* 0x000fe80000004200 */
[----:B------:R-:W4:Y:S04]  /*3240*/  LDSM.16.M88.4 R104, [R2] ;  /* 0x000000000268783b */ /* 0x000f280000000200 */
        /* <DEDUP_REMOVED lines=19> */
[----:B------:R2:W3:Y:S07]  /*3380*/  LDSM.16.M88.4 R176, [R0+0x1000] ;  /* 0x0010000000b0783b */ /* 0x0004ee0000000200 */
[----:B------:R-:W-:Y:S01]  /*3390*/  HMMA.16816.F32 R64, R104, R182, R64 ;  /* 0x000000b66840723c */ /* 0x000fe20000001840 */
[----:B------:R-:W4:Y:S04]  /*33a0*/  LDSM.16.MT88.4 R104, [R184+0xf000] ;  /* 0x00f00000b868783b */ /* 0x000f280000004200 */
[----:B------:R-:W-:Y:S03]  /*33b0*/  LDSM.16.MT88.4 R180, [R184+0xd800] ;  /* 0x00d80000b8b4783b */ /* 0x000fe60000004200 */
[-C--:B-1----:R-:W-:Y:S05]  /*33c0*/  HMMA.16816.F32 R4, R100, R172.reuse, R4 ;  /* 0x000000ac6404723c */ /* 0x082fea0000001804 */
[----:B--2---:R-:W-:Y:S01]  /*33d0*/  IMAD.IADD R0, R185, 0x1, R2 ;  /* 0x00000001b9007824 */ /* 0x004fe200078e0202 */
[C---:B------:R-:W-:Y:S01]  /*33e0*/  LEA R2, P1, R212.reuse, R204, 0x2 ;  /* 0x000000ccd4027211 */ /* 0x040fe200078210ff */
[----:B------:R-:W-:Y:S05]  /*33f0*/  LDSM.16.MT88.4 R184, [R184+0xf800] ;  /* 0x00f80000b8b8783b */ /* 0x000fea0000004200 */
[-C--:B------:R-:W-:Y:S01]  /*3400*/  LEA.HI.X.SX32 R3, R212, R205.reuse, 0x2, P1 ;  /* 0x000000cdd4037211 */ /* 0x080fe200008f16ff */
[C---:B---3--:R-:W-:Y:S08]  /*3410*/  HMMA.16816.F32 R8, R176.reuse, R172, R8 ;  /* 0x000000acb008723c */ /* 0x048ff00000001808 */
[-C--:B------:R-:W-:Y:S08]  /*3420*/  HMMA.16816.F32 R12, R176, R174.reuse, R12 ;  /* 0x000000aeb00c723c */ /* 0x080ff0000000180c */
[C---:B------:R-:W-:Y:S01]  /*3430*/  HMMA.16816.F32 R16, R100.reuse, R174, R16 ;  /* 0x000000ae6410723c */ /* 0x040fe20000001810 */
[----:B------:R-:W1:Y:S07]  /*3440*/  LDSM.16.M88.4 R172, [R0] ;  /* 0x0000000000ac783b */ /* 0x000e6e0000000200 */
[-C--:B----4-:R-:W-:Y:S08]  /*3450*/  HMMA.16816.F32 R52, R100, R104.reuse, R52 ;  /* 0x000000686434723c */ /* 0x090ff00000001834 */
[C---:B------:R-:W-:Y:S08]  /*3460*/  HMMA.16816.F32 R56, R176.reuse, R104, R56 ;  /* 0x00000068b038723c */ /* 0x040ff00000001838 */
[-C--:B------:R-:W-:Y:S01]  /*3470*/  HMMA.16816.F32 R60, R176, R106.reuse, R60 ;  /* 0x0000006ab03c723c */ /* 0x080fe2000000183c */
[----:B------:R2:W3:Y:S07]  /*3480*/  LDSM.16.M88.4 R176, [R0+0x1000] ;  /* 0x0010000000b0783b */ /* 0x0004ee0000000200 */
[----:B------:R-:W-:Y:S07]  /*3490*/  HMMA.16816.F32 R64, R100, R106, R64 ;  /* 0x0000006a6440723c */ /* 0x000fee0000001840 */
[----:B------:R-:W-:Y:S01]  /*34a0*/  @P4 IADD3 R100, P0, R229, R222, RZ ;  /* 0x000000dee5644210 */ /* 0x000fe20007f1e0ff */
[----:B------:R-:W-:Y:S01]  /*34b0*/  IMAD.MOV.U32 R106, RZ, RZ, c[0x0][0x22c] ;  /* 0x00008b00ff6a7624 */ /* 0x000fe200078e00ff */
[-C--:B-1----:R-:W-:Y:S03]  /*34c0*/  HMMA.16816.F32 R4, R172, R180.reuse, R4 ;  /* 0x000000b4ac04723c */ /* 0x082fe60000001804 */
[----:B------:R-:W-:Y:S02]  /*34d0*/  IMAD.MOV.U32 R107, RZ, RZ, c[0x0][0x22c] ;  /* 0x00008b00ff6b7624 */ /* 0x000fe400078e00ff */
[----:B------:R-:W-:Y:S02]  /*34e0*/  @P4 IMAD.X R101, R233, 0x1, R221, P0 ;  /* 0x00000001e9654824 */ /* 0x000fe400000e06dd */
[----:B------:R-:W-:Y:S02]  /*34f0*/  IMAD R106, R106, c[0x0][0x1c0], RZ ;  /* 0x000070006a6a7a24 */ /* 0x000fe400078e02ff */
[----:B------:R-:W-:Y:S01]  /*3500*/  IMAD R107, R107, c[0x0][0x1c0], RZ ;  /* 0x000070006b6b7a24 */ /* 0x000fe200078e02ff */
[----:B------:R1:W5:Y:S02]  /*3510*/  @P4 LDG.E R218, [R100.64+-0x100] ;  /* 0xffff001064da4981 */ /* 0x000364000c1e1900 */
[----:B------:R-:W-:Y:S02]  /*3520*/  IMAD R106, R106, 0x18, RZ ;  /* 0x000000186a6a7824 */ /* 0x000fe400078e02ff */
[----:B------:R1:W5:Y:S01]  /*3530*/  @P4 LDG.E R217, [R100.64+-0xe0] ;  /* 0xffff201064d94981 */ /* 0x000362000c1e1900 */
[----:B------:R-:W-:Y:S02]  /*3540*/  IMAD.SHL.U32 R107, R107, 0x20, RZ ;  /* 0x000000206b6b7824 */ /* 0x000fe400078e00ff */
[CC--:B------:R-:W-:Y:S01]  /*3550*/  LEA R104, P1, R106.reuse, R204.reuse, 0x2 ;  /* 0x000000cc6a687211 */ /* 0x0c0fe200078210ff */
[----:B--2---:R-:W-:Y:S03]  /*3560*/  IMAD.MOV.U32 R0, RZ, RZ, c[0x0][0x22c] ;  /* 0x00008b00ff007624 */ /* 0x004fe600078e00ff */
[-C--:B------:R-:W-:Y:S01]  /*3570*/  LEA.HI.X.SX32 R105, R106, R205.reuse, 0x2, P1 ;  /* 0x000000cd6a697211 */ /* 0x080fe200008f16ff */
[----:B------:R-:W-:Y:S01]  /*3580*/  IMAD R0, R0, c[0x0][0x1c0], RZ ;  /* 0x0000700000007a24 */ /* 0x000fe200078e02ff */
[----:B------:R2:W-:Y:S01]  /*3590*/  RED.E.ADD.F32.FTZ.RN.STRONG.GPU [R204.64], R4 ;  /* 0x00000004cc00798e */ /* 0x0005e2000c10e790 */
[C---:B---3--:R-:W-:Y:S03]  /*35a0*/  HMMA.16816.F32 R8, R176.reuse, R180, R8 ;  /* 0x000000b4b008723c */ /* 0x048fe60000001808 */
[----:B------:R3:W-:Y:S01]  /*35b0*/  RED.E.ADD.F32.FTZ.RN.STRONG.GPU [R2.64], R5 ;  /* 0x000000050200798e */ /* 0x0007e2000c10e790 */
[----:B------:R-:W-:Y:S04]  /*35c0*/  IMAD R0, R0, 0x28, RZ ;  /* 0x0000002800007824 */ /* 0x000fe800078e02ff */
[-C--:B------:R-:W-:Y:S04]  /*35d0*/  HMMA.16816.F32 R12, R176, R182.reuse, R12 ;  /* 0x000000b6b00c723c */ /* 0x080fe8000000180c */
[CC--:B-1----:R-:W-:Y:S04]  /*35e0*/  LEA R100, P0, R234.reuse, R204.reuse, 0x2 ;  /* 0x000000ccea647211 */ /* 0x0c2fe800078010ff */
[C---:B------:R-:W-:Y:S04]  /*35f0*/  HMMA.16816.F32 R16, R172.reuse, R182, R16 ;  /* 0x000000b6ac10723c */ /* 0x040fe80000001810 */
[-C--:B------:R-:W-:Y:S02]  /*3600*/  LEA.HI.X.SX32 R101, R234, R205.reuse, 0x2, P0 ;  /* 0x000000cdea657211 */ /* 0x080fe400000f16ff */
[CC--:B------:R-:W-:Y:S02]  /*3610*/  LEA R102, P0, R107.reuse, R204.reuse, 0x2 ;  /* 0x000000cc6b667211 */ /* 0x0c0fe400078010ff */
[-C--:B------:R-:W-:Y:S01]  /*3620*/  HMMA.16816.F32 R52, R172, R184.reuse, R52 ;  /* 0x000000b8ac34723c */ /* 0x080fe20000001834 */
[----:B------:R1:W-:Y:S03]  /*3630*/  RED.E.ADD.F32.FTZ.RN.STRONG.GPU [R100.64], R6 ;  /* 0x000000066400798e */ /* 0x0003e6000c10e790 */
[-C--:B------:R-:W-:Y:S01]  /*3640*/  LEA.HI.X.SX32 R103, R107, R205.reuse, 0x2, P0 ;  /* 0x000000cd6b677211 */ /* 0x080fe200000f16ff */
[----:B------:R4:W-:Y:S01]  /*3650*/  RED.E.ADD.F32.FTZ.RN.STRONG.GPU [R104.64], R7 ;  /* 0x000000076800798e */ /* 0x0009e2000c10e790 */
[CC--:B--2---:R-:W-:Y:S02]  /*3660*/  LEA R4, P1, R252.reuse, R204.reuse, 0x2 ;  /* 0x000000ccfc047211 */ /* 0x0c4fe400078210ff */
[C---:B------:R-:W-:Y:S01]  /*3670*/  HMMA.16816.F32 R56, R176.reuse, R184, R56 ;  /* 0x000000b8b038723c */ /* 0x040fe20000001838 */
[----:B------:R2:W-:Y:S03]  /*3680*/  RED.E.ADD.F32.FTZ.RN.STRONG.GPU [R102.64], R8 ;  /* 0x000000086600798e */ /* 0x0005e6000c10e790 */
[-C--:B---3--:R-:W-:Y:S04]  /*3690*/  LEA.HI.X.SX32 R5, R252, R205.reuse, 0x2, P1 ;  /* 0x000000cdfc057211 */ /* 0x088fe800008f16ff */
[-C--:B------:R-:W-:Y:S08]  /*36a0*/  HMMA.16816.F32 R60, R176, R186.reuse, R60 ;  /* 0x000000bab03c723c */ /* 0x080ff0000000183c */
[----:B------:R-:W-:Y:S04]  /*36b0*/  HMMA.16816.F32 R64, R172, R186, R64 ;  /* 0x000000baac40723c */ /* 0x000fe80000001840 */
[CC--:B-1----:R-:W-:Y:S02]  /*36c0*/  LEA R100, P2, R0.reuse, R204.reuse, 0x2 ;  /* 0x000000cc00647211 */ /* 0x0c2fe400078410ff */
[CC--:B------:R-:W-:Y:S02]  /*36d0*/  LEA R6, P0, R251.reuse, R204.reuse, 0x2 ;  /* 0x000000ccfb067211 */ /* 0x0c0fe400078010ff */
[-C--:B------:R-:W-:Y:S01]  /*36e0*/  LEA.HI.X.SX32 R101, R0, R205.reuse, 0x2, P2 ;  /* 0x000000cd00657211 */ /* 0x080fe200010f16ff */
[----:B------:R-:W-:Y:S03]  /*36f0*/  IMAD.IADD R0, R212, 0x1, R237 ;  /* 0x00000001d4007824 */ /* 0x000fe600078e02ed */
[-C--:B----4-:R-:W-:Y:S01]  /*3700*/  LEA.HI.X.SX32 R7, R251, R205.reuse, 0x2, P0 ;  /* 0x000000cdfb077211 */ /* 0x090fe200000f16ff */
[----:B------:R1:W-:Y:S01]  /*3710*/  RED.E.ADD.F32.FTZ.RN.STRONG.GPU [R100.64], R9 ;  /* 0x000000096400798e */ /* 0x0003e2000c10e790 */
[CC--:B--2---:R-:W-:Y:S03]  /*3720*/  LEA R8, P2, R228.reuse, R204.reuse, 0x2 ;  /* 0x000000cce4087211 */ /* 0x0c4fe600078410ff */
        /* <DEDUP_REMOVED lines=8> */
[CC--:B---3--:R-:W-:Y:S02]  /*37b0*/  LEA R6, P1, R237.reuse, R204.reuse, 0x2 ;  /* 0x000000cced067211 */ /* 0x0c8fe400078210ff */
[CC--:B------:R-:W-:Y:S01]  /*37c0*/  LEA R10, P0, R0.reuse, R204.reuse, 0x2 ;  /* 0x000000cc000a7211 */ /* 0x0c0fe200078010ff */
[----:B------:R1:W-:Y:S01]  /*37d0*/  RED.E.ADD.F32.FTZ.RN.STRONG.GPU [R4.64], R18 ;  /* 0x000000120400798e */ /* 0x0003e2000c10e790 */
[-C--:B------:R-:W-:Y:S02]  /*37e0*/  LEA.HI.X.SX32 R7, R237, R205.reuse, 0x2, P1 ;  /* 0x000000cded077211 */ /* 0x080fe400008f16ff */
[-C--:B------:R-:W-:Y:S01]  /*37f0*/  LEA.HI.X.SX32 R11, R0, R205.reuse, 0x2, P0 ;  /* 0x000000cd000b7211 */ /* 0x080fe200000f16ff */
[----:B------:R-:W-:Y:S02]  /*3800*/  IMAD.IADD R0, R212, 0x1, R236 ;  /* 0x00000001d4007824 */ /* 0x000fe400078e02ec */
        /* <DEDUP_REMOVED lines=112> */
.L_x_131:
[----:B---34-:R-:W-:Y:S01]  /*3f10*/  BAR.SYNC.DEFER_BLOCKING 0x0 ;  /* 0x0000000000007b1d */ /* 0x018fe20000010000 */
[----:B------:R-:W-:Y:S01]  /*3f20*/  FMUL.FTZ R68, R68, c[0x0][0x2e0] ;  /* 0x0000b80044447a20 */ /* 0x000fe20000410000 */
[----:B------:R-:W-:Y:S01]  /*3f30*/  F2FP.PACK_AB R20, R21, R20 ;  /* 0x000000141514723e */ /* 0x000fe200000000ff */
[----:B--2---:R-:W-:Y:S01]  /*3f40*/  FMUL.FTZ R6, R69, c[0x0][0x2e0] ;  /* 0x0000b80045067a20 */ /* 0x004fe20000410000 */
[----:B------:R-:W-:Y:S01]  /*3f50*/  F2FP.PACK_AB R22, R23, R22 ;  /* 0x000000161716723e */ /* 0x000fe200000000ff */
[----:B------:R-:W-:Y:S01]  /*3f60*/  FMUL.FTZ R70, R70, c[0x0][0x2e0] ;  /* 0x0000b80046467a20 */ /* 0x000fe20000410000 */
[----:B------:R-:W2:Y:S01]  /*3f70*/  S2R R18, SR_CTAID.Y ;  /* 0x0000000000127919 */ /* 0x000ea20000002600 */
        /* <DEDUP_REMOVED lines=31> */
[----:B------:R-:W-:Y:S01]  /*4170*/  STS [R239+0x400], R8 ;  /* 0x00040008ef007388 */ /* 0x000fe20000000800 */
[----:B------:R-:W-:Y:S01]  /*4180*/  FMUL.FTZ R15, R87, c[0x0][0x2e0] ;  /* 0x0000b800570f7a20 */ /* 0x000fe20000410000 */
[----:B------:R-:W-:Y:S01]  /*4190*/  F2FP.PACK_AB R16, R16, R84 ;  /* 0x000000541010723e */ /* 0x000fe200000000ff */
[----:B------:R-:W-:Y:S01]  /*41a0*/  FMUL.FTZ R96, R96, c[0x0][0x2e0] ;  /* 0x0000b80060607a20 */ /* 0x000fe20000410000 */
[----:B------:R4:W-:Y:S01]  /*41b0*/  STS [R238+0x1000], R9 ;  /* 0x00100009ee007388 */ /* 0x0009e20000000800 */
        /* <DEDUP_REMOVED lines=22> */
[C---:B------:R-:W-:Y:S01]  /*4320*/  IMAD R4, R248.reuse, c[0x0][0x3a0], RZ ;  /* 0x0000e800f8047a24 */ /* 0x040fe200078e02ff */
[----:B------:R-:W-:Y:S01]  /*4330*/  STS [R239+0x2000], R96 ;  /* 0x00200060ef007388 */ /* 0x000fe20000000800 */
[----:B------:R-:W-:Y:S01]  /*4340*/  F2FP.PACK_AB R28, R29, R28 ;  /* 0x0000001c1d1c723e */ /* 0x000fe200000000ff */
[----:B------:R-:W-:Y:S01]  /*4350*/  IMAD R10, R248, c[0x0][0x3a8], RZ ;  /* 0x0000ea00f80a7a24 */ /* 0x000fe200078e02ff */
[----:B------:R-:W-:Y:S01]  /*4360*/  F2FP.PACK_AB R94, R95, R94 ;  /* 0x0000005e5f5e723e */ /* 0x000fe200000000ff */
[----:B------:R-:W-:Y:S01]  /*4370*/  STS [R239+0x2400], R98 ;  /* 0x00240062ef007388 */ /* 0x000fe20000000800 */
[----:B------:R-:W-:Y:S01]  /*4380*/  F2FP.PACK_AB R30, R31, R30 ;  /* 0x0000001e1f1e723e */ /* 0x000fe200000000ff */
[C---:B------:R-:W-:Y:S01]  /*4390*/  IMAD R11, R244.reuse, c[0x0][0x3a4], R4 ;  /* 0x0000e900f40b7a24 */ /* 0x040fe200078e0204 */
[----:B------:R-:W-:Y:S01]  /*43a0*/  F2FP.PACK_AB R36, R37, R36 ;  /* 0x000000242524723e */ /* 0x000fe200000000ff */
[----:B------:R-:W-:Y:S01]  /*43b0*/  STS [R238+0x3000], R89 ;  /* 0x00300059ee007388 */ /* 0x000fe20000000800 */
[----:B------:R-:W-:Y:S01]  /*43c0*/  F2FP.PACK_AB R38, R39, R38 ;  /* 0x000000262726723e */ /* 0x000fe200000000ff */
[----:B------:R-:W-:Y:S01]  /*43d0*/  IMAD R10, R244, c[0x0][0x3ac], R10 ;  /* 0x0000eb00f40a7a24 */ /* 0x000fe200078e020a */
[----:B------:R-:W-:Y:S01]  /*43e0*/  F2FP.PACK_AB R48, R49, R48 ;  /* 0x000000303130723e */ /* 0x000fe200000000ff */
[----:B------:R-:W-:Y:S01]  /*43f0*/  STS [R238+0x3400], R90 ;  /* 0x0034005aee007388 */ /* 0x000fe20000000800 */
[----:B------:R-:W-:-:S02]  /*4400*/  F2FP.PACK_AB R50, R51, R50 ;  /* 0x000000323332723e */ /* 0x000fc400000000ff */
[----:B------:R-:W-:Y:S01]  /*4410*/  F2FP.PACK_AB R40, R41, R40 ;  /* 0x000000282928723e */ /* 0x000fe200000000ff */
[----:B------:R-:W-:Y:S01]  /*4420*/  STS [R239+0x3000], R92 ;  /* 0x0030005cef007388 */ /* 0x000fe20000000800 */
[----:B------:R-:W-:Y:S02]  /*4430*/  F2FP.PACK_AB R42, R43, R42 ;  /* 0x0000002a2b2a723e */ /* 0x000fe400000000ff */
[----:B------:R-:W-:Y:S01]  /*4440*/  F2FP.PACK_AB R44, R45, R44 ;  /* 0x0000002c2d2c723e */ /* 0x000fe200000000ff */
[----:B------:R-:W-:Y:S01]  /*4450*/  STS [R239+0x3400], R94 ;  /* 0x0034005eef007388 */ /* 0x000fe20000000800 */
[----:B------:R-:W-:Y:S02]  /*4460*/  F2FP.PACK_AB R46, R47, R46 ;  /* 0x0000002e2f2e723e */ /* 0x000fe400000000ff */
[----:B------:R-:W-:Y:S01]  /*4470*/  MOV R2, R246 ;  /* 0x000000f600027202 */ /* 0x000fe20000000f00 */
[----:B------:R-:W1:Y:S01]  /*4480*/  S2R R17, SR_CTAID.Z ;  /* 0x0000000000117919 */ /* 0x000e620000002700 */
[----:B------:R-:W-:-:S02]  /*4490*/  MOV R3, R247 ;  /* 0x000000f700037202 */ /* 0x000fc40000000f00 */
[----:B--2---:R-:W-:Y:S01]  /*44a0*/  SHF.R.S32.HI R0, RZ, 0x1f, R18 ;  /* 0x0000001fff007819 */ /* 0x004fe20000011412 */
[----:B------:R-:W-:Y:S01]  /*44b0*/  STS [R238+0x4000], R20 ;  /* 0x00400014ee007388 */ /* 0x000fe20000000800 */
[----:B------:R-:W-:Y:S01]  /*44c0*/  SHF.R.S32.HI R52, RZ, 0x1f, R245 ;  /* 0x0000001fff347819 */ /* 0x000fe200000114f5 */
[C-C-:B------:R-:W-:Y:S02]  /*44d0*/  IMAD.WIDE.U32 R4, R244.reuse, c[0x0][0x3a0], R2.reuse ;  /* 0x0000e800f4047a25 */ /* 0x140fe400078e0002 */
[----:B------:R-:W-:Y:S02]  /*44e0*/  STS [R238+0x4400], R22 ;  /* 0x00440016ee007388 */ /* 0x000fe40000000800 */
[----:B------:R-:W-:Y:S01]  /*44f0*/  IMAD.WIDE.U32 R2, R244, c[0x0][0x3a8], R2 ;  /* 0x0000ea00f4027a25 */ /* 0x000fe200078e0002 */
[----:B------:R-:W-:Y:S01]  /*4500*/  IADD3 R5, R5, R11, RZ ;  /* 0x0000000b05057210 */ /* 0x000fe20007ffe0ff */
[----:B------:R-:W-:Y:S02]  /*4510*/  STS [R239+0x4000], R32 ;  /* 0x00400020ef007388 */ /* 0x000fe40000000800 */
[C---:B---3--:R-:W-:Y:S01]  /*4520*/  IMAD R7, R0.reuse, c[0x0][0x388], RZ ;  /* 0x0000e20000077a24 */ /* 0x048fe200078e02ff */
[----:B------:R-:W-:Y:S01]  /*4530*/  IADD3 R3, R3, R10, RZ ;  /* 0x0000000a03037210 */ /* 0x000fe20007ffe0ff */
[----:B------:R-:W-:Y:S01]  /*4540*/  STS [R239+0x4400], R34 ;  /* 0x00440022ef007388 */ /* 0x000fe20000000800 */
[----:B------:R-:W-:-:S02]  /*4550*/  IMAD R6, R0, c[0x0][0x390], RZ ;  /* 0x0000e40000067a24 */ /* 0x000fc400078e02ff */
[C---:B------:R-:W-:Y:S01]  /*4560*/  IMAD R0, R18.reuse, c[0x0][0x38c], R7 ;  /* 0x0000e30012007a24 */ /* 0x040fe200078e0207 */
[----:B------:R-:W-:Y:S01]  /*4570*/  STS [R238+0x5000], R24 ;  /* 0x00500018ee007388 */ /* 0x000fe20000000800 */
[----:B------:R-:W-:-:S03]  /*4580*/  IMAD.WIDE.U32 R4, R18, c[0x0][0x388], R4 ;  /* 0x0000e20012047a25 */ /* 0x000fc600078e0004 */
[----:B------:R-:W-:Y:S01]  /*4590*/  STS [R238+0x5400], R26 ;  /* 0x0054001aee007388 */ /* 0x000fe20000000800 */
[C---:B------:R-:W-:Y:S01]  /*45a0*/  IMAD R6, R18.reuse, c[0x0][0x394], R6 ;  /* 0x0000e50012067a24 */ /* 0x040fe200078e0206 */
[----:B------:R-:W-:Y:S01]  /*45b0*/  IADD3 R5, R5, R0, RZ ;  /* 0x0000000005057210 */ /* 0x000fe20007ffe0ff */
[----:B------:R-:W-:Y:S01]  /*45c0*/  IMAD.WIDE.U32 R2, R18, c[0x0][0x390], R2 ;  /* 0x0000e40012027a25 */ /* 0x000fe200078e0002 */
[----:B------:R-:W-:Y:S01]  /*45d0*/  STS [R239+0x5000], R28 ;  /* 0x0050001cef007388 */ /* 0x000fe20000000800 */
[----:B-1----:R-:W-:Y:S02]  /*45e0*/  SHF.R.S32.HI R0, RZ, 0x1f, R17 ;  /* 0x0000001fff007819 */ /* 0x002fe40000011411 */
[----:B------:R-:W-:Y:S01]  /*45f0*/  IMAD.WIDE.U32 R4, R17, c[0x0][0x3b8], R4 ;  /* 0x0000ee0011047a25 */ /* 0x000fe200078e0004 */
[----:B------:R-:W-:Y:S01]  /*4600*/  STS [R239+0x5400], R30 ;  /* 0x0054001eef007388 */ /* 0x000fe20000000800 */
[----:B------:R-:W-:Y:S02]  /*4610*/  IADD3 R3, R3, R6, RZ ;  /* 0x0000000603037210 */ /* 0x000fe40007ffe0ff */
[C---:B------:R-:W-:Y:S01]  /*4620*/  IMAD R7, R0.reuse, c[0x0][0x3b8], RZ ;  /* 0x0000ee0000077a24 */ /* 0x040fe200078e02ff */
[----:B------:R-:W-:Y:S01]  /*4630*/  STS [R238+0x6000], R36 ;  /* 0x00600024ee007388 */ /* 0x000fe20000000800 */
[----:B------:R-:W-:-:S02]  /*4640*/  IMAD R6, R0, c[0x0][0x3c0], RZ ;  /* 0x0000f00000067a24 */ /* 0x000fc400078e02ff */
[C---:B------:R-:W-:Y:S01]  /*4650*/  IMAD R0, R17.reuse, c[0x0][0x3bc], R7 ;  /* 0x0000ef0011007a24 */ /* 0x040fe200078e0207 */
[----:B------:R-:W-:Y:S01]  /*4660*/  STS [R238+0x6400], R38 ;  /* 0x00640026ee007388 */ /* 0x000fe20000000800 */
[C---:B------:R-:W-:Y:S02]  /*4670*/  IMAD R6, R17.reuse, c[0x0][0x3c4], R6 ;  /* 0x0000f10011067a24 */ /* 0x040fe400078e0206 */
[----:B------:R-:W-:Y:S01]  /*4680*/  IMAD.WIDE.U32 R2, R17, c[0x0][0x3c0], R2 ;  /* 0x0000f00011027a25 */ /* 0x000fe200078e0002 */
[----:B------:R-:W-:Y:S01]  /*4690*/  STS [R239+0x6000], R48 ;  /* 0x00600030ef007388 */ /* 0x000fe20000000800 */
[----:B------:R-:W-:Y:S02]  /*46a0*/  IADD3 R5, R5, R0, RZ ;  /* 0x0000000005057210 */ /* 0x000fe40007ffe0ff */
[C---:B------:R-:W-:Y:S01]  /*46b0*/  IMAD R0, R52.reuse, c[0x0][0x3a8], RZ ;  /* 0x0000ea0034007a24 */ /* 0x040fe200078e02ff */
[----:B------:R-:W-:Y:S01]  /*46c0*/  STS [R239+0x6400], R50 ;  /* 0x00640032ef007388 */ /* 0x000fe20000000800 */
[----:B------:R-:W-:Y:S01]  /*46d0*/  IADD3 R3, R3, R6, RZ ;  /* 0x0000000603037210 */ /* 0x000fe20007ffe0ff */
[----:B------:R-:W-:-:S02]  /*46e0*/  IMAD R10, R52, c[0x0][0x3a0], RZ ;  /* 0x0000e800340a7a24 */ /* 0x000fc400078e02ff */
[----:B------:R-:W-:Y:S01]  /*46f0*/  STS [R238+0x7000], R40 ;  /* 0x00700028ee007388 */ /* 0x000fe20000000800 */
[C---:B------:R-:W-:Y:S02]  /*4700*/  IMAD R0, R245.reuse, c[0x0][0x3ac], R0 ;  /* 0x0000eb00f5007a24 */ /* 0x040fe400078e0200 */
[C---:B------:R-:W-:Y:S01]  /*4710*/  IMAD.WIDE.U32 R6, R245.reuse, c[0x0][0x3a8], R2 ;  /* 0x0000ea00f5067a25 */ /* 0x040fe200078e0002 */
[----:B------:R-:W-:Y:S03]  /*4720*/  STS [R238+0x7400], R42 ;  /* 0x0074002aee007388 */ /* 0x000fe60000000800 */
[C---:B------:R-:W-:Y:S01]  /*4730*/  IMAD R10, R245.reuse, c[0x0][0x3a4], R10 ;  /* 0x0000e900f50a7a24 */ /* 0x040fe200078e020a */
[----:B------:R-:W-:Y:S01]  /*4740*/  STS [R239+0x7000], R44 ;  /* 0x0070002cef007388 */ /* 0x000fe20000000800 */
[----:B----4-:R-:W-:Y:S01]  /*4750*/  IMAD.WIDE.U32 R8, R245, c[0x0][0x3a0], R4 ;  /* 0x0000e800f5087a25 */ /* 0x010fe200078e0004 */
[----:B------:R-:W-:-:S02]  /*4760*/  IADD3 R0, R7, R0, RZ ;  /* 0x0000000007007210 */ /* 0x000fc40007ffe0ff */
[----:B------:R-:W-:Y:S04]  /*4770*/  STS [R239+0x7400], R46 ;  /* 0x0074002eef007388 */ /* 0x000fe80000000800 */
[----:B------:R-:W-:Y:S01]  /*4780*/  BAR.SYNC.DEFER_BLOCKING 0x0 ;  /* 0x0000000000007b1d */ /* 0x000fe20000010000 */
[----:B------:R-:W-:Y:S02]  /*4790*/  LEA R2, P0, R6, c[0x0][0x348], 0x1 ;  /* 0x0000d20006027a11 */ /* 0x000fe400078008ff */
[----:B------:R-:W-:Y:S02]  /*47a0*/  IADD3 R10, R9, R10, RZ ;  /* 0x0000000a090a7210 */ /* 0x000fe40007ffe0ff */
[----:B------:R-:W-:Y:S02]  /*47b0*/  LEA R4, P1, R8, c[0x0][0x340], 0x1 ;  /* 0x0000d00008047a11 */ /* 0x000fe400078208ff */
[----:B------:R-:W-:-:S02]  /*47c0*/  MOV R7, c[0x0][0x3a0] ;  /* 0x0000e80000077a02 */ /* 0x000fc40000000f00 */
[----:B------:R-:W-:Y:S02]  /*47d0*/  LEA.HI.X R3, R6, c[0x0][0x34c], R0, 0x1, P0 ;  /* 0x0000d30006037a11 */ /* 0x000fe400000f0c00 */
[----:B------:R-:W-:Y:S02]  /*47e0*/  MOV R0, c[0x0][0x3a8] ;  /* 0x0000ea0000007a02 */ /* 0x000fe40000000f00 */
[----:B------:R-:W-:Y:S02]  /*47f0*/  LEA.HI.X R5, R8, c[0x0][0x344], R10, 0x1, P1 ;  /* 0x0000d10008057a11 */ /* 0x000fe400008f0c0a */
[----:B------:R-:W-:Y:S02]  /*4800*/  MOV R9, c[0x0][0x3a4] ;  /* 0x0000e90000097a02 */ /* 0x000fe40000000f00 */
[----:B------:R-:W-:Y:S02]  /*4810*/  LEA R8, P1, R7, R4, 0x6 ;  /* 0x0000000407087211 */ /* 0x000fe400078230ff */
[----:B------:R-:W-:-:S02]  /*4820*/  MOV R10, c[0x0][0x3ac] ;  /* 0x0000eb00000a7a02 */ /* 0x000fc40000000f00 */
[C---:B------:R-:W-:Y:S02]  /*4830*/  LEA R6, P0, R0.reuse, R2, 0x6 ;  /* 0x0000000200067211 */ /* 0x040fe400078030ff */
[----:B------:R-:W-:Y:S01]  /*4840*/  LEA.HI.X R9, R7, R5, R9, 0x6, P1 ;  /* 0x0000000507097211 */ /* 0x000fe200008f3409 */
[----:B------:R-:W1:Y:S01]  /*4850*/  LDS.128 R40, [R211+0xc000] ;  /* 0x00c00000d3287984 */ /* 0x000e620000000c00 */
[----:B------:R-:W-:-:S03]  /*4860*/  LEA.HI.X R7, R0, R3, R10, 0x6, P0 ;  /* 0x0000000300077211 */ /* 0x000fc600000f340a */
[----:B------:R-:W2:Y:S04]  /*4870*/  LDS.128 R32, [R211+0xe000] ;  /* 0x00e00000d3207984 */ /* 0x000ea80000000c00 */
[----:B------:R-:W3:Y:S04]  /*4880*/  LDS.128 R36, [R211+0xd000] ;  /* 0x00d00000d3247984 */ /* 0x000ee80000000c00 */
[----:B------:R-:W4:Y:S04]  /*4890*/  LDS.128 R28, [R211+0xf000] ;  /* 0x00f00000d31c7984 */ /* 0x000f280000000c00 */
[----:B------:R-:W4:Y:S04]  /*48a0*/  LDS.128 R24, [R211+0x10000] ;  /* 0x01000000d3187984 */ /* 0x000f280000000c00 */
[----:B------:R-:W4:Y:S04]  /*48b0*/  LDS.128 R16, [R211+0x12000] ;  /* 0x01200000d3107984 */ /* 0x000f280000000c00 */
[----:B------:R-:W4:Y:S04]  /*48c0*/  LDS.128 R20, [R211+0x11000] ;  /* 0x01100000d3147984 */ /* 0x000f280000000c00 */
[----:B------:R-:W4:Y:S04]  /*48d0*/  LDS.128 R12, [R211+0x13000] ;  /* 0x01300000d30c7984 */ /* 0x000f280000000c00 */
[----:B-1----:R1:W-:Y:S04]  /*48e0*/  STG.E.128 [R4.64], R40 ;  /* 0x0000002804007986 */ /* 0x0023e8000c101d10 */
[----:B--2---:R1:W-:Y:S04]  /*48f0*/  STG.E.128 [R4.64+0x80], R32 ;  /* 0x0000802004007986 */ /* 0x0043e8000c101d10 */
[----:B---3--:R1:W-:Y:S04]  /*4900*/  STG.E.128 [R8.64], R36 ;  /* 0x0000002408007986 */ /* 0x0083e8000c101d10 */
[----:B----4-:R1:W-:Y:S04]  /*4910*/  STG.E.128 [R8.64+0x80], R28 ;  /* 0x0000801c08007986 */ /* 0x0103e8000c101d10 */
[----:B------:R1:W-:Y:S04]  /*4920*/  STG.E.128 [R2.64], R24 ;  /* 0x0000001802007986 */ /* 0x0003e8000c101d10 */
[----:B------:R1:W-:Y:S04]  /*4930*/  STG.E.128 [R2.64+0x80], R16 ;  /* 0x0000801002007986 */ /* 0x0003e8000c101d10 */
[----:B------:R1:W-:Y:S04]  /*4940*/  STG.E.128 [R6.64], R20 ;  /* 0x0000001406007986 */ /* 0x0003e8000c101d10 */
[----:B------:R1:W-:Y:S02]  /*4950*/  STG.E.128 [R6.64+0x80], R12 ;  /* 0x0000800c06007986 */ /* 0x0003e4000c101d10 */
.L_x_128:
        /* <DEDUP_REMOVED lines=9> */
.L_x_135:
[----:B------:R-:W-:Y:S05]  /*49f0*/  EXIT ;  /* 0x000000000000794d */ /* 0x000fea0003800000 */
.L_x_137:
        /* <DEDUP_REMOVED lines=16> */
.L_x_2049:


//--------------------- .text._ZN5flash44flash_bwd_dq_dk_dv_loop_seqk_parallel_kernelI23Flash_bwd_kernel_traitsILi128ELi64ELi64ELi8ELi4ELi2ELi2ELb1ELb0EN7cutlass6half_tE19Flash_kernel_traitsILi128ELi64ELi64ELi8ES3_EELb0ELb0ELb0ELb1ELb0ELb0ELb0EEEvNS_16Flash_bwd_paramsE --------------------------
	.section	.text._ZN5flash44flash_bwd_dq_dk_dv_loop_seqk_parallel_kernelI23Flash_bwd_kernel_traitsILi128ELi64ELi64ELi8ELi4ELi2ELi2ELb1ELb0EN7cutlass6half_tE19Flash_kernel_traitsILi128ELi64ELi64ELi8ES3_EELb0ELb0ELb0ELb1ELb0ELb0ELb0EEEvNS_16Flash_bwd_paramsE,"ax",@progbits
	.sectioninfo	@"SHI_REGISTERS=255"
	.align	128
        .global         _ZN5flash44flash_bwd_dq_dk_dv_loop_seqk_parallel_kernelI23Flash_bwd_kernel_traitsILi128ELi64ELi64ELi8ELi4ELi2ELi2ELb1ELb0EN7cutlass6half_tE19Flash_kernel_traitsILi128ELi64ELi64ELi8ES3_EELb0ELb0ELb0ELb1ELb0ELb0ELb0EEEvNS_16Flash_bwd_paramsE
        .type           _ZN5flash44flash_bwd_dq_dk_dv_loop_seqk_parallel_kernelI23Flash_bwd_kernel_traitsILi128ELi64ELi64ELi8ELi4ELi2ELi2ELb1ELb0EN7cutlass6half_tE19Flash_kernel_traitsILi128ELi64ELi64ELi8ES3_EELb0ELb0ELb0ELb1ELb0ELb0ELb0EEEvNS_16Flash_bwd_paramsE,@function
        .size           _ZN5flash44flash_bwd_dq_dk_dv_loop_seqk_parallel_kernelI23Flash_bwd_kernel_traitsILi128ELi64ELi64ELi8ELi4ELi2ELi2ELb1ELb0EN7cutlass6half_tE19Flash_kernel_traitsILi128ELi64ELi64ELi8ES3_EELb0ELb0ELb0ELb1ELb0ELb0ELb0EEEvNS_16Flash_bwd_paramsE,(.L_x_2050 - _ZN5flash44flash_bwd_dq_dk_dv_loop_seqk_parallel_kernelI23Flash_bwd_kernel_traitsILi128ELi64ELi64ELi8ELi4ELi2ELi2ELb1ELb0EN7cutlass6half_tE19Flash_kernel_traitsILi128ELi64ELi64ELi8ES3_EELb0ELb0ELb0ELb1ELb0ELb0ELb0EEEvNS_16Flash_bwd_paramsE)
        .other          _ZN5flash44flash_bwd_dq_dk_dv_loop_seqk_parallel_kernelI23Flash_bwd_kernel_traitsILi128ELi64ELi64ELi8ELi4ELi2ELi2ELb1ELb0EN7cutlass6half_tE19Flash_kernel_traitsILi128ELi64ELi64ELi8ES3_EELb0ELb0ELb0ELb1ELb0ELb0ELb0EEEvNS_16Flash_bwd_paramsE,@"STO_CUDA_ENTRY STV_DEFAULT"
_ZN5flash44flash_bwd_dq_dk_dv_loop_seqk_parallel_kernelI23Flash_bwd_kernel_traitsILi128ELi64ELi64ELi8ELi4ELi2ELi2ELb1ELb0EN7cutlass6half_tE19Flash_kernel_traitsILi128ELi64ELi64ELi8ES3_EELb0ELb0ELb0ELb1ELb0ELb0ELb0EEEvNS_16Flash_bwd_paramsE:
.text._ZN5flash44flash_bwd_dq_dk_dv_loop_seqk_parallel_kernelI23Flash_bwd_kernel_traitsILi128ELi64ELi64ELi8ELi4ELi2ELi2ELb1ELb0EN7cutlass6half_tE19Flash_kernel_traitsILi128ELi64ELi64ELi8ES3_EELb0ELb0ELb0ELb1ELb0ELb0ELb0EEEvNS_16Flash_bwd_paramsE:
        /* <DEDUP_REMOVED lines=11> */
[----:B------:R-:W-:Y:S01]  /*00b0*/  IMAD.MOV.U32 R185, RZ, RZ, 0x40 ;  /* 0x00000040ffb97424 */ /* 0x000fe200078e00ff */
[----:B------:R-:W-:Y:S01]  /*00c0*/  ULDC.64 UR6, c[0x0][0x118] ;  /* 0x0000460000067ab9 */ /* 0x000fe20000000a00 */
[----:B------:R-:W-:Y:S01]  /*00d0*/  IMAD.MOV.U32 R223, RZ, RZ, -0x10 ;  /* 0xfffffff0ffdf7424 */ /* 0x000fe200078e00ff */
[----:B------:R-:W2:Y:S01]  /*00e0*/  S2R R244, SR_CTAID.Z ;  /* 0x0000000000f47919 */ /* 0x000ea20000002700 */
        /* <DEDUP_REMOVED lines=38> */
[----:B------:R-:W-:Y:S02]  /*0350*/  SHF.R.S32.HI R8, RZ, 0x7, R8 ;  /* 0x00000007ff087819 */ /* 0x000fe40000011408 */
[C---:B------:R-:W-:Y:S02]  /*0360*/  LOP3.LUT R4, R0.reuse, 0x10, R3, 0xf8, !PT ;  /* 0x0000001000047812 */ /* 0x040fe400078ef803 */
[----:B------:R-:W-:Y:S01]  /*0370*/  LOP3.LUT R189, R0, 0x8, R16, 0xf8, !PT ;  /* 0x0000000800bd7812 */ /* 0x000fe200078ef810 */
[----:B------:R-:W-:Y:S01]  /*0380*/  IMAD R3, R8, 0x800, R186 ;  /* 0x0000080008037824 */ /* 0x000fe200078e02ba */
[----:B------:R-:W-:Y:S02]  /*0390*/  SHF.R.U32.HI R0, RZ, 0x3, R0 ;  /* 0x00000003ff007819 */ /* 0x000fe40000011600 */
[----:B------:R-:W-:Y:S02]  /*03a0*/  LOP3.LUT R4, R4, 0x8, R16, 0xf8, !PT ;  /* 0x0000000804047812 */ /* 0x000fe400078ef810 */
        /* <DEDUP_REMOVED lines=9> */
[----:B------:R-:W-:Y:S01]  /*0440*/  IMAD.SHL.U32 R189, R189, 0x2, RZ ;  /* 0x00000002bdbd7824 */ /* 0x000fe200078e00ff */
[----:B------:R-:W-:Y:S01]  /*0450*/  LOP3.LUT R2, R15, 0x7ffffffc, RZ, 0xc0, !PT ;  /* 0x7ffffffc0f027812 */ /* 0x000fe200078ec0ff */
[----:B------:R-:W-:Y:S01]  /*0460*/  IMAD.IADD R4, R12, 0x1, -R4 ;  /* 0x000000010c047824 */ /* 0x000fe200078e0a04 */
[----:B------:R-:W-:-:S02]  /*0470*/  SHF.R.S32.HI R0, RZ, 0x6, R0 ;  /* 0x00000006ff007819 */ /* 0x000fc40000011400 */
[----:B------:R-:W-:Y:S02]  /*0480*/  SHF.R.S32.HI R3, RZ, 0x1f, R14 ;  /* 0x0000001fff037819 */ /* 0x000fe4000001140e */
[----:B------:R-:W-:Y:S01]  /*0490*/  ISETP.NE.U32.AND P0, PT, R5, 0x1, PT ;  /* 0x000000010500780c */ /* 0x000fe20003f05070 */
[----:B------:R-:W-:Y:S01]  /*04a0*/  IMAD.IADD R5, R12, 0x1, -R2 ;  /* 0x000000010c057824 */ /* 0x000fe200078e0a02 */
[----:B------:R-:W-:Y:S01]  /*04b0*/  LEA.HI R3, R3, R18, RZ, 0x2 ;  /* 0x0000001203037211 */ /* 0x000fe200078f10ff */
[C---:B------:R-:W-:Y:S01]  /*04c0*/  IMAD R13, R0.reuse, 0x200, R9 ;  /* 0x00000200000d7824 */ /* 0x040fe200078e0209 */
[----:B------:R1:W-:Y:S01]  /*04d0*/  STL [R1+0x14], R4 ;  /* 0x0000140401007387 */ /* 0x0003e20000100800 */
[----:B------:R-:W-:Y:S01]  /*04e0*/  IMAD.SHL.U32 R2, R0, 0x8, RZ ;  /* 0x0000000800027824 */ /* 0x000fe200078e00ff */
[----:B------:R-:W-:Y:S01]  /*04f0*/  LOP3.LUT R3, R3, 0xfffffffc, RZ, 0xc0, !PT ;  /* 0xfffffffc03037812 */ /* 0x000fe200078ec0ff */
[C---:B------:R-:W-:Y:S01]  /*0500*/  IMAD.SHL.U32 R0, R7.reuse, 0x40, RZ ;  /* 0x0000004007007824 */ /* 0x040fe200078e00ff */
[----:B------:R-:W-:Y:S01]  /*0510*/  R2P PR, R7, 0x6 ;  /* 0x0000000607007804 */ /* 0x000fe20000000000 */
[----:B------:R-:W-:Y:S01]  /*0520*/  IMAD.SHL.U32 R12, R12, 0x2, RZ ;  /* 0x000000020c0c7824 */ /* 0x000fe200078e00ff */
[----:B------:R-:W-:Y:S01]  /*0530*/  LOP3.LUT R2, R2, 0x18, RZ, 0xc0, !PT ;  /* 0x0000001802027812 */ /* 0x000fe200078ec0ff */
[----:B------:R-:W-:Y:S01]  /*0540*/  IMAD.SHL.U32 R7, R5, 0x2, RZ ;  /* 0x0000000205077824 */ /* 0x000fe200078e00ff */
[----:B------:R-:W-:Y:S01]  /*0550*/  LOP3.LUT R0, R0, 0x1c0, RZ, 0xc0, !PT ;  /* 0x000001c000007812 */ /* 0x000fe200078ec0ff */
[----:B------:R-:W-:Y:S01]  /*0560*/  IMAD.IADD R203, R18, 0x1, -R3 ;  /* 0x0000000112cb7824 */ /* 0x000fe200078e0a03 */
[----:B------:R-:W-:Y:S01]  /*0570*/  STL [R1+0x18], R13 ;  /* 0x0000180d01007387 */ /* 0x000fe20000100800 */
[----:B------:R-:W-:Y:S01]  /*0580*/  IMAD.SHL.U32 R5, R10, 0x20, RZ ;  /* 0x000000200a057824 */ /* 0x000fe200078e00ff */
[----:B------:R-:W-:Y:S01]  /*0590*/  SHF.R.U32.HI R3, RZ, 0x3, R0 ;  /* 0x00000003ff037819 */ /* 0x000fe20000011600 */
[----:B------:R-:W-:Y:S01]  /*05a0*/  IMAD.SHL.U32 R208, R13, 0x2, RZ ;  /* 0x000000020dd07824 */ /* 0x000fe200078e00ff */
[----:B------:R-:W-:-:S02]  /*05b0*/  SEL R185, R185, 0xffffffc0, !P3 ;  /* 0xffffffc0b9b97807 */ /* 0x000fc40005800000 */
[----:B------:R-:W-:Y:S02]  /*05c0*/  LOP3.LUT R9, R3, R0, R2, 0x1e, !PT ;  /* 0x0000000003097212 */ /* 0x000fe400078e1e02 */
[----:B------:R-:W-:Y:S01]  /*05d0*/  SEL R223, R223, 0x10, !P0 ;  /* 0x00000010dfdf7807 */ /* 0x000fe20004000000 */
[----:B------:R-:W-:Y:S01]  /*05e0*/  IMAD.IADD R188, R189, 0x1, R185 ;  /* 0x00000001bdbc7824 */ /* 0x000fe200078e02b9 */
[----:B------:R-:W-:Y:S01]  /*05f0*/  IADD3 R229, R218, 0x40, RZ ;  /* 0x00000040dae57810 */ /* 0x000fe20007ffe0ff */
[----:B-1----:R-:W-:-:S05]  /*0600*/  IMAD.SHL.U32 R4, R8, 0x20, RZ ;  /* 0x0000002008047824 */ /* 0x002fca00078e00ff */
[----:B------:R-:W-:Y:S02]  /*0610*/  LOP3.LUT R8, R4, 0x6, R12, 0xf8, !PT ;  /* 0x0000000604087812 */ /* 0x000fe400078ef80c */
[----:B------:R-:W-:-:S03]  /*0620*/  LOP3.LUT R4, R0, 0x20, R4, 0xf8, !PT ;  /* 0x0000002000047812 */ /* 0x000fc600078ef804 */
[----:B------:R1:W-:Y:S01]  /*0630*/  STL [R1+0x1c], R8 ;  /* 0x00001c0801007387 */ /* 0x0003e20000100800 */
[----:B------:R-:W-:Y:S01]  /*0640*/  LOP3.LUT R0, R4, R3, RZ, 0x3c, !PT ;  /* 0x0000000304007212 */ /* 0x000fe200078e3cff */
[--C-:B------:R-:W-:Y:S02]  /*0650*/  IMAD R4, R203, 0x400, R7.reuse ;  /* 0x00000400cb047824 */ /* 0x100fe400078e0207 */
[----:B------:R3:W-:Y:S02]  /*0660*/  STL [R1+0x10], R17 ;  /* 0x0000101101007387 */ /* 0x0007e40000100800 */
[----:B------:R-:W-:Y:S02]  /*0670*/  IMAD.IADD R221, R4, 0x1, R0 ;  /* 0x0000000104dd7824 */ /* 0x000fe400078e0200 */
[----:B------:R-:W-:Y:S02]  /*0680*/  IMAD R4, R194, 0x400, R7 ;  /* 0x00000400c2047824 */ /* 0x000fe400078e0207 */
[----:B------:R-:W-:-:S02]  /*0690*/  IMAD.SHL.U32 R221, R221, 0x2, RZ ;  /* 0x00000002dddd7824 */ /* 0x000fc400078e00ff */
[----:B------:R-:W-:Y:S02]  /*06a0*/  IMAD.IADD R4, R4, 0x1, R9 ;  /* 0x0000000104047824 */ /* 0x000fe400078e0209 */
[C---:B------:R-:W-:Y:S01]  /*06b0*/  IMAD.IADD R224, R221.reuse, 0x1, R223 ;  /* 0x00000001dde07824 */ /* 0x040fe200078e02df */
[C---:B------:R-:W-:Y:S02]  /*06c0*/  IADD3 R222, R221.reuse, 0x20, RZ ;  /* 0x00000020ddde7810 */ /* 0x040fe40007ffe0ff */
[----:B------:R-:W-:-:S05]  /*06d0*/  @P1 IADD3 R222, R221, -0x20, RZ ;  /* 0xffffffe0ddde1810 */ /* 0x000fca0007ffe0ff */
[----:B------:R-:W-:Y:S01]  /*06e0*/  IMAD.IADD R223, R223, 0x1, R222 ;  /* 0x00000001dfdf7824 */ /* 0x000fe200078e02de */
[----:B-1----:R-:W-:Y:S01]  /*06f0*/  LOP3.LUT R8, R2, 0x20, R5, 0xf8, !PT ;  /* 0x0000002002087812 */ /* 0x002fe200078ef805 */
[----:B------:R-:W-:Y:S01]  /*0700*/  IMAD.SHL.U32 R5, R11, 0x40, RZ ;  /* 0x000000400b057824 */ /* 0x000fe200078e00ff */
[----:B------:R-:W-:Y:S01]  /*0710*/  LOP3.LUT R2, R6, 0x1c0, RZ, 0xc0, !PT ;  /* 0x000001c006027812 */ /* 0x000fe200078ec0ff */
[----:B------:R-:W-:-:S03]  /*0720*/  IMAD.SHL.U32 R6, R10, 0x8, RZ ;  /* 0x000000080a067824 */ /* 0x000fc600078e00ff */
[----:B------:R-:W-:Y:S02]  /*0730*/  SHF.R.U32.HI R3, RZ, 0x3, R2 ;  /* 0x00000003ff037819 */ /* 0x000fe40000011602 */
[----:B------:R-:W-:Y:S02]  /*0740*/  LOP3.LUT R6, R2, 0x8, R6, 0xf8, !PT ;  /* 0x0000000802067812 */ /* 0x000fe400078ef806 */
[----:B------:R-:W-:Y:S02]  /*0750*/  LOP3.LUT R0, R5, 0xfffffe00, RZ, 0xc0, !PT ;  /* 0xfffffe0005007812 */ /* 0x000fe400078ec0ff */
[----:B------:R-:W-:Y:S02]  /*0760*/  LOP3.LUT R2, R3, R8, R2, 0x1e, !PT ;  /* 0x0000000803027212 */ /* 0x000fe400078e1e02 */
[----:B------:R-:W-:Y:S01]  /*0770*/  LOP3.LUT R3, R6, R3, RZ, 0x3c, !PT ;  /* 0x0000000306037212 */ /* 0x000fe200078e3cff */
[--C-:B------:R-:W-:Y:S01]  /*0780*/  IMAD R203, R203, 0x400, R0.reuse ;  /* 0x00000400cbcb7824 */ /* 0x100fe200078e0200 */
[----:B------:R-:W-:Y:S01]  /*0790*/  LOP3.LUT R202, R2, R0, RZ, 0xfc, !PT ;  /* 0x0000000002ca7212 */ /* 0x000fe200078efcff */
[----:B------:R-:W-:Y:S01]  /*07a0*/  IMAD R194, R194, 0x400, R0 ;  /* 0x00000400c2c27824 */ /* 0x000fe200078e0200 */
[----:B------:R-:W-:Y:S01]  /*07b0*/  LEA R2, R4, 0xc000, 0x1 ;  /* 0x0000c00004027811 */ /* 0x000fe200078e08ff */
[----:B------:R-:W-:-:S02]  /*07c0*/  IMAD.MOV.U32 R0, RZ, RZ, 0x20 ;  /* 0x00000020ff007424 */ /* 0x000fc400078e00ff */
[----:B------:R-:W-:Y:S02]  /*07d0*/  IMAD.IADD R194, R3, 0x1, R194 ;  /* 0x0000000103c27824 */ /* 0x000fe400078e02c2 */
[----:B------:R3:W-:Y:S01]  /*07e0*/  STL [R1+0x4], R2 ;  /* 0x0000040201007387 */ /* 0x0007e20000100800 */
[----:B------:R-:W-:Y:S01]  /*07f0*/  SEL R0, R0, 0xffffffe0, !P4 ;  /* 0xffffffe000007807 */ /* 0x000fe20006000000 */
[----:B------:R-:W-:Y:S01]  /*0800*/  IMAD.IADD R203, R203, 0x1, R3 ;  /* 0x00000001cbcb7824 */ /* 0x000fe200078e0203 */
[----:B------:R-:W-:Y:S02]  /*0810*/  LEA R194, R194, 0x10000, 0x1 ;  /* 0x00010000c2c27811 */ /* 0x000fe400078e08ff */
[--C-:B------:R-:W-:Y:S01]  /*0820*/  IADD3 R191, R185, R189, R0.reuse ;  /* 0x000000bdb9bf7210 */ /* 0x100fe20007ffe000 */
[----:B------:R-:W-:Y:S01]  /*0830*/  IMAD.IADD R190, R189, 0x1, R0 ;  /* 0x00000001bdbe7824 */ /* 0x000fe200078e0200 */
[----:B------:R-:W-:Y:S01]  /*0840*/  IADD3 R0, R2, 0x40, RZ ;  /* 0x0000004002007810 */ /* 0x000fe20007ffe0ff */
[----:B------:R-:W-:Y:S01]  /*0850*/  IMAD R185, R186, 0x2, R185 ;  /* 0x00000002bab97824 */ /* 0x000fe200078e02b9 */
[----:B------:R-:W-:Y:S01]  /*0860*/  @P2 IADD3 R0, R2, -0x40, RZ ;  /* 0xffffffc002002810 */ /* 0x000fe20007ffe0ff */
[----:B------:R-:W-:-:S04]  /*0870*/  IMAD.SHL.U32 R186, R186, 0x2, RZ ;  /* 0x00000002baba7824 */ /* 0x000fc800078e00ff */
[----:B--2---:R3:W-:Y:S03]  /*0880*/  STL [R1+0x8], R0 ;  /* 0x0000080001007387 */ /* 0x0047e60000100800 */
.L_x_184:
[----:B-1----:R-:W1:Y:S01]  /*0890*/  S2R R37, SR_CTAID.Y ;  /* 0x0000000000257919 */ /* 0x002e620000002600 */
[----:B--23--:R-:W2:Y:S01]  /*08a0*/  LDC.U8 R0, c[0x0][0x312] ;  /* 0x0000c480ff007b82 */ /* 0x00cea20000000000 */
        /* <DEDUP_REMOVED lines=22> */
[----:B------:R-:W3:Y:S01]  /*0a10*/  @!P5 LDG.E R12, [R2.64] ;  /* 0x00000006020cd981 */ /* 0x000ee2000c1e1900 */
[----:B------:R-:W-:-:S04]  /*0a20*/  ISETP.NE.U32.AND P0, PT, RZ, c[0x0][0x248], PT ;  /* 0x00009200ff007a0c */ /* 0x000fc80003f05070 */
[----:B------:R-:W-:Y:S01]  /*0a30*/  ISETP.NE.AND.EX P0, PT, RZ, c[0x0][0x24c], PT, P0 ;  /* 0x00009300ff007a0c */ /* 0x000fe20003f05300 */
[----:B-1----:R-:W-:Y:S02]  /*0a40*/  IMAD.MOV.U32 R4, RZ, RZ, c[0x0][0x218] ;  /* 0x00008600ff047624 */ /* 0x002fe400078e00ff */
[----:B--2---:R-:W-:Y:S02]  /*0a50*/  @P1 IMAD.IADD R25, R6, 0x1, -R0 ;  /* 0x0000000106191824 */ /* 0x004fe400078e0a00 */
[----:B------:R-:W-:Y:S01]  /*0a60*/  @!P1 IMAD.MOV.U32 R25, RZ, RZ, c[0x0][0x214] ;  /* 0x00008500ff199624 */ /* 0x000fe200078e00ff */
[----:B---3--:R1:W-:Y:S07]  /*0a70*/  STL [R1+0xc], R12 ;  /* 0x00000c0c01007387 */ /* 0x0083ee0000100800 */
[----:B------:R-:W-:Y:S05]  /*0a80*/  @!P0 BRA `(.L_x_138) ;  /* 0x0000003000008947 */ /* 0x000fea0003800000 */
[----:B------:R-:W2:Y:S02]  /*0a90*/  @P4 LDG.E R4, [R2.64+0x4] ;  /* 0x0000040602044981 */ /* 0x000ea4000c1e1900 */
[----:B--2---:R-:W-:-:S06]  /*0aa0*/  @P4 IADD3 R4, R4, -R12, RZ ;  /* 0x8000000c04044210 */ /* 0x004fcc0007ffe0ff */
[----:B------:R2:W5:Y:S02]  /*0ab0*/  @!P4 LDG.E R4, [R2.64] ;  /* 0x000000060204c981 */ /* 0x000564000c1e1900 */
.L_x_138:
[----:B------:R-:W-:Y:S01]  /*0ac0*/  ISETP.NE.U32.AND P2, PT, RZ, c[0x0][0x258], PT ;  /* 0x00009600ff007a0c */ /* 0x000fe20003f45070 */
[----:B------:R-:W3:Y:S03]  /*0ad0*/  LDL R36, [R1+0x10] ;  /* 0x0000100001247983 */ /* 0x000ee60000100800 */
[----:B------:R-:W-:-:S13]  /*0ae0*/  ISETP.NE.AND.EX P2, PT, RZ, c[0x0][0x25c], PT, P2 ;  /* 0x00009700ff007a0c */ /* 0x000fda0003f45320 */
[----:B--2---:R-:W-:-:S04]  /*0af0*/  @P2 IADD3 R2, P0, R8, c[0x0][0x258], RZ ;  /* 0x0000960008022a10 */ /* 0x004fc80007f1e0ff */
[----:B------:R-:W-:-:S06]  /*0b00*/  @P2 IADD3.X R3, R7, c[0x0][0x25c], RZ, P0, !PT ;  /* 0x0000970007032a10 */ /* 0x000fcc00007fe4ff */
[----:B------:R-:W2:Y:S01]  /*0b10*/  @P2 LDG.E R3, [R2.64] ;  /* 0x0000000602032981 */ /* 0x000ea2000c1e1900 */
[----:B------:R-:W-:-:S04]  /*0b20*/  @!P2 ISETP.NE.U32.AND P0, PT, RZ, c[0x0][0x268], PT ;  /* 0x00009a00ff00aa0c */ /* 0x000fc80003f05070 */
[----:B------:R-:W-:-:S04]  /*0b30*/  @!P2 ISETP.NE.AND.EX P0, PT, RZ, c[0x0][0x26c], PT, P0 ;  /* 0x00009b00ff00aa0c */ /* 0x000fc80003f05300 */
[----:B------:R-:W-:Y:S01]  /*0b40*/  @!P2 SEL R2, RZ, c[0x0][0x21c], !P0 ;  /* 0x00008700ff02aa07 */ /* 0x000fe20004000000 */
[----:B---3--:R-:W-:Y:S02]  /*0b50*/  IMAD.SHL.U32 R22, R36, 0x40, RZ ;  /* 0x0000004024167824 */ /* 0x008fe400078e00ff */
[--C-:B--2--5:R-:W-:Y:S01]  /*0b60*/  @P2 IMAD.IADD R209, R3, 0x1, -R243.reuse ;  /* 0x0000000103d12824 */ /* 0x124fe200078e0af3 */
        /* <DEDUP_REMOVED lines=34> */
.L_x_140:
        /* <DEDUP_REMOVED lines=15> */
.L_x_141:
[----:B------:R-:W-:Y:S01]  /*0e80*/  IABS R14, c[0x0][0x1c8] ;  /* 0x00007200000e7a13 */ /* 0x000fe20000000000 */
[----:B------:R-:W2:Y:S01]  /*0e90*/  LDC.U8 R15, c[0x0][0x328] ;  /* 0x0000ca00ff0f7b82 */ /* 0x000ea20000000000 */
[----:B------:R-:W-:Y:S01]  /*0ea0*/  IABS R7, R244 ;  /* 0x000000f400077213 */ /* 0x000fe20000000000 */
[C---:B------:R-:W-:Y:S01]  /*0eb0*/  @P0 IMAD.WIDE.U32 R4, R0.reuse, c[0x0][0x370], RZ ;  /* 0x0000dc0000040a25 */ /* 0x040fe200078e00ff */
[----:B------:R-:W3:Y:S01]  /*0ec0*/  I2F.RP R2, R14 ;  /* 0x0000000e00027306 */ /* 0x000ee20000209400 */
[----:B-1----:R-:W-:Y:S01]  /*0ed0*/  MOV R12, c[0x0][0x224] ;  /* 0x00008900000c7a02 */ /* 0x002fe20000000f00 */
[----:B------:R-:W1:Y:S01]  /*0ee0*/  S2R R16, SR_CTAID.X ;  /* 0x0000000000107919 */ /* 0x000e620000002500 */
[----:B------:R-:W-:Y:S01]  /*0ef0*/  MOV R8, R7 ;  /* 0x0000000700087202 */ /* 0x000fe20000000f00 */
[----:B------:R-:W-:Y:S01]  /*0f00*/  @P0 IMAD R11, R0, c[0x0][0x374], R5 ;  /* 0x0000dd00000b0a24 */ /* 0x000fe200078e0205 */
[----:B------:R-:W-:Y:S01]  /*0f10*/  LOP3.LUT R7, R244, c[0x0][0x1c8], RZ, 0x3c, !PT ;  /* 0x00007200f4077a12 */ /* 0x000fe200078e3cff */
[----:B------:R-:W-:Y:S01]  /*0f20*/  @P0 IMAD.MOV.U32 R10, RZ, RZ, R4 ;  /* 0x000000ffff0a0224 */ /* 0x000fe200078e0004 */
[----:B------:R-:W-:Y:S01]  /*0f30*/  SHF.R.S32.HI R12, RZ, 0x1f, R12 ;  /* 0x0000001fff0c7819 */ /* 0x000fe2000001140c */
[----:B------:R-:W-:Y:S01]  /*0f40*/  @!P0 IMAD.WIDE.U32 R4, R37, c[0x0][0x368], RZ ;  /* 0x0000da0025048a25 */ /* 0x000fe200078e00ff */
[----:B------:R-:W-:Y:S01]  /*0f50*/  ISETP.GE.AND P3, PT, R7, RZ, PT ;  /* 0x000000ff0700720c */ /* 0x000fe20003f66270 */
[----:B------:R-:W4:Y:S01]  /*0f60*/  LDC.U8 R21, c[0x0][0x3d0] ;  /* 0x0000f400ff157b82 */ /* 0x000f220000000000 */
[----:B------:R-:W-:Y:S01]  /*0f70*/  MOV R32, c[0x0][0x22c] ;  /* 0x00008b0000207a02 */ /* 0x000fe20000000f00 */
[----:B------:R-:W-:Y:S01]  /*0f80*/  IMAD R7, R12, R37, RZ ;  /* 0x000000250c077224 */ /* 0x000fe200078e02ff */
[----:B------:R-:W-:Y:S01]  /*0f90*/  @!P0 MOV R10, R4 ;  /* 0x00000004000a8202 */ /* 0x000fe20000000f00 */
[----:B------:R-:W-:Y:S01]  /*0fa0*/  IMAD.WIDE.U32 R12, R37, c[0x0][0x224], RZ ;  /* 0x00008900250c7a25 */ /* 0x000fe200078e00ff */
[----:B------:R-:W-:Y:S01]  /*0fb0*/  SHF.R.S32.HI R27, RZ, 0x1f, R22 ;  /* 0x0000001fff1b7819 */ /* 0x000fe20000011416 */
[----:B---3--:R-:W3:Y:S01]  /*0fc0*/  MUFU.RCP R2, R2 ;  /* 0x0000000200027308 */ /* 0x008ee20000001000 */
[----:B------:R-:W-:Y:S01]  /*0fd0*/  SHF.R.S32.HI R245, RZ, 0x1f, R244 ;  /* 0x0000001ffff57819 */ /* 0x000fe200000114f4 */
[----:B------:R-:W-:Y:S01]  /*0fe0*/  IMAD.WIDE R18, R32, c[0x0][0x1c0], RZ ;  /* 0x0000700020127a25 */ /* 0x000fe200078e02ff */
[----:B--2---:R-:W-:-:S03]  /*0ff0*/  ISETP.NE.AND P2, PT, R15, RZ, PT ;  /* 0x000000ff0f00720c */ /* 0x004fc60003f45270 */
[----:B-1----:R-:W-:Y:S01]  /*1000*/  IMAD.WIDE.U32 R34, R16, c[0x0][0x3d8], RZ ;  /* 0x0000f60010227a25 */ /* 0x002fe200078e00ff */
[----:B---3--:R-:W-:-:S04]  /*1010*/  IADD3 R2, R2, 0xffffffe, RZ ;  /* 0x0ffffffe02027810 */ /* 0x008fc80007ffe0ff */
[----:B------:R-:W1:Y:S02]  /*1020*/  F2I.FTZ.U32.TRUNC.NTZ R3, R2 ;  /* 0x0000000200037305 */ /* 0x000e64000021f000 */
[----:B-1----:R-:W-:-:S05]  /*1030*/  IADD3 R2, RZ, -R3, RZ ;  /* 0x80000003ff027210 */ /* 0x002fca0007ffe0ff */
[----:B------:R-:W-:Y:S02]  /*1040*/  IMAD R6, R2, R14, RZ ;  /* 0x0000000e02067224 */ /* 0x000fe400078e02ff */
[----:B------:R-:W-:-:S04]  /*1050*/  IMAD.MOV.U32 R2, RZ, RZ, RZ ;  /* 0x000000ffff027224 */ /* 0x000fc800078e00ff */
[----:B------:R-:W-:-:S04]  /*1060*/  IMAD.HI.U32 R2, R3, R6, R2 ;  /* 0x0000000603027227 */ /* 0x000fc800078e0002 */
[----:B------:R-:W-:Y:S02]  /*1070*/  @!P0 IMAD R6, R33, c[0x0][0x368], RZ ;  /* 0x0000da0021068a24 */ /* 0x000fe400078e02ff */
[----:B------:R-:W-:-:S04]  /*1080*/  IMAD.HI.U32 R2, R2, R8, RZ ;  /* 0x0000000802027227 */ /* 0x000fc800078e00ff */
[----:B------:R-:W-:Y:S02]  /*1090*/  IMAD.MOV R3, RZ, RZ, -R2 ;  /* 0x000000ffff037224 */ /* 0x000fe400078e0a02 */
[C---:B------:R-:W-:Y:S02]  /*10a0*/  @!P0 IMAD R6, R37.reuse, c[0x0][0x36c], R6 ;  /* 0x0000db0025068a24 */ /* 0x040fe400078e0206 */
[----:B------:R-:W-:Y:S01]  /*10b0*/  IMAD R3, R14, R3, R8 ;  /* 0x000000030e037224 */ /* 0x000fe200078e0208 */
[----:B------:R-:W-:Y:S01]  /*10c0*/  SHF.L.U64.HI R8, R37, 0x7, R33 ;  /* 0x0000000725087819 */ /* 0x000fe20000010221 */
[----:B------:R-:W-:Y:S01]  /*10d0*/  @!P0 IMAD.IADD R11, R5, 0x1, R6 ;  /* 0x00000001050b8824 */ /* 0x000fe200078e0206 */
[----:B------:R-:W-:Y:S01]  /*10e0*/  SHF.L.U32 R6, R37, 0x7, RZ ;  /* 0x0000000725067819 */ /* 0x000fe200000006ff */
[----:B------:R-:W-:Y:S01]  /*10f0*/  IMAD R5, R33, c[0x0][0x224], R7 ;  /* 0x0000890021057a24 */ /* 0x000fe200078e0207 */
[----:B------:R-:W-:Y:S01]  /*1100*/  ISETP.GT.U32.AND P4, PT, R14, R3, PT ;  /* 0x000000030e00720c */ /* 0x000fe20003f84070 */
[-C--:B------:R-:W-:Y:S01]  /*1110*/  IMAD R7, R19, R12.reuse, RZ ;  /* 0x0000000c13077224 */ /* 0x080fe200078e02ff */
[----:B------:R-:W-:Y:S01]  /*1120*/  SEL R6, R6, RZ, P1 ;  /* 0x000000ff06067207 */ /* 0x000fe20000800000 */
[----:B------:R-:W-:Y:S01]  /*1130*/  IMAD.IADD R4, R13, 0x1, R5 ;  /* 0x000000010d047824 */ /* 0x000fe200078e0205 */
[----:B------:R-:W-:Y:S01]  /*1140*/  SEL R8, R8, RZ, P1 ;  /* 0x000000ff08087207 */ /* 0x000fe20000800000 */
[----:B------:R-:W-:Y:S01]  /*1150*/  IMAD.WIDE.U32 R12, R18, R12, RZ ;  /* 0x0000000c120c7225 */ /* 0x000fe200078e00ff */
[----:B------:R-:W-:-:S03]  /*1160*/  IADD3 R6, P1, R9, R6, RZ ;  /* 0x0000000609067210 */ /* 0x000fc60007f3e0ff */
[C---:B------:R-:W-:Y:S01]  /*1170*/  IMAD R7, R18.reuse, R4, R7 ;  /* 0x0000000412077224 */ /* 0x040fe200078e0207 */
[----:B------:R-:W-:Y:S01]  /*1180*/  IADD3.X R8, R17, R8, RZ, P1, !PT ;  /* 0x0000000811087210 */ /* 0x000fe20000ffe4ff */
[----:B------:R-:W-:Y:S01]  /*1190*/  IMAD.WIDE.U32 R4, R18, R0, RZ ;  /* 0x0000000012047225 */ /* 0x000fe200078e00ff */
[----:B----4-:R-:W-:Y:S02]  /*11a0*/  ISETP.NE.AND P1, PT, R21, RZ, PT ;  /* 0x000000ff1500720c */ /* 0x010fe40003f25270 */
[----:B------:R-:W-:Y:S01]  /*11b0*/  @!P4 IADD3 R2, R2, 0x1, RZ ;  /* 0x000000010202c810 */ /* 0x000fe20007ffe0ff */
[----:B------:R-:W-:Y:S01]  /*11c0*/  @!P4 IMAD.IADD R3, R3, 0x1, -R14 ;  /* 0x000000010303c824 */ /* 0x000fe200078e0a0e */
[----:B------:R-:W-:Y:S01]  /*11d0*/  ISETP.NE.AND P4, PT, RZ, c[0x0][0x1c8], PT ;  /* 0x00007200ff007a0c */ /* 0x000fe20003f85270 */
[----:B------:R-:W-:Y:S01]  /*11e0*/  IMAD.IADD R15, R13, 0x1, R7 ;  /* 0x000000010d0f7824 */ /* 0x000fe200078e0207 */
[----:B------:R-:W-:Y:S02]  /*11f0*/  SEL R21, R34, RZ, P1 ;  /* 0x000000ff22157207 */ /* 0x000fe40000800000 */
[----:B------:R-:W-:Y:S01]  /*1200*/  ISETP.GE.U32.AND P5, PT, R3, R14, PT ;  /* 0x0000000e0300720c */ /* 0x000fe20003fa6070 */
[----:B------:R-:W-:-:S02]  /*1210*/  IMAD R14, R19, R6, RZ ;  /* 0x00000006130e7224 */ /* 0x000fc400078e02ff */
[----:B------:R-:W-:Y:S01]  /*1220*/  IMAD R3, R19, R0, RZ ;  /* 0x0000000013037224 */ /* 0x000fe200078e02ff */
[----:B------:R-:W-:Y:S01]  /*1230*/  SEL R19, R12, R4, !P0 ;  /* 0x000000040c137207 */ /* 0x000fe20004000000 */
[----:B------:R-:W-:Y:S02]  /*1240*/  IMAD R12, R18, R8, R14 ;  /* 0x00000008120c7224 */ /* 0x000fe400078e020e */
[----:B------:R-:W-:Y:S01]  /*1250*/  @P2 IMAD R4, R37, c[0x0][0x214], RZ ;  /* 0x0000850025042a24 */ /* 0x000fe200078e02ff */
[----:B------:R-:W-:Y:S01]  /*1260*/  @P0 IADD3 R15, R5, R3, RZ ;  /* 0x00000003050f0210 */ /* 0x000fe20007ffe0ff */
[----:B------:R-:W-:-:S03]  /*1270*/  IMAD.WIDE.U32 R6, R18, R6, RZ ;  /* 0x0000000612067225 */ /* 0x000fc600078e00ff */
[----:B------:R-:W-:Y:S01]  /*1280*/  @P2 SEL R3, R4, R0, !P0 ;  /* 0x0000000004032207 */ /* 0x000fe20004000000 */
[----:B------:R-:W-:Y:S01]  /*1290*/  IMAD R5, R16, c[0x0][0x3dc], R35 ;  /* 0x0000f70010057a24 */ /* 0x000fe200078e0223 */
[----:B------:R-:W-:Y:S01]  /*12a0*/  @P5 IADD3 R2, R2, 0x1, RZ ;  /* 0x0000000102025810 */ /* 0x000fe20007ffe0ff */
[C---:B------:R-:W-:Y:S01]  /*12b0*/  IMAD R4, R244.reuse, c[0x0][0x22c], RZ ;  /* 0x00008b00f4047a24 */ /* 0x040fe200078e02ff */
[----:B------:R-:W-:Y:S01]  /*12c0*/  IADD3 R12, R7, R12, RZ ;  /* 0x0000000c070c7210 */ /* 0x000fe20007ffe0ff */
[----:B------:R-:W-:Y:S01]  /*12d0*/  @!P2 IMAD R8, R37, c[0x0][0x1c0], R244 ;  /* 0x000070002508aa24 */ /* 0x000fe200078e02f4 */
[----:B------:R-:W-:Y:S01]  /*12e0*/  SEL R18, R5, RZ, P1 ;  /* 0x000000ff05127207 */ /* 0x000fe20000800000 */
[----:B------:R-:W-:Y:S01]  /*12f0*/  IMAD.MOV.U32 R14, RZ, RZ, R2 ;  /* 0x000000ffff0e7224 */ /* 0x000fe200078e0002 */
[----:B------:R-:W-:Y:S01]  /*1300*/  SHF.R.S32.HI R16, RZ, 0x1f, R4 ;  /* 0x0000001fff107819 */ /* 0x000fe20000011404 */
[----:B------:R-:W-:Y:S02]  /*1310*/  @P2 IMAD R13, R244, c[0x0][0x234], R3 ;  /* 0x00008d00f40d2a24 */ /* 0x000fe400078e0203 */
[----:B------:R-:W-:Y:S01]  /*1320*/  @!P2 IMAD R13, R8, c[0x0][0x214], RZ ;  /* 0x00008500080daa24 */ /* 0x000fe200078e02ff */
[----:B------:R-:W-:-:S02]  /*1330*/  @!P3 IADD3 R14, -R14, RZ, RZ ;  /* 0x000000ff0e0eb210 */ /* 0x000fc40007ffe1ff */
[----:B------:R-:W-:-:S04]  /*1340*/  @!P4 LOP3.LUT R14, RZ, c[0x0][0x1c8], RZ, 0x33, !PT ;  /* 0x00007200ff0eca12 */ /* 0x000fc800078e33ff */
        /* <DEDUP_REMOVED lines=9> */
.L_x_142:
[----:B------:R-:W-:-:S04]  /*13e0*/  IMAD R0, R37, c[0x0][0x1c0], R244 ;  /* 0x0000700025007a24 */ /* 0x000fc800078e02f4 */
[----:B------:R-:W-:Y:S02]  /*13f0*/  IMAD R8, R0, c[0x0][0x224], RZ ;  /* 0x0000890000087a24 */ /* 0x000fe400078e02ff */
.L_x_143:
        /* <DEDUP_REMOVED lines=18> */
[----:B------:R-:W-:-:S02]  /*1520*/  IADD3.X R10, R12, R5, R16, P2, P0 ;  /* 0x000000050c0a7210 */ /* 0x000fc400017e0410 */
[----:B------:R-:W-:Y:S01]  /*1530*/  IADD3 R11, P2, P0, R21, R4, R19 ;  /* 0x00000004150b7210 */ /* 0x000fe2000785e013 */
[----:B------:R-:W-:Y:S01]  /*1540*/  IMAD R5, R0, c[0x0][0x190], RZ ;  /* 0x0000640000057a24 */ /* 0x000fe200078e02ff */
[----:B------:R-:W-:Y:S01]  /*1550*/  ISETP.GE.AND P3, PT, R25, 0x1, PT ;  /* 0x000000011900780c */ /* 0x000fe20003f66270 */
[----:B------:R-:W-:Y:S01]  /*1560*/  IMAD R4, R245, c[0x0][0x378], RZ ;  /* 0x0000de00f5047a24 */ /* 0x000fe200078e02ff */
[----:B------:R-:W-:Y:S01]  /*1570*/  IADD3.X R10, R18, R10, R15, P2, P0 ;  /* 0x0000000a120a7210 */ /* 0x000fe200017e040f */
[C---:B------:R-:W-:Y:S01]  /*1580*/  IMAD R12, R7.reuse, c[0x0][0x194], R5 ;  /* 0x00006500070c7a24 */ /* 0x040fe200078e0205 */
[----:B-1----:R-:W-:Y:S01]  /*1590*/  SHF.R.S32.HI R35, RZ, 0x1f, R35 ;  /* 0x0000001fff237819 */ /* 0x002fe20000011423 */
[----:B------:R-:W-:Y:S01]  /*15a0*/  IMAD.WIDE.U32 R6, R7, c[0x0][0x190], R218 ;  /* 0x0000640007067a25 */ /* 0x000fe200078e00da */
[----:B------:R-:W-:Y:S02]  /*15b0*/  MOV R19, 0x4 ;  /* 0x0000000400137802 */ /* 0x000fe40000000f00 */
[----:B---3--:R-:W-:Y:S01]  /*15c0*/  LEA.HI R35, R35, R38, RZ, 0x5 ;  /* 0x0000002623237211 */ /* 0x008fe200078f28ff */
[C---:B------:R-:W-:Y:S01]  /*15d0*/  IMAD R4, R244.reuse, c[0x0][0x37c], R4 ;  /* 0x0000df00f4047a24 */ /* 0x040fe200078e0204 */
[----:B------:R-:W-:Y:S01]  /*15e0*/  IADD3 R6, P2, R29, R6, RZ ;  /* 0x000000061d067210 */ /* 0x000fe20007f5e0ff */
[----:B------:R-:W-:Y:S01]  /*15f0*/  IMAD.WIDE.U32 R2, R244, c[0x0][0x378], R2 ;  /* 0x0000de00f4027a25 */ /* 0x000fe200078e0002 */
[----:B------:R-:W-:-:S02]  /*1600*/  SHF.R.S32.HI R35, RZ, 0x5, R35 ;  /* 0x00000005ff237819 */ /* 0x000fc40000011423 */
[----:B------:R-:W-:Y:S01]  /*1610*/  IADD3.X R7, R20, R7, R12, P2, !PT ;  /* 0x0000000714077210 */ /* 0x000fe200017fe40c */
[----:B------:R-:W-:Y:S01]  /*1620*/  IMAD.IADD R18, R9, 0x1, R8 ;  /* 0x0000000109127824 */ /* 0x000fe200078e0208 */
[----:B------:R-:W-:Y:S01]  /*1630*/  IADD3 R5, R3, R4, RZ ;  /* 0x0000000403057210 */ /* 0x000fe20007ffe0ff */
[----:B------:R-:W-:Y:S02]  /*1640*/  IMAD R3, R245, c[0x0][0x1a8], RZ ;  /* 0x00006a00f5037a24 */ /* 0x000fe400078e02ff */
[----:B------:R-:W-:Y:S02]  /*1650*/  IMAD.MOV.U32 R4, RZ, RZ, R2 ;  /* 0x000000ffff047224 */ /* 0x000fe400078e0002 */
[----:B------:R-:W-:Y:S02]  /*1660*/  IMAD.IADD R15, R9, 0x1, R13 ;  /* 0x00000001090f7824 */ /* 0x000fe400078e020d */
[C---:B------:R-:W-:Y:S02]  /*1670*/  IMAD R3, R244.reuse, c[0x0][0x1ac], R3 ;  /* 0x00006b00f4037a24 */ /* 0x040fe400078e0203 */
[----:B------:R-:W-:-:S04]  /*1680*/  IMAD.WIDE.U32 R12, R244, c[0x0][0x1a8], R6 ;  /* 0x00006a00f40c7a25 */ /* 0x000fc800078e0006 */
[----:B------:R-:W-:-:S04]  /*1690*/  IMAD.WIDE.U32 R4, R242, c[0x0][0x370], R4 ;  /* 0x0000dc00f2047a25 */ /* 0x000fc800078e0004 */
[----:B------:R-:W-:Y:S02]  /*16a0*/  IMAD.IADD R21, R13, 0x1, R3 ;  /* 0x000000010d157824 */ /* 0x000fe400078e0203 */
[----:B------:R-:W-:-:S04]  /*16b0*/  IMAD.WIDE R16, R15, R19, c[0x0][0x200] ;  /* 0x000080000f107625 */ /* 0x000fc800078e0213 */
        /* <DEDUP_REMOVED lines=11> */
[----:B------:R-:W-:Y:S02]  /*1770*/  LEA.HI.SX32 R0, R26, 0xffffffff, 0x1a ;  /* 0xffffffff1a007811 */ /* 0x000fe400078fd2ff */
        /* <DEDUP_REMOVED lines=55> */
.L_x_146:
[----:B------:R-:W-:Y:S05]  /*1af0*/  BSYNC B0 ;  /* 0x0000000000007941 */ /* 0x000fea0003800000 */
.L_x_145:
        /* <DEDUP_REMOVED lines=30> */
.L_x_148:
[----:B------:R-:W-:Y:S05]  /*1ce0*/  BSYNC B0 ;  /* 0x0000000000007941 */ /* 0x000fea0003800000 */
.L_x_147:
        /* <DEDUP_REMOVED lines=20> */
.L_x_150:
[----:B------:R-:W-:Y:S05]  /*1e30*/  BSYNC B0 ;  /* 0x0000000000007941 */ /* 0x000fea0003800000 */
.L_x_149:
        /* <DEDUP_REMOVED lines=28> */
.L_x_152:
[----:B------:R-:W-:Y:S05]  /*2000*/  BSYNC B0 ;  /* 0x0000000000007941 */ /* 0x000fea0003800000 */
.L_x_151:
        /* <DEDUP_REMOVED lines=15> */
.L_x_154:
        /* <DEDUP_REMOVED lines=19> */
.L_x_155:
[----:B------:R-:W-:Y:S05]  /*2230*/  BSYNC B0 ;  /* 0x0000000000007941 */ /* 0x000fea0003800000 */
.L_x_153:
        /* <DEDUP_REMOVED lines=14> */
.L_x_157:
        /* <DEDUP_REMOVED lines=27> */
.L_x_158:
[----:B------:R-:W-:Y:S05]  /*24d0*/  BSYNC B0 ;  /* 0x0000000000007941 */ /* 0x000fea0003800000 */
.L_x_156:
[----:B------:R-:W1:Y:S01]  /*24e0*/  S2R R11, SR_TID.X ;  /* 0x00000000000b7919 */ /* 0x000e620000002100 */
[----:B------:R-:W-:Y:S01]  /*24f0*/  SHF.R.S32.HI R8, RZ, 0x1f, R39 ;  /* 0x0000001fff087819 */ /* 0x000fe20000011427 */
[----:B------:R-:W-:Y:S02]  /*2500*/  IMAD.MOV.U32 R217, RZ, RZ, 0x7f800000 ;  /* 0x7f800000ffd97424 */ /* 0x000fe400078e00ff */
[----:B------:R-:W-:Y:S01]  /*2510*/  IMAD.MOV.U32 R220, RZ, RZ, 0x7f800000 ;  /* 0x7f800000ffdc7424 */ /* 0x000fe200078e00ff */
[----:B------:R-:W-:-:S04]  /*2520*/  LEA.HI R8, R8, R39, RZ, 0x2 ;  /* 0x0000002708087211 */ /* 0x000fc800078f10ff */
[----:B------:R-:W-:Y:S02]  /*2530*/  SHF.R.S32.HI R8, RZ, 0x2, R8 ;  /* 0x00000002ff087819 */ /* 0x000fe40000011408 */
[----:B-1----:R-:W-:-:S04]  /*2540*/  SHF.R.S32.HI R10, RZ, 0x1f, R11 ;  /* 0x0000001fff0a7819 */ /* 0x002fc8000001140b */
[----:B------:R-:W-:-:S04]  /*2550*/  LEA.HI R2, R10, R11, RZ, 0x5 ;  /* 0x0000000b0a027211 */ /* 0x000fc800078f28ff */
[----:B------:R-:W-:-:S04]  /*2560*/  SHF.R.S32.HI R2, RZ, 0x1f, R2 ;  /* 0x0000001fff027819 */ /* 0x000fc80000011402 */
[----:B------:R-:W-:-:S04]  /*2570*/  LEA.HI R2, R2, R35, RZ, 0x2 ;  /* 0x0000002302027211 */ /* 0x000fc800078f10ff */
[----:B------:R-:W-:-:S05]  /*2580*/  LOP3.LUT R2, R2, 0xfffffffc, RZ, 0xc0, !PT ;  /* 0xfffffffc02027812 */ /* 0x000fca00078ec0ff */
[----:B------:R-:W-:-:S04]  /*2590*/  IMAD.IADD R2, R35, 0x1, -R2 ;  /* 0x0000000123027824 */ /* 0x000fc800078e0a02 */
[----:B------:R-:W-:-:S04]  /*25a0*/  IMAD R8, R2, 0x10, R8 ;  /* 0x0000001002087824 */ /* 0x000fc800078e0208 */
[C---:B------:R-:W-:Y:S01]  /*25b0*/  IMAD.SHL.U32 R240, R8.reuse, 0x4, RZ ;  /* 0x0000000408f07824 */ /* 0x040fe200078e00ff */
[C---:B------:R-:W-:Y:S02]  /*25c0*/  IADD3 R2, R8.reuse, 0x8, RZ ;  /* 0x0000000808027810 */ /* 0x040fe40007ffe0ff */
[----:B------:R-:W-:Y:S02]  /*25d0*/  SHF.R.S32.HI R3, RZ, 0x1f, R8 ;  /* 0x0000001fff037819 */ /* 0x000fe40000011408 */
[-C--:B------:R-:W-:Y:S02]  /*25e0*/  ISETP.GE.AND P3, PT, R8, R0.reuse, PT ;  /* 0x000000000800720c */ /* 0x080fe40003f66270 */
[----:B------:R-:W-:Y:S02]  /*25f0*/  ISETP.GE.AND P2, PT, R2, R0, PT ;  /* 0x000000000200720c */ /* 0x000fe40003f46270 */
[----:B------:R-:W-:Y:S02]  /*2600*/  SHF.L.U64.HI R239, R8, 0x2, R3 ;  /* 0x0000000208ef7819 */ /* 0x000fe40000010203 */
[----:B------:R-:W-:Y:S01]  /*2610*/  IADD3 R2, P1, R240, R226, RZ ;  /* 0x000000e2f0027210 */ /* 0x000fe20007f3e0ff */
[----:B------:R1:W-:Y:S04]  /*2620*/  @P6 STS.128 [R208+0xc000], RZ ;  /* 0x00c000ffd0006388 */ /* 0x0003e80000000c00 */
[----:B------:R-:W-:Y:S01]  /*2630*/  IMAD.X R3, R239, 0x1, R225, P1 ;  /* 0x00000001ef037824 */ /* 0x000fe200008e06e1 */
[----:B------:R1:W-:Y:S01]  /*2640*/  @P6 STS.128 [R208+0xe000], RZ ;  /* 0x00e000ffd0006388 */ /* 0x0003e20000000c00 */
[----:B------:R-:W-:-:S03]  /*2650*/  IMAD R0, R27, c[0x0][0x198], RZ ;  /* 0x000066001b007a24 */ /* 0x000fc600078e02ff */
[----:B------:R2:W5:Y:S04]  /*2660*/  @!P3 LDG.E R217, [R2.64] ;  /* 0x0000000602d9b981 */ /* 0x000568000c1e1900 */
[----:B------:R2:W5:Y:S01]  /*2670*/  @!P2 LDG.E R220, [R2.64+0x20] ;  /* 0x0000200602dca981 */ /* 0x000562000c1e1900 */
[C---:B------:R-:W-:Y:S01]  /*2680*/  IMAD R0, R22.reuse, c[0x0][0x19c], R0 ;  /* 0x0000670016007a24 */ /* 0x040fe200078e0200 */
[----:B------:R-:W-:Y:S01]  /*2690*/  BSSY B0, `(.L_x_159) ;  /* 0x0000020000007945 */ /* 0x000fe20003800000 */
[----:B--2---:R-:W-:-:S05]  /*26a0*/  IMAD.WIDE.U32 R2, R22, c[0x0][0x198], R218 ;  /* 0x0000660016027a25 */ /* 0x004fca00078e00da */
[----:B------:R-:W-:-:S04]  /*26b0*/  IADD3 R4, P1, R30, R2, RZ ;  /* 0x000000021e047210 */ /* 0x000fc80007f3e0ff */
[----:B------:R-:W-:Y:S01]  /*26c0*/  IADD3.X R5, R31, R3, R0, P1, !PT ;  /* 0x000000031f057210 */ /* 0x000fe20000ffe400 */
[----:B------:R-:W-:-:S04]  /*26d0*/  IMAD R0, R28, c[0x0][0x1b0], RZ ;  /* 0x00006c001c007a24 */ /* 0x000fc800078e02ff */
[C---:B------:R-:W-:Y:S02]  /*26e0*/  IMAD R0, R14.reuse, c[0x0][0x1b4], R0 ;  /* 0x00006d000e007a24 */ /* 0x040fe400078e0200 */
[----:B------:R-:W-:-:S04]  /*26f0*/  IMAD.WIDE.U32 R4, R14, c[0x0][0x1b0], R4 ;  /* 0x00006c000e047a25 */ /* 0x000fc800078e0004 */
[----:B------:R-:W-:Y:S01]  /*2700*/  IMAD.IADD R9, R5, 0x1, R0 ;  /* 0x0000000105097824 */ /* 0x000fe200078e0200 */
[----:B------:R-:W-:Y:S05]  /*2710*/  @P6 BRA `(.L_x_160) ;  /* 0x0000017000006947 */ /* 0x000fea0003800000 */
[----:B-1----:R-:W-:Y:S01]  /*2720*/  ISETP.GE.AND P2, PT, R218, c[0x0][0x220], PT ;  /* 0x00008800da007a0c */ /* 0x002fe20003f46270 */
        /* <DEDUP_REMOVED lines=22> */
.L_x_160:
[----:B-1----:R-:W-:Y:S05]  /*2890*/  BSYNC B0 ;  /* 0x0000000000007941 */ /* 0x002fea0003800000 */
.L_x_159:
        /* <DEDUP_REMOVED lines=28> */
.L_x_162:
[----:B------:R-:W-:Y:S05]  /*2a60*/  BSYNC B0 ;  /* 0x0000000000007941 */ /* 0x000fea0003800000 */
.L_x_161:
[----:B------:R-:W0:Y:S04]  /*2a70*/  LDGDEPBAR ;  /* 0x00000000000079af */ /* 0x000e280000000000 */
[----:B--2---:R-:W2:Y:S01]  /*2a80*/  LDL R7, [R1+0x1c] ;  /* 0x00001c0001077983 */ /* 0x004ea20000100800 */
[----:B------:R-:W-:-:S04]  /*2a90*/  ISETP.NE.U32.AND P5, PT, RZ, c[0x0][0x318], PT ;  /* 0x0000c600ff007a0c */ /* 0x000fc80003fa5070 */
[----:B------:R-:W-:-:S13]  /*2aa0*/  ISETP.NE.AND.EX P5, PT, RZ, c[0x0][0x31c], PT, P5 ;  /* 0x0000c700ff007a0c */ /* 0x000fda0003fa5350 */
[----:B------:R-:W-:Y:S01]  /*2ab0*/  @P5 IMAD R0, R33, c[0x0][0x320], RZ ;  /* 0x0000c80021005a24 */ /* 0x000fe200078e02ff */
[----:B------:R-:W-:-:S04]  /*2ac0*/  DEPBAR.LE SB0, 0x1 ;  /* 0x000080400000791a */ /* 0x000fc80000000000 */
[----:B------:R-:W-:Y:S01]  /*2ad0*/  BAR.SYNC.DEFER_BLOCKING 0x0 ;  /* 0x0000000000007b1d */ /* 0x000fe20000010000 */
[C---:B------:R-:W-:Y:S02]  /*2ae0*/  @P5 IMAD R0, R37.reuse, c[0x0][0x324], R0 ;  /* 0x0000c90025005a24 */ /* 0x040fe400078e0200 */
[----:B------:R-:W-:-:S04]  /*2af0*/  @P5 IMAD.WIDE.U32 R2, R37, c[0x0][0x320], R244 ;  /* 0x0000c80025025a25 */ /* 0x000fc800078e00f4 */
[----:B------:R-:W-:Y:S01]  /*2b00*/  @P5 IMAD.IADD R0, R3, 0x1, R0 ;  /* 0x0000000103005824 */ /* 0x000fe200078e0200 */
[----:B------:R-:W-:-:S04]  /*2b10*/  @P5 LEA R4, P1, R2, c[0x0][0x318], 0x2 ;  /* 0x0000c60002045a11 */ /* 0x000fc800078210ff */
[----:B------:R-:W-:-:S06]  /*2b20*/  @P5 LEA.HI.X R5, R2, c[0x0][0x31c], R0, 0x2, P1 ;  /* 0x0000c70002055a11 */ /* 0x000fcc00008f1400 */
[----:B---3--:R1:W3:Y:S01]  /*2b30*/  @P5 LDG.E R5, [R4.64] ;  /* 0x0000000604055981 */ /* 0x0082e2000c1e1900 */
[CC--:B------:R-:W-:Y:S01]  /*2b40*/  LEA.HI R0, R10.reuse, R11.reuse, RZ, 0x4 ;  /* 0x0000000b0a007211 */ /* 0x0c0fe200078f20ff */
[----:B------:R-:W3:Y:S01]  /*2b50*/  @P5 MUFU.RCP R6, c[0x0][0x238] ;  /* 0x00008e0000065b08 */ /* 0x000ee20000001000 */
[----:B------:R-:W-:Y:S01]  /*2b60*/  LEA.HI R3, R10, R11, RZ, 0x3 ;  /* 0x0000000b0a037211 */ /* 0x000fe200078f18ff */
[----:B------:R-:W4:Y:S01]  /*2b70*/  LDSM.16.M88.4 R104, [R189+0x10000] ;  /* 0x01000000bd68783b */ /* 0x000f220000000200 */
[----:B------:R-:W-:Y:S01]  /*2b80*/  LOP3.LUT R0, R0, 0xfffffff0, RZ, 0xc0, !PT ;  /* 0xfffffff000007812 */ /* 0x000fe200078ec0ff */
[----:B------:R-:W-:Y:S01]  /*2b90*/  IMAD.MOV.U32 R192, RZ, RZ, 0x40 ;  /* 0x00000040ffc07424 */ /* 0x000fe200078e00ff */
[----:B------:R-:W-:Y:S01]  /*2ba0*/  LOP3.LUT R3, R3, 0xfffffff8, RZ, 0xc0, !PT ;  /* 0xfffffff803037812 */ /* 0x000fe200078ec0ff */
[----:B------:R-:W2:Y:S01]  /*2bb0*/  LDSM.16.M88.4 R108, [R189+0x10800] ;  /* 0x01080000bd6c783b */ /* 0x000ea20000000200 */
[----:B------:R-:W-:Y:S01]  /*2bc0*/  MOV R164, 0x20 ;  /* 0x0000002000a47802 */ /* 0x000fe20000000f00 */
[----:B------:R-:W-:Y:S01]  /*2bd0*/  IMAD.IADD R0, R11, 0x1, -R0 ;  /* 0x000000010b007824 */ /* 0x000fe200078e0a00 */
[----:B------:R-:W-:Y:S01]  /*2be0*/  IADD3 R187, R203, 0x2000, RZ ;  /* 0x00002000cbbb7810 */ /* 0x000fe20007ffe0ff */
[----:B------:R-:W-:Y:S01]  /*2bf0*/  IMAD.IADD R3, R11, 0x1, -R3 ;  /* 0x000000010b037824 */ /* 0x000fe200078e0a03 */
[----:B------:R-:W2:Y:S01]  /*2c00*/  LDSM.16.M88.4 R112, [R190+0x10000] ;  /* 0x01000000be70783b */ /* 0x000ea20000000200 */
[----:B------:R-:W-:Y:S01]  /*2c10*/  IMAD.SHL.U32 R193, R203, 0x2, RZ ;  /* 0x00000002cbc17824 */ /* 0x000fe200078e00ff */
[----:B------:R-:W-:Y:S01]  /*2c20*/  SHF.R.S32.HI R2, RZ, 0x1f, R0 ;  /* 0x0000001fff027819 */ /* 0x000fe20000011400 */
[----:B------:R-:W-:Y:S01]  /*2c30*/  IMAD.MOV.U32 R207, RZ, RZ, RZ ;  /* 0x000000ffffcf7224 */ /* 0x000fe200078e00ff */
[----:B------:R-:W-:Y:S01]  /*2c40*/  LOP3.LUT P4, RZ, R3, 0x2, RZ, 0xc0, !PT ;  /* 0x0000000203ff7812 */ /* 0x000fe2000788c0ff */
[----:B------:R-:W2:Y:S01]  /*2c50*/  LDSM.16.M88.4 R116, [R190+0x10800] ;  /* 0x01080000be74783b */ /* 0x000ea20000000200 */
[----:B------:R-:W-:Y:S01]  /*2c60*/  LEA.HI R2, R2, R0, RZ, 0x3 ;  /* 0x0000000002027211 */ /* 0x000fe200078f18ff */
[----:B------:R-:W-:Y:S01]  /*2c70*/  IMAD.MOV.U32 R211, RZ, RZ, R206 ;  /* 0x000000ffffd37224 */ /* 0x000fe200078e00ce */
[----:B------:R-:W-:Y:S01]  /*2c80*/  SEL R164, R164, 0xffffffe0, !P4 ;  /* 0xffffffe0a4a47807 */ /* 0x000fe20006000000 */
[----:B------:R-:W2:Y:S01]  /*2c90*/  LDSM.16.M88.4 R120, [R188+0x10000] ;  /* 0x01000000bc78783b */ /* 0x000ea20000000200 */
[----:B------:R-:W-:Y:S01]  /*2ca0*/  LOP3.LUT R2, R2, 0xfffffff8, RZ, 0xc0, !PT ;  /* 0xfffffff802027812 */ /* 0x000fe200078ec0ff */
[----:B------:R-:W-:Y:S01]  /*2cb0*/  CS2R R94, SRZ ;  /* 0x00000000005e7805 */ /* 0x000fe2000001ff00 */
[----:B-1----:R-:W-:Y:S01]  /*2cc0*/  IADD3 R4, R22, 0x40, RZ ;  /* 0x0000004016047810 */ /* 0x002fe20007ffe0ff */
[----:B------:R-:W-:Y:S01]  /*2cd0*/  IMAD.IADD R164, R164, 0x1, R188 ;  /* 0x00000001a4a47824 */ /* 0x000fe200078e02bc */
[----:B------:R-:W1:Y:S01]  /*2ce0*/  LDSM.16.M88.4 R124, [R188+0x10800] ;  /* 0x01080000bc7c783b */ /* 0x000e620000000200 */
[----:B------:R-:W-:Y:S01]  /*2cf0*/  IMAD.IADD R0, R0, 0x1, -R2 ;  /* 0x0000000100007824 */ /* 0x000fe200078e0a02 */
[----:B------:R-:W-:Y:S01]  /*2d00*/  ISETP.GE.AND P3, PT, R4, R209, PT ;  /* 0x000000d10400720c */ /* 0x000fe20003f66270 */
[----:B------:R-:W-:Y:S01]  /*2d10*/  CS2R R92, SRZ ;  /* 0x00000000005c7805 */ /* 0x000fe2000001ff00 */
[----:B------:R-:W1:Y:S01]  /*2d20*/  LDSM.16.M88.4 R128, [R164+0x10000] ;  /* 0x01000000a480783b */ /* 0x000e620000000200 */
[----:B------:R-:W-:Y:S01]  /*2d30*/  SEL R187, R187, R203, !P0 ;  /* 0x000000cbbbbb7207 */ /* 0x000fe20004000000 */
[----:B------:R-:W-:Y:S01]  /*2d40*/  CS2R R98, SRZ ;  /* 0x0000000000627805 */ /* 0x000fe2000001ff00 */
[----:B------:R-:W-:Y:S01]  /*2d50*/  R2P PR, R0, 0x6 ;  /* 0x0000000600007804 */ /* 0x000fe20000000000 */
[----:B------:R-:W1:Y:S01]  /*2d60*/  LDSM.16.M88.4 R132, [R164+0x10800] ;  /* 0x01080000a484783b */ /* 0x000e620000000200 */
[----:B------:R-:W-:Y:S01]  /*2d70*/  IADD3 R0, R202, 0x2000, RZ ;  /* 0x00002000ca007810 */ /* 0x000fe20007ffe0ff */
[----:B------:R-:W-:Y:S01]  /*2d80*/  CS2R R96, SRZ ;  /* 0x0000000000607805 */ /* 0x000fe2000001ff00 */
[----:B------:R-:W-:Y:S01]  /*2d90*/  CS2R R90, SRZ ;  /* 0x00000000005a7805 */ /* 0x000fe2000001ff00 */
[----:B------:R-:W1:Y:S01]  /*2da0*/  LDSM.16.M88.4 R160, [R164+0x12000] ;  /* 0x01200000a4a0783b */ /* 0x000e620000000200 */
[----:B------:R-:W-:Y:S01]  /*2db0*/  SEL R0, R0, R202, !P0 ;  /* 0x000000ca00007207 */ /* 0x000fe20004000000 */
[----:B------:R-:W-:Y:S01]  /*2dc0*/  CS2R R88, SRZ ;  /* 0x0000000000587805 */ /* 0x000fe2000001ff00 */
[----:B------:R-:W-:Y:S01]  /*2dd0*/  SEL R201, R201, 0xffffffe0, !P1 ;  /* 0xffffffe0c9c97807 */ /* 0x000fe20004800000 */
[----:B------:R-:W1:Y:S01]  /*2de0*/  LDSM.16.M88.4 R136, [R189+0x12000] ;  /* 0x01200000bd88783b */ /* 0x000e620000000200 */
[----:B------:R-:W-:Y:S01]  /*2df0*/  SEL R192, R192, 0xffffffc0, !P2 ;  /* 0xffffffc0c0c07807 */ /* 0x000fe20005000000 */
[----:B------:R-:W-:Y:S01]  /*2e00*/  IMAD.SHL.U32 R184, R0, 0x2, RZ ;  /* 0x0000000200b87824 */ /* 0x000fe200078e00ff */
[----:B------:R-:W-:Y:S01]  /*2e10*/  CS2R R86, SRZ ;  /* 0x0000000000567805 */ /* 0x000fe2000001ff00 */
[----:B------:R-:W1:Y:S01]  /*2e20*/  LDSM.16.M88.4 R140, [R189+0x12800] ;  /* 0x01280000bd8c783b */ /* 0x000e620000000200 */
[----:B------:R-:W-:Y:S01]  /*2e30*/  IMAD.MOV.U32 R0, RZ, RZ, c[0x0][0x22c] ;  /* 0x00008b00ff007624 */ /* 0x000fe200078e00ff */
[----:B------:R-:W-:Y:S01]  /*2e40*/  CS2R R84, SRZ ;  /* 0x0000000000547805 */ /* 0x000fe2000001ff00 */
[----:B------:R-:W-:Y:S01]  /*2e50*/  IMAD.IADD R195, R201, 0x1, R193 ;  /* 0x00000001c9c37824 */ /* 0x000fe200078e02c1 */
[----:B------:R-:W1:Y:S01]  /*2e60*/  LDSM.16.M88.4 R144, [R190+0x12000] ;  /* 0x01200000be90783b */ /* 0x000e620000000200 */
[----:B------:R-:W-:Y:S01]  /*2e70*/  IMAD R0, R0, c[0x0][0x1c0], RZ ;  /* 0x0000700000007a24 */ /* 0x000fe200078e02ff */
[----:B------:R-:W-:Y:S01]  /*2e80*/  CS2R R78, SRZ ;  /* 0x00000000004e7805 */ /* 0x000fe2000001ff00 */
[----:B------:R-:W-:Y:S01]  /*2e90*/  IMAD.IADD R196, R194, 0x1, R201 ;  /* 0x00000001c2c47824 */ /* 0x000fe200078e02c9 */
[----:B------:R-:W1:Y:S01]  /*2ea0*/  LDSM.16.M88.4 R148, [R190+0x12800] ;  /* 0x01280000be94783b */ /* 0x000e620000000200 */
[----:B------:R-:W-:Y:S01]  /*2eb0*/  IMAD.SHL.U32 R216, R0, 0x8, RZ ;  /* 0x0000000800d87824 */ /* 0x000fe200078e00ff */
[----:B------:R-:W-:Y:S01]  /*2ec0*/  CS2R R76, SRZ ;  /* 0x00000000004c7805 */ /* 0x000fe2000001ff00 */
[----:B------:R-:W-:Y:S01]  /*2ed0*/  CS2R R82, SRZ ;  /* 0x0000000000527805 */ /* 0x000fe2000001ff00 */
[----:B------:R-:W1:Y:S01]  /*2ee0*/  LDSM.16.M88.4 R152, [R188+0x12000] ;  /* 0x01200000bc98783b */ /* 0x000e620000000200 */
[----:B------:R-:W-:Y:S01]  /*2ef0*/  CS2R R80, SRZ ;  /* 0x0000000000507805 */ /* 0x000fe2000001ff00 */
        /* <DEDUP_REMOVED lines=20> */
[----:B------:R-:W-:Y:S01]  /*3040*/  SHF.L.U32 R187, R187, 0x1, RZ ;  /* 0x00000001bbbb7819 */ /* 0x000fe200000006ff */
[----:B------:R-:W-:Y:S01]  /*3050*/  IMAD.IADD R199, R194, 0x1, R192 ;  /* 0x00000001c2c77824 */ /* 0x000fe200078e02c0 */
[C---:B------:R-:W-:Y:S01]  /*3060*/  IADD3 R198, R192.reuse, R193, RZ ;  /* 0x000000c1c0c67210 */ /* 0x040fe20007ffe0ff */
[C---:B------:R-:W-:Y:S01]  /*3070*/  IMAD.IADD R200, R192.reuse, 0x1, R196 ;  /* 0x00000001c0c87824 */ /* 0x040fe200078e02c4 */
[----:B------:R-:W-:Y:S01]  /*3080*/  IADD3 R197, R192, R195, RZ ;  /* 0x000000c3c0c57210 */ /* 0x000fe20007ffe0ff */
[----:B--2---:R-:W-:-:S02]  /*3090*/  IMAD R241, R36, 0x40, R7 ;  /* 0x0000004024f17824 */ /* 0x004fc400078e0207 */
[----:B------:R-:W-:-:S03]  /*30a0*/  CS2R R36, SRZ ;  /* 0x0000000000247805 */ /* 0x000fc6000001ff00 */
[----:B------:R-:W-:Y:S02]  /*30b0*/  IADD3 R8, -R25, R8, -R241 ;  /* 0x0000000819087210 */ /* 0x000fe40007ffe9f1 */
[----:B------:R-:W-:Y:S01]  /*30c0*/  CS2R R24, SRZ ;  /* 0x0000000000187805 */ /* 0x000fe2000001ff00 */
[C---:B------:R-:W-:Y:S02]  /*30d0*/  @P3 IADD3 R252, R241.reuse, 0x19, RZ ;  /* 0x00000019f1fc3810 */ /* 0x040fe40007ffe0ff */
[----:B------:R-:W-:Y:S01]  /*30e0*/  IMAD.IADD R2, R8, 0x1, R209 ;  /* 0x0000000108027824 */ /* 0x000fe200078e02d1 */
[C---:B------:R-:W-:Y:S02]  /*30f0*/  @P3 IADD3 R251, R241.reuse, 0x18, RZ ;  /* 0x00000018f1fb3810 */ /* 0x040fe40007ffe0ff */
[C---:B------:R-:W-:Y:S02]  /*3100*/  @P3 IADD3 R250, R241.reuse, 0x11, RZ ;  /* 0x00000011f1fa3810 */ /* 0x040fe40007ffe0ff */
[----:B------:R2:W-:Y:S01]  /*3110*/  STL [R1], R2 ;  /* 0x0000000201007387 */ /* 0x0005e20000100800 */
[----:B------:R-:W-:-:S02]  /*3120*/  @P3 IADD3 R249, R241, 0x10, RZ ;  /* 0x00000010f1f93810 */ /* 0x000fc40007ffe0ff */
[C---:B------:R-:W-:Y:S02]  /*3130*/  @P3 IADD3 R248, R241.reuse, 0x9, RZ ;  /* 0x00000009f1f83810 */ /* 0x040fe40007ffe0ff */
[C---:B------:R-:W-:Y:S02]  /*3140*/  @P3 IADD3 R247, R241.reuse, 0x8, RZ ;  /* 0x00000008f1f73810 */ /* 0x040fe40007ffe0ff */
[----:B------:R-:W-:Y:S01]  /*3150*/  @P3 IADD3 R246, R241, 0x1, RZ ;  /* 0x00000001f1f63810 */ /* 0x000fe20007ffe0ff */
[----:B--2---:R-:W-:-:S05]  /*3160*/  IMAD.SHL.U32 R2, R0, 0x10, RZ ;  /* 0x0000001000027824 */ /* 0x004fca00078e00ff */
[C---:B------:R-:W-:Y:S02]  /*3170*/  IADD3 R3, R2.reuse, 0x40, RZ ;  /* 0x0000004002037810 */ /* 0x040fe40007ffe0ff */
[C---:B------:R-:W-:Y:S01]  /*3180*/  IADD3 R4, R2.reuse, 0x20, RZ ;  /* 0x0000002002047810 */ /* 0x040fe20007ffe0ff */
[----:B---3--:R-:W-:Y:S01]  /*3190*/  @P5 FMUL.FTZ R207, R5, R6 ;  /* 0x0000000605cf5220 */ /* 0x008fe20000410000 */
[----:B------:R-:W-:Y:S01]  /*31a0*/  IADD3 R2, R2, 0x60, RZ ;  /* 0x0000006002027810 */ /* 0x000fe20007ffe0ff */
[C---:B------:R-:W-:Y:S02]  /*31b0*/  IMAD.IADD R3, R216.reuse, 0x1, R3 ;  /* 0x00000001d8037824 */ /* 0x040fe400078e0203 */
[C---:B------:R-:W-:Y:S01]  /*31c0*/  IMAD.IADD R4, R216.reuse, 0x1, R4 ;  /* 0x00000001d8047824 */ /* 0x040fe200078e0204 */
[C---:B------:R-:W-:Y:S01]  /*31d0*/  IADD3 R2, R216.reuse, R2, RZ ;  /* 0x00000002d8027210 */ /* 0x040fe20007ffe0ff */
[C---:B------:R-:W-:Y:S02]  /*31e0*/  IMAD.IADD R3, R216.reuse, 0x1, R3 ;  /* 0x00000001d8037824 */ /* 0x040fe400078e0203 */
[----:B------:R-:W-:-:S02]  /*31f0*/  IMAD.IADD R4, R216, 0x1, R4 ;  /* 0x00000001d8047824 */ /* 0x000fc400078e0204 */
[C---:B------:R-:W-:Y:S01]  /*3200*/  IMAD.IADD R2, R216.reuse, 0x1, R2 ;  /* 0x00000001d8027824 */ /* 0x040fe200078e0202 */
[C---:B------:R-:W-:Y:S01]  /*3210*/  IADD3 R233, R216.reuse, R3, RZ ;  /* 0x00000003d8e97210 */ /* 0x040fe20007ffe0ff */
[C---:B------:R-:W-:Y:S02]  /*3220*/  IMAD.IADD R235, R216.reuse, 0x1, R4 ;  /* 0x00000001d8eb7824 */ /* 0x040fe400078e0204 */
[C---:B------:R-:W-:Y:S02]  /*3230*/  IMAD.IADD R231, R216.reuse, 0x1, R2 ;  /* 0x00000001d8e77824 */ /* 0x040fe400078e0202 */
[C---:B------:R-:W-:Y:S02]  /*3240*/  IMAD.IADD R234, R216.reuse, 0x1, R235 ;  /* 0x00000001d8ea7824 */ /* 0x040fe400078e02eb */
[C---:B------:R-:W-:Y:S02]  /*3250*/  IMAD.IADD R232, R216.reuse, 0x1, R233 ;  /* 0x00000001d8e87824 */ /* 0x040fe400078e02e9 */
[----:B------:R-:W-:-:S02]  /*3260*/  IMAD.IADD R230, R216, 0x1, R231 ;  /* 0x00000001d8e67824 */ /* 0x000fc400078e02e7 */
[C---:B------:R-:W-:Y:S02]  /*3270*/  IMAD.IADD R238, R216.reuse, 0x1, R234 ;  /* 0x00000001d8ee7824 */ /* 0x040fe400078e02ea */
[C---:B------:R-:W-:Y:S02]  /*3280*/  IMAD.IADD R237, R216.reuse, 0x1, R232 ;  /* 0x00000001d8ed7824 */ /* 0x040fe400078e02e8 */
[----:B-1--4-:R-:W-:Y:S02]  /*3290*/  IMAD.IADD R236, R216, 0x1, R230 ;  /* 0x00000001d8ec7824 */ /* 0x012fe400078e02e6 */
.L_x_165:
[----:B------:R-:W2:Y:S01]  /*32a0*/  LDL R168, [R1] ;  /* 0x0000000001a87983 */ /* 0x000ea20000100800 */
[C---:B------:R-:W-:Y:S01]  /*32b0*/  IMAD.IADD R0, R187.reuse, 0x1, R201 ;  /* 0x00000001bb007824 */ /* 0x040fe200078e02c9 */
[----:B------:R-:W-:Y:S02]  /*32c0*/  IADD3 R2, R187, R192, RZ ;  /* 0x000000c0bb027210 */ /* 0x000fe40007ffe0ff */
[----:B------:R-:W0:Y:S01]  /*32d0*/  LDGDEPBAR ;  /* 0x00000000000079af */ /* 0x000e220000000000 */
[----:B------:R-:W-:Y:S01]  /*32e0*/  IMAD.IADD R3, R0, 0x1, R192 ;  /* 0x0000000100037824 */ /* 0x000fe200078e02c0 */
[----:B------:R-:W-:Y:S02]  /*32f0*/  MOV R173, c[0x0][0x22c] ;  /* 0x00008b0000ad7a02 */ /* 0x000fe40000000f00 */
[C---:B------:R-:W-:Y:S03]  /*3300*/  ISETP.GE.AND P6, PT, R210.reuse, 0x1, PT ;  /* 0x00000001d200780c */ /* 0x040fe60003fc6270 */
[----:B------:R-:W-:Y:S04]  /*3310*/  IMAD R173, R173, c[0x0][0x1c0], RZ ;  /* 0x00007000adad7a24 */ /* 0x000fe800078e02ff */
[----:B------:R-:W-:Y:S01]  /*3320*/  IMAD.U32 R173, R173, -0x40, RZ ;  /* 0xffffffc0adad7824 */ /* 0x000fe200078e00ff */
        /* <DEDUP_REMOVED lines=35> */
[----:B------:R-:W3:Y:S07]  /*3560*/  LDSM.16.M88.4 R100, [R190+0xe000] ;  /* 0x00e00000be64783b */ /* 0x000eee0000000200 */
[C---:B------:R-:W-:Y:S01]  /*3570*/  HMMA.16816.F32 R8, R52.reuse, R62, R8 ;  /* 0x0000003e3408723c */ /* 0x040fe20000001808 */
[----:B------:R-:W4:Y:S07]  /*3580*/  LDSM.16.M88.4 R60, [R190+0xe800] ;  /* 0x00e80000be3c783b */ /* 0x000f2e0000000200 */
[C---:B-1----:R-:W-:Y:S08]  /*3590*/  HMMA.16816.F32 R12, R52.reuse, R64, R12 ;  /* 0x00000040340c723c */ /* 0x042ff0000000180c */
[----:B------:R-:W-:Y:S01]  /*35a0*/  HMMA.16816.F32 R16, R52, R66, R16 ;  /* 0x000000423410723c */ /* 0x000fe20000001810 */
[----:B------:R1:W-:Y:S08]  /*35b0*/  LDSM.16.M88.4 R52, [R2+0x2000] ;  /* 0x002000000234783b */ /* 0x0003f00000000200 */
[----:B------:R-:W1:Y:S01]  /*35c0*/  LDSM.16.M88.4 R64, [R188+0xe000] ;  /* 0x00e00000bc40783b */ /* 0x000e620000000200 */
[C---:B---3--:R-:W-:Y:S08]  /*35d0*/  HMMA.16816.F32 R4, R56.reuse, R100, R4 ;  /* 0x000000643804723c */ /* 0x048ff00000001804 */
[C---:B------:R-:W-:Y:S01]  /*35e0*/  HMMA.16816.F32 R8, R56.reuse, R102, R8 ;  /* 0x000000663808723c */ /* 0x040fe20000001808 */
[----:B------:R-:W3:Y:S07]  /*35f0*/  LDSM.16.M88.4 R100, [R188+0xe800] ;  /* 0x00e80000bc64783b */ /* 0x000eee0000000200 */
[C---:B----4-:R-:W-:Y:S04]  /*3600*/  HMMA.16816.F32 R12, R56.reuse, R60, R12 ;  /* 0x0000003c380c723c */ /* 0x050fe8000000180c */
[----:B--2---:R-:W-:Y:S04]  /*3610*/  LEA R0, R210, R168, 0x6 ;  /* 0x000000a8d2007211 */ /* 0x004fe800078e30ff */
[----:B------:R-:W-:Y:S01]  /*3620*/  HMMA.16816.F32 R16, R56, R62, R16 ;  /* 0x0000003e3810723c */ /* 0x000fe20000001810 */
[----:B------:R-:W-:Y:S03]  /*3630*/  LDSM.16.M88.4 R60, [R191+0xe000] ;  /* 0x00e00000bf3c783b */ /* 0x000fe60000000200 */
[----:B-1----:R-:W-:Y:S03]  /*3640*/  IADD3 R2, R0, -0x1, RZ ;  /* 0xffffffff00027810 */ /* 0x002fe60007ffe0ff */
[----:B------:R-:W-:Y:S01]  /*3650*/  IABS R56, R0 ;  /* 0x0000000000387213 */ /* 0x000fe20000000000 */
[C---:B------:R-:W-:Y:S03]  /*3660*/  HMMA.16816.F32 R4, R52.reuse, R64, R4 ;  /* 0x000000403404723c */ /* 0x040fe60000001804 */
[----:B------:R1:W2:Y:S02]  /*3670*/  I2F R168, R56 ;  /* 0x0000003800a87306 */ /* 0x0002a40000201400 */
[----:B------:R-:W-:Y:S02]  /*3680*/  ISETP.GE.AND P1, PT, R2, RZ, PT ;  /* 0x000000ff0200720c */ /* 0x000fe40003f26270 */
[C---:B------:R-:W-:Y:S01]  /*3690*/  IADD3 R65, R0.reuse, 0x8, RZ ;  /* 0x0000000800417810 */ /* 0x040fe20007ffe0ff */
[C---:B------:R-:W-:Y:S03]  /*36a0*/  HMMA.16816.F32 R8, R52.reuse, R66, R8 ;  /* 0x000000423408723c */ /* 0x040fe60000001808 */
[----:B------:R-:W-:Y:S02]  /*36b0*/  ISETP.GE.AND P0, PT, R65, RZ, PT ;  /* 0x000000ff4100720c */ /* 0x000fe40003f06270 */
[C---:B------:R-:W-:Y:S03]  /*36c0*/  IADD3 R64, R0.reuse, 0x7, RZ ;  /* 0x0000000700407810 */ /* 0x040fe60007ffe0ff */
[C---:B---3--:R-:W-:Y:S04]  /*36d0*/  HMMA.16816.F32 R12, R52.reuse, R100, R12 ;  /* 0x00000064340c723c */ /* 0x048fe8000000180c */
[----:B------:R-:W-:Y:S02]  /*36e0*/  @!P1 IADD3 R2, -R0, 0x1, RZ ;  /* 0x0000000100029810 */ /* 0x000fe40007ffe1ff */
[----:B------:R-:W-:Y:S02]  /*36f0*/  ISETP.GE.AND P1, PT, R64, RZ, PT ;  /* 0x000000ff4000720c */ /* 0x000fe40003f26270 */
[----:B------:R-:W-:Y:S01]  /*3700*/  HMMA.16816.F32 R16, R52, R102, R16 ;  /* 0x000000663410723c */ /* 0x000fe20000001810 */
[----:B------:R3:W-:Y:S01]  /*3710*/  I2F R66, R2 ;  /* 0x0000000200427306 */ /* 0x0007e20000201400 */
[----:B-1----:R1:W4:Y:S02]  /*3720*/  LDSM.16.M88.4 R56, [R3+0x2000] ;  /* 0x002000000338783b */ /* 0x0023240000000200 */
[C---:B------:R-:W-:Y:S03]  /*3730*/  @!P0 IADD3 R65, -R0.reuse, -0x8, RZ ;  /* 0xfffffff800418810 */ /* 0x040fe60007ffe1ff */
[C---:B------:R-:W-:Y:S02]  /*3740*/  IADD3 R53, R0.reuse, -0x10, RZ ;  /* 0xfffffff000357810 */ /* 0x040fe40007ffe0ff */
[C---:B------:R-:W-:Y:S02]  /*3750*/  IADD3 R52, R0.reuse, -0x11, RZ ;  /* 0xffffffef00347810 */ /* 0x040fe40007ffe0ff */
[----:B------:R-:W2:Y:S01]  /*3760*/  I2F R67, R65 ;  /* 0x0000004100437306 */ /* 0x000ea20000201400 */
[----:B------:R-:W-:Y:S02]  /*3770*/  @!P1 IADD3 R64, -R0, -0x7, RZ ;  /* 0xfffffff900409810 */ /* 0x000fe40007ffe1ff */
[----:B------:R-:W-:Y:S07]  /*3780*/  ISETP.GE.AND P2, PT, R52, RZ, PT ;  /* 0x000000ff3400720c */ /* 0x000fee0003f46270 */
[----:B------:R-:W2:Y:S01]  /*3790*/  I2F R100, R64 ;  /* 0x0000004000647306 */ /* 0x000ea20000201400 */
[C---:B---3--:R-:W-:Y:S05]  /*37a0*/  IADD3 R2, R0.reuse, -0x8, RZ ;  /* 0xfffffff800027810 */ /* 0x048fea0007ffe0ff */
[----:B------:R-:W-:Y:S02]  /*37b0*/  @!P2 IADD3 R52, -R0, 0x11, RZ ;  /* 0x000000110034a810 */ /* 0x000fe40007ffe1ff */
[----:B------:R-:W-:Y:S02]  /*37c0*/  ISETP.GE.AND P0, PT, R2, RZ, PT ;  /* 0x000000ff0200720c */ /* 0x000fe40003f06270 */
[----:B-1----:R-:W-:Y:S02]  /*37d0*/  IADD3 R3, R0, -0x9, RZ ;  /* 0xfffffff700037810 */ /* 0x002fe40007ffe0ff */
[----:B------:R-:W-:Y:S02]  /*37e0*/  @P3 ISETP.GE.AND P2, PT, R246, R209, PT ;  /* 0x000000d1f600320c */ /* 0x000fe40003f46270 */
[----:B------:R-:W-:Y:S01]  /*37f0*/  ISETP.GE.AND P1, PT, R3, RZ, PT ;  /* 0x000000ff0300720c */ /* 0x000fe20003f26270 */
[C---:B----4-:R-:W-:Y:S01]  /*3800*/  HMMA.16816.F32 R4, R56.reuse, R60, R4 ;  /* 0x0000003c3804723c */ /* 0x050fe20000001804 */
[----:B------:R-:W-:Y:S05]  /*3810*/  I2F R60, R52 ;  /* 0x00000034003c7306 */ /* 0x000fea0000201400 */
[C---:B------:R-:W-:Y:S02]  /*3820*/  @!P0 IADD3 R2, -R0.reuse, 0x8, RZ ;  /* 0x0000000800028810 */ /* 0x040fe40007ffe1ff */
[----:B------:R-:W-:Y:S01]  /*3830*/  ISETP.GE.AND P0, PT, R53, RZ, PT ;  /* 0x000000ff3500720c */ /* 0x000fe20003f06270 */
[C---:B------:R-:W-:Y:S02]  /*3840*/  HMMA.16816.F32 R8, R56.reuse, R62, R8 ;  /* 0x0000003e3808723c */ /* 0x040fe40000001808 */
[----:B------:R1:W3:Y:S01]  /*3850*/  I2F R65, R2 ;  /* 0x0000000200417306 */ /* 0x0002e20000201400 */
[C---:B------:R-:W-:Y:S09]  /*3860*/  @!P1 IADD3 R3, -R0.reuse, 0x9, RZ ;  /* 0x0000000900039810 */ /* 0x040ff20007ffe1ff */
[----:B------:R-:W-:Y:S01]  /*3870*/  @!P0 IADD3 R53, -R0, 0x10, RZ ;  /* 0x0000001000358810 */ /* 0x000fe20007ffe1ff */
[----:B------:R4:W4:Y:S02]  /*3880*/  I2F R64, R3 ;  /* 0x0000000300407306 */ /* 0x0009240000201400 */
[-C--:B--2---:R-:W-:Y:S02]  /*3890*/  FFMA.FTZ R4, R168, -R207.reuse, R4 ;  /* 0x800000cfa8047223 */ /* 0x084fe40000010004 */
[-C--:B------:R-:W-:Y:S02]  /*38a0*/  FFMA.FTZ R6, R67, -R207.reuse, R6 ;  /* 0x800000cf43067223 */ /* 0x080fe40000010006 */
[-C--:B------:R-:W-:Y:S02]  /*38b0*/  FFMA.FTZ R7, R100, -R207.reuse, R7 ;  /* 0x800000cf64077223 */ /* 0x080fe40000010007 */
[-C--:B------:R-:W-:Y:S02]  /*38c0*/  FFMA.FTZ R5, R66, -R207.reuse, R5 ;  /* 0x800000cf42057223 */ /* 0x080fe40000010005 */
[----:B------:R2:W2:Y:S01]  /*38d0*/  I2F R61, R53 ;  /* 0x00000035003d7306 */ /* 0x0004a20000201400 */
[-C--:B------:R-:W-:Y:S01]  /*38e0*/  FFMA.FTZ R10, R168, -R207.reuse, R10 ;  /* 0x800000cfa80a7223 */ /* 0x080fe2000001000a */
[----:B------:R-:W-:Y:S01]  /*38f0*/  @P3 FSEL R7, R7, -INF , !P2 ;  /* 0xff80000007073808 */ /* 0x000fe20005000000 */
[-C--:B------:R-:W-:Y:S01]  /*3900*/  FFMA.FTZ R11, R66, -R207.reuse, R11 ;  /* 0x800000cf420b7223 */ /* 0x080fe2000001000b */
[----:B-1----:R-:W-:Y:S01]  /*3910*/  IADD3 R2, R0, -0x18, RZ ;  /* 0xffffffe800027810 */ /* 0x002fe20007ffe0ff */
[-C--:B---3--:R-:W-:Y:S01]  /*3920*/  FFMA.FTZ R8, R65, -R207.reuse, R8 ;  /* 0x800000cf41087223 */ /* 0x088fe20000010008 */
[----:B------:R-:W-:Y:S02]  /*3930*/  @P3 FSEL R5, R5, -INF , !P2 ;  /* 0xff80000005053808 */ /* 0x000fe40005000000 */
[----:B------:R-:W-:Y:S02]  /*3940*/  ISETP.GE.AND P1, PT, R2, RZ, PT ;  /* 0x000000ff0200720c */ /* 0x000fe40003f26270 */
[----:B----4-:R-:W-:Y:S01]  /*3950*/  IADD3 R3, R0, -0x19, RZ ;  /* 0xffffffe700037810 */ /* 0x010fe20007ffe0ff */
[----:B------:R-:W-:Y:S03]  /*3960*/  FFMA.FTZ R9, R64, -R207, R9 ;  /* 0x800000cf40097223 */ /* 0x000fe60000010009 */
[----:B------:R-:W-:Y:S07]  /*3970*/  ISETP.GE.AND P0, PT, R3, RZ, PT ;  /* 0x000000ff0300720c */ /* 0x000fee0003f06270 */
[----:B------:R-:W-:Y:S02]  /*3980*/  @!P1 IADD3 R2, -R0, 0x18, RZ ;  /* 0x0000001800029810 */ /* 0x000fe40007ffe1ff */
[-C--:B------:R-:W-:Y:S01]  /*3990*/  @P3 ISETP.GE.AND P1, PT, R241, R209.reuse, PT ;  /* 0x000000d1f100320c */ /* 0x080fe20003f26270 */
[----:B--2---:R-:W1:Y:S01]  /*39a0*/  LDSM.16.M88.4 R52, [R191+0xe800] ;  /* 0x00e80000bf34783b */ /* 0x004e620000000200 */
[----:B------:R2:W-:Y:S02]  /*39b0*/  I2F R101, R2 ;  /* 0x0000000200657306 */ /* 0x0005e40000201400 */
[----:B------:R-:W-:Y:S02]  /*39c0*/  @P3 FSEL R4, R4, -INF , !P1 ;  /* 0xff80000004043808 */ /* 0x000fe40004800000 */
[----:B------:R-:W-:Y:S02]  /*39d0*/  @P3 FSEL R6, R6, -INF , !P1 ;  /* 0xff80000006063808 */ /* 0x000fe40004800000 */
[----:B------:R-:W-:Y:S01]  /*39e0*/  @!P0 IADD3 R3, -R0, 0x19, RZ ;  /* 0x0000001900038810 */ /* 0x000fe20007ffe1ff */
[----:B-----5:R-:W-:Y:S01]  /*39f0*/  FMUL.FTZ R0, R220, 1.4426950216293334961 ;  /* 0x3fb8aa3bdc007820 */ /* 0x020fe20000410000 */
[----:B------:R-:W-:Y:S02]  /*3a00*/  FSETP.NEU.FTZ.AND P0, PT, R217, -INF , PT ;  /* 0xff800000d900780b */ /* 0x000fe40003f1d000 */
[-C--:B------:R-:W-:Y:S02]  /*3a10*/  @P3 ISETP.GE.AND P1, PT, R248, R209.reuse, PT ;  /* 0x000000d1f800320c */ /* 0x080fe40003f26270 */
[----:B------:R-:W3:Y:S02]  /*3a20*/  I2F R3, R3 ;  /* 0x0000000300037306 */ /* 0x000ee40000201400 */
[----:B------:R-:W-:Y:S02]  /*3a30*/  @P3 FSEL R9, R9, -INF , !P1 ;  /* 0xff80000009093808 */ /* 0x000fe40004800000 */
[----:B------:R-:W-:Y:S02]  /*3a40*/  @P3 FSEL R11, R11, -INF , !P1 ;  /* 0xff8000000b0b3808 */ /* 0x000fe40004800000 */
[-C--:B------:R-:W-:Y:S01]  /*3a50*/  @P3 ISETP.GE.AND P1, PT, R250, R209.reuse, PT ;  /* 0x000000d1fa00320c */ /* 0x080fe20003f26270 */
[----:B--2---:R-:W-:Y:S05]  /*3a60*/  FMUL.FTZ R2, R217, 1.4426950216293334961 ;  /* 0x3fb8aa3bd9027820 */ /* 0x004fea0000410000 */
[----:B------:R-:W-:Y:S02]  /*3a70*/  FSEL R2, R2, RZ, P0 ;  /* 0x000000ff02027208 */ /* 0x000fe40000000000 */
[----:B------:R-:W-:Y:S03]  /*3a80*/  FSETP.NEU.FTZ.AND P0, PT, R220, -INF , PT ;  /* 0xff800000dc00780b */ /* 0x000fe60003f1d000 */
[--C-:B------:R-:W-:Y:S01]  /*3a90*/  FFMA.FTZ R4, R4, c[0x0][0x23c], -R2.reuse ;  /* 0x00008f0004047a23 */ /* 0x100fe20000010802 */
[----:B------:R-:W-:Y:S01]  /*3aa0*/  FSEL R0, R0, RZ, P0 ;  /* 0x000000ff00007208 */ /* 0x000fe20000000000 */
[--C-:B------:R-:W-:Y:S01]  /*3ab0*/  FFMA.FTZ R5, R5, c[0x0][0x23c], -R2.reuse ;  /* 0x00008f0005057a23 */ /* 0x100fe20000010802 */
[-C--:B------:R-:W-:Y:S01]  /*3ac0*/  @P3 ISETP.GE.AND P0, PT, R247, R209.reuse, PT ;  /* 0x000000d1f700320c */ /* 0x080fe20003f06270 */
[----:B------:R-:W-:Y:S01]  /*3ad0*/  FFMA.FTZ R9, R9, c[0x0][0x23c], -R2 ;  /* 0x00008f0009097a23 */ /* 0x000fe20000010802 */
[C---:B-1----:R-:W-:Y:S01]  /*3ae0*/  HMMA.16816.F32 R12, R56.reuse, R52, R12 ;  /* 0x00000034380c723c */ /* 0x042fe2000000180c */
[----:B------:R-:W-:Y:S02]  /*3af0*/  MUFU.EX2 R170, R4 ;  /* 0x0000000400aa7308 */ /* 0x000fe40000000800 */
[--C-:B------:R-:W-:Y:S01]  /*3b00*/  FFMA.FTZ R6, R6, c[0x0][0x23c], -R0.reuse ;  /* 0x00008f0006067a23 */ /* 0x100fe20000010800 */
[----:B------:R-:W-:Y:S01]  /*3b10*/  @P3 FSEL R8, R8, -INF , !P0 ;  /* 0xff80000008083808 */ /* 0x000fe20004000000 */
[--C-:B------:R-:W-:Y:S01]  /*3b20*/  FFMA.FTZ R7, R7, c[0x0][0x23c], -R0.reuse ;  /* 0x00008f0007077a23 */ /* 0x100fe20000010800 */
[----:B------:R-:W-:Y:S01]  /*3b30*/  @P3 FSEL R10, R10, -INF , !P0 ;  /* 0xff8000000a0a3808 */ /* 0x000fe20004000000 */
[----:B------:R-:W-:Y:S01]  /*3b40*/  FFMA.FTZ R11, R11, c[0x0][0x23c], -R0 ;  /* 0x00008f000b0b7a23 */ /* 0x000fe20000010800 */
[----:B------:R-:W-:Y:S03]  /*3b50*/  HMMA.16816.F32 R16, R56, R54, R16 ;  /* 0x000000363810723c */ /* 0x000fe60000001810 */
[----:B------:R-:W-:Y:S01]  /*3b60*/  @P3 ISETP.GE.AND P0, PT, R249, R209, PT ;  /* 0x000000d1f900320c */ /* 0x000fe20003f06270 */
[----:B------:R-:W-:Y:S01]  /*3b70*/  FFMA.FTZ R8, R8, c[0x0][0x23c], -R2 ;  /* 0x00008f0008087a23 */ /* 0x000fe20000010802 */
[----:B------:R-:W-:Y:S01]  /*3b80*/  MUFU.EX2 R172, R6 ;  /* 0x0000000600ac7308 */ /* 0x000fe20000000800 */
[----:B------:R-:W-:Y:S09]  /*3b90*/  FFMA.FTZ R10, R10, c[0x0][0x23c], -R0 ;  /* 0x00008f000a0a7a23 */ /* 0x000ff20000010800 */
[----:B------:R-:W1:Y:S01]  /*3ba0*/  MUFU.EX2 R169, R5 ;  /* 0x0000000500a97308 */ /* 0x000e620000000800 */
[-C--:B------:R-:W-:Y:S02]  /*3bb0*/  FFMA.FTZ R12, R61, -R207.reuse, R12 ;  /* 0x800000cf3d0c7223 */ /* 0x080fe4000001000c */
[-C--:B------:R-:W-:Y:S02]  /*3bc0*/  FFMA.FTZ R15, R64, -R207.reuse, R15 ;  /* 0x800000cf400f7223 */ /* 0x080fe4000001000f */
[-C--:B------:R-:W-:Y:S01]  /*3bd0*/  FFMA.FTZ R13, R60, -R207.reuse, R13 ;  /* 0x800000cf3c0d7223 */ /* 0x080fe2000001000d */
[----:B------:R-:W-:Y:S01]  /*3be0*/  @P3 FSEL R12, R12, -INF , !P0 ;  /* 0xff8000000c0c3808 */ /* 0x000fe20004000000 */
[-C--:B------:R-:W-:Y:S01]  /*3bf0*/  FFMA.FTZ R14, R65, -R207.reuse, R14 ;  /* 0x800000cf410e7223 */ /* 0x080fe2000001000e */
[----:B------:R-:W-:Y:S01]  /*3c00*/  @P3 FSEL R15, R15, -INF , !P1 ;  /* 0xff8000000f0f3808 */ /* 0x000fe20004800000 */
[-C--:B---3--:R-:W-:Y:S01]  /*3c10*/  FFMA.FTZ R17, R3, -R207.reuse, R17 ;  /* 0x800000cf03117223 */ /* 0x088fe20000010011 */
[----:B------:R-:W-:Y:S01]  /*3c20*/  @P3 FSEL R13, R13, -INF , !P1 ;  /* 0xff8000000d0d3808 */ /* 0x000fe20004800000 */
[----:B------:R-:W-:Y:S01]  /*3c30*/  FFMA.FTZ R16, R101, -R207, R16 ;  /* 0x800000cf65107223 */ /* 0x000fe20000010010 */
[----:B------:R-:W-:Y:S01]  /*3c40*/  @P3 ISETP.GE.AND P1, PT, R252, R209, PT ;  /* 0x000000d1fc00320c */ /* 0x000fe20003f26270 */
[-C--:B------:R-:W-:Y:S01]  /*3c50*/  FFMA.FTZ R19, R60, -R207.reuse, R19 ;  /* 0x800000cf3c137223 */ /* 0x080fe20000010013 */
[----:B------:R-:W-:Y:S01]  /*3c60*/  @P3 FSEL R14, R14, -INF , !P0 ;  /* 0xff8000000e0e3808 */ /* 0x000fe20004000000 */
[----:B------:R-:W-:Y:S01]  /*3c70*/  FFMA.FTZ R18, R61, -R207, R18 ;  /* 0x800000cf3d127223 */ /* 0x000fe20000010012 */
[----:B------:R-:W-:Y:S01]  /*3c80*/  @P3 ISETP.GE.AND P0, PT, R251, R209, PT ;  /* 0x000000d1fb00320c */ /* 0x000fe20003f06270 */
[--C-:B------:R-:W-:Y:S01]  /*3c90*/  FFMA.FTZ R12, R12, c[0x0][0x23c], -R2.reuse ;  /* 0x00008f000c0c7a23 */ /* 0x100fe20000010802 */
[----:B------:R-:W-:Y:S01]  /*3ca0*/  @P3 FSEL R17, R17, -INF , !P1 ;  /* 0xff80000011113808 */ /* 0x000fe20004800000 */
[----:B------:R-:W-:Y:S01]  /*3cb0*/  FFMA.FTZ R13, R13, c[0x0][0x23c], -R2 ;  /* 0x00008f000d0d7a23 */ /* 0x000fe20000010802 */
[----:B------:R-:W-:Y:S01]  /*3cc0*/  @P3 FSEL R16, R16, -INF , !P0 ;  /* 0xff80000010103808 */ /* 0x000fe20004000000 */
[----:B------:R-:W2:Y:S01]  /*3cd0*/  MUFU.EX2 R171, R7 ;  /* 0x0000000700ab7308 */ /* 0x000ea20000000800 */
[----:B------:R-:W-:Y:S01]  /*3ce0*/  @P3 FSEL R19, R19, -INF , !P1 ;  /* 0xff80000013133808 */ /* 0x000fe20004800000 */
[----:B------:R-:W-:Y:S01]  /*3cf0*/  FFMA.FTZ R14, R14, c[0x0][0x23c], -R0 ;  /* 0x00008f000e0e7a23 */ /* 0x000fe20000010800 */
[----:B------:R-:W-:Y:S01]  /*3d00*/  @P3 FSEL R18, R18, -INF , !P0 ;  /* 0xff80000012123808 */ /* 0x000fe20004000000 */
[--C-:B------:R-:W-:Y:S01]  /*3d10*/  FFMA.FTZ R16, R16, c[0x0][0x23c], -R2.reuse ;  /* 0x00008f0010107a23 */ /* 0x100fe20000010802 */
[----:B-1----:R-:W-:Y:S01]  /*3d20*/  F2FP.PACK_AB R3, R169, R170 ;  /* 0x000000aaa903723e */ /* 0x002fe200000000ff */
[----:B------:R-:W-:Y:S01]  /*3d30*/  FFMA.FTZ R2, R17, c[0x0][0x23c], -R2 ;  /* 0x00008f0011027a23 */ /* 0x000fe20000010802 */
[----:B------:R-:W-:Y:S01]  /*3d40*/  IADD3 R56, P0, R240, R228, RZ ;  /* 0x000000e4f0387210 */ /* 0x000fe20007f1e0ff */
[--C-:B------:R-:W-:Y:S02]  /*3d50*/  FFMA.FTZ R18, R18, c[0x0][0x23c], -R0.reuse ;  /* 0x00008f0012127a23 */ /* 0x100fe40000010800 */
[--C-:B------:R-:W-:Y:S01]  /*3d60*/  FFMA.FTZ R15, R15, c[0x0][0x23c], -R0.reuse ;  /* 0x00008f000f0f7a23 */ /* 0x100fe20000010800 */
[----:B------:R2:W-:Y:S01]  /*3d70*/  MUFU.EX2 R61, R2 ;  /* 0x00000002003d7308 */ /* 0x0005e20000000800 */
[----:B------:R-:W-:Y:S01]  /*3d80*/  FFMA.FTZ R0, R19, c[0x0][0x23c], -R0 ;  /* 0x00008f0013007a23 */ /* 0x000fe20000010800 */
[----:B------:R1:W-:Y:S01]  /*3d90*/  STS [R221+0x12000], R3 ;  /* 0x01200003dd007388 */ /* 0x0003e20000000800 */
[----:B------:R-:W-:Y:S01]  /*3da0*/  IMAD.X R57, R239, 0x1, R227, P0 ;  /* 0x00000001ef397824 */ /* 0x000fe200000e06e3 */
[C---:B------:R-:W-:Y:S04]  /*3db0*/  LEA R204, P0, R173.reuse, R204, 0x2 ;  /* 0x000000ccadcc7211 */ /* 0x040fe800078010ff */
[----:B------:R-:W-:Y:S02]  /*3dc0*/  LEA.HI.X.SX32 R205, R173, R205, 0x2, P0 ;  /* 0x000000cdadcd7211 */ /* 0x000fe400000f16ff */
[----:B------:R-:W-:Y:S10]  /*3dd0*/  MUFU.EX2 R102, R8 ;  /* 0x0000000800667308 */ /* 0x000ff40000000800 */
[----:B------:R-:W3:Y:S01]  /*3de0*/  MUFU.EX2 R100, R9 ;  /* 0x0000000900647308 */ /* 0x000ee20000000800 */
[----:B--2---:R-:W-:Y:S05]  /*3df0*/  F2FP.PACK_AB R2, R171, R172 ;  /* 0x000000acab02723e */ /* 0x004fea00000000ff */
[----:B------:R2:W-:Y:S04]  /*3e00*/  STS [R221+0x12400], R2 ;  /* 0x01240002dd007388 */ /* 0x0005e80000000800 */
[----:B------:R3:W-:Y:S10]  /*3e10*/  MUFU.EX2 R60, R0 ;  /* 0x00000000003c7308 */ /* 0x0007f40000000800 */
[----:B------:R-:W-:Y:S10]  /*3e20*/  MUFU.EX2 R168, R10 ;  /* 0x0000000a00a87308 */ /* 0x000ff40000000800 */
[----:B------:R-:W4:Y:S01]  /*3e30*/  MUFU.EX2 R103, R11 ;  /* 0x0000000b00677308 */ /* 0x000f220000000800 */
[----:B---3--:R-:W-:Y:S05]  /*3e40*/  F2FP.PACK_AB R0, R100, R102 ;  /* 0x000000666400723e */ /* 0x008fea00000000ff */
        /* <DEDUP_REMOVED lines=9> */
[----:B------:R-:W2:Y:S10]  /*3ee0*/  MUFU.EX2 R62, R16 ;  /* 0x00000010003e7308 */ /* 0x000eb40000000800 */
[----:B------:R-:W3:Y:S01]  /*3ef0*/  MUFU.EX2 R63, R18 ;  /* 0x00000012003f7308 */ /* 0x000ee20000000800 */
[----:B----4-:R-:W-:Y:S05]  /*3f00*/  F2FP.PACK_AB R3, R64, R67 ;  /* 0x000000434003723e */ /* 0x010fea00000000ff */
[----:B------:R-:W-:Y:S01]  /*3f10*/  STS [R222+0x12400], R3 ;  /* 0x01240003de007388 */ /* 0x000fe20000000800 */
[----:B--2---:R-:W-:Y:S05]  /*3f20*/  F2FP.PACK_AB R2, R61, R62 ;  /* 0x0000003e3d02723e */ /* 0x004fea00000000ff */
[----:B------:R1:W-:Y:S01]  /*3f30*/  STS [R223+0x12000], R2 ;  /* 0x01200002df007388 */ /* 0x0003e20000000800 */
[----:B---3--:R-:W-:Y:S05]  /*3f40*/  F2FP.PACK_AB R0, R60, R63 ;  /* 0x0000003f3c00723e */ /* 0x008fea00000000ff */
        /* <DEDUP_REMOVED lines=132> */
.L_x_163:
        /* <DEDUP_REMOVED lines=23> */
[----:B------:R-:W-:Y:S04]  /*4900*/  LDSM.16.MT88.4 R56, [R185+0x12800] ;  /* 0x01280000b938783b */ /* 0x000fe80000004200 */
[----:B------:R-:W-:Y:S01]  /*4910*/  LDSM.16.MT88.4 R60, [R0+0xa800] ;  /* 0x00a80000003c783b */ /* 0x000fe20000004200 */
[-C--:B-1----:R-:W-:Y:S08]  /*4920*/  HMMA.16816.F32 R20, R4, R8.reuse, R20 ;  /* 0x000000080414723c */ /* 0x082ff00000001814 */
[C---:B--2---:R-:W-:Y:S08]  /*4930*/  HMMA.16816.F32 R24, R12.reuse, R8, R24 ;  /* 0x000000080c18723c */ /* 0x044ff00000001818 */
[-C--:B------:R-:W-:Y:S08]  /*4940*/  HMMA.16816.F32 R28, R12, R10.reuse, R28 ;  /* 0x0000000a0c1c723c */ /* 0x080ff0000000181c */
[C---:B------:R-:W-:Y:S01]  /*4950*/  HMMA.16816.F32 R32, R4.reuse, R10, R32 ;  /* 0x0000000a0420723c */ /* 0x040fe20000001820 */
[----:B------:R-:W1:Y:S07]  /*4960*/  LDSM.16.MT88.4 R8, [R186+0x12800] ;  /* 0x01280000ba08783b */ /* 0x000e6e0000004200 */
[-C--:B---3--:R-:W-:Y:S08]  /*4970*/  HMMA.16816.F32 R36, R4, R16.reuse, R36 ;  /* 0x000000100424723c */ /* 0x088ff00000001824 */
[C---:B------:R-:W-:Y:S08]  /*4980*/  HMMA.16816.F32 R40, R12.reuse, R16, R40 ;  /* 0x000000100c28723c */ /* 0x040ff00000001828 */
[-C--:B------:R-:W-:Y:S01]  /*4990*/  HMMA.16816.F32 R44, R12, R18.reuse, R44 ;  /* 0x000000120c2c723c */ /* 0x080fe2000000182c */
[----:B------:R-:W-:Y:S07]  /*49a0*/  LDSM.16.MT88.4 R12, [R0+0x9000] ;  /* 0x00900000000c783b */ /* 0x000fee0000004200 */
[----:B------:R-:W-:Y:S01]  /*49b0*/  HMMA.16816.F32 R48, R4, R18, R48 ;  /* 0x000000120430723c */ /* 0x000fe20000001830 */
[----:B------:R-:W2:Y:S04]  /*49c0*/  LDSM.16.MT88.4 R4, [R186+0x13000] ;  /* 0x01300000ba04783b */ /* 0x000ea80000004200 */
[----:B------:R-:W3:Y:S03]  /*49d0*/  LDSM.16.MT88.4 R16, [R185+0x13000] ;  /* 0x01300000b910783b */ /* 0x000ee60000004200 */
[-C--:B-1----:R-:W-:Y:S08]  /*49e0*/  HMMA.16816.F32 R20, R8, R52.reuse, R20 ;  /* 0x000000340814723c */ /* 0x082ff00000001814 */
[C---:B------:R-:W-:Y:S08]  /*49f0*/  HMMA.16816.F32 R24, R56.reuse, R52, R24 ;  /* 0x000000343818723c */ /* 0x040ff00000001818 */
[-C--:B------:R-:W-:Y:S08]  /*4a00*/  HMMA.16816.F32 R28, R56, R54.reuse, R28 ;  /* 0x00000036381c723c */ /* 0x080ff0000000181c */
[C---:B------:R-:W-:Y:S01]  /*4a10*/  HMMA.16816.F32 R32, R8.reuse, R54, R32 ;  /* 0x000000360820723c */ /* 0x040fe20000001820 */
[----:B------:R-:W1:Y:S07]  /*4a20*/  LDSM.16.MT88.4 R52, [R0+0xb000] ;  /* 0x00b000000034783b */ /* 0x000e6e0000004200 */
[-C--:B------:R-:W-:Y:S08]  /*4a30*/  HMMA.16816.F32 R36, R8, R60.reuse, R36 ;  /* 0x0000003c0824723c */ /* 0x080ff00000001824 */
[C---:B------:R-:W-:Y:S08]  /*4a40*/  HMMA.16816.F32 R40, R56.reuse, R60, R40 ;  /* 0x0000003c3828723c */ /* 0x040ff00000001828 */
[-C--:B------:R-:W-:Y:S01]  /*4a50*/  HMMA.16816.F32 R44, R56, R62.reuse, R44 ;  /* 0x0000003e382c723c */ /* 0x080fe2000000182c */
[----:B------:R-:W-:Y:S07]  /*4a60*/  LDSM.16.MT88.4 R56, [R185+0x13800] ;  /* 0x01380000b938783b */ /* 0x000fee0000004200 */
[----:B------:R-:W-:Y:S01]  /*4a70*/  HMMA.16816.F32 R48, R8, R62, R48 ;  /* 0x0000003e0830723c */ /* 0x000fe20000001830 */
[----:B------:R-:W-:Y:S04]  /*4a80*/  LDSM.16.MT88.4 R8, [R186+0x13800] ;  /* 0x01380000ba08783b */ /* 0x000fe80000004200 */
[----:B------:R-:W-:Y:S03]  /*4a90*/  LDSM.16.MT88.4 R60, [R0+0xb800] ;  /* 0x00b80000003c783b */ /* 0x000fe60000004200 */
[-C--:B--2---:R-:W-:Y:S08]  /*4aa0*/  HMMA.16816.F32 R20, R4, R12.reuse, R20 ;  /* 0x0000000c0414723c */ /* 0x084ff00000001814 */
[C---:B---3--:R-:W-:Y:S08]  /*4ab0*/  HMMA.16816.F32 R24, R16.reuse, R12, R24 ;  /* 0x0000000c1018723c */ /* 0x048ff00000001818 */
[-C--:B------:R-:W-:Y:S08]  /*4ac0*/  HMMA.16816.F32 R28, R16, R14.reuse, R28 ;  /* 0x0000000e101c723c */ /* 0x080ff0000000181c */
[C---:B------:R-:W-:Y:S01]  /*4ad0*/  HMMA.16816.F32 R32, R4.reuse, R14, R32 ;  /* 0x0000000e0420723c */ /* 0x040fe20000001820 */
[----:B------:R-:W2:Y:S04]  /*4ae0*/  LDSM.16.MT88.4 R12, [R0+0x9800] ;  /* 0x00980000000c783b */ /* 0x000ea80000004200 */
[----:B------:R-:W-:Y:S03]  /*4af0*/  BAR.SYNC.DEFER_BLOCKING 0x0 ;  /* 0x0000000000007b1d */ /* 0x000fe60000010000 */
[-C--:B-1----:R-:W-:Y:S08]  /*4b00*/  HMMA.16816.F32 R36, R4, R52.reuse, R36 ;  /* 0x000000340424723c */ /* 0x082ff00000001824 */
[C---:B------:R-:W-:Y:S08]  /*4b10*/  HMMA.16816.F32 R40, R16.reuse, R52, R40 ;  /* 0x000000341028723c */ /* 0x040ff00000001828 */
[-C--:B------:R-:W-:Y:S08]  /*4b20*/  HMMA.16816.F32 R44, R16, R54.reuse, R44 ;  /* 0x00000036102c723c */ /* 0x080ff0000000182c */
[----:B------:R-:W-:Y:S08]  /*4b30*/  HMMA.16816.F32 R48, R4, R54, R48 ;  /* 0x000000360430723c */ /* 0x000ff00000001830 */
[-C--:B--2---:R-:W-:Y:S08]  /*4b40*/  HMMA.16816.F32 R20, R8, R12.reuse, R20 ;  /* 0x0000000c0814723c */ /* 0x084ff00000001814 */
[C---:B------:R-:W-:Y:S08]  /*4b50*/  HMMA.16816.F32 R24, R56.reuse, R12, R24 ;  /* 0x0000000c3818723c */ /* 0x040ff00000001818 */
[-C--:B------:R-:W-:Y:S08]  /*4b60*/  HMMA.16816.F32 R28, R56, R14.reuse, R28 ;  /* 0x0000000e381c723c */ /* 0x080ff0000000181c */
[C---:B------:R-:W-:Y:S08]  /*4b70*/  HMMA.16816.F32 R32, R8.reuse, R14, R32 ;  /* 0x0000000e0820723c */ /* 0x040ff00000001820 */
[-C--:B------:R-:W-:Y:S08]  /*4b80*/  HMMA.16816.F32 R36, R8, R60.reuse, R36 ;  /* 0x0000003c0824723c */ /* 0x080ff00000001824 */
        /* <DEDUP_REMOVED lines=42> */
.L_x_164:
        /* <DEDUP_REMOVED lines=46> */
[----:B------:R-:W-:Y:S02]  /*5110*/  IMAD.SHL.U32 R171, R171, 0x10, RZ ;  /* 0x00000010abab7824 */ /* 0x000fe400078e00ff */
[----:B------:R-:W-:Y:S05]  /*5120*/  IMAD R170, R170, 0x18, RZ ;  /* 0x00000018aaaa7824 */ /* 0x000fea00078e02ff */
[C---:B------:R-:W-:Y:S01]  /*5130*/  LEA R168, P1, R170.reuse, R204, 0x2 ;  /* 0x000000ccaaa87211 */ /* 0x040fe200078210ff */
[----:B--2---:R-:W-:Y:S03]  /*5140*/  IMAD.MOV.U32 R0, RZ, RZ, c[0x0][0x22c] ;  /* 0x00008b00ff007624 */ /* 0x004fe600078e00ff */
[-C--:B------:R-:W-:Y:S01]  /*5150*/  LEA.HI.X.SX32 R169, R170, R205.reuse, 0x2, P1 ;  /* 0x000000cdaaa97211 */ /* 0x080fe200008f16ff */
[----:B------:R-:W-:Y:S02]  /*5160*/  IMAD R0, R0, c[0x0][0x1c0], RZ ;  /* 0x0000700000007a24 */ /* 0x000fe400078e02ff */
[----:B------:R-:W-:Y:S02]  /*5170*/  IMAD.MOV.U32 R170, RZ, RZ, c[0x0][0x22c] ;  /* 0x00008b00ffaa7624 */ /* 0x000fe400078e00ff */
[----:B------:R-:W-:Y:S01]  /*5180*/  IMAD R0, R0, 0x38, RZ ;  /* 0x0000003800007824 */ /* 0x000fe200078e02ff */
[-C--:B-1----:R-:W-:Y:S05]  /*5190*/  HMMA.16816.F32 R4, R172, R176.reuse, R4 ;  /* 0x000000b0ac04723c */ /* 0x082fea0000001804 */
[----:B------:R-:W-:Y:S03]  /*51a0*/  IMAD R170, R170, c[0x0][0x1c0], RZ ;  /* 0x00007000aaaa7a24 */ /* 0x000fe600078e02ff */
[C---:B------:R-:W-:Y:S04]  /*51b0*/  HMMA.16816.F32 R8, R180.reuse, R176, R8 ;  /* 0x000000b0b408723c */ /* 0x040fe80000001808 */
[----:B------:R-:W-:Y:S03]  /*51c0*/  IMAD R170, R170, 0x30, RZ ;  /* 0x00000030aaaa7824 */ /* 0x000fe600078e02ff */
[----:B------:R-:W-:Y:S01]  /*51d0*/  IMAD.MOV.U32 R176, RZ, RZ, c[0x0][0x22c] ;  /* 0x00008b00ffb07624 */ /* 0x000fe200078e00ff */
[-C--:B------:R-:W-:Y:S01]  /*51e0*/  HMMA.16816.F32 R12, R180, R178.reuse, R12 ;  /* 0x000000b2b40c723c */ /* 0x080fe2000000180c */
[----:B------:R-:W-:Y:S03]  /*51f0*/  IMAD.MOV.U32 R177, RZ, RZ, c[0x0][0x22c] ;  /* 0x00008b00ffb17624 */ /* 0x000fe600078e00ff */
[----:B------:R-:W-:Y:S02]  /*5200*/  IMAD R176, R176, c[0x0][0x1c0], RZ ;  /* 0x00007000b0b07a24 */ /* 0x000fe400078e02ff */
[----:B------:R-:W-:Y:S02]  /*5210*/  IMAD R177, R177, c[0x0][0x1c0], RZ ;  /* 0x00007000b1b17a24 */ /* 0x000fe400078e02ff */
[C---:B------:R-:W-:Y:S04]  /*5220*/  HMMA.16816.F32 R16, R172.reuse, R178, R16 ;  /* 0x000000b2ac10723c */ /* 0x040fe80000001810 */
[----:B------:R-:W-:Y:S02]  /*5230*/  IMAD.SHL.U32 R176, R176, 0x20, RZ ;  /* 0x00000020b0b07824 */ /* 0x000fe400078e00ff */
[----:B------:R-:W-:Y:S02]  /*5240*/  IMAD R177, R177, 0x28, RZ ;  /* 0x00000028b1b17824 */ /* 0x000fe400078e02ff */
        /* <DEDUP_REMOVED lines=12> */
[-C--:B------:R-:W-:Y:S02]  /*5310*/  LEA R102, P0, R176, R204.reuse, 0x2 ;  /* 0x000000ccb0667211 */ /* 0x080fe400078010ff */
[-C--:B--2---:R-:W-:Y:S01]  /*5320*/  LEA R4, P1, R170, R204.reuse, 0x2 ;  /* 0x000000ccaa047211 */ /* 0x084fe200078210ff */
[----:B------:R1:W-:Y:S01]  /*5330*/  RED.E.ADD.F32.FTZ.RN.STRONG.GPU [R100.64], R6 ;  /* 0x000000066400798e */ /* 0x0003e2000c10e786 */
[-C--:B------:R-:W-:Y:S02]  /*5340*/  LEA.HI.X.SX32 R103, R176, R205.reuse, 0x2, P0 ;  /* 0x000000cdb0677211 */ /* 0x080fe400000f16ff */
[-C--:B---3--:R-:W-:Y:S01]  /*5350*/  LEA.HI.X.SX32 R5, R170, R205.reuse, 0x2, P1 ;  /* 0x000000cdaa057211 */ /* 0x088fe200008f16ff */
[----:B------:R2:W-:Y:S01]  /*5360*/  RED.E.ADD.F32.FTZ.RN.STRONG.GPU [R168.64], R7 ;  /* 0x00000007a800798e */ /* 0x0005e2000c10e786 */
[----:B------:R-:W-:Y:S03]  /*5370*/  IMAD.MOV.U32 R170, RZ, RZ, c[0x0][0x22c] ;  /* 0x00008b00ffaa7624 */ /* 0x000fe600078e00ff */
[----:B------:R3:W-:Y:S01]  /*5380*/  RED.E.ADD.F32.FTZ.RN.STRONG.GPU [R102.64], R8 ;  /* 0x000000086600798e */ /* 0x0007e2000c10e786 */
[----:B------:R-:W-:Y:S04]  /*5390*/  IMAD R170, R170, c[0x0][0x1c0], RZ ;  /* 0x00007000aaaa7a24 */ /* 0x000fe800078e02ff */
[----:B------:R-:W-:Y:S01]  /*53a0*/  IMAD.SHL.U32 R170, R170, 0x10, RZ ;  /* 0x00000010aaaa7824 */ /* 0x000fe200078e00ff */
[CC--:B-1----:R-:W-:Y:S02]  /*53b0*/  LEA R100, P2, R177.reuse, R204.reuse, 0x2 ;  /* 0x000000ccb1647211 */ /* 0x0c2fe400078410ff */
[CC--:B------:R-:W-:Y:S02]  /*53c0*/  LEA R6, P0, R0.reuse, R204.reuse, 0x2 ;  /* 0x000000cc00067211 */ /* 0x0c0fe400078010ff */
[-C--:B------:R-:W-:Y:S02]  /*53d0*/  LEA.HI.X.SX32 R101, R177, R205.reuse, 0x2, P2 ;  /* 0x000000cdb1657211 */ /* 0x080fe400010f16ff */
[-C--:B--2---:R-:W-:Y:S02]  /*53e0*/  LEA.HI.X.SX32 R7, R0, R205.reuse, 0x2, P0 ;  /* 0x000000cd00077211 */ /* 0x084fe400000f16ff */
[C---:B------:R-:W-:Y:S01]  /*53f0*/  IADD3 R177, R170.reuse, 0x20, RZ ;  /* 0x00000020aab17810 */ /* 0x040fe20007ffe0ff */
[----:B------:R1:W-:Y:S01]  /*5400*/  RED.E.ADD.F32.FTZ.RN.STRONG.GPU [R100.64], R9 ;  /* 0x000000096400798e */ /* 0x0003e2000c10e786 */
[C---:B------:R-:W-:Y:S02]  /*5410*/  IADD3 R0, R170.reuse, 0x20, RZ ;  /* 0x00000020aa007810 */ /* 0x040fe40007ffe0ff */
[----:B------:R-:W-:Y:S01]  /*5420*/  IADD3 R170, R170, 0x20, RZ ;  /* 0x00000020aaaa7810 */ /* 0x000fe20007ffe0ff */
[----:B------:R2:W-:Y:S01]  /*5430*/  RED.E.ADD.F32.FTZ.RN.STRONG.GPU [R4.64], R10 ;  /* 0x0000000a0400798e */ /* 0x0005e2000c10e786 */
[CC--:B---3--:R-:W-:Y:S01]  /*5440*/  LEA R8, P2, R235.reuse, R204.reuse, 0x2 ;  /* 0x000000cceb087211 */ /* 0x0c8fe200078410ff */
[C---:B------:R-:W-:Y:S02]  /*5450*/  IMAD.IADD R0, R216.reuse, 0x1, R0 ;  /* 0x00000001d8007824 */ /* 0x040fe400078e0200 */
[----:B------:R3:W-:Y:S01]  /*5460*/  RED.E.ADD.F32.FTZ.RN.STRONG.GPU [R6.64], R11 ;  /* 0x0000000b0600798e */ /* 0x0007e2000c10e786 */
[C---:B------:R-:W-:Y:S03]  /*5470*/  IMAD.IADD R170, R216.reuse, 0x1, R170 ;  /* 0x00000001d8aa7824 */ /* 0x040fe600078e02aa */
[----:B------:R-:W-:Y:S01]  /*5480*/  RED.E.ADD.F32.FTZ.RN.STRONG.GPU [R204.64+0x80], R16 ;  /* 0x00008010cc00798e */ /* 0x000fe2000c10e786 */
[----:B------:R-:W-:Y:S03]  /*5490*/  IMAD.IADD R170, R216, 0x1, R170 ;  /* 0x00000001d8aa7824 */ /* 0x000fe600078e02aa */
[----:B------:R4:W-:Y:S04]  /*54a0*/  RED.E.ADD.F32.FTZ.RN.STRONG.GPU [R2.64+0x80], R17 ;  /* 0x000080110200798e */ /* 0x0009e8000c10e786 */
[----:B------:R-:W-:Y:S01]  /*54b0*/  LDSM.16.MT88.4 R100, [R184+0x2800] ;  /* 0x00280000b864783b */ /* 0x000fe20000004200 */
[-C--:B-1----:R-:W-:Y:S02]  /*54c0*/  LEA.HI.X.SX32 R9, R235, R205.reuse, 0x2, P2 ;  /* 0x000000cdeb097211 */ /* 0x082fe400010f16ff */
[CC--:B--2---:R-:W-:Y:S04]  /*54d0*/  LEA R4, P0, R177.reuse, R204.reuse, 0x2 ;  /* 0x000000ccb1047211 */ /* 0x0c4fe800078010ff */
[-C--:B------:R-:W-:Y:S02]  /*54e0*/  LEA.HI.X.SX32 R5, R177, R205.reuse, 0x2, P0 ;  /* 0x000000cdb1057211 */ /* 0x080fe400000f16ff */
[-C--:B---3--:R-:W-:Y:S02]  /*54f0*/  LEA R6, P1, R0, R204.reuse, 0x2 ;  /* 0x000000cc00067211 */ /* 0x088fe400078210ff */
[-C--:B------:R-:W-:Y:S01]  /*5500*/  LEA R10, P0, R170, R204.reuse, 0x2 ;  /* 0x000000ccaa0a7211 */ /* 0x080fe200078010ff */
[----:B------:R1:W-:Y:S01]  /*5510*/  RED.E.ADD.F32.FTZ.RN.STRONG.GPU [R4.64], R18 ;  /* 0x000000120400798e */ /* 0x0003e2000c10e786 */
[-C--:B------:R-:W-:Y:S01]  /*5520*/  LEA.HI.X.SX32 R7, R0, R205.reuse, 0x2, P1 ;  /* 0x000000cd00077211 */ /* 0x080fe200008f16ff */
[----:B------:R-:W-:Y:S01]  /*5530*/  IMAD.MOV.U32 R0, RZ, RZ, c[0x0][0x22c] ;  /* 0x00008b00ff007624 */ /* 0x000fe200078e00ff */
[-C--:B------:R-:W-:Y:S02]  /*5540*/  LEA.HI.X.SX32 R11, R170, R205.reuse, 0x2, P0 ;  /* 0x000000cdaa0b7211 */ /* 0x080fe400000f16ff */
[C---:B----4-:R-:W-:Y:S01]  /*5550*/  IADD3 R17, R171.reuse, 0x60, RZ ;  /* 0x00000060ab117810 */ /* 0x050fe20007ffe0ff */
[----:B------:R2:W-:Y:S01]  /*5560*/  RED.E.ADD.F32.FTZ.RN.STRONG.GPU [R6.64], R19 ;  /* 0x000000130600798e */ /* 0x0005e2000c10e786 */
[----:B------:R-:W-:Y:S01]  /*5570*/  IMAD R0, R0, c[0x0][0x1c0], RZ ;  /* 0x0000700000007a24 */ /* 0x000fe200078e02ff */
[----:B------:R-:W-:Y:S02]  /*5580*/  IADD3 R16, R171, 0x60, RZ ;  /* 0x00000060ab107810 */ /* 0x000fe40007ffe0ff */
[----:B------:R-:W-:Y:S01]  /*5590*/  RED.E.ADD.F32.FTZ.RN.STRONG.GPU [R10.64], R12 ;  /* 0x0000000c0a00798e */ /* 0x000fe2000c10e786 */
[----:B------:R-:W-:Y:S02]  /*55a0*/  IMAD.SHL.U32 R0, R0, 0x10, RZ ;  /* 0x0000001000007824 */ /* 0x000fe400078e00ff */
[----:B------:R-:W-:Y:S01]  /*55b0*/  IMAD.IADD R16, R216, 0x1, R16 ;  /* 0x00000001d8107824 */ /* 0x000fe200078e0210 */
[----:B------:R3:W-:Y:S02]  /*55c0*/  RED.E.ADD.F32.FTZ.RN.STRONG.GPU [R8.64], R13 ;  /* 0x0000000d0800798e */ /* 0x0007e4000c10e786 */
[C---:B------:R-:W-:Y:S02]  /*55d0*/  IADD3 R172, R0.reuse, 0x40, RZ ;  /* 0x0000004000ac7810 */ /* 0x040fe40007ffe0ff */
[C---:B------:R-:W-:Y:S02]  /*55e0*/  IADD3 R170, R0.reuse, 0x40, RZ ;  /* 0x0000004000aa7810 */ /* 0x040fe40007ffe0ff */
[----:B------:R-:W-:Y:S03]  /*55f0*/  IADD3 R0, R0, 0x40, RZ ;  /* 0x0000004000007810 */ /* 0x000fe60007ffe0ff */
[C---:B------:R-:W-:Y:S02]  /*5600*/  IMAD.IADD R170, R216.reuse, 0x1, R170 ;  /* 0x00000001d8aa7824 */ /* 0x040fe400078e02aa */
[----:B------:R-:W-:Y:S01]  /*5610*/  IMAD.IADD R0, R216, 0x1, R0 ;  /* 0x00000001d8007824 */ /* 0x000fe200078e0200 */
[-C--:B-1----:R-:W-:Y:S03]  /*5620*/  LEA R4, P1, R234, R204.reuse, 0x2 ;  /* 0x000000ccea047211 */ /* 0x082fe600078210ff */
[----:B------:R-:W-:Y:S01]  /*5630*/  IMAD.IADD R0, R216, 0x1, R0 ;  /* 0x00000001d8007824 */ /* 0x000fe200078e0200 */
        /* <DEDUP_REMOVED lines=16> */
[-C--:B------:R-:W-:Y:S02]  /*5740*/  LEA.HI.X.SX32 R11, R0, R205.reuse, 0x2, P0 ;  /* 0x000000cd000b7211 */ /* 0x080fe400000f16ff */
[----:B------:R-:W-:Y:S01]  /*5750*/  IADD3 R0, R171, 0x60, RZ ;  /* 0x00000060ab007810 */ /* 0x000fe20007ffe0ff */
[----:B------:R2:W-:Y:S04]  /*5760*/  RED.E.ADD.F32.FTZ.RN.STRONG.GPU [R6.64], R55 ;  /* 0x000000370600798e */ /* 0x0005e8000c10e786 */
[----:B------:R3:W-:Y:S01]  /*5770*/  RED.E.ADD.F32.FTZ.RN.STRONG.GPU [R10.64], R56 ;  /* 0x000000380a00798e */ /* 0x0007e2000c10e786 */
[C---:B------:R-:W-:Y:S03]  /*5780*/  IMAD.IADD R0, R216.reuse, 0x1, R0 ;  /* 0x00000001d8007824 */ /* 0x040fe600078e0200 */
[----:B------:R4:W-:Y:S01]  /*5790*/  RED.E.ADD.F32.FTZ.RN.STRONG.GPU [R8.64], R57 ;  /* 0x000000390800798e */ /* 0x0009e2000c10e786 */
[----:B------:R-:W-:Y:S03]  /*57a0*/  IMAD.IADD R0, R216, 0x1, R0 ;  /* 0x00000001d8007824 */ /* 0x000fe600078e0200 */
[----:B------:R-:W-:Y:S01]  /*57b0*/  LDSM.16.MT88.4 R52, [R186+0x10800] ;  /* 0x01080000ba34783b */ /* 0x000fe20000004200 */
[CC--:B-1----:R-:W-:Y:S04]  /*57c0*/  LEA R4, P1, R232.reuse, R204.reuse, 0x2 ;  /* 0x000000cce8047211 */ /* 0x0c2fe800078210ff */
[-C--:B------:R-:W-:Y:S02]  /*57d0*/  LEA.HI.X.SX32 R5, R232, R205.reuse, 0x2, P1 ;  /* 0x000000cde8057211 */ /* 0x080fe400008f16ff */
[CC--:B--2---:R-:W-:Y:S03]  /*57e0*/  LEA R6, P0, R237.reuse, R204.reuse, 0x2 ;  /* 0x000000cced067211 */ /* 0x0c4fe600078010ff */
[----:B------:R1:W-:Y:S01]  /*57f0*/  RED.E.ADD.F32.FTZ.RN.STRONG.GPU [R4.64], R58 ;  /* 0x0000003a0400798e */ /* 0x0003e2000c10e786 */
[-C--:B------:R-:W-:Y:S02]  /*5800*/  LEA.HI.X.SX32 R7, R237, R205.reuse, 0x2, P0 ;  /* 0x000000cded077211 */ /* 0x080fe400000f16ff */
[-C--:B---3--:R-:W-:Y:S02]  /*5810*/  LEA R10, P0, R16, R204.reuse, 0x2 ;  /* 0x000000cc100a7211 */ /* 0x088fe400078010ff */
[-C--:B----4-:R-:W-:Y:S01]  /*5820*/  LEA R8, P4, R0, R204.reuse, 0x2 ;  /* 0x000000cc00087211 */ /* 0x090fe200078810ff */
        /* <DEDUP_REMOVED lines=9> */
[CC--:B--2---:R-:W-:Y:S01]  /*58c0*/  LEA R6, P2, R231.reuse, R204.reuse, 0x2 ;  /* 0x000000cce7067211 */ /* 0x0c4fe200078410ff */
[----:B------:R-:W-:Y:S03]  /*58d0*/  LDSM.16.MT88.4 R16, [R184+0x2000] ;  /* 0x00200000b810783b */ /* 0x000fe60000004200 */
[-C--:B------:R-:W-:Y:S01]  /*58e0*/  LEA.HI.X.SX32 R7, R231, R205.reuse, 0x2, P2 ;  /* 0x000000cde7077211 */ /* 0x080fe200010f16ff */
[----:B------:R1:W-:Y:S01]  /*58f0*/  RED.E.ADD.F32.FTZ.RN.STRONG.GPU [R4.64], R66 ;  /* 0x000000420400798e */ /* 0x0003e2000c10e786 */
[CC--:B---3--:R-:W-:Y:S03]  /*5900*/  LEA R2, P0, R236.reuse, R204.reuse, 0x2 ;  /* 0x000000ccec027211 */ /* 0x0c8fe600078010ff */
[----:B------:R-:W-:Y:S01]  /*5910*/  RED.E.ADD.F32.FTZ.RN.STRONG.GPU [R10.64], R67 ;  /* 0x000000430a00798e */ /* 0x000fe2000c10e786 */
[-C--:B------:R-:W-:Y:S03]  /*5920*/  LEA.HI.X.SX32 R3, R236, R205.reuse, 0x2, P0 ;  /* 0x000000cdec037211 */ /* 0x080fe600000f16ff */
[----:B------:R-:W-:Y:S01]  /*5930*/  RED.E.ADD.F32.FTZ.RN.STRONG.GPU [R8.64], R60 ;  /* 0x0000003c0800798e */ /* 0x000fe2000c10e786 */
[----:B------:R-:W-:Y:S02]  /*5940*/  ISETP.NE.U32.AND P0, PT, R0, 0x1, PT ;  /* 0x000000010000780c */ /* 0x000fe40003f05070 */
[----:B------:R-:W-:Y:S01]  /*5950*/  @P6 IADD3 R0, P2, R226, -0x100, RZ ;  /* 0xffffff00e2006810 */ /* 0x000fe20007f5e0ff */
[----:B------:R-:W-:Y:S04]  /*5960*/  RED.E.ADD.F32.FTZ.RN.STRONG.GPU [R6.64], R61 ;  /* 0x0000003d0600798e */ /* 0x000fe8000c10e786 */
[----:B------:R-:W-:Y:S01]  /*5970*/  LDSM.16.MT88.4 R8, [R184] ;  /* 0x00000000b808783b */ /* 0x000fe20000004200 */
[----:B------:R-:W-:Y:S01]  /*5980*/  @P6 IMAD.MOV.U32 R226, RZ, RZ, R0 ;  /* 0x000000ffffe26224 */ /* 0x000fe200078e0000 */
[C---:B------:R-:W-:Y:S02]  /*5990*/  IADD3 R0, R184.reuse, -0x4000, RZ ;  /* 0xffffc000b8007810 */ /* 0x040fe40007ffe0ff */
[----:B------:R-:W-:Y:S02]  /*59a0*/  LDSM.16.MT88.4 R64, [R185+0x10800] ;  /* 0x01080000b940783b */ /* 0x000fe40000004200 */
        /* <DEDUP_REMOVED lines=55> */
[----:B------:R-:W2:Y:S04]  /*5d20*/  LDL R170, [R1+0x4] ;  /* 0x0000040001aa7983 */ /* 0x000ea80000100800 */
[----:B------:R-:W3:Y:S04]  /*5d30*/  LDL R168, [R1+0x8] ;  /* 0x0000080001a87983 */ /* 0x000ee80000100800 */
[----:B------:R-:W4:Y:S01]  /*5d40*/  LDL R169, [R1+0xc] ;  /* 0x00000c0001a97983 */ /* 0x000f220000100800 */
        /* <DEDUP_REMOVED lines=61> */
[----:B------:R-:W-:-:S02]  /*6120*/  FMUL.FTZ R94, R94, c[0x0][0x2e0] ;  /* 0x0000b8005e5e7a20 */ /* 0x000fc40000410000 */
[----:B------:R-:W-:Y:S01]  /*6130*/  FMUL.FTZ R0, R95, c[0x0][0x2e0] ;  /* 0x0000b8005f007a20 */ /* 0x000fe20000410000 */
[----:B------:R-:W-:-:S04]  /*6140*/  F2FP.PACK_AB R2, R2, R92 ;  /* 0x0000005c0202723e */ /* 0x000fc800000000ff */
[----:B------:R-:W-:Y:S01]  /*6150*/  F2FP.PACK_AB R0, R0, R94 ;  /* 0x0000005e0000723e */ /* 0x000fe200000000ff */
[----:B--2---:R-:W-:Y:S04]  /*6160*/  STS [R170], R16 ;  /* 0x00000010aa007388 */ /* 0x004fe80000000800 */
[----:B------:R-:W-:Y:S04]  /*6170*/  STS [R170+0x400], R15 ;  /* 0x0004000faa007388 */ /* 0x000fe80000000800 */
[----:B---3--:R-:W-:Y:S01]  /*6180*/  STS [R168], R12 ;  /* 0x0000000ca8007388 */ /* 0x008fe20000000800 */
[----:B----4-:R-:W-:-:S03]  /*6190*/  ISETP.NE.AND P0, PT, R169, -0x1, PT ;  /* 0xffffffffa900780c */ /* 0x010fc60003f05270 */
[----:B------:R-:W-:Y:S04]  /*61a0*/  STS [R168+0x400], R11 ;  /* 0x0004000ba8007388 */ /* 0x000fe80000000800 */
        /* <DEDUP_REMOVED lines=11> */
[----:B------:R1:W-:Y:S04]  /*6260*/  STS [R168+0x3400], R0 ;  /* 0x00340000a8007388 */ /* 0x0003e80000000800 */
[----:B------:R-:W-:Y:S04]  /*6270*/  STS [R170+0x4000], R20 ;  /* 0x00400014aa007388 */ /* 0x000fe80000000800 */
[----:B------:R-:W-:Y:S04]  /*6280*/  STS [R170+0x4400], R22 ;  /* 0x00440016aa007388 */ /* 0x000fe80000000800 */
[----:B------:R-:W-:Y:S04]  /*6290*/  STS [R168+0x4000], R32 ;  /* 0x00400020a8007388 */ /* 0x000fe80000000800 */
[----:B------:R-:W-:Y:S04]  /*62a0*/  STS [R168+0x4400], R34 ;  /* 0x00440022a8007388 */ /* 0x000fe80000000800 */
[----:B------:R-:W-:Y:S04]  /*62b0*/  STS [R170+0x5000], R24 ;  /* 0x00500018aa007388 */ /* 0x000fe80000000800 */
[----:B------:R-:W-:Y:S01]  /*62c0*/  STS [R170+0x5400], R26 ;  /* 0x0054001aaa007388 */ /* 0x000fe20000000800 */
[----:B-1----:R-:W-:-:S03]  /*62d0*/  @P0 IADD3 R0, R243, R169, RZ ;  /* 0x000000a9f3000210 */ /* 0x002fc60007ffe0ff */
[----:B------:R-:W-:Y:S02]  /*62e0*/  STS [R168+0x5000], R28 ;  /* 0x0050001ca8007388 */ /* 0x000fe40000000800 */
[C---:B------:R-:W-:Y:S02]  /*62f0*/  @P0 IMAD.WIDE.U32 R2, R0.reuse, c[0x0][0x3a0], RZ ;  /* 0x0000e80000020a25 */ /* 0x040fe400078e00ff */
[----:B------:R-:W-:Y:S02]  /*6300*/  STS [R168+0x5400], R30 ;  /* 0x0054001ea8007388 */ /* 0x000fe40000000800 */
[----:B------:R-:W-:Y:S01]  /*6310*/  @P0 IMAD R8, R0, c[0x0][0x3a4], R3 ;  /* 0x0000e90000080a24 */ /* 0x000fe200078e0203 */
[----:B------:R-:W-:Y:S01]  /*6320*/  @P0 MOV R7, R2 ;  /* 0x0000000200070202 */ /* 0x000fe20000000f00 */
        /* <DEDUP_REMOVED lines=8> */
[----:B-1----:R-:W1:Y:S02]  /*63b0*/  S2R R168, SR_CTAID.Y ;  /* 0x0000000000a87919 */ /* 0x002e640000002600 */
[----:B-1----:R-:W-:Y:S01]  /*63c0*/  SHF.R.S32.HI R5, RZ, 0x1f, R168 ;  /* 0x0000001fff057819 */ /* 0x002fe200000114a8 */
        /* <DEDUP_REMOVED lines=11> */
.L_x_166:
        /* <DEDUP_REMOVED lines=15> */
.L_x_167:
[----:B------:R-:W2:Y:S01]  /*6570*/  LDL R9, [R1+0x10] ;  /* 0x0000100001097983 */ /* 0x000ea20000100800 */
[----:B------:R-:W-:Y:S01]  /*6580*/  SHF.R.S32.HI R3, RZ, 0x1f, R218 ;  /* 0x0000001fff037819 */ /* 0x000fe200000114da */
[----:B------:R-:W-:Y:S01]  /*6590*/  BSSY B0, `(.L_x_168) ;  /* 0x0000027000007945 */ /* 0x000fe20003800000 */
[----:B------:R-:W-:Y:S01]  /*65a0*/  MOV R2, R218 ;  /* 0x000000da00027202 */ /* 0x000fe20000000f00 */
[----:B------:R-:W-:Y:S01]  /*65b0*/  BAR.SYNC.DEFER_BLOCKING 0x0 ;  /* 0x0000000000007b1d */ /* 0x000fe20000010000 */
[----:B------:R-:W-:Y:S02]  /*65c0*/  SHF.R.S32.HI R22, RZ, 0x1f, R244 ;  /* 0x0000001fff167819 */ /* 0x000fe400000114f4 */
[----:B------:R-:W-:-:S03]  /*65d0*/  SHF.R.S32.HI R49, RZ, 0x1f, R242 ;  /* 0x0000001fff317819 */ /* 0x000fc600000114f2 */
[----:B------:R1:W3:Y:S04]  /*65e0*/  LDS.128 R28, [R208+0xd000] ;  /* 0x00d00000d01c7984 */ /* 0x0002e80000000c00 */
[----:B------:R1:W4:Y:S04]  /*65f0*/  LDS.128 R24, [R208+0xf000] ;  /* 0x00f00000d0187984 */ /* 0x0003280000000c00 */
[----:B------:R1:W1:Y:S04]  /*6600*/  LDS.128 R36, [R208+0x10000] ;  /* 0x01000000d0247984 */ /* 0x0002680000000c00 */
[----:B------:R1:W1:Y:S04]  /*6610*/  LDS.128 R44, [R208+0x11000] ;  /* 0x01100000d02c7984 */ /* 0x0002680000000c00 */
[----:B------:R1:W1:Y:S04]  /*6620*/  LDS.128 R32, [R208+0x12000] ;  /* 0x01200000d0207984 */ /* 0x0002680000000c00 */
[----:B------:R1:W1:Y:S01]  /*6630*/  LDS.128 R40, [R208+0x13000] ;  /* 0x01300000d0287984 */ /* 0x0002620000000c00 */
[C---:B--2---:R-:W-:Y:S01]  /*6640*/  SHF.L.U32 R0, R9.reuse, 0x6, RZ ;  /* 0x0000000609007819 */ /* 0x044fe200000006ff */
[----:B------:R-:W-:-:S03]  /*6650*/  IMAD R11, R9, -0x40, R209 ;  /* 0xffffffc0090b7824 */ /* 0x000fc600078e02d1 */
[----:B------:R-:W-:Y:S01]  /*6660*/  SHF.R.S32.HI R20, RZ, 0x1f, R0 ;  /* 0x0000001fff147819 */ /* 0x000fe20000011400 */
[----:B------:R-:W-:Y:S01]  /*6670*/  IMAD.WIDE.U32 R4, R0, c[0x0][0x3a0], R2 ;  /* 0x0000e80000047a25 */ /* 0x000fe200078e0002 */
[----:B------:R-:W-:-:S03]  /*6680*/  ISETP.GE.AND P3, PT, R242, R11, PT ;  /* 0x0000000bf200720c */ /* 0x000fc60003f66270 */
[----:B------:R-:W-:Y:S01]  /*6690*/  IMAD R6, R20, c[0x0][0x3a0], RZ ;  /* 0x0000e80014067a24 */ /* 0x000fe200078e02ff */
[----:B------:R-:W-:-:S03]  /*66a0*/  IADD3 R4, P0, R7, R4, RZ ;  /* 0x0000000407047210 */ /* 0x000fc60007f1e0ff */
[----:B------:R-:W-:-:S05]  /*66b0*/  IMAD R6, R0, c[0x0][0x3a4], R6 ;  /* 0x0000e90000067a24 */ /* 0x000fca00078e0206 */
[----:B------:R-:W-:Y:S01]  /*66c0*/  IADD3.X R5, R8, R5, R6, P0, !PT ;  /* 0x0000000508057210 */ /* 0x000fe200007fe406 */
[----:B------:R-:W-:-:S04]  /*66d0*/  IMAD R6, R22, c[0x0][0x3b8], RZ ;  /* 0x0000ee0016067a24 */ /* 0x000fc800078e02ff */
[C---:B------:R-:W-:Y:S02]  /*66e0*/  IMAD R6, R244.reuse, c[0x0][0x3bc], R6 ;  /* 0x0000ef00f4067a24 */ /* 0x040fe400078e0206 */
[----:B------:R-:W-:-:S05]  /*66f0*/  IMAD.WIDE.U32 R4, R244, c[0x0][0x3b8], R4 ;  /* 0x0000ee00f4047a25 */ /* 0x000fca00078e0004 */
[----:B------:R-:W-:Y:S01]  /*6700*/  IADD3 R10, R5, R6, RZ ;  /* 0x00000006050a7210 */ /* 0x000fe20007ffe0ff */
[----:B------:R-:W-:Y:S05]  /*6710*/  @P3 BRA `(.L_x_169) ;  /* 0x000000e000003947 */ /* 0x000fea0003800000 */
[----:B-1-34-:R-:W-:Y:S01]  /*6720*/  ISETP.GE.AND P2, PT, R218, c[0x0][0x220], PT ;  /* 0x00008800da007a0c */ /* 0x01afe20003f46270 */
[----:B------:R-:W1:Y:S01]  /*6730*/  LDS.128 R16, [R208+0xe000] ;  /* 0x00e00000d0107984 */ /* 0x000e620000000c00 */
[----:B------:R-:W-:Y:S01]  /*6740*/  MOV R7, R10 ;  /* 0x0000000a00077202 */ /* 0x000fe20000000f00 */
[----:B------:R-:W-:Y:S01]  /*6750*/  IMAD.MOV.U32 R6, RZ, RZ, R4 ;  /* 0x000000ffff067224 */ /* 0x000fe200078e0004 */
[----:B------:R-:W-:Y:S01]  /*6760*/  ISETP.GE.AND P1, PT, R229, c[0x0][0x220], PT ;  /* 0x00008800e5007a0c */ /* 0x000fe20003f26270 */
[----:B------:R-:W-:Y:S02]  /*6770*/  IMAD R48, R49, c[0x0][0x3a0], RZ ;  /* 0x0000e80031307a24 */ /* 0x000fe400078e02ff */
[----:B------:R-:W-:-:S04]  /*6780*/  IMAD.WIDE.U32 R8, R242, c[0x0][0x3a0], R6 ;  /* 0x0000e800f2087a25 */ /* 0x000fc800078e0006 */
[----:B------:R-:W-:Y:S02]  /*6790*/  IMAD R6, R242, c[0x0][0x3a4], R48 ;  /* 0x0000e900f2067a24 */ /* 0x000fe400078e0230 */
[----:B------:R-:W2:Y:S02]  /*67a0*/  @!P2 LDS.128 R12, [R208+0xc000] ;  /* 0x00c00000d00ca984 */ /* 0x000ea40000000c00 */
[----:B------:R-:W-:Y:S01]  /*67b0*/  IMAD.IADD R7, R9, 0x1, R6 ;  /* 0x0000000109077824 */ /* 0x000fe200078e0206 */
[----:B------:R-:W-:-:S04]  /*67c0*/  LEA R6, P0, R8, c[0x0][0x340], 0x1 ;  /* 0x0000d00008067a11 */ /* 0x000fc800078008ff */
[----:B------:R-:W-:-:S05]  /*67d0*/  LEA.HI.X R7, R8, c[0x0][0x344], R7, 0x1, P0 ;  /* 0x0000d10008077a11 */ /* 0x000fca00000f0c07 */
[----:B-1----:R1:W-:Y:S04]  /*67e0*/  @!P1 STG.E.128 [R6.64+0x80], R16 ;  /* 0x0000801006009986 */ /* 0x0023e8000c101d06 */
[----:B--2---:R1:W-:Y:S02]  /*67f0*/  @!P2 STG.E.128 [R6.64], R12 ;  /* 0x0000000c0600a986 */ /* 0x0043e4000c101d06 */
.L_x_169:
[----:B-1-34-:R-:W-:Y:S05]  /*6800*/  BSYNC B0 ;  /* 0x0000000000007941 */ /* 0x01afea0003800000 */
.L_x_168:
[----:B------:R-:W-:Y:S01]  /*6810*/  IADD3 R6, R242, 0x20, RZ ;  /* 0x00000020f2067810 */ /* 0x000fe20007ffe0ff */
        /* <DEDUP_REMOVED lines=15> */
[----:B------:R1:W-:Y:S04]  /*6910*/  @!P1 STG.E.128 [R4.64], R28 ;  /* 0x0000001c04009986 */ /* 0x0003e8000c101d06 */
[----:B------:R1:W-:Y:S02]  /*6920*/  @!P0 STG.E.128 [R4.64+0x80], R24 ;  /* 0x0000801804008986 */ /* 0x0003e4000c101d06 */
.L_x_171:
[----:B------:R-:W-:Y:S05]  /*6930*/  BSYNC B0 ;  /* 0x0000000000007941 */ /* 0x000fea0003800000 */
.L_x_170:
        /* <DEDUP_REMOVED lines=22> */
[----:B------:R1:W-:Y:S02]  /*6aa0*/  @!P0 STG.E.128 [R4.64+0x80], R32 ;  /* 0x0000802004008986 */ /* 0x0003e4000c101d06 */
.L_x_173:
[----:B------:R-:W-:Y:S05]  /*6ab0*/  BSYNC B0 ;  /* 0x0000000000007941 */ /* 0x000fea0003800000 */
.L_x_172:
        /* <DEDUP_REMOVED lines=16> */
.L_x_144:
        /* <DEDUP_REMOVED lines=19> */
.L_x_175:
        /* <DEDUP_REMOVED lines=15> */
.L_x_176:
[----:B------:R-:W2:Y:S01]  /*6de0*/  LDL R7, [R1+0x10] ;  /* 0x0000100001077983 */ /* 0x000ea20000100800 */
[----:B------:R-:W-:Y:S01]  /*6df0*/  SHF.R.S32.HI R12, RZ, 0x1f, R244 ;  /* 0x0000001fff0c7819 */ /* 0x000fe200000114f4 */
[----:B------:R-:W-:Y:S01]  /*6e00*/  BSSY B0, `(.L_x_177) ;  /* 0x000001c000007945 */ /* 0x000fe20003800000 */
[----:B------:R-:W-:-:S03]  /*6e10*/  SHF.R.S32.HI R15, RZ, 0x1f, R242 ;  /* 0x0000001fff0f7819 */ /* 0x000fc600000114f2 */
[----:B------:R-:W-:-:S04]  /*6e20*/  IMAD R8, R12, c[0x0][0x3b8], RZ ;  /* 0x0000ee000c087a24 */ /* 0x000fc800078e02ff */
[----:B------:R-:W-:Y:S01]  /*6e30*/  IMAD R8, R244, c[0x0][0x3bc], R8 ;  /* 0x0000ef00f4087a24 */ /* 0x000fe200078e0208 */
        /* <DEDUP_REMOVED lines=8> */
[----:B------:R-:W-:-:S05]  /*6ec0*/  IADD3.X R3, R6, R3, R4, P0, !PT ;  /* 0x0000000306037210 */ /* 0x000fca00007fe404 */
[----:B------:R-:W-:-:S05]  /*6ed0*/  IMAD.WIDE.U32 R2, R244, c[0x0][0x3b8], R2 ;  /* 0x0000ee00f4027a25 */ /* 0x000fca00078e0002 */
        /* <DEDUP_REMOVED lines=14> */
.L_x_178:
[----:B------:R-:W-:Y:S05]  /*6fc0*/  BSYNC B0 ;  /* 0x0000000000007941 */ /* 0x000fea0003800000 */
.L_x_177:
[----:B-1----:R-:W-:Y:S01]  /*6fd0*/  IADD3 R4, R242, 0x20, RZ ;  /* 0x00000020f2047810 */ /* 0x002fe20007ffe0ff */
        /* <DEDUP_REMOVED lines=15> */
[----:B------:R1:W-:Y:S04]  /*70d0*/  @!P1 STG.E.128 [R2.64], RZ ;  /* 0x000000ff02009986 */ /* 0x0003e8000c101d06 */
[----:B------:R1:W-:Y:S02]  /*70e0*/  @!P0 STG.E.128 [R2.64+0x80], RZ ;  /* 0x000080ff02008986 */ /* 0x0003e4000c101d06 */
.L_x_180:
[----:B------:R-:W-:Y:S05]  /*70f0*/  BSYNC B0 ;  /* 0x0000000000007941 */ /* 0x000fea0003800000 */
.L_x_179:
        /* <DEDUP_REMOVED lines=23> */
.L_x_182:
[----:B------:R-:W-:Y:S05]  /*7270*/  BSYNC B0 ;  /* 0x0000000000007941 */ /* 0x000fea0003800000 */
.L_x_181:
        /* <DEDUP_REMOVED lines=14> */
.L_x_174:
[----:B------:R-:W-:Y:S05]  /*7360*/  BSYNC B1 ;  /* 0x0000000000017941 */ /* 0x000fea0003800000 */
.L_x_139:
[----:B------:R-:W3:Y:S01]  /*7370*/  LDL.LU R0, [R1+0x10] ;  /* 0x0000100001007983 */ /* 0x000ee20000300800 */
[----:B------:R-:W-:Y:S02]  /*7380*/  ULDC UR5, c[0x0][0x218] ;  /* 0x0000860000057ab9 */ /* 0x000fe40000000800 */
[----:B------:R-:W-:-:S04]  /*7390*/  UIADD3 UR5, UR5, 0x3f, URZ ;  /* 0x0000003f05057890 */ /* 0x000fc8000fffe03f */
[----:B------:R-:W-:-:S04]  /*73a0*/  USHF.R.S32.HI UR4, URZ, 0x1f, UR5 ;  /* 0x0000001f3f047899 */ /* 0x000fc80008011405 */
[----:B------:R-:W-:-:S04]  /*73b0*/  ULEA.HI UR4, UR4, UR5, URZ, 0x6 ;  /* 0x0000000504047291 */ /* 0x000fc8000f8f303f */
[----:B------:R-:W-:Y:S01]  /*73c0*/  USHF.R.S32.HI UR4, URZ, 0x6, UR4 ;  /* 0x000000063f047899 */ /* 0x000fe20008011404 */
[----:B---3--:R-:W-:-:S05]  /*73d0*/  IADD3 R0, R0, c[0x0][0xc], RZ ;  /* 0x0000030000007a10 */ /* 0x008fca0007ffe0ff */
[----:B------:R-:W-:Y:S01]  /*73e0*/  ISETP.GE.AND P0, PT, R0, UR4, PT ;  /* 0x0000000400007c0c */ /* 0x000fe2000bf06270 */
[----:B------:R3:W-:-:S12]  /*73f0*/  STL [R1+0x10], R0 ;  /* 0x0000100001007387 */ /* 0x0007d80000100800 */
[----:B------:R-:W-:Y:S01]  /*7400*/  @P0 CALL.REL.NOINC `(.L_x_183) ;  /* 0x0000001000000944 */ /* 0x000fe20003c00000 */
[----:B------:R-:W-:Y:S05]  /*7410*/  BRA `(.L_x_184) ;  /* 0xffff947000007947 */ /* 0x000fea000383ffff */
.L_x_183:
[----:B------:R-:W-:Y:S05]  /*7420*/  EXIT ;  /* 0x000000000000794d */ /* 0x000fea0003800000 */
.L_x_185:
        /* <DEDUP_REMOVED lines=13> */
.L_x_2050:


//--------------------- .text._ZN5flash44flash_bwd_dq_dk_dv_loop_seqk_parallel_kernelI23Flash_bwd_kernel_traitsILi128ELi64ELi64ELi8ELi4ELi2ELi2ELb1ELb0EN7cutlass6half_tE19Flash_kernel_traitsILi128ELi64ELi64ELi8ES3_EELb0ELb0ELb1ELb0ELb0ELb1ELb0EEEvNS_16Flash_bwd_paramsE --------------------------
	.section	.text._ZN5flash44flash_bwd_dq_dk_dv_loop_seqk_parallel_kernelI23Flash_bwd_kernel_traitsILi128ELi64ELi64ELi8ELi4ELi2ELi2ELb1ELb0EN7cutlass6half_tE19Flash_kernel_traitsILi128ELi64ELi64ELi8ES3_EELb0ELb0ELb1ELb0ELb0ELb1ELb0EEEvNS_16Flash_bwd_paramsE,"ax",@progbits
	.sectioninfo	@"SHI_REGISTERS=255"
	.align	128
        .global         _ZN5flash44flash_bwd_dq_dk_dv_loop_seqk_parallel_kernelI23Flash_bwd_kernel_traitsILi128ELi64ELi64ELi8ELi4ELi2ELi2ELb1ELb0EN7cutlass6half_tE19Flash_kernel_traitsILi128ELi64ELi64ELi8ES3_EELb0ELb0ELb1ELb0ELb0ELb1ELb0EEEvNS_16Flash_bwd_paramsE
        .type           _ZN5flash44flash_bwd_dq_dk_dv_loop_seqk_parallel_kernelI23Flash_bwd_kernel_traitsILi128ELi64ELi64ELi8ELi4ELi2ELi2ELb1ELb0EN7cutlass6half_tE19Flash_kernel_traitsILi128ELi64ELi64ELi8ES3_EELb0ELb0ELb1ELb0ELb0ELb1ELb0EEEvNS_16Flash_bwd_paramsE,@function
        .size           _ZN5flash44flash_bwd_dq_dk_dv_loop_seqk_parallel_kernelI23Flash_bwd_kernel_traitsILi128ELi64ELi64ELi8ELi4ELi2ELi2ELb1ELb0EN7cutlass6half_tE19Flash_kernel_traitsILi128ELi64ELi64ELi8ES3_EELb0ELb0ELb1ELb0ELb0ELb1ELb0EEEvNS_16Flash_bwd_paramsE,(.L_x_2051 - _ZN5flash44flash_bwd_dq_dk_dv_loop_seqk_parallel_kernelI23Flash_bwd_kernel_traitsILi128ELi64ELi64ELi8ELi4ELi2ELi2ELb1ELb0EN7cutlass6half_tE19Flash_kernel_traitsILi128ELi64ELi64ELi8ES3_EELb0ELb0ELb1ELb0ELb0ELb1ELb0EEEvNS_16Flash_bwd_paramsE)
        .other          _ZN5flash44flash_bwd_dq_dk_dv_loop_seqk_parallel_kernelI23Flash_bwd_kernel_traitsILi128ELi64ELi64ELi8ELi4ELi2ELi2ELb1ELb0EN7cutlass6half_tE19Flash_kernel_traitsILi128ELi64ELi64ELi8ES3_EELb0ELb0ELb1ELb0ELb0ELb1ELb0EEEvNS_16Flash_bwd_paramsE,@"STO_CUDA_ENTRY STV_DEFAULT"
_ZN5flash44flash_bwd_dq_dk_dv_loop_seqk_parallel_kernelI23Flash_bwd_kernel_traitsILi128ELi64ELi64ELi8ELi4ELi2ELi2ELb1ELb0EN7cutlass6half_tE19Flash_kernel_traitsILi128ELi64ELi64ELi8ES3_EELb0ELb0ELb1ELb0ELb0ELb1ELb0EEEvNS_16Flash_bwd_paramsE:
.text._ZN5flash44flash_bwd_dq_dk_dv_loop_seqk_parallel_kernelI23Flash_bwd_kernel_traitsILi128ELi64ELi64ELi8ELi4ELi2ELi2ELb1ELb0EN7cutlass6half_tE19Flash_kernel_traitsILi128ELi64ELi64ELi8ES3_EELb0ELb0ELb1ELb0ELb0ELb1ELb0EEEvNS_16Flash_bwd_paramsE:
        /* <DEDUP_REMOVED lines=11> */
[----:B------:R-:W-:Y:S02]  /*00b0*/  ULDC.64 UR6, c[0x0][0x118] ;  /* 0x0000460000067ab9 */ /* 0x000fe40000000a00 */
[----:B------:R-:W2:Y:S04]  /*00c0*/  S2R R215, SR_CTAID.Y ;  /* 0x0000000000d77919 */ /* 0x000ea80000002600 */
[----:B------:R-:W3:Y:S01]  /*00d0*/  S2R R235, SR_CTAID.Z ;  /* 0x0000000000eb7919 */ /* 0x000ee20000002700 */
[----:B-1----:R-:W-:Y:S01]  /*00e0*/  SHF.R.S32.HI R8, RZ, 0x1f, R5 ;  /* 0x0000001fff087819 */ /* 0x002fe20000011405 */
[----:B------:R-:W-:-:S03]  /*00f0*/  IMAD.SHL.U32 R210, R5, 0x2, RZ ;  /* 0x0000000205d27824 */ /* 0x000fc600078e00ff */
[CC--:B------:R-:W-:Y:S02]  /*0100*/  LEA.HI R3, R8.reuse, R5.reuse, RZ, 0x5 ;  /* 0x0000000508037211 */ /* 0x0c0fe400078f28ff */
[----:B------:R-:W-:Y:S02]  /*0110*/  LEA.HI R11, R8, R5, RZ, 0x4 ;  /* 0x00000005080b7211 */ /* 0x000fe400078f20ff */
[--C-:B------:R-:W-:Y:S02]  /*0120*/  SHF.R.S32.HI R10, RZ, 0x5, R3.reuse ;  /* 0x00000005ff0a7819 */ /* 0x100fe40000011403 */
[----:B------:R-:W-:Y:S02]  /*0130*/  SHF.R.S32.HI R209, RZ, 0x1f, R3 ;  /* 0x0000001fffd17819 */ /* 0x000fe40000011403 */
[----:B------:R-:W-:Y:S02]  /*0140*/  SHF.R.S32.HI R7, RZ, 0x4, R11 ;  /* 0x00000004ff077819 */ /* 0x000fe4000001140b */
[----:B------:R-:W-:-:S02]  /*0150*/  LEA.HI R209, R209, R10, RZ, 0x2 ;  /* 0x0000000ad1d17211 */ /* 0x000fc400078f10ff */
[----:B------:R-:W-:Y:S02]  /*0160*/  LEA.HI R2, R3, R10, RZ, 0x1 ;  /* 0x0000000a03027211 */ /* 0x000fe400078f08ff */
[----:B------:R-:W-:Y:S02]  /*0170*/  LEA.HI R9, R8, R5, RZ, 0x2 ;  /* 0x0000000508097211 */ /* 0x000fe400078f10ff */
[----:B------:R-:W-:Y:S02]  /*0180*/  LOP3.LUT R209, R209, 0xfffffffc, RZ, 0xc0, !PT ;  /* 0xfffffffcd1d17812 */ /* 0x000fe400078ec0ff */
[----:B------:R-:W-:Y:S02]  /*0190*/  LOP3.LUT R2, R2, 0xfffffffe, RZ, 0xc0, !PT ;  /* 0xfffffffe02027812 */ /* 0x000fe400078ec0ff */
[----:B------:R-:W-:Y:S01]  /*01a0*/  LEA.HI R4, R11, R7, RZ, 0x1 ;  /* 0x000000070b047211 */ /* 0x000fe200078f08ff */
[----:B------:R-:W-:Y:S01]  /*01b0*/  IMAD.IADD R209, R10, 0x1, -R209 ;  /* 0x000000010ad17824 */ /* 0x000fe200078e0ad1 */
[----:B------:R-:W-:Y:S01]  /*01c0*/  LEA.HI R14, R8, R5, RZ, 0x3 ;  /* 0x00000005080e7211 */ /* 0x000fe200078f18ff */
[----:B------:R-:W-:Y:S01]  /*01d0*/  IMAD.IADD R2, R10, 0x1, -R2 ;  /* 0x000000010a027824 */ /* 0x000fe200078e0a02 */
[----:B------:R-:W-:-:S02]  /*01e0*/  SHF.R.S32.HI R0, RZ, 0x2, R9 ;  /* 0x00000002ff007819 */ /* 0x000fc40000011409 */
[----:B------:R-:W-:Y:S01]  /*01f0*/  SHF.R.S32.HI R6, RZ, 0x1f, R9 ;  /* 0x0000001fff067819 */ /* 0x000fe20000011409 */
[----:B------:R-:W-:Y:S01]  /*0200*/  IMAD.SHL.U32 R206, R2, 0x10, RZ ;  /* 0x0000001002ce7824 */ /* 0x000fe200078e00ff */
[----:B------:R-:W-:Y:S02]  /*0210*/  LOP3.LUT R4, R4, 0xfffffffe, RZ, 0xc0, !PT ;  /* 0xfffffffe04047812 */ /* 0x000fe400078ec0ff */
[----:B------:R-:W-:Y:S02]  /*0220*/  SHF.R.S32.HI R214, RZ, 0x3, R14 ;  /* 0x00000003ffd67819 */ /* 0x000fe4000001140e */
[----:B------:R-:W-:Y:S01]  /*0230*/  LEA.HI R6, R6, R0, RZ, 0x3 ;  /* 0x0000000006067211 */ /* 0x000fe200078f18ff */
[----:B------:R-:W-:Y:S01]  /*0240*/  IMAD.IADD R4, R7, 0x1, -R4 ;  /* 0x0000000107047824 */ /* 0x000fe200078e0a04 */
[----:B------:R-:W-:Y:S01]  /*0250*/  LOP3.LUT R3, R3, 0xffffffe0, RZ, 0xc0, !PT ;  /* 0xffffffe003037812 */ /* 0x000fe200078ec0ff */
[----:B------:R-:W-:Y:S01]  /*0260*/  IMAD.SHL.U32 R7, R214, 0x40, RZ ;  /* 0x00000040d6077824 */ /* 0x000fe200078e00ff */
[----:B------:R-:W-:Y:S01]  /*0270*/  LOP3.LUT R10, R14, 0xfffffff8, RZ, 0xc0, !PT ;  /* 0xfffffff80e0a7812 */ /* 0x000fe200078ec0ff */
[----:B------:R-:W-:Y:S01]  /*0280*/  IMAD.SHL.U32 R208, R4, 0x20, RZ ;  /* 0x0000002004d07824 */ /* 0x000fe200078e00ff */
[----:B------:R-:W-:Y:S01]  /*0290*/  LOP3.LUT R6, R6, 0xfffffff8, RZ, 0xc0, !PT ;  /* 0xfffffff806067812 */ /* 0x000fe200078ec0ff */
[----:B------:R-:W-:Y:S01]  /*02a0*/  IMAD.IADD R3, R5, 0x1, -R3 ;  /* 0x0000000105037824 */ /* 0x000fe200078e0a03 */
[----:B------:R-:W-:Y:S01]  /*02b0*/  LOP3.LUT R11, R11, 0xfffffff0, RZ, 0xc0, !PT ;  /* 0xfffffff00b0b7812 */ /* 0x000fe200078ec0ff */
[----:B------:R-:W-:Y:S01]  /*02c0*/  IMAD.IADD R10, R5, 0x1, -R10 ;  /* 0x00000001050a7824 */ /* 0x000fe200078e0a0a */
[----:B------:R-:W-:Y:S01]  /*02d0*/  LOP3.LUT R7, R7, 0x1c0, RZ, 0xc0, !PT ;  /* 0x000001c007077812 */ /* 0x000fe200078ec0ff */
[----:B------:R-:W-:Y:S01]  /*02e0*/  IMAD.IADD R6, R0, 0x1, -R6 ;  /* 0x0000000100067824 */ /* 0x000fe200078e0a06 */
[----:B------:R-:W-:Y:S01]  /*02f0*/  SHF.R.S32.HI R0, RZ, 0x1f, R3 ;  /* 0x0000001fff007819 */ /* 0x000fe20000011403 */
[----:B------:R-:W-:Y:S01]  /*0300*/  IMAD.SHL.U32 R216, R10, 0x8, RZ ;  /* 0x000000080ad87824 */ /* 0x000fe200078e00ff */
[----:B------:R-:W-:Y:S01]  /*0310*/  SHF.R.U32.HI R213, RZ, 0x3, R7 ;  /* 0x00000003ffd57819 */ /* 0x000fe20000011607 */
[----:B------:R-:W-:Y:S01]  /*0320*/  IMAD.IADD R11, R5, 0x1, -R11 ;  /* 0x00000001050b7824 */ /* 0x000fe200078e0a0b */
[----:B------:R-:W-:-:S02]  /*0330*/  LEA.HI R0, R0, R3, RZ, 0x2 ;  /* 0x0000000300007211 */ /* 0x000fc400078f10ff */
[----:B------:R-:W-:Y:S02]  /*0340*/  LOP3.LUT R7, R7, 0x38, R216, 0xf8, !PT ;  /* 0x0000003807077812 */ /* 0x000fe400078ef8d8 */
[----:B------:R-:W-:Y:S02]  /*0350*/  SHF.R.S32.HI R3, RZ, 0x1f, R11 ;  /* 0x0000001fff037819 */ /* 0x000fe4000001140b */
[----:B------:R-:W-:Y:S02]  /*0360*/  LOP3.LUT R213, R7, R213, RZ, 0x3c, !PT ;  /* 0x000000d507d57212 */ /* 0x000fe400078e3cff */
[----:B------:R-:W-:Y:S02]  /*0370*/  LEA.HI R3, R3, R11, RZ, 0x3 ;  /* 0x0000000b03037211 */ /* 0x000fe400078f18ff */
[CC--:B------:R-:W-:Y:S02]  /*0380*/  LEA.HI R7, R8.reuse, R5.reuse, RZ, 0x7 ;  /* 0x0000000508077211 */ /* 0x0c0fe400078f38ff */
[----:B------:R-:W-:-:S02]  /*0390*/  LEA.HI R8, R8, R5, RZ, 0x6 ;  /* 0x0000000508087211 */ /* 0x000fc400078f30ff */
[C---:B------:R-:W-:Y:S01]  /*03a0*/  LOP3.LUT R212, R3.reuse, 0xfffffff8, RZ, 0xc0, !PT ;  /* 0xfffffff803d47812 */ /* 0x040fe200078ec0ff */
[----:B------:R-:W-:Y:S01]  /*03b0*/  IMAD.SHL.U32 R3, R3, 0x40, RZ ;  /* 0x0000004003037824 */ /* 0x000fe200078e00ff */
[----:B------:R-:W-:Y:S02]  /*03c0*/  LOP3.LUT R13, R6, 0x1, RZ, 0xc0, !PT ;  /* 0x00000001060d7812 */ /* 0x000fe400078ec0ff */
[----:B------:R-:W-:Y:S01]  /*03d0*/  SHF.R.S32.HI R8, RZ, 0x6, R8 ;  /* 0x00000006ff087819 */ /* 0x000fe20000011408 */
[----:B------:R-:W-:Y:S01]  /*03e0*/  IMAD.IADD R212, R11, 0x1, -R212 ;  /* 0x000000010bd47824 */ /* 0x000fe200078e0ad4 */
[----:B------:R-:W-:Y:S01]  /*03f0*/  LOP3.LUT R9, R9, 0x7ffffffc, RZ, 0xc0, !PT ;  /* 0x7ffffffc09097812 */ /* 0x000fe200078ec0ff */
[----:B------:R-:W-:Y:S01]  /*0400*/  IMAD.SHL.U32 R11, R4, 0x200, RZ ;  /* 0x00000200040b7824 */ /* 0x000fe200078e00ff */
[----:B------:R-:W-:Y:S01]  /*0410*/  LOP3.LUT P4, RZ, R10, 0x2, RZ, 0xc0, !PT ;  /* 0x000000020aff7812 */ /* 0x000fe2000788c0ff */
[----:B------:R-:W-:Y:S01]  /*0420*/  IMAD R213, R8, 0x200, R213 ;  /* 0x0000020008d57824 */ /* 0x000fe200078e02d5 */
[----:B------:R-:W-:Y:S01]  /*0430*/  LOP3.LUT P3, RZ, R10, 0x4, RZ, 0xc0, !PT ;  /* 0x000000040aff7812 */ /* 0x000fe2000786c0ff */
[----:B------:R-:W-:Y:S01]  /*0440*/  IMAD.SHL.U32 R221, R8, 0x8, RZ ;  /* 0x0000000808dd7824 */ /* 0x000fe200078e00ff */
[----:B------:R-:W-:Y:S01]  /*0450*/  ISETP.NE.U32.AND P0, PT, R13, 0x1, PT ;  /* 0x000000010d00780c */ /* 0x000fe20003f05070 */
[----:B------:R-:W-:Y:S01]  /*0460*/  IMAD.IADD R8, R5, 0x1, -R9 ;  /* 0x0000000105087824 */ /* 0x000fe200078e0a09 */
[----:B------:R-:W-:Y:S01]  /*0470*/  SHF.R.S32.HI R7, RZ, 0x7, R7 ;  /* 0x00000007ff077819 */ /* 0x000fe20000011407 */
[C---:B------:R-:W-:Y:S01]  /*0480*/  IMAD.SHL.U32 R9, R6.reuse, 0x40, RZ ;  /* 0x0000004006097824 */ /* 0x040fe200078e00ff */
[----:B------:R-:W-:Y:S01]  /*0490*/  R2P PR, R6, 0x6 ;  /* 0x0000000606007804 */ /* 0x000fe20000000000 */
[----:B------:R-:W-:Y:S01]  /*04a0*/  IMAD.SHL.U32 R6, R212, 0x40, RZ ;  /* 0x00000040d4067824 */ /* 0x000fe200078e00ff */
[----:B------:R-:W-:Y:S01]  /*04b0*/  LOP3.LUT R221, R221, 0x18, RZ, 0xc0, !PT ;  /* 0x00000018dddd7812 */ /* 0x000fe200078ec0ff */
[----:B------:R-:W-:Y:S01]  /*04c0*/  IMAD.SHL.U32 R10, R10, 0x40, RZ ;  /* 0x000000400a0a7824 */ /* 0x000fe200078e00ff */
[----:B------:R-:W-:Y:S01]  /*04d0*/  LOP3.LUT R9, R9, 0x1c0, RZ, 0xc0, !PT ;  /* 0x000001c009097812 */ /* 0x000fe200078ec0ff */
[C---:B------:R-:W-:Y:S01]  /*04e0*/  IMAD R12, R7.reuse, 0x800, R11 ;  /* 0x00000800070c7824 */ /* 0x040fe200078e020b */
[----:B------:R-:W-:Y:S01]  /*04f0*/  LOP3.LUT R6, R6, 0x1c0, RZ, 0xc0, !PT ;  /* 0x000001c006067812 */ /* 0x000fe200078ec0ff */
[----:B------:R-:W-:Y:S01]  /*0500*/  IMAD.SHL.U32 R7, R7, 0x20, RZ ;  /* 0x0000002007077824 */ /* 0x000fe200078e00ff */
[----:B------:R-:W-:Y:S01]  /*0510*/  LOP3.LUT R10, R10, 0x1c0, RZ, 0xc0, !PT ;  /* 0x000001c00a0a7812 */ /* 0x000fe200078ec0ff */
[----:B------:R-:W-:Y:S01]  /*0520*/  IMAD.SHL.U32 R5, R8, 0x2, RZ ;  /* 0x0000000208057824 */ /* 0x000fe200078e00ff */
[----:B------:R-:W-:Y:S01]  /*0530*/  SHF.R.U32.HI R8, RZ, 0x3, R9 ;  /* 0x00000003ff087819 */ /* 0x000fe20000011609 */
[----:B------:R-:W-:Y:S01]  /*0540*/  IMAD.SHL.U32 R4, R4, 0x8, RZ ;  /* 0x0000000804047824 */ /* 0x000fe200078e00ff */
[----:B------:R-:W-:Y:S01]  /*0550*/  LOP3.LUT R220, R9, 0x20, R7, 0xf8, !PT ;  /* 0x0000002009dc7812 */ /* 0x000fe200078ef807 */
[----:B------:R-:W-:Y:S01]  /*0560*/  IMAD.SHL.U32 R219, R213, 0x2, RZ ;  /* 0x00000002d5db7824 */ /* 0x000fe200078e00ff */
[----:B------:R-:W-:-:S02]  /*0570*/  LOP3.LUT R208, R221, 0x20, R208, 0xf8, !PT ;  /* 0x00000020ddd07812 */ /* 0x000fc400078ef8d0 */
[----:B------:R-:W-:Y:S02]  /*0580*/  SHF.R.U32.HI R205, RZ, 0x3, R6 ;  /* 0x00000003ffcd7819 */ /* 0x000fe40000011606 */
[C---:B------:R-:W-:Y:S02]  /*0590*/  LOP3.LUT R207, R10.reuse, 0x8, R14, 0xf8, !PT ;  /* 0x000000080acf7812 */ /* 0x040fe400078ef80e */
[----:B------:R-:W-:Y:S02]  /*05a0*/  LOP3.LUT R206, R10, 0x10, R206, 0xf8, !PT ;  /* 0x000000100ace7812 */ /* 0x000fe400078ef8ce */
[----:B------:R-:W-:Y:S02]  /*05b0*/  SHF.R.U32.HI R10, RZ, 0x3, R10 ;  /* 0x00000003ff0a7819 */ /* 0x000fe4000001160a */
[----:B------:R-:W-:Y:S02]  /*05c0*/  SHF.R.S32.HI R211, RZ, 0x2, R0 ;  /* 0x00000002ffd37819 */ /* 0x000fe40000011400 */
[----:B------:R-:W-:Y:S01]  /*05d0*/  LOP3.LUT R210, R7, 0x6, R210, 0xf8, !PT ;  /* 0x0000000607d27812 */ /* 0x000fe200078ef8d2 */
[--C-:B------:R-:W-:Y:S01]  /*05e0*/  IMAD R7, R209, 0x400, R5.reuse ;  /* 0x00000400d1077824 */ /* 0x100fe200078e0205 */
[----:B------:R-:W-:Y:S01]  /*05f0*/  LOP3.LUT R220, R220, R8, RZ, 0x3c, !PT ;  /* 0x00000008dcdc7212 */ /* 0x000fe200078e3cff */
[----:B------:R-:W-:Y:S01]  /*0600*/  IMAD R5, R2, 0x400, R5 ;  /* 0x0000040002057824 */ /* 0x000fe200078e0205 */
[----:B------:R-:W-:Y:S01]  /*0610*/  LOP3.LUT R0, R3, 0xfffffe00, RZ, 0xc0, !PT ;  /* 0xfffffe0003007812 */ /* 0x000fe200078ec0ff */
[----:B------:R-:W-:Y:S01]  /*0620*/  IMAD R211, R209, 0x10, R211 ;  /* 0x00000010d1d37824 */ /* 0x000fe200078e02d3 */
[----:B------:R-:W-:Y:S01]  /*0630*/  LOP3.LUT R208, R205, R208, R6, 0x1e, !PT ;  /* 0x000000d0cdd07212 */ /* 0x000fe200078e1e06 */
[----:B------:R-:W-:Y:S01]  /*0640*/  IMAD.IADD R220, R7, 0x1, R220 ;  /* 0x0000000107dc7824 */ /* 0x000fe200078e02dc */
[----:B------:R-:W-:Y:S01]  /*0650*/  LOP3.LUT R207, R207, R10, RZ, 0x3c, !PT ;  /* 0x0000000acfcf7212 */ /* 0x000fe200078e3cff */
[--C-:B------:R-:W-:Y:S01]  /*0660*/  IMAD R209, R209, 0x400, R0.reuse ;  /* 0x00000400d1d17824 */ /* 0x100fe200078e0200 */
[----:B------:R-:W-:Y:S01]  /*0670*/  LOP3.LUT R221, R8, R9, R221, 0x1e, !PT ;  /* 0x0000000908dd7212 */ /* 0x000fe200078e1edd */
[----:B------:R-:W-:Y:S01]  /*0680*/  IMAD R2, R2, 0x400, R0 ;  /* 0x0000040002027824 */ /* 0x000fe200078e0200 */
[----:B------:R-:W-:Y:S01]  /*0690*/  LOP3.LUT R4, R6, 0x8, R4, 0xf8, !PT ;  /* 0x0000000806047812 */ /* 0x000fe200078ef804 */
[----:B------:R-:W-:Y:S01]  /*06a0*/  IMAD.IADD R207, R12, 0x1, R207 ;  /* 0x000000010ccf7824 */ /* 0x000fe200078e02cf */
[----:B------:R-:W-:Y:S01]  /*06b0*/  LOP3.LUT R208, R208, R0, RZ, 0xfc, !PT ;  /* 0x00000000d0d07212 */ /* 0x000fe200078efcff */
[----:B------:R-:W-:Y:S01]  /*06c0*/  IMAD.MOV.U32 R0, RZ, RZ, 0x40 ;  /* 0x00000040ff007424 */ /* 0x000fe200078e00ff */
[----:B------:R-:W-:Y:S01]  /*06d0*/  LOP3.LUT R205, R4, R205, RZ, 0x3c, !PT ;  /* 0x000000cd04cd7212 */ /* 0x000fe200078e3cff */
[----:B------:R-:W-:Y:S01]  /*06e0*/  IMAD.MOV.U32 R3, RZ, RZ, 0x20 ;  /* 0x00000020ff037424 */ /* 0x000fe200078e00ff */
[----:B------:R-:W-:Y:S01]  /*06f0*/  LOP3.LUT R206, R206, 0x8, R14, 0xf8, !PT ;  /* 0x00000008cece7812 */ /* 0x000fe200078ef80e */
[----:B------:R-:W-:Y:S01]  /*0700*/  IMAD.SHL.U32 R220, R220, 0x2, RZ ;  /* 0x00000002dcdc7824 */ /* 0x000fe200078e00ff */
[----:B------:R-:W-:Y:S01]  /*0710*/  SEL R0, R0, 0xffffffc0, !P3 ;  /* 0xffffffc000007807 */ /* 0x000fe20005800000 */
[----:B------:R-:W-:Y:S01]  /*0720*/  IMAD.IADD R221, R5, 0x1, R221 ;  /* 0x0000000105dd7824 */ /* 0x000fe200078e02dd */
[----:B------:R-:W-:Y:S01]  /*0730*/  LOP3.LUT R206, R11, R206, R10, 0xf6, !PT ;  /* 0x000000ce0bce7212 */ /* 0x000fe200078ef60a */
[----:B------:R-:W-:Y:S01]  /*0740*/  IMAD.SHL.U32 R207, R207, 0x2, RZ ;  /* 0x00000002cfcf7824 */ /* 0x000fe200078e00ff */
[----:B------:R-:W-:Y:S01]  /*0750*/  SEL R3, R3, 0xffffffe0, !P4 ;  /* 0xffffffe003037807 */ /* 0x000fe20006000000 */
[----:B------:R-:W-:Y:S01]  /*0760*/  IMAD.IADD R209, R209, 0x1, R205 ;  /* 0x00000001d1d17824 */ /* 0x000fe200078e02cd */
[----:B------:R-:W-:Y:S01]  /*0770*/  SEL R228, R228, 0x10, !P0 ;  /* 0x00000010e4e47807 */ /* 0x000fe20004000000 */
[----:B------:R-:W-:Y:S01]  /*0780*/  IMAD.IADD R205, R205, 0x1, R2 ;  /* 0x00000001cdcd7824 */ /* 0x000fe200078e0202 */
[C---:B------:R-:W-:Y:S01]  /*0790*/  IADD3 R222, R220.reuse, 0x20, RZ ;  /* 0x00000020dcde7810 */ /* 0x040fe20007ffe0ff */
[----:B------:R-:W-:Y:S01]  /*07a0*/  IMAD.IADD R196, R207, 0x1, R0 ;  /* 0x00000001cfc47824 */ /* 0x000fe200078e0200 */
[----:B------:R-:W-:Y:S01]  /*07b0*/  LEA R221, R221, 0xc000, 0x1 ;  /* 0x0000c000dddd7811 */ /* 0x000fe200078e08ff */
[--C-:B------:R-:W-:Y:S01]  /*07c0*/  IMAD.IADD R197, R207, 0x1, R3.reuse ;  /* 0x00000001cfc57824 */ /* 0x100fe200078e0203 */
[C---:B------:R-:W-:Y:S01]  /*07d0*/  @P1 IADD3 R222, R220.reuse, -0x20, RZ ;  /* 0xffffffe0dcde1810 */ /* 0x040fe20007ffe0ff */
[----:B------:R-:W-:Y:S01]  /*07e0*/  IMAD.IADD R224, R220, 0x1, R228 ;  /* 0x00000001dce07824 */ /* 0x000fe200078e02e4 */
[----:B------:R-:W-:Y:S01]  /*07f0*/  IADD3 R2, R0, R207, R3 ;  /* 0x000000cf00027210 */ /* 0x000fe20007ffe003 */
[C---:B------:R-:W-:Y:S01]  /*0800*/  IMAD R0, R206.reuse, 0x2, R0 ;  /* 0x00000002ce007824 */ /* 0x040fe200078e0200 */
[----:B------:R-:W-:Y:S01]  /*0810*/  IADD3 R223, R221, 0x40, RZ ;  /* 0x00000040dddf7810 */ /* 0x000fe20007ffe0ff */
[----:B------:R-:W-:Y:S01]  /*0820*/  IMAD.SHL.U32 R206, R206, 0x2, RZ ;  /* 0x00000002cece7824 */ /* 0x000fe200078e00ff */
[----:B------:R-:W-:Y:S01]  /*0830*/  LEA R205, R205, 0x10000, 0x1 ;  /* 0x00010000cdcd7811 */ /* 0x000fe200078e08ff */
[----:B------:R-:W-:Y:S01]  /*0840*/  IMAD.IADD R3, R3, 0x1, R196 ;  /* 0x0000000103037824 */ /* 0x000fe200078e02c4 */
[----:B------:R-:W-:Y:S01]  /*0850*/  @P2 IADD3 R223, R221, -0x40, RZ ;  /* 0xffffffc0dddf2810 */ /* 0x000fe20007ffe0ff */
[----:B--23--:R-:W-:-:S02]  /*0860*/  IMAD.IADD R228, R228, 0x1, R222 ;  /* 0x00000001e4e47824 */ /* 0x00cfc400078e02de */
.L_x_216:
[----:B-1----:R-:W1:Y:S01]  /*0870*/  LDC.U8 R5, c[0x0][0x312] ;  /* 0x0000c480ff057b82 */ /* 0x002e620000000000 */
[----:B------:R-:W-:Y:S01]  /*0880*/  ISETP.NE.U32.AND P4, PT, RZ, c[0x0][0x240], PT ;  /* 0x00009000ff007a0c */ /* 0x000fe20003f85070 */
[----:B----4-:R-:W-:Y:S01]  /*0890*/  IMAD.SHL.U32 R6, R215, 0x4, RZ ;  /* 0x00000004d7067824 */ /* 0x010fe200078e00ff */
[----:B------:R-:W-:Y:S01]  /*08a0*/  ISETP.NE.U32.AND P2, PT, RZ, c[0x0][0x250], PT ;  /* 0x00009400ff007a0c */ /* 0x000fe20003f45070 */
[----:B------:R-:W-:Y:S01]  /*08b0*/  IMAD.MOV.U32 R20, RZ, RZ, -0x1 ;  /* 0xffffffffff147424 */ /* 0x000fe200078e00ff */
[----:B--2---:R-:W-:-:S02]  /*08c0*/  SHF.R.S32.HI R10, RZ, 0x1f, R215 ;  /* 0x0000001fff0a7819 */ /* 0x004fc400000114d7 */
[----:B------:R-:W-:Y:S02]  /*08d0*/  ISETP.NE.AND.EX P4, PT, RZ, c[0x0][0x244], PT, P4 ;  /* 0x00009100ff007a0c */ /* 0x000fe40003f85340 */
[----:B------:R-:W-:Y:S02]  /*08e0*/  ISETP.NE.AND.EX P2, PT, RZ, c[0x0][0x254], PT, P2 ;  /* 0x00009500ff007a0c */ /* 0x000fe40003f45320 */
[----:B------:R-:W-:Y:S02]  /*08f0*/  SHF.L.U64.HI R4, R215, 0x2, R10 ;  /* 0x00000002d7047819 */ /* 0x000fe4000001020a */
[----:B------:R-:W-:Y:S02]  /*0900*/  IADD3 R8, P0, R6, c[0x0][0x240], RZ ;  /* 0x0000900006087a10 */ /* 0x000fe40007f1e0ff */
[----:B------:R-:W-:Y:S02]  /*0910*/  ISETP.EQ.U32.AND P5, PT, RZ, c[0x0][0x248], PT ;  /* 0x00009200ff007a0c */ /* 0x000fe40003fa2070 */
[----:B------:R-:W-:Y:S01]  /*0920*/  IADD3.X R9, R4, c[0x0][0x244], RZ, P0, !PT ;  /* 0x0000910004097a10 */ /* 0x000fe200007fe4ff */
[----:B------:R-:W-:-:S04]  /*0930*/  IMAD.MOV.U32 R242, RZ, RZ, RZ ;  /* 0x000000fffff27224 */ /* 0x000fc800078e00ff */
[----:B---3--:R2:W3:Y:S01]  /*0940*/  @P4 LDG.E R20, [R8.64] ;  /* 0x0000000608144981 */ /* 0x0084e2000c1e1900 */
[----:B------:R-:W-:Y:S02]  /*0950*/  @P2 IADD3 R12, P0, R6, c[0x0][0x250], RZ ;  /* 0x00009400060c2a10 */ /* 0x000fe40007f1e0ff */
[----:B-1----:R-:W-:Y:S01]  /*0960*/  ISETP.NE.AND P3, PT, R5, RZ, PT ;  /* 0x000000ff0500720c */ /* 0x002fe20003f65270 */
[----:B------:R2:W3:Y:S03]  /*0970*/  @P4 LDG.E R243, [R8.64+0x4] ;  /* 0x0000040608f34981 */ /* 0x0004e6000c1e1900 */
[----:B------:R-:W-:Y:S01]  /*0980*/  ISETP.EQ.OR.EX P5, PT, RZ, c[0x0][0x24c], !P3, P5 ;  /* 0x00009300ff007a0c */ /* 0x000fe20005fa2750 */
[----:B------:R-:W-:Y:S01]  /*0990*/  IMAD.MOV.U32 R244, RZ, RZ, -0x1 ;  /* 0xfffffffffff47424 */ /* 0x000fe200078e00ff */
[----:B------:R-:W-:-:S05]  /*09a0*/  @P2 IADD3.X R13, R4, c[0x0][0x254], RZ, P0, !PT ;  /* 0x00009500040d2a10 */ /* 0x000fca00007fe4ff */
[----:B-----5:R1:W5:Y:S01]  /*09b0*/  @P2 LDG.E R242, [R12.64] ;  /* 0x000000060cf22981 */ /* 0x020362000c1e1900 */
[----:B--2---:R-:W-:-:S04]  /*09c0*/  IADD3 R8, P1, R6, c[0x0][0x248], RZ ;  /* 0x0000920006087a10 */ /* 0x004fc80007f3e0ff */
[----:B------:R-:W-:-:S05]  /*09d0*/  IADD3.X R9, R4, c[0x0][0x24c], RZ, P1, !PT ;  /* 0x0000930004097a10 */ /* 0x000fca0000ffe4ff */
[----:B------:R1:W5:Y:S01]  /*09e0*/  @!P5 LDG.E R244, [R8.64] ;  /* 0x0000000608f4d981 */ /* 0x000362000c1e1900 */
[----:B------:R-:W-:-:S04]  /*09f0*/  ISETP.NE.U32.AND P0, PT, RZ, c[0x0][0x248], PT ;  /* 0x00009200ff007a0c */ /* 0x000fc80003f05070 */
[----:B------:R-:W-:Y:S01]  /*0a00*/  ISETP.NE.AND.EX P0, PT, RZ, c[0x0][0x24c], PT, P0 ;  /* 0x00009300ff007a0c */ /* 0x000fe20003f05300 */
[----:B------:R-:W-:Y:S02]  /*0a10*/  IMAD.MOV.U32 R5, RZ, RZ, c[0x0][0x218] ;  /* 0x00008600ff057624 */ /* 0x000fe400078e00ff */
[----:B---3--:R-:W-:Y:S02]  /*0a20*/  @P4 IMAD.IADD R243, R243, 0x1, -R20 ;  /* 0x00000001f3f34824 */ /* 0x008fe400078e0a14 */
[----:B------:R-:W-:-:S08]  /*0a30*/  @!P4 IMAD.MOV.U32 R243, RZ, RZ, c[0x0][0x214] ;  /* 0x00008500fff3c624 */ /* 0x000fd000078e00ff */
[----:B------:R-:W-:Y:S05]  /*0a40*/  @!P0 BRA `(.L_x_186) ;  /* 0x0000003000008947 */ /* 0x000fea0003800000 */
[----:B-1----:R-:W2:Y:S02]  /*0a50*/  @P3 LDG.E R5, [R8.64+0x4] ;  /* 0x0000040608053981 */ /* 0x002ea4000c1e1900 */
[----:B--2--5:R-:W-:-:S06]  /*0a60*/  @P3 IADD3 R5, R5, -R244, RZ ;  /* 0x800000f405053210 */ /* 0x024fcc0007ffe0ff */
[----:B------:R1:W5:Y:S02]  /*0a70*/  @!P3 LDG.E R5, [R8.64] ;  /* 0x000000060805b981 */ /* 0x000364000c1e1900 */
.L_x_186:
        /* <DEDUP_REMOVED lines=14> */
[----:B------:R-:W-:Y:S01]  /*0b60*/  IMAD R15, R10, c[0x0][0x178], RZ ;  /* 0x00005e000a0f7a24 */ /* 0x000fe200078e02ff */
[----:B------:R-:W-:Y:S01]  /*0b70*/  IADD3 R6, R243, 0x3f, RZ ;  /* 0x0000003ff3067810 */ /* 0x000fe20007ffe0ff */
[----:B------:R-:W-:Y:S01]  /*0b80*/  IMAD.WIDE.U32 R16, R215, c[0x0][0x178], RZ ;  /* 0x00005e00d7107a25 */ /* 0x000fe200078e00ff */
[----:B------:R-:W-:Y:S02]  /*0b90*/  IADD3 R5, R5, c[0x0][0x2e4], -R241 ;  /* 0x0000b90005057a10 */ /* 0x000fe40007ffe8f1 */
[----:B------:R-:W-:Y:S01]  /*0ba0*/  ISETP.NE.AND P0, PT, R244, -0x1, PT ;  /* 0xfffffffff400780c */ /* 0x000fe20003f05270 */
[----:B------:R-:W-:Y:S01]  /*0bb0*/  IMAD R15, R215, c[0x0][0x17c], R15 ;  /* 0x00005f00d70f7a24 */ /* 0x000fe200078e020f */
[----:B------:R-:W-:Y:S01]  /*0bc0*/  IADD3 R5, R5, 0x3f, RZ ;  /* 0x0000003f05057810 */ /* 0x000fe20007ffe0ff */
[----:B------:R-:W-:Y:S01]  /*0bd0*/  IMAD.WIDE.U32 R12, R20, c[0x0][0x190], RZ ;  /* 0x00006400140c7a25 */ /* 0x000fe200078e00ff */
[----:B------:R-:W-:-:S02]  /*0be0*/  SHF.R.S32.HI R4, RZ, 0x1f, R6 ;  /* 0x0000001fff047819 */ /* 0x000fc40000011406 */
[----:B------:R-:W-:Y:S01]  /*0bf0*/  SHF.R.S32.HI R240, RZ, 0x1f, R5 ;  /* 0x0000001ffff07819 */ /* 0x000fe20000011405 */
[----:B------:R-:W-:Y:S01]  /*0c00*/  IMAD.IADD R15, R17, 0x1, R15 ;  /* 0x00000001110f7824 */ /* 0x000fe200078e020f */
[----:B------:R-:W-:Y:S02]  /*0c10*/  LEA.HI R4, R4, R6, RZ, 0x6 ;  /* 0x0000000604047211 */ /* 0x000fe400078f30ff */
[----:B------:R-:W-:Y:S02]  /*0c20*/  LEA.HI R240, R240, R5, RZ, 0x6 ;  /* 0x00000005f0f07211 */ /* 0x000fe400078f30ff */
[----:B------:R-:W-:Y:S01]  /*0c30*/  ISETP.NE.AND P1, PT, R20, -0x1, PT ;  /* 0xffffffff1400780c */ /* 0x000fe20003f25270 */
[----:B------:R-:W-:Y:S01]  /*0c40*/  @P0 IMAD.IADD R7, R242, 0x1, R244 ;  /* 0x00000001f2070824 */ /* 0x000fe200078e02f4 */
[----:B------:R-:W-:Y:S02]  /*0c50*/  SHF.R.S32.HI R4, RZ, 0x6, R4 ;  /* 0x00000006ff047819 */ /* 0x000fe40000011404 */
[----:B------:R-:W-:Y:S01]  /*0c60*/  SHF.R.S32.HI R240, RZ, 0x6, R240 ;  /* 0x00000006fff07819 */ /* 0x000fe200000114f0 */
[----:B------:R-:W-:Y:S01]  /*0c70*/  @P0 IMAD.WIDE.U32 R8, R7, c[0x0][0x198], RZ ;  /* 0x0000660007080a25 */ /* 0x000fe200078e00ff */
[----:B------:R-:W-:-:S02]  /*0c80*/  SEL R16, R16, R12, !P1 ;  /* 0x0000000c10107207 */ /* 0x000fc40004800000 */
[----:B------:R-:W-:Y:S01]  /*0c90*/  IMNMX R240, R4, R240, PT ;  /* 0x000000f004f07217 */ /* 0x000fe20003800200 */
[----:B------:R-:W-:Y:S02]  /*0ca0*/  IMAD R4, R20, c[0x0][0x194], RZ ;  /* 0x0000650014047a24 */ /* 0x000fe400078e02ff */
        /* <DEDUP_REMOVED lines=15> */
.L_x_188:
        /* <DEDUP_REMOVED lines=13> */
.L_x_189:
[----:B------:R-:W-:Y:S01]  /*0e70*/  IABS R6, c[0x0][0x1c8] ;  /* 0x0000720000067a13 */ /* 0x000fe20000000000 */
[----:B------:R-:W1:Y:S01]  /*0e80*/  LDC.U8 R18, c[0x0][0x328] ;  /* 0x0000ca00ff127b82 */ /* 0x000e620000000000 */
[----:B------:R-:W-:Y:S01]  /*0e90*/  IABS R14, R235 ;  /* 0x000000eb000e7213 */ /* 0x000fe20000000000 */
[----:B------:R-:W-:Y:S01]  /*0ea0*/  @!P1 IMAD R13, R10, c[0x0][0x368], RZ ;  /* 0x0000da000a0d9a24 */ /* 0x000fe200078e02ff */
[----:B------:R-:W2:Y:S01]  /*0eb0*/  I2F.RP R4, R6 ;  /* 0x0000000600047306 */ /* 0x000ea20000209400 */
[----:B------:R-:W-:Y:S01]  /*0ec0*/  MOV R21, c[0x0][0x224] ;  /* 0x0000890000157a02 */ /* 0x000fe20000000f00 */
[C---:B------:R-:W-:Y:S01]  /*0ed0*/  @P1 IMAD.WIDE.U32 R32, R20.reuse, c[0x0][0x370], RZ ;  /* 0x0000dc0014201a25 */ /* 0x040fe200078e00ff */
[----:B------:R-:W-:Y:S02]  /*0ee0*/  LOP3.LUT R22, R235, c[0x0][0x1c8], RZ, 0x3c, !PT ;  /* 0x00007200eb167a12 */ /* 0x000fe400078e3cff */
[----:B------:R-:W-:Y:S01]  /*0ef0*/  SHF.R.S32.HI R21, RZ, 0x1f, R21 ;  /* 0x0000001fff157819 */ /* 0x000fe20000011415 */
[----:B------:R-:W-:Y:S01]  /*0f00*/  @!P1 IMAD R13, R215, c[0x0][0x36c], R13 ;  /* 0x0000db00d70d9a24 */ /* 0x000fe200078e020d */
[----:B------:R-:W-:Y:S01]  /*0f10*/  MOV R31, c[0x0][0x22c] ;  /* 0x00008b00001f7a02 */ /* 0x000fe20000000f00 */
[----:B------:R-:W-:Y:S01]  /*0f20*/  @P1 IMAD R33, R20, c[0x0][0x374], R33 ;  /* 0x0000dd0014211a24 */ /* 0x000fe200078e0221 */
[----:B------:R-:W-:Y:S01]  /*0f30*/  ISETP.GE.AND P3, PT, R22, RZ, PT ;  /* 0x000000ff1600720c */ /* 0x000fe20003f66270 */
[----:B------:R-:W-:Y:S01]  /*0f40*/  IMAD R21, R21, R215, RZ ;  /* 0x000000d715157224 */ /* 0x000fe200078e02ff */
[C---:B------:R-:W-:Y:S01]  /*0f50*/  SHF.L.U32 R36, R215.reuse, 0x7, RZ ;  /* 0x00000007d7247819 */ /* 0x040fe200000006ff */
[----:B------:R-:W-:-:S03]  /*0f60*/  IMAD.WIDE.U32 R28, R215, c[0x0][0x224], RZ ;  /* 0x00008900d71c7a25 */ /* 0x000fc600078e00ff */
[----:B------:R-:W-:Y:S01]  /*0f70*/  SEL R36, R36, RZ, P4 ;  /* 0x000000ff24247207 */ /* 0x000fe20002000000 */
[----:B--2---:R-:W2:Y:S01]  /*0f80*/  MUFU.RCP R4, R4 ;  /* 0x0000000400047308 */ /* 0x004ea20000001000 */
[----:B------:R-:W-:Y:S02]  /*0f90*/  IMAD R21, R10, c[0x0][0x224], R21 ;  /* 0x000089000a157a24 */ /* 0x000fe400078e0215 */
[----:B------:R-:W-:Y:S01]  /*0fa0*/  IMAD.WIDE R22, R31, c[0x0][0x1c0], RZ ;  /* 0x000070001f167a25 */ /* 0x000fe200078e02ff */
[----:B-1----:R-:W-:-:S03]  /*0fb0*/  ISETP.NE.AND P2, PT, R18, RZ, PT ;  /* 0x000000ff1200720c */ /* 0x002fc60003f45270 */
[----:B------:R-:W-:Y:S02]  /*0fc0*/  IMAD.IADD R21, R29, 0x1, R21 ;  /* 0x000000011d157824 */ /* 0x000fe400078e0215 */
[----:B------:R-:W-:Y:S01]  /*0fd0*/  IMAD.WIDE.U32 R26, R22, R20, RZ ;  /* 0x00000014161a7225 */ /* 0x000fe200078e00ff */
[----:B--2---:R-:W-:-:S07]  /*0fe0*/  IADD3 R4, R4, 0xffffffe, RZ ;  /* 0x0ffffffe04047810 */ /* 0x004fce0007ffe0ff */
[----:B------:R-:W-:Y:S01]  /*0ff0*/  @P2 IMAD R34, R215, c[0x0][0x214], RZ ;  /* 0x00008500d7222a24 */ /* 0x000fe200078e02ff */
[----:B------:R-:W1:Y:S04]  /*1000*/  F2I.FTZ.U32.TRUNC.NTZ R5, R4 ;  /* 0x0000000400057305 */ /* 0x000e68000021f000 */
[----:B------:R-:W-:-:S05]  /*1010*/  @P2 SEL R34, R34, R20, !P1 ;  /* 0x0000001422222207 */ /* 0x000fca0004800000 */
[----:B------:R-:W-:Y:S01]  /*1020*/  @P2 IMAD R34, R235, c[0x0][0x234], R34 ;  /* 0x00008d00eb222a24 */ /* 0x000fe200078e0222 */
[----:B-1----:R-:W-:-:S05]  /*1030*/  IADD3 R4, RZ, -R5, RZ ;  /* 0x80000005ff047210 */ /* 0x002fca0007ffe0ff */
[----:B------:R-:W-:Y:S02]  /*1040*/  IMAD R11, R4, R6, RZ ;  /* 0x00000006040b7224 */ /* 0x000fe400078e02ff */
[----:B------:R-:W-:-:S04]  /*1050*/  IMAD.MOV.U32 R4, RZ, RZ, RZ ;  /* 0x000000ffff047224 */ /* 0x000fc800078e00ff */
[----:B------:R-:W-:-:S04]  /*1060*/  IMAD.HI.U32 R11, R5, R11, R4 ;  /* 0x0000000b050b7227 */ /* 0x000fc800078e0004 */
[----:B------:R-:W-:-:S04]  /*1070*/  @!P1 IMAD.WIDE.U32 R4, R215, c[0x0][0x368], RZ ;  /* 0x0000da00d7049a25 */ /* 0x000fc800078e00ff */
[----:B------:R-:W-:Y:S01]  /*1080*/  IMAD.HI.U32 R11, R11, R14, RZ ;  /* 0x0000000e0b0b7227 */ /* 0x000fe200078e00ff */
[----:B------:R-:W-:Y:S02]  /*1090*/  @!P1 MOV R32, R4 ;  /* 0x0000000400209202 */ /* 0x000fe40000000f00 */
[----:B------:R-:W1:Y:S01]  /*10a0*/  S2R R4, SR_CTAID.X ;  /* 0x0000000000047919 */ /* 0x000e620000002500 */
[----:B------:R-:W-:Y:S02]  /*10b0*/  IMAD.MOV R17, RZ, RZ, -R11 ;  /* 0x000000ffff117224 */ /* 0x000fe400078e0a0b */
[----:B------:R-:W-:Y:S01]  /*10c0*/  @!P1 IMAD.IADD R33, R5, 0x1, R13 ;  /* 0x0000000105219824 */ /* 0x000fe200078e020d */
[----:B------:R-:W-:Y:S01]  /*10d0*/  SHF.L.U64.HI R13, R215, 0x7, R10 ;  /* 0x00000007d70d7819 */ /* 0x000fe2000001020a */
[----:B------:R-:W-:Y:S01]  /*10e0*/  IMAD R17, R6, R17, R14 ;  /* 0x0000001106117224 */ /* 0x000fe200078e020e */
[----:B------:R-:W2:Y:S01]  /*10f0*/  LDC.U8 R5, c[0x0][0x3d0] ;  /* 0x0000f400ff057b82 */ /* 0x000ea20000000000 */
[-C--:B------:R-:W-:Y:S01]  /*1100*/  IMAD R14, R23, R28.reuse, RZ ;  /* 0x0000001c170e7224 */ /* 0x080fe200078e02ff */
[----:B------:R-:W-:Y:S01]  /*1110*/  SEL R13, R13, RZ, P4 ;  /* 0x000000ff0d0d7207 */ /* 0x000fe20002000000 */
[----:B------:R-:W-:Y:S01]  /*1120*/  IMAD.WIDE.U32 R28, R22, R28, RZ ;  /* 0x0000001c161c7225 */ /* 0x000fe200078e00ff */
[----:B------:R-:W-:-:S02]  /*1130*/  ISETP.GT.U32.AND P5, PT, R6, R17, PT ;  /* 0x000000110600720c */ /* 0x000fc40003fa4070 */
[----:B------:R-:W-:Y:S01]  /*1140*/  IADD3 R36, P4, R19, R36, RZ ;  /* 0x0000002413247210 */ /* 0x000fe20007f9e0ff */
[----:B------:R-:W-:Y:S01]  /*1150*/  IMAD R14, R22, R21, R14 ;  /* 0x00000015160e7224 */ /* 0x000fe200078e020e */
[----:B------:R-:W-:Y:S01]  /*1160*/  SEL R24, R28, R26, !P1 ;  /* 0x0000001a1c187207 */ /* 0x000fe20004800000 */
[----:B------:R-:W-:Y:S01]  /*1170*/  IMAD R28, R235, c[0x0][0x22c], RZ ;  /* 0x00008b00eb1c7a24 */ /* 0x000fe200078e02ff */
[----:B------:R-:W-:Y:S01]  /*1180*/  IADD3.X R13, R25, R13, RZ, P4, !PT ;  /* 0x0000000d190d7210 */ /* 0x000fe200027fe4ff */
[----:B------:R-:W-:-:S03]  /*1190*/  IMAD.IADD R14, R29, 0x1, R14 ;  /* 0x000000011d0e7824 */ /* 0x000fc600078e020e */
[----:B------:R-:W-:-:S03]  /*11a0*/  SHF.R.S32.HI R30, RZ, 0x1f, R28 ;  /* 0x0000001fff1e7819 */ /* 0x000fc6000001141c */
[----:B------:R-:W-:Y:S01]  /*11b0*/  @!P5 IMAD.IADD R17, R17, 0x1, -R6 ;  /* 0x000000011111d824 */ /* 0x000fe200078e0a06 */
[----:B------:R-:W-:Y:S02]  /*11c0*/  @!P5 IADD3 R11, R11, 0x1, RZ ;  /* 0x000000010b0bd810 */ /* 0x000fe40007ffe0ff */
[----:B------:R-:W-:Y:S02]  /*11d0*/  ISETP.NE.AND P5, PT, RZ, c[0x0][0x1c8], PT ;  /* 0x00007200ff007a0c */ /* 0x000fe40003fa5270 */
[----:B------:R-:W-:Y:S01]  /*11e0*/  ISETP.GE.U32.AND P6, PT, R17, R6, PT ;  /* 0x000000061100720c */ /* 0x000fe20003fc6070 */
[----:B------:R-:W-:Y:S01]  /*11f0*/  IMAD R6, R23, R20, RZ ;  /* 0x0000001417067224 */ /* 0x000fe200078e02ff */
[----:B--2---:R-:W-:Y:S01]  /*1200*/  ISETP.NE.AND P4, PT, R5, RZ, PT ;  /* 0x000000ff0500720c */ /* 0x004fe20003f85270 */
[-C--:B------:R-:W-:Y:S02]  /*1210*/  IMAD R23, R23, R36.reuse, RZ ;  /* 0x0000002417177224 */ /* 0x080fe400078e02ff */
[----:B------:R-:W-:Y:S01]  /*1220*/  IMAD.WIDE.U32 R36, R22, R36, RZ ;  /* 0x0000002416247225 */ /* 0x000fe200078e00ff */
[----:B------:R-:W-:-:S03]  /*1230*/  @P1 IADD3 R14, R27, R6, RZ ;  /* 0x000000061b0e1210 */ /* 0x000fc60007ffe0ff */
[----:B-1----:R-:W-:-:S04]  /*1240*/  IMAD.WIDE.U32 R26, R4, c[0x0][0x3d8], RZ ;  /* 0x0000f600041a7a25 */ /* 0x002fc800078e00ff */
[----:B------:R-:W-:Y:S01]  /*1250*/  @P6 IADD3 R11, R11, 0x1, RZ ;  /* 0x000000010b0b6810 */ /* 0x000fe20007ffe0ff */
[----:B------:R-:W-:Y:S01]  /*1260*/  IMAD R23, R22, R13, R23 ;  /* 0x0000000d16177224 */ /* 0x000fe200078e0217 */
[----:B------:R-:W-:Y:S01]  /*1270*/  SHF.R.S32.HI R13, RZ, 0x1f, R235 ;  /* 0x0000001fff0d7819 */ /* 0x000fe200000114eb */
[----:B------:R-:W-:Y:S01]  /*1280*/  IMAD R18, R4, c[0x0][0x3dc], R27 ;  /* 0x0000f70004127a24 */ /* 0x000fe200078e021b */
[----:B------:R-:W-:Y:S01]  /*1290*/  SEL R27, R26, RZ, P4 ;  /* 0x000000ff1a1b7207 */ /* 0x000fe20002000000 */
[----:B------:R-:W-:Y:S01]  /*12a0*/  IMAD.MOV.U32 R6, RZ, RZ, R11 ;  /* 0x000000ffff067224 */ /* 0x000fe200078e000b */
[----:B------:R-:W-:Y:S01]  /*12b0*/  SHF.R.S32.HI R11, RZ, 0x1f, R227 ;  /* 0x0000001fff0b7819 */ /* 0x000fe200000114e3 */
[----:B------:R-:W-:Y:S01]  /*12c0*/  @!P2 IMAD R4, R215, c[0x0][0x1c0], R235 ;  /* 0x00007000d704aa24 */ /* 0x000fe200078e02eb */
[----:B------:R-:W-:Y:S02]  /*12d0*/  SEL R18, R18, RZ, P4 ;  /* 0x000000ff12127207 */ /* 0x000fe40002000000 */
[----:B------:R-:W-:Y:S01]  /*12e0*/  @!P3 IADD3 R6, -R6, RZ, RZ ;  /* 0x000000ff0606b210 */ /* 0x000fe20007ffe1ff */
[----:B------:R-:W-:Y:S01]  /*12f0*/  @!P2 IMAD R34, R4, c[0x0][0x214], RZ ;  /* 0x000085000422aa24 */ /* 0x000fe200078e02ff */
[----:B------:R-:W-:-:S02]  /*1300*/  @!P5 LOP3.LUT R6, RZ, c[0x0][0x1c8], RZ, 0x33, !PT ;  /* 0x00007200ff06da12 */ /* 0x000fc400078e33ff */
        /* <DEDUP_REMOVED lines=10> */
.L_x_190:
[----:B------:R-:W-:-:S04]  /*13b0*/  IMAD R20, R215, c[0x0][0x1c0], R235 ;  /* 0x00007000d7147a24 */ /* 0x000fc800078e02eb */
[----:B------:R-:W-:Y:S02]  /*13c0*/  IMAD R20, R20, c[0x0][0x224], RZ ;  /* 0x0000890014147a24 */ /* 0x000fe400078e02ff */
.L_x_191:
[----:B------:R-:W1:Y:S01]  /*13d0*/  S2R R4, SR_TID.X ;  /* 0x0000000000047919 */ /* 0x000e620000002100 */
[----:B------:R-:W-:Y:S01]  /*13e0*/  IADD3 R32, P3, R216, R32, RZ ;  /* 0x00000020d8207210 */ /* 0x000fe20007f7e0ff */
[----:B------:R-:W-:Y:S01]  /*13f0*/  IMAD R31, R31, c[0x0][0x1c0], RZ ;  /* 0x000070001f1f7a24 */ /* 0x000fe200078e02ff */
[----:B------:R-:W-:Y:S01]  /*1400*/  SHF.R.S32.HI R217, RZ, 0x1f, R216 ;  /* 0x0000001fffd97819 */ /* 0x000fe200000114d8 */
[----:B------:R-:W-:Y:S01]  /*1410*/  IMAD R26, R25, c[0x0][0x370], RZ ;  /* 0x0000dc00191a7a24 */ /* 0x000fe200078e02ff */
[----:B------:R-:W-:Y:S01]  /*1420*/  BSSY B1, `(.L_x_187) ;  /* 0x00004c5000017945 */ /* 0x000fe20003800000 */
[----:B------:R-:W-:Y:S02]  /*1430*/  IMAD.SHL.U32 R29, R31, 0x40, RZ ;  /* 0x000000401f1d7824 */ /* 0x000fe400078e00ff */
[----:B------:R-:W-:Y:S02]  /*1440*/  IMAD.X R33, R217, 0x1, R33, P3 ;  /* 0x00000001d9217824 */ /* 0x000fe400018e0621 */
[C---:B------:R-:W-:Y:S01]  /*1450*/  IMAD.IADD R34, R19.reuse, 0x1, R34 ;  /* 0x0000000113227824 */ /* 0x040fe200078e0222 */
[----:B------:R-:W-:Y:S01]  /*1460*/  IADD3 R28, P2, P1, R36, R29, R28 ;  /* 0x0000001d241c7210 */ /* 0x000fe2000795e01c */
[C---:B------:R-:W-:Y:S01]  /*1470*/  IMAD.IADD R20, R19.reuse, 0x1, R20 ;  /* 0x0000000113147824 */ /* 0x040fe200078e0214 */
[----:B------:R-:W-:Y:S01]  /*1480*/  SHF.R.S32.HI R29, RZ, 0x1f, R29 ;  /* 0x0000001fff1d7819 */ /* 0x000fe2000001141d */
[----:B------:R-:W-:-:S02]  /*1490*/  IMAD R26, R19, c[0x0][0x374], R26 ;  /* 0x0000dd00131a7a24 */ /* 0x000fc400078e021a */
[----:B------:R-:W-:Y:S01]  /*14a0*/  IMAD.WIDE.U32 R32, R19, c[0x0][0x370], R32 ;  /* 0x0000dc0013207a25 */ /* 0x000fe200078e0020 */
[----:B------:R-:W-:Y:S02]  /*14b0*/  IADD3 R19, P3, R214, R19, RZ ;  /* 0x00000013d6137210 */ /* 0x000fe40007f7e0ff */
[----:B------:R-:W-:Y:S01]  /*14c0*/  IADD3.X R23, R23, R29, R30, P2, P1 ;  /* 0x0000001d17177210 */ /* 0x000fe200017e241e */
[----:B------:R-:W-:Y:S01]  /*14d0*/  IMAD.IADD R226, R227, 0x1, R243 ;  /* 0x00000001e3e27824 */ /* 0x000fe200078e02f3 */
[----:B------:R-:W-:Y:S01]  /*14e0*/  IADD3 R24, P2, P1, R27, R28, R24 ;  /* 0x0000001c1b187210 */ /* 0x000fe2000795e018 */
[----:B------:R-:W-:Y:S01]  /*14f0*/  IMAD.WIDE.U32 R28, R19, c[0x0][0x190], R216 ;  /* 0x00006400131c7a25 */ /* 0x000fe200078e00d8 */
[----:B------:R-:W-:Y:S02]  /*1500*/  IADD3 R33, R33, R26, RZ ;  /* 0x0000001a21217210 */ /* 0x000fe40007ffe0ff */
[----:B-1----:R-:W-:Y:S01]  /*1510*/  SHF.R.S32.HI R21, RZ, 0x1f, R4 ;  /* 0x0000001fff157819 */ /* 0x002fe20000011404 */
[----:B------:R-:W-:Y:S01]  /*1520*/  IMAD.MOV.U32 R17, RZ, RZ, 0x4 ;  /* 0x00000004ff117424 */ /* 0x000fe200078e00ff */
[----:B------:R-:W-:Y:S01]  /*1530*/  IADD3 R26, R226, -c[0x0][0x2e8], -R241 ;  /* 0x8000ba00e21a7a10 */ /* 0x000fe20007ffe8f1 */
[----:B------:R-:W-:Y:S01]  /*1540*/  IMAD.WIDE.U32 R32, R235, c[0x0][0x378], R32 ;  /* 0x0000de00eb207a25 */ /* 0x000fe200078e0020 */
[----:B------:R-:W-:-:S02]  /*1550*/  LEA.HI R21, R21, R4, RZ, 0x5 ;  /* 0x0000000415157211 */ /* 0x000fc400078f28ff */
[----:B------:R-:W-:Y:S01]  /*1560*/  IADD3.X R14, R18, R23, R14, P2, P1 ;  /* 0x00000017120e7210 */ /* 0x000fe200017e240e */
[----:B------:R-:W-:Y:S01]  /*1570*/  IMAD.WIDE R34, R34, R17, c[0x0][0x200] ;  /* 0x0000800022227625 */ /* 0x000fe200078e0211 */
[----:B------:R-:W-:Y:S02]  /*1580*/  LOP3.LUT R22, R21, 0xffffffe0, RZ, 0xc0, !PT ;  /* 0xffffffe015167812 */ /* 0x000fe400078ec0ff */
[----:B------:R-:W-:Y:S01]  /*1590*/  IADD3 R28, P2, R16, R28, RZ ;  /* 0x0000001c101c7210 */ /* 0x000fe20007f5e0ff */
[----:B------:R-:W-:Y:S01]  /*15a0*/  IMAD R16, R13, c[0x0][0x1a8], RZ ;  /* 0x00006a000d107a24 */ /* 0x000fe200078e02ff */
[----:B------:R-:W-:Y:S01]  /*15b0*/  SHF.R.S32.HI R18, RZ, 0x1f, R26 ;  /* 0x0000001fff127819 */ /* 0x000fe2000001141a */
[----:B------:R-:W-:Y:S01]  /*15c0*/  IMAD.IADD R22, R4, 0x1, -R22 ;  /* 0x0000000104167824 */ /* 0x000fe200078e0a16 */
[----:B------:R-:W-:Y:S01]  /*15d0*/  SHF.R.S32.HI R4, RZ, 0x1f, R214 ;  /* 0x0000001fff047819 */ /* 0x000fe200000114d6 */
[----:B------:R-:W-:Y:S01]  /*15e0*/  IMAD R16, R235, c[0x0][0x1ac], R16 ;  /* 0x00006b00eb107a24 */ /* 0x000fe200078e0210 */
[----:B------:R-:W-:Y:S01]  /*15f0*/  SHF.R.S32.HI R21, RZ, 0x5, R21 ;  /* 0x00000005ff157819 */ /* 0x000fe20000011415 */
[----:B------:R-:W-:Y:S01]  /*1600*/  IMAD.MOV.U32 R229, RZ, RZ, R35 ;  /* 0x000000ffffe57224 */ /* 0x000fe200078e0023 */
[----:B------:R-:W-:Y:S01]  /*1610*/  LEA.HI R18, R18, R26, RZ, 0x6 ;  /* 0x0000001a12127211 */ /* 0x000fe200078f30ff */
[----:B------:R-:W-:Y:S01]  /*1620*/  IMAD.X R25, R4, 0x1, R25, P3 ;  /* 0x0000000104197824 */ /* 0x000fe200018e0619 */
[----:B------:R-:W-:Y:S01]  /*1630*/  MOV R230, R34 ;  /* 0x0000002200e67202 */ /* 0x000fe20000000f00 */
[----:B------:R-:W-:Y:S01]  /*1640*/  IMAD R21, R21, R31, R22 ;  /* 0x0000001f15157224 */ /* 0x000fe200078e0216 */
[----:B------:R-:W-:Y:S01]  /*1650*/  SHF.R.S32.HI R18, RZ, 0x6, R18 ;  /* 0x00000006ff127819 */ /* 0x000fe20000011412 */
[----:B------:R-:W-:-:S02]  /*1660*/  IMAD R25, R25, c[0x0][0x190], RZ ;  /* 0x0000640019197a24 */ /* 0x000fc400078e02ff */
[----:B------:R-:W-:Y:S01]  /*1670*/  IMAD R22, R13, c[0x0][0x378], RZ ;  /* 0x0000de000d167a24 */ /* 0x000fe200078e02ff */
[----:B------:R-:W-:Y:S01]  /*1680*/  IMNMX R225, RZ, R18, !PT ;  /* 0x00000012ffe17217 */ /* 0x000fe20007800200 */
[----:B------:R-:W-:Y:S01]  /*1690*/  IMAD R25, R19, c[0x0][0x194], R25 ;  /* 0x0000650013197a24 */ /* 0x000fe200078e0219 */
[----:B------:R-:W-:Y:S01]  /*16a0*/  IADD3 R24, P1, R21, R24, RZ ;  /* 0x0000001815187210 */ /* 0x000fe20007f3e0ff */
[----:B------:R-:W-:-:S03]  /*16b0*/  IMAD R22, R235, c[0x0][0x37c], R22 ;  /* 0x0000df00eb167a24 */ /* 0x000fc600078e0216 */
[----:B------:R-:W-:Y:S01]  /*16c0*/  IADD3.X R29, R15, R29, R25, P2, !PT ;  /* 0x0000001d0f1d7210 */ /* 0x000fe200017fe419 */
[----:B------:R-:W-:Y:S01]  /*16d0*/  IMAD.IADD R23, R33, 0x1, R22 ;  /* 0x0000000121177824 */ /* 0x000fe200078e0216 */
[----:B------:R-:W-:Y:S01]  /*16e0*/  MOV R22, R32 ;  /* 0x0000002000167202 */ /* 0x000fe20000000f00 */
[----:B------:R-:W-:Y:S01]  /*16f0*/  IMAD R15, R4, c[0x0][0x370], RZ ;  /* 0x0000dc00040f7a24 */ /* 0x000fe200078e02ff */
[----:B------:R-:W-:Y:S01]  /*1700*/  LEA.HI.X.SX32 R14, R21, R14, 0x1, P1 ;  /* 0x0000000e150e7211 */ /* 0x000fe200008f0eff */
[----:B------:R-:W-:Y:S01]  /*1710*/  IMAD.WIDE.U32 R28, R235, c[0x0][0x1a8], R28 ;  /* 0x00006a00eb1c7a25 */ /* 0x000fe200078e001c */
[----:B------:R-:W-:-:S03]  /*1720*/  LEA R246, P1, R24, c[0x0][0x350], 0x2 ;  /* 0x0000d40018f67a11 */ /* 0x000fc600078210ff */
[----:B------:R-:W-:Y:S01]  /*1730*/  IMAD.IADD R16, R29, 0x1, R16 ;  /* 0x000000011d107824 */ /* 0x000fe200078e0210 */
[----:B------:R-:W-:Y:S01]  /*1740*/  LEA R250, P3, R28, c[0x0][0x160], 0x1 ;  /* 0x000058001cfa7a11 */ /* 0x000fe200078608ff */
[----:B------:R-:W-:Y:S01]  /*1750*/  IMAD R15, R214, c[0x0][0x374], R15 ;  /* 0x0000dd00d60f7a24 */ /* 0x000fe200078e020f */
[----:B------:R-:W-:Y:S01]  /*1760*/  LEA.HI.X R247, R24, c[0x0][0x354], R14, 0x2, P1 ;  /* 0x0000d50018f77a11 */ /* 0x000fe200008f140e */
[----:B------:R-:W-:Y:S01]  /*1770*/  IMAD.WIDE.U32 R22, R214, c[0x0][0x370], R22 ;  /* 0x0000dc00d6167a25 */ /* 0x000fe200078e0016 */
[----:B------:R-:W-:Y:S02]  /*1780*/  LEA.HI.X R251, R28, c[0x0][0x164], R16, 0x1, P3 ;  /* 0x000059001cfb7a11 */ /* 0x000fe400018f0c10 */
[----:B------:R-:W-:Y:S01]  /*1790*/  ISETP.GT.AND P3, PT, R240, R225, PT ;  /* 0x000000e1f000720c */ /* 0x000fe20003f64270 */
[----:B------:R-:W-:Y:S01]  /*17a0*/  IMAD.WIDE R20, R20, R17, c[0x0][0x3c8] ;  /* 0x0000f20014147625 */ /* 0x000fe200078e0211 */
[----:B------:R-:W-:Y:S02]  /*17b0*/  LEA R248, P2, R22, c[0x0][0x330], 0x1 ;  /* 0x0000cc0016f87a11 */ /* 0x000fe400078408ff */
[----:B------:R-:W-:Y:S01]  /*17c0*/  IADD3 R240, R240, -0x1, RZ ;  /* 0xfffffffff0f07810 */ /* 0x000fe20007ffe0ff */
[----:B------:R-:W-:Y:S01]  /*17d0*/  IMAD.IADD R15, R23, 0x1, R15 ;  /* 0x00000001170f7824 */ /* 0x000fe200078e020f */
[----:B------:R-:W-:Y:S01]  /*17e0*/  MOV R232, R20 ;  /* 0x0000001400e87202 */ /* 0x000fe20000000f00 */
[----:B------:R-:W-:-:S03]  /*17f0*/  IMAD.MOV.U32 R231, RZ, RZ, R21 ;  /* 0x000000ffffe77224 */ /* 0x000fc600078e0015 */
[----:B------:R-:W-:-:S03]  /*1800*/  LEA.HI.X R249, R22, c[0x0][0x334], R15, 0x1, P2 ;  /* 0x0000cd0016f97a11 */ /* 0x000fc600010f0c0f */
        /* <DEDUP_REMOVED lines=11> */
[----:B------:R-:W-:Y:S02]  /*18c0*/  IADD3 R7, R9, R6, RZ ;  /* 0x0000000609077210 */ /* 0x000fe40007ffe0ff */
[----:B------:R-:W-:-:S05]  /*18d0*/  MOV R6, R8 ;  /* 0x0000000800067202 */ /* 0x000fca0000000f00 */
[----:B------:R-:W-:-:S05]  /*18e0*/  IMAD.WIDE.U32 R6, R215, c[0x0][0x388], R6 ;  /* 0x0000e200d7067a25 */ /* 0x000fca00078e0006 */
[----:B------:R-:W-:Y:S02]  /*18f0*/  IADD3 R7, R7, R5, RZ ;  /* 0x0000000507077210 */ /* 0x000fe40007ffe0ff */
[----:B------:R-:W-:Y:S02]  /*1900*/  MOV R8, R6 ;  /* 0x0000000600087202 */ /* 0x000fe40000000f00 */
.L_x_193:
        /* <DEDUP_REMOVED lines=15> */
.L_x_194:
        /* <DEDUP_REMOVED lines=23> */
.L_x_196:
[----:B------:R-:W-:Y:S05]  /*1b70*/  BSYNC B0 ;  /* 0x0000000000007941 */ /* 0x000fea0003800000 */
.L_x_195:
[----:B------:R-:W-:Y:S01]  /*1b80*/  IADD3 R8, R214, 0x20, RZ ;  /* 0x00000020d6087810 */ /* 0x000fe20007ffe0ff */
[----:B------:R-:W-:Y:S03]  /*1b90*/  BSSY B0, `(.L_x_197) ;  /* 0x000000e000007945 */ /* 0x000fe60003800000 */
[----:B------:R-:W-:-:S13]  /*1ba0*/  ISETP.GE.AND P0, PT, R8, R241, PT ;  /* 0x000000f10800720c */ /* 0x000fda0003f06270 */
[----:B------:R-:W-:Y:S05]  /*1bb0*/  @P0 BRA `(.L_x_198) ;  /* 0x000000b000000947 */ /* 0x000fea0003800000 */
[----:B------:R-:W-:Y:S02]  /*1bc0*/  IADD3 R9, P2, R214, 0x20, RZ ;  /* 0x00000020d6097810 */ /* 0x000fe40007f5e0ff */
[----:B------:R-:W-:Y:S02]  /*1bd0*/  MOV R15, R7 ;  /* 0x00000007000f7202 */ /* 0x000fe40000000f00 */
[----:B------:R-:W-:-:S03]  /*1be0*/  IADD3.X R8, RZ, R4, RZ, P2, !PT ;  /* 0x00000004ff087210 */ /* 0x000fc600017fe4ff */
        /* <DEDUP_REMOVED lines=8> */
.L_x_198:
[----:B------:R-:W-:Y:S05]  /*1c70*/  BSYNC B0 ;  /* 0x0000000000007941 */ /* 0x000fea0003800000 */
.L_x_197:
[----:B------:R-:W-:Y:S01]  /*1c80*/  IMAD.WIDE.U32 R8, R227, c[0x0][0x3a8], R216 ;  /* 0x0000ea00e3087a25 */ /* 0x000fe200078e00d8 */
[----:B------:R-:W-:Y:S03]  /*1c90*/  BSSY B0, `(.L_x_199) ;  /* 0x0000014000007945 */ /* 0x000fe60003800000 */
[----:B------:R-:W-:Y:S01]  /*1ca0*/  IMAD R11, R11, c[0x0][0x3a8], RZ ;  /* 0x0000ea000b0b7a24 */ /* 0x000fe200078e02ff */
[----:B------:R-:W-:Y:S01]  /*1cb0*/  IADD3 R8, P2, R6, R8, RZ ;  /* 0x0000000806087210 */ /* 0x000fe20007f5e0ff */
[----:B------:R-:W-:-:S02]  /*1cc0*/  IMAD R13, R13, c[0x0][0x3c0], RZ ;  /* 0x0000f0000d0d7a24 */ /* 0x000fc400078e02ff */
[----:B------:R-:W-:-:S05]  /*1cd0*/  IMAD R11, R227, c[0x0][0x3ac], R11 ;  /* 0x0000eb00e30b7a24 */ /* 0x000fca00078e020b */
        /* <DEDUP_REMOVED lines=15> */
.L_x_200:
[----:B------:R-:W-:Y:S05]  /*1dd0*/  BSYNC B0 ;  /* 0x0000000000007941 */ /* 0x000fea0003800000 */
.L_x_199:
[----:B------:R-:W-:Y:S05]  /*1de0*/  @P0 BRA `(.L_x_201) ;  /* 0x0000428000000947 */ /* 0x000fea0003800000 */
[----:B------:R-:W-:Y:S02]  /*1df0*/  IADD3 R6, P0, R214, 0x20, RZ ;  /* 0x00000020d6067810 */ /* 0x000fe40007f1e0ff */
[----:B------:R-:W-:Y:S02]  /*1e00*/  MOV R9, R5 ;  /* 0x0000000500097202 */ /* 0x000fe40000000f00 */
[----:B------:R-:W-:-:S03]  /*1e10*/  IADD3.X R4, RZ, R4, RZ, P0, !PT ;  /* 0x00000004ff047210 */ /* 0x000fc600007fe4ff */
[----:B------:R-:W-:-:S04]  /*1e20*/  IMAD.WIDE.U32 R8, R6, c[0x0][0x3a8], R8 ;  /* 0x0000ea0006087a25 */ /* 0x000fc800078e0008 */
[----:B------:R-:W-:-:S04]  /*1e30*/  IMAD R4, R4, c[0x0][0x3a8], RZ ;  /* 0x0000ea0004047a24 */ /* 0x000fc800078e02ff */
[----:B------:R-:W-:Y:S01]  /*1e40*/  IMAD R4, R6, c[0x0][0x3ac], R4 ;  /* 0x0000eb0006047a24 */ /* 0x000fe200078e0204 */
[----:B------:R-:W-:-:S04]  /*1e50*/  LEA R6, P0, R8, c[0x0][0x348], 0x1 ;  /* 0x0000d20008067a11 */ /* 0x000fc800078008ff */
[----:B------:R-:W-:-:S04]  /*1e60*/  IADD3 R4, R9, R4, RZ ;  /* 0x0000000409047210 */ /* 0x000fc80007ffe0ff */
[----:B------:R-:W-:-:S05]  /*1e70*/  LEA.HI.X R7, R8, c[0x0][0x34c], R4, 0x1, P0 ;  /* 0x0000d30008077a11 */ /* 0x000fca00000f0c04 */
[----:B------:R4:W-:Y:S04]  /*1e80*/  STG.E.128 [R6.64], RZ ;  /* 0x000000ff06007986 */ /* 0x0009e8000c101d06 */
[----:B------:R4:W-:Y:S01]  /*1e90*/  STG.E.128 [R6.64+0x80], RZ ;  /* 0x000080ff06007986 */ /* 0x0009e2000c101d06 */
[----:B------:R-:W-:Y:S05]  /*1ea0*/  BRA `(.L_x_201) ;  /* 0x000041c000007947 */ /* 0x000fea0003800000 */
.L_x_192:
[----:B------:R-:W-:Y:S01]  /*1eb0*/  IMAD R14, R218, -0x40, R241 ;  /* 0xffffffc0da0e7824 */ /* 0x000fe200078e02f1 */
[----:B------:R-:W-:Y:S01]  /*1ec0*/  IADD3 R13, R214, 0x20, RZ ;  /* 0x00000020d60d7810 */ /* 0x000fe20007ffe0ff */
[----:B------:R-:W-:Y:S01]  /*1ed0*/  IMAD R10, R240, -0x40, R243 ;  /* 0xffffffc0f00a7824 */ /* 0x000fe200078e02f3 */
[----:B------:R-:W-:Y:S01]  /*1ee0*/  @P4 BAR.SYNC.DEFER_BLOCKING 0x0 ;  /* 0x0000000000004b1d */ /* 0x000fe20000010000 */
[----:B------:R-:W-:Y:S01]  /*1ef0*/  IMAD R15, R11, c[0x0][0x1a0], RZ ;  /* 0x000068000b0f7a24 */ /* 0x000fe200078e02ff */
[----:B------:R-:W-:Y:S01]  /*1f00*/  ISETP.GE.AND P2, PT, R13, R14, PT ;  /* 0x0000000e0d00720c */ /* 0x000fe20003f46270 */
[----:B------:R-:W-:Y:S01]  /*1f10*/  IMAD.WIDE.U32 R16, R227, c[0x0][0x1a0], R216 ;  /* 0x00006800e3107a25 */ /* 0x000fe200078e00d8 */
[----:B------:R-:W-:-:S02]  /*1f20*/  ISETP.GE.AND P1, PT, R13, R10, PT ;  /* 0x0000000a0d00720c */ /* 0x000fc40003f26270 */
[----:B------:R-:W-:Y:S01]  /*1f30*/  ISETP.GE.AND P3, PT, R214, R14, PT ;  /* 0x0000000ed600720c */ /* 0x000fe20003f66270 */
[----:B------:R-:W-:Y:S01]  /*1f40*/  IMAD R13, R227, c[0x0][0x1a4], R15 ;  /* 0x00006900e30d7a24 */ /* 0x000fe200078e020f */
[----:B------:R-:W-:Y:S01]  /*1f50*/  IADD3 R18, P0, R12, R16, RZ ;  /* 0x000000100c127210 */ /* 0x000fe20007f1e0ff */
[----:B------:R-:W-:Y:S01]  /*1f60*/  IMAD.MOV.U32 R201, RZ, RZ, 0x40 ;  /* 0x00000040ffc97424 */ /* 0x000fe200078e00ff */
[----:B------:R-:W-:Y:S01]  /*1f70*/  ISETP.GE.AND P4, PT, R214, R10, PT ;  /* 0x0000000ad600720c */ /* 0x000fe20003f86270 */
[----:B------:R-:W-:Y:S01]  /*1f80*/  IMAD R12, R11, c[0x0][0x198], RZ ;  /* 0x000066000b0c7a24 */ /* 0x000fe200078e02ff */
[----:B------:R-:W-:Y:S01]  /*1f90*/  IADD3.X R19, R9, R17, R13, P0, !PT ;  /* 0x0000001109137210 */ /* 0x000fe200007fe40d */
[----:B------:R-:W-:Y:S01]  /*1fa0*/  IMAD.WIDE.U32 R16, R227, c[0x0][0x198], R216 ;  /* 0x00006600e3107a25 */ /* 0x000fe200078e00d8 */
[----:B------:R-:W-:Y:S02]  /*1fb0*/  SHF.R.S32.HI R233, RZ, 0x1f, R211 ;  /* 0x0000001fffe97819 */ /* 0x000fe400000114d3 */
[----:B------:R-:W-:Y:S01]  /*1fc0*/  SHF.L.U32 R234, R211, 0x2, RZ ;  /* 0x00000002d3ea7819 */ /* 0x000fe200000006ff */
[----:B------:R-:W-:Y:S01]  /*1fd0*/  IMAD.WIDE.U32 R22, R201, c[0x0][0x370], RZ ;  /* 0x0000dc00c9167a25 */ /* 0x000fe200078e00ff */
[----:B------:R-:W-:-:S02]  /*1fe0*/  IADD3 R20, P0, R8, R16, RZ ;  /* 0x0000001008147210 */ /* 0x000fc40007f1e0ff */
[----:B------:R-:W-:Y:S01]  /*1ff0*/  SHF.L.U64.HI R233, R211, 0x2, R233 ;  /* 0x00000002d3e97819 */ /* 0x000fe200000102e9 */
[----:B------:R-:W-:Y:S01]  /*2000*/  IMAD.WIDE.U32 R14, R201, c[0x0][0x190], RZ ;  /* 0x00006400c90e7a25 */ /* 0x000fe200078e00ff */
[----:B------:R-:W-:Y:S01]  /*2010*/  @!P1 IADD3 R16, P6, R248, R22, RZ ;  /* 0x00000016f8109210 */ /* 0x000fe20007fde0ff */
[----:B------:R1:W-:Y:S02]  /*2020*/  @P3 STS.128 [R219+0x10000], RZ ;  /* 0x010000ffdb003388 */ /* 0x0003e40000000c00 */
[----:B------:R-:W-:Y:S01]  /*2030*/  IMAD R9, R227, c[0x0][0x19c], R12 ;  /* 0x00006700e3097a24 */ /* 0x000fe200078e020c */
[----:B------:R-:W-:Y:S01]  /*2040*/  @!P1 IADD3 R12, P5, R250, R14, RZ ;  /* 0x0000000efa0c9210 */ /* 0x000fe20007fbe0ff */
[----:B------:R-:W-:Y:S01]  /*2050*/  IMAD R13, R201, c[0x0][0x374], RZ ;  /* 0x0000dd00c90d7a24 */ /* 0x000fe200078e02ff */
[----:B------:R-:W-:Y:S01]  /*2060*/  LEA.HI R14, R240, R240, RZ, 0x1 ;  /* 0x000000f0f00e7211 */ /* 0x000fe200078f08ff */
[----:B------:R-:W-:Y:S01]  /*2070*/  IMAD R11, R5, c[0x0][0x1b8], RZ ;  /* 0x00006e00050b7a24 */ /* 0x000fe200078e02ff */
[----:B------:R-:W-:Y:S01]  /*2080*/  IADD3.X R21, R7, R17, R9, P0, !PT ;  /* 0x0000001107157210 */ /* 0x000fe200007fe409 */
[----:B------:R-:W-:Y:S01]  /*2090*/  IMAD R8, R201, c[0x0][0x194], RZ ;  /* 0x00006500c9087a24 */ /* 0x000fe200078e02ff */
[----:B------:R-:W-:Y:S01]  /*20a0*/  @!P1 IADD3.X R17, R249, R23, R13, P6, !PT ;  /* 0x00000017f9119210 */ /* 0x000fe200037fe40d */
[----:B------:R-:W-:Y:S01]  /*20b0*/  IMAD R11, R6, c[0x0][0x1bc], R11 ;  /* 0x00006f00060b7a24 */ /* 0x000fe200078e020b */
[----:B------:R-:W-:Y:S01]  /*20c0*/  LOP3.LUT R14, R14, 0xfffffffe, RZ, 0xc0, !PT ;  /* 0xfffffffe0e0e7812 */ /* 0x000fe200078ec0ff */
[----:B------:R-:W-:Y:S01]  /*20d0*/  IMAD.WIDE.U32 R18, R6, c[0x0][0x1b8], R18 ;  /* 0x00006e0006127a25 */ /* 0x000fe200078e0012 */
[----:B------:R-:W-:Y:S01]  /*20e0*/  @!P1 IADD3.X R13, R251, R15, R8, P5, !PT ;  /* 0x0000000ffb0d9210 */ /* 0x000fe20002ffe408 */
[----:B------:R1:W-:Y:S01]  /*20f0*/  @P3 STS.128 [R219+0x12000], RZ ;  /* 0x012000ffdb003388 */ /* 0x0003e20000000c00 */
[C---:B------:R-:W-:Y:S01]  /*2100*/  @!P2 IADD3 R9, P5, R214.reuse, 0x20, RZ ;  /* 0x00000020d609a810 */ /* 0x040fe20007fbe0ff */
[----:B------:R-:W-:Y:S01]  /*2110*/  IMAD.IADD R23, R19, 0x1, R11 ;  /* 0x0000000113177824 */ /* 0x000fe200078e020b */
[----:B------:R-:W-:Y:S01]  /*2120*/  @!P2 IADD3 R7, P0, R214, 0x20, RZ ;  /* 0x00000020d607a810 */ /* 0x000fe20007f1e0ff */
[----:B------:R-:W-:-:S02]  /*2130*/  @!P3 IMAD.MOV.U32 R22, RZ, RZ, R18 ;  /* 0x000000ffff16b224 */ /* 0x000fc400078e0012 */
[----:B------:R-:W-:Y:S01]  /*2140*/  @!P3 IMAD R11, R4, c[0x0][0x1a0], RZ ;  /* 0x00006800040bba24 */ /* 0x000fe200078e02ff */
[----:B------:R-:W-:Y:S01]  /*2150*/  @!P2 MOV R19, R23 ;  /* 0x000000170013a202 */ /* 0x000fe20000000f00 */
[----:B------:R-:W-:Y:S02]  /*2160*/  @!P2 IMAD.X R8, RZ, RZ, R4, P5 ;  /* 0x000000ffff08a224 */ /* 0x000fe400028e0604 */
[C---:B------:R-:W-:Y:S02]  /*2170*/  @!P3 IMAD R11, R214.reuse, c[0x0][0x1a4], R11 ;  /* 0x00006900d60bba24 */ /* 0x040fe400078e020b */
[----:B------:R-:W-:-:S04]  /*2180*/  @!P3 IMAD.WIDE.U32 R22, R214, c[0x0][0x1a0], R22 ;  /* 0x00006800d616ba25 */ /* 0x000fc800078e0016 */
[----:B------:R-:W-:Y:S01]  /*2190*/  @!P2 IMAD R8, R8, c[0x0][0x1a0], RZ ;  /* 0x000068000808aa24 */ /* 0x000fe200078e02ff */
[C---:B------:R-:W-:Y:S01]  /*21a0*/  @!P3 LEA R24, P5, R22.reuse, c[0x0][0x170], 0x1 ;  /* 0x00005c001618ba11 */ /* 0x040fe200078a08ff */
[----:B------:R-:W-:Y:S02]  /*21b0*/  @!P3 IMAD.IADD R11, R23, 0x1, R11 ;  /* 0x00000001170bb824 */ /* 0x000fe400078e020b */
[C---:B------:R-:W-:Y:S02]  /*21c0*/  @!P2 IMAD R8, R9.reuse, c[0x0][0x1a4], R8 ;  /* 0x000069000908aa24 */ /* 0x040fe400078e0208 */
[----:B------:R-:W-:Y:S01]  /*21d0*/  @!P2 IMAD.WIDE.U32 R18, R9, c[0x0][0x1a0], R18 ;  /* 0x000068000912aa25 */ /* 0x000fe200078e0012 */
[----:B------:R-:W-:-:S03]  /*21e0*/  @!P3 LEA.HI.X R25, R22, c[0x0][0x174], R11, 0x1, P5 ;  /* 0x00005d001619ba11 */ /* 0x000fc600028f0c0b */
[----:B------:R-:W-:Y:S01]  /*21f0*/  IMAD R5, R5, c[0x0][0x1b0], RZ ;  /* 0x00006c0005057a24 */ /* 0x000fe200078e02ff */
[----:B------:R-:W-:Y:S01]  /*2200*/  @!P2 LEA R22, P5, R18, c[0x0][0x170], 0x1 ;  /* 0x00005c001216aa11 */ /* 0x000fe200078a08ff */
[----:B------:R-:W-:Y:S01]  /*2210*/  @!P2 IMAD.IADD R8, R19, 0x1, R8 ;  /* 0x000000011308a824 */ /* 0x000fe200078e0208 */
[----:B------:R-:W-:Y:S01]  /*2220*/  @!PT LDS RZ, [RZ] ;  /* 0x00000000fffff984 */ /* 0x000fe20000000800 */
[----:B------:R-:W-:Y:S01]  /*2230*/  @!PT LDS RZ, [RZ] ;  /* 0x00000000fffff984 */ /* 0x000fe20000000800 */
[----:B------:R-:W-:Y:S01]  /*2240*/  @!PT LDS RZ, [RZ] ;  /* 0x00000000fffff984 */ /* 0x000fe20000000800 */
[----:B------:R2:W-:Y:S01]  /*2250*/  @!P3 LDGSTS.E.BYPASS.LTC128B.128 [R219+0x10000], [R24.64] ;  /* 0x1000000018dbbfae */ /* 0x0005e2000b901d46 */
[C---:B------:R-:W-:Y:S02]  /*2260*/  IMAD R5, R6.reuse, c[0x0][0x1b4], R5 ;  /* 0x00006d0006057a24 */ /* 0x040fe400078e0205 */
[----:B------:R-:W-:Y:S01]  /*2270*/  IMAD.WIDE.U32 R20, R6, c[0x0][0x1b0], R20 ;  /* 0x00006c0006147a25 */ /* 0x000fe200078e0014 */
[----:B------:R-:W-:Y:S01]  /*2280*/  @!P2 IADD3.X R6, RZ, R4, RZ, P0, !PT ;  /* 0x00000004ff06a210 */ /* 0x000fe200007fe4ff */
[----:B------:R2:W-:Y:S01]  /*2290*/  @!P3 LDGSTS.E.BYPASS.LTC128B.128 [R219+0x12000], [R24.64+0x80] ;  /* 0x1200008018dbbfae */ /* 0x0005e2000b901d46 */
[----:B------:R-:W-:Y:S01]  /*22a0*/  @!P2 LEA.HI.X R23, R18, c[0x0][0x174], R8, 0x1, P5 ;  /* 0x00005d001217aa11 */ /* 0x000fe200028f0c08 */
[----:B------:R-:W-:-:S02]  /*22b0*/  IMAD.IADD R14, R240, 0x1, -R14 ;  /* 0x00000001f00e7824 */ /* 0x000fc400078e0a0e */
[----:B------:R-:W-:Y:S01]  /*22c0*/  IMAD.IADD R15, R21, 0x1, R5 ;  /* 0x00000001150f7824 */ /* 0x000fe200078e0205 */
[----:B------:R-:W-:Y:S01]  /*22d0*/  IADD3 R5, R213, 0x2000, RZ ;  /* 0x00002000d5057810 */ /* 0x000fe20007ffe0ff */
[----:B------:R1:W-:Y:S01]  /*22e0*/  @P2 STS.128 [R219+0x11000], RZ ;  /* 0x011000ffdb002388 */ /* 0x0003e20000000c00 */
[----:B------:R-:W-:Y:S01]  /*22f0*/  ISETP.NE.AND P0, PT, R14, 0x1, PT ;  /* 0x000000010e00780c */ /* 0x000fe20003f05270 */
[----:B------:R-:W-:Y:S01]  /*2300*/  @!P3 IMAD R4, R4, c[0x0][0x198], RZ ;  /* 0x000066000404ba24 */ /* 0x000fe200078e02ff */
[----:B------:R-:W-:Y:S01]  /*2310*/  @!P3 MOV R14, R20 ;  /* 0x00000014000eb202 */ /* 0x000fe20000000f00 */
[----:B------:R1:W-:Y:S01]  /*2320*/  @P2 STS.128 [R219+0x13000], RZ ;  /* 0x013000ffdb002388 */ /* 0x0003e20000000c00 */
[----:B------:R-:W-:Y:S01]  /*2330*/  SEL R5, R5, R213, !P0 ;  /* 0x000000d505057207 */ /* 0x000fe20004000000 */
[----:B------:R-:W-:Y:S02]  /*2340*/  @!P2 IMAD R6, R6, c[0x0][0x198], RZ ;  /* 0x000066000606aa24 */ /* 0x000fe400078e02ff */
[----:B------:R-:W-:Y:S01]  /*2350*/  @!PT LDS RZ, [RZ] ;  /* 0x00000000fffff984 */ /* 0x000fe20000000800 */
[----:B------:R-:W-:Y:S01]  /*2360*/  @!PT LDS RZ, [RZ] ;  /* 0x00000000fffff984 */ /* 0x000fe20000000800 */
[----:B------:R-:W-:Y:S01]  /*2370*/  @!PT LDS RZ, [RZ] ;  /* 0x00000000fffff984 */ /* 0x000fe20000000800 */
[----:B------:R3:W-:Y:S01]  /*2380*/  @!P2 LDGSTS.E.BYPASS.LTC128B.128 [R219+0x11000], [R22.64] ;  /* 0x1100000016dbafae */ /* 0x0007e2000b901d46 */
[--C-:B------:R-:W-:Y:S01]  /*2390*/  @!P2 IMAD.MOV.U32 R21, RZ, RZ, R15.reuse ;  /* 0x000000ffff15a224 */ /* 0x100fe200078e000f */
[----:B------:R-:W-:Y:S01]  /*23a0*/  SHF.L.U32 R239, R5, 0x1, RZ ;  /* 0x0000000105ef7819 */ /* 0x000fe200000006ff */
[C---:B------:R-:W-:Y:S01]  /*23b0*/  @!P3 IMAD R4, R214.reuse, c[0x0][0x19c], R4 ;  /* 0x00006700d604ba24 */ /* 0x040fe200078e0204 */
[----:B------:R3:W-:Y:S01]  /*23c0*/  @!P2 LDGSTS.E.BYPASS.LTC128B.128 [R219+0x13000], [R22.64+0x80] ;  /* 0x1300008016dbafae */ /* 0x0007e2000b901d46 */
[----:B------:R-:W-:Y:S01]  /*23d0*/  @!P3 IMAD.WIDE.U32 R14, R214, c[0x0][0x198], R14 ;  /* 0x00006600d60eba25 */ /* 0x000fe200078e000e */
[----:B------:R-:W-:-:S02]  /*23e0*/  IADD3 R5, R211, 0x8, RZ ;  /* 0x00000008d3057810 */ /* 0x000fc40007ffe0ff */
[----:B------:R-:W0:Y:S01]  /*23f0*/  LDGDEPBAR ;  /* 0x00000000000079af */ /* 0x000e220000000000 */
[----:B------:R-:W-:Y:S01]  /*2400*/  @!P2 IMAD R6, R7, c[0x0][0x19c], R6 ;  /* 0x000067000706aa24 */ /* 0x000fe200078e0206 */
[----:B------:R-:W-:Y:S01]  /*2410*/  ISETP.GE.AND P6, PT, R5, R10, PT ;  /* 0x0000000a0500720c */ /* 0x000fe20003fc6270 */
[----:B------:R-:W-:Y:S01]  /*2420*/  @!P2 IMAD.WIDE.U32 R20, R7, c[0x0][0x198], R20 ;  /* 0x000066000714aa25 */ /* 0x000fe200078e0014 */
[----:B------:R1:W-:Y:S03]  /*2430*/  @P4 STS.128 [R219+0x8000], RZ ;  /* 0x008000ffdb004388 */ /* 0x0003e60000000c00 */
[----:B------:R-:W-:Y:S01]  /*2440*/  @!P3 IMAD.IADD R4, R15, 0x1, R4 ;  /* 0x000000010f04b824 */ /* 0x000fe200078e0204 */
[----:B------:R1:W-:Y:S01]  /*2450*/  @P4 STS.128 [R219+0xa000], RZ ;  /* 0x00a000ffdb004388 */ /* 0x0003e20000000c00 */
[----:B------:R-:W-:Y:S02]  /*2460*/  @!P2 IMAD.IADD R6, R21, 0x1, R6 ;  /* 0x000000011506a824 */ /* 0x000fe400078e0206 */
[----:B------:R-:W-:Y:S01]  /*2470*/  IMAD.MOV.U32 R237, RZ, RZ, 0x7f800000 ;  /* 0x7f800000ffed7424 */ /* 0x000fe200078e00ff */
[----:B------:R-:W-:Y:S01]  /*2480*/  @!PT LDS RZ, [RZ] ;  /* 0x00000000fffff984 */ /* 0x000fe20000000800 */
[----:B------:R-:W-:Y:S01]  /*2490*/  @!PT LDS RZ, [RZ] ;  /* 0x00000000fffff984 */ /* 0x000fe20000000800 */
[----:B------:R-:W-:Y:S01]  /*24a0*/  @!PT LDS RZ, [RZ] ;  /* 0x00000000fffff984 */ /* 0x000fe20000000800 */
[----:B------:R1:W-:Y:S01]  /*24b0*/  @!P4 LDGSTS.E.BYPASS.LTC128B.128 [R219+0x8000], [R248.64] ;  /* 0x08000000f8dbcfae */ /* 0x0003e2000b901d46 */
[----:B------:R-:W-:-:S03]  /*24c0*/  IMAD.MOV.U32 R238, RZ, RZ, 0x7f800000 ;  /* 0x7f800000ffee7424 */ /* 0x000fc600078e00ff */
        /* <DEDUP_REMOVED lines=8> */
[----:B------:R1:W-:Y:S04]  /*2550*/  @P4 STS [R239], RZ ;  /* 0x000000ffef004388 */ /* 0x0003e80000000800 */
[----:B------:R1:W-:Y:S04]  /*2560*/  @P4 STS [R239+0x4], RZ ;  /* 0x000004ffef004388 */ /* 0x0003e80000000800 */
[----:B------:R1:W-:Y:S04]  /*2570*/  @P4 STS [R239+0x8], RZ ;  /* 0x000008ffef004388 */ /* 0x0003e80000000800 */
[----:B------:R1:W-:Y:S04]  /*2580*/  @P4 STS [R239+0xc], RZ ;  /* 0x00000cffef004388 */ /* 0x0003e80000000800 */
[----:B------:R1:W-:Y:S04]  /*2590*/  @P4 STS [R239+0x2000], RZ ;  /* 0x002000ffef004388 */ /* 0x0003e80000000800 */
[----:B------:R1:W-:Y:S01]  /*25a0*/  @P4 STS [R239+0x2004], RZ ;  /* 0x002004ffef004388 */ /* 0x0003e20000000800 */
[----:B----4-:R-:W-:-:S03]  /*25b0*/  @!P3 LEA R16, P5, R14, c[0x0][0x168], 0x1 ;  /* 0x00005a000e10ba11 */ /* 0x010fc600078a08ff */
[----:B------:R1:W-:Y:S01]  /*25c0*/  @P4 STS [R239+0x2008], RZ ;  /* 0x002008ffef004388 */ /* 0x0003e20000000800 */
[----:B------:R-:W-:-:S03]  /*25d0*/  @!P3 LEA.HI.X R17, R14, c[0x0][0x16c], R4, 0x1, P5 ;  /* 0x00005b000e11ba11 */ /* 0x000fc600028f0c04 */
[----:B------:R1:W-:Y:S01]  /*25e0*/  @P4 STS [R239+0x200c], RZ ;  /* 0x00200cffef004388 */ /* 0x0003e20000000800 */
[----:B------:R-:W-:-:S03]  /*25f0*/  ISETP.GE.AND P5, PT, R211, R10, PT ;  /* 0x0000000ad300720c */ /* 0x000fc60003fa6270 */
[----:B------:R-:W-:Y:S01]  /*2600*/  @!PT LDS RZ, [RZ] ;  /* 0x00000000fffff984 */ /* 0x000fe20000000800 */
[----:B------:R-:W-:Y:S01]  /*2610*/  @!PT LDS RZ, [RZ] ;  /* 0x00000000fffff984 */ /* 0x000fe20000000800 */
[----:B------:R-:W-:Y:S01]  /*2620*/  @!PT LDS RZ, [RZ] ;  /* 0x00000000fffff984 */ /* 0x000fe20000000800 */
[----:B------:R1:W-:Y:S04]  /*2630*/  @!P4 LDGSTS.E.BYPASS.LTC128B.128 [R239], [R250.64] ;  /* 0x00000000faefcfae */ /* 0x0003e8000b901d46 */
[----:B------:R1:W-:Y:S01]  /*2640*/  @!P4 LDGSTS.E.BYPASS.LTC128B.128 [R239+0x2000], [R250.64+0x80] ;  /* 0x02000080faefcfae */ /* 0x0003e2000b901d46 */
[----:B------:R-:W-:-:S03]  /*2650*/  @!P2 LEA R8, P4, R20, c[0x0][0x168], 0x1 ;  /* 0x00005a001408aa11 */ /* 0x000fc600078808ff */
        /* <DEDUP_REMOVED lines=13> */
[----:B------:R1:W-:Y:S01]  /*2730*/  @!P1 LDGSTS.E.BYPASS.LTC128B.128 [R239+0x3000], [R12.64+0x80] ;  /* 0x030000800cef9fae */ /* 0x0003e2000b901d46 */
[----:B------:R-:W-:-:S03]  /*2740*/  IADD3 R4, P1, R234, R230, RZ ;  /* 0x000000e6ea047210 */ /* 0x000fc60007f3e0ff */
[----:B------:R1:W-:Y:S01]  /*2750*/  @P3 STS.128 [R219+0xc000], RZ ;  /* 0x00c000ffdb003388 */ /* 0x0003e20000000c00 */
[----:B------:R-:W-:-:S03]  /*2760*/  IADD3.X R5, R233, R229, RZ, P1, !PT ;  /* 0x000000e5e9057210 */ /* 0x000fc60000ffe4ff */
        /* <DEDUP_REMOVED lines=13> */
[----:B------:R-:W0:Y:S04]  /*2840*/  LDGDEPBAR ;  /* 0x00000000000079af */ /* 0x000e280000000000 */
[----:B------:R1:W5:Y:S04]  /*2850*/  @!P5 LDG.E R237, [R4.64] ;  /* 0x0000000604edd981 */ /* 0x000368000c1e1900 */
[----:B------:R1:W5:Y:S01]  /*2860*/  @!P6 LDG.E R238, [R4.64+0x20] ;  /* 0x0000200604eee981 */ /* 0x000362000c1e1900 */
[----:B------:R-:W-:Y:S01]  /*2870*/  R2P PR, R212, 0x6 ;  /* 0x00000006d4007804 */ /* 0x000fe20000000000 */
[----:B------:R-:W-:Y:S01]  /*2880*/  IMAD.MOV.U32 R202, RZ, RZ, 0x20 ;  /* 0x00000020ffca7424 */ /* 0x000fe200078e00ff */
[----:B------:R-:W-:Y:S01]  /*2890*/  IADD3 R203, R208, 0x2000, RZ ;  /* 0x00002000d0cb7810 */ /* 0x000fe20007ffe0ff */
[----:B------:R-:W-:Y:S01]  /*28a0*/  IMAD.MOV.U32 R236, RZ, RZ, c[0x0][0x2e4] ;  /* 0x0000b900ffec7624 */ /* 0x000fe200078e00ff */
[----:B------:R-:W-:Y:S01]  /*28b0*/  IADD3 R204, R209, 0x2000, RZ ;  /* 0x00002000d1cc7810 */ /* 0x000fe20007ffe0ff */
[----:B------:R-:W-:Y:S01]  /*28c0*/  CS2R R94, SRZ ;  /* 0x00000000005e7805 */ /* 0x000fe2000001ff00 */
[----:B------:R-:W-:Y:S01]  /*28d0*/  SEL R202, R202, 0xffffffe0, !P1 ;  /* 0xffffffe0caca7807 */ /* 0x000fe20004800000 */
[----:B------:R-:W-:Y:S01]  /*28e0*/  CS2R R92, SRZ ;  /* 0x00000000005c7805 */ /* 0x000fe2000001ff00 */
[----:B------:R-:W-:Y:S01]  /*28f0*/  SEL R201, R201, 0xffffffc0, !P2 ;  /* 0xffffffc0c9c97807 */ /* 0x000fe20005000000 */
[----:B------:R-:W-:Y:S01]  /*2900*/  CS2R R98, SRZ ;  /* 0x0000000000627805 */ /* 0x000fe2000001ff00 */
[----:B------:R-:W-:Y:S01]  /*2910*/  SEL R203, R203, R208, !P0 ;  /* 0x000000d0cbcb7207 */ /* 0x000fe20004000000 */
[----:B------:R-:W-:Y:S01]  /*2920*/  IMAD.IADD R200, R205, 0x1, R202 ;  /* 0x00000001cdc87824 */ /* 0x000fe200078e02ca */
[----:B------:R-:W-:Y:S01]  /*2930*/  IADD3 R245, -R241, 0x40, R226 ;  /* 0x00000040f1f57810 */ /* 0x000fe20007ffe1e2 */
[----:B------:R-:W-:Y:S01]  /*2940*/  CS2R R96, SRZ ;  /* 0x0000000000607805 */ /* 0x000fe2000001ff00 */
[----:B------:R-:W-:Y:S01]  /*2950*/  SEL R204, R204, R209, !P0 ;  /* 0x000000d1cccc7207 */ /* 0x000fe20004000000 */
        /* <DEDUP_REMOVED lines=25> */
[----:B------:R1:W4:Y:S01]  /*2af0*/  LDSM.16.M88.4 R108, [R207+0x10000] ;  /* 0x01000000cf6c783b */ /* 0x0003220000000200 */
[----:B------:R-:W-:Y:S01]  /*2b00*/  CS2R R32, SRZ ;  /* 0x0000000000207805 */ /* 0x000fe2000001ff00 */
[----:B------:R-:W-:Y:S01]  /*2b10*/  CS2R R26, SRZ ;  /* 0x00000000001a7805 */ /* 0x000fe2000001ff00 */
[----:B--2---:R-:W-:Y:S01]  /*2b20*/  CS2R R24, SRZ ;  /* 0x0000000000187805 */ /* 0x004fe2000001ff00 */
[----:B------:R1:W2:Y:S01]  /*2b30*/  LDSM.16.M88.4 R112, [R207+0x10800] ;  /* 0x01080000cf70783b */ /* 0x0002a20000000200 */
[----:B---3--:R-:W-:Y:S01]  /*2b40*/  CS2R R22, SRZ ;  /* 0x0000000000167805 */ /* 0x008fe2000001ff00 */
[----:B------:R-:W-:Y:S01]  /*2b50*/  CS2R R20, SRZ ;  /* 0x0000000000147805 */ /* 0x000fe2000001ff00 */
[----:B------:R-:W-:Y:S01]  /*2b60*/  IADD3 R245, R245, -c[0x0][0x2e8], RZ ;  /* 0x8000ba00f5f57a10 */ /* 0x000fe20007ffe0ff */
[----:B------:R1:W3:Y:S01]  /*2b70*/  LDSM.16.M88.4 R116, [R197+0x10000] ;  /* 0x01000000c574783b */ /* 0x0002e20000000200 */
[----:B------:R-:W-:Y:S01]  /*2b80*/  SHF.L.U32 R204, R204, 0x1, RZ ;  /* 0x00000001cccc7819 */ /* 0x000fe200000006ff */
[----:B------:R-:W-:Y:S01]  /*2b90*/  IMAD.SHL.U32 R203, R203, 0x2, RZ ;  /* 0x00000002cbcb7824 */ /* 0x000fe200078e00ff */
[----:B------:R-:W-:Y:S01]  /*2ba0*/  IADD3 R198, R205, R201, RZ ;  /* 0x000000c9cdc67210 */ /* 0x000fe20007ffe0ff */
        /* <DEDUP_REMOVED lines=14> */
.L_x_206:
[----:B------:R-:W0:Y:S01]  /*2c90*/  LDGDEPBAR ;  /* 0x00000000000079af */ /* 0x000e220000000000 */
[----:B-1----:R-:W-:Y:S01]  /*2ca0*/  IADD3 R4, P0, R234, R232, RZ ;  /* 0x000000e8ea047210 */ /* 0x002fe20007f1e0ff */
[C---:B------:R-:W-:Y:S01]  /*2cb0*/  IMAD.IADD R174, R204.reuse, 0x1, R202 ;  /* 0x00000001ccae7824 */ /* 0x040fe200078e02ca */
[----:B------:R-:W-:Y:S03]  /*2cc0*/  IADD3 R173, R204, R201, RZ ;  /* 0x000000c9ccad7210 */ /* 0x000fe60007ffe0ff */
[----:B------:R-:W-:Y:S02]  /*2cd0*/  IMAD.X R5, R233, 0x1, R231, P0 ;  /* 0x00000001e9057824 */ /* 0x000fe400000e06e7 */
[----:B------:R-:W-:Y:S01]  /*2ce0*/  IMAD.IADD R172, R174, 0x1, R201 ;  /* 0x00000001aeac7824 */ /* 0x000fe200078e02c9 */
[----:B------:R-:W-:Y:S04]  /*2cf0*/  DEPBAR.LE SB0, 0x0 ;  /* 0x000080000000791a */ /* 0x000fe80000000000 */
[----:B------:R-:W-:Y:S06]  /*2d00*/  BAR.SYNC.DEFER_BLOCKING 0x0 ;  /* 0x0000000000007b1d */ /* 0x000fec0000010000 */
[----:B------:R-:W-:Y:S04]  /*2d10*/  LDSM.16.M88.4 R16, [R204] ;  /* 0x00000000cc10783b */ /* 0x000fe80000000200 */
[----:B------:R-:W1:Y:S04]  /*2d20*/  LDSM.16.M88.4 R8, [R207+0xc000] ;  /* 0x00c00000cf08783b */ /* 0x000e680000000200 */
[----:B-----5:R1:W5:Y:S04]  /*2d30*/  LDG.E R176, [R4.64] ;  /* 0x0000000604b07981 */ /* 0x020368000c1e1900 */
[----:B------:R1:W5:Y:S04]  /*2d40*/  LDG.E R175, [R4.64+0x20] ;  /* 0x0000200604af7981 */ /* 0x000368000c1e1900 */
[----:B------:R-:W2:Y:S04]  /*2d50*/  LDSM.16.M88.4 R52, [R207+0xc800] ;  /* 0x00c80000cf34783b */ /* 0x000ea80000000200 */
[----:B------:R-:W-:Y:S04]  /*2d60*/  LDSM.16.M88.4 R56, [R174] ;  /* 0x00000000ae38783b */ /* 0x000fe80000000200 */
[----:B------:R-:W3:Y:S04]  /*2d70*/  LDSM.16.M88.4 R60, [R197+0xc000] ;  /* 0x00c00000c53c783b */ /* 0x000ee80000000200 */
[----:B------:R-:W4:Y:S04]  /*2d80*/  LDSM.16.M88.4 R64, [R197+0xc800] ;  /* 0x00c80000c540783b */ /* 0x000f280000000200 */
[----:B------:R-:W-:Y:S04]  /*2d90*/  LDSM.16.M88.4 R100, [R196+0xc000] ;  /* 0x00c00000c464783b */ /* 0x000fe80000000200 */
[----:B------:R-:W-:Y:S01]  /*2da0*/  LDSM.16.M88.4 R104, [R196+0xc800] ;  /* 0x00c80000c468783b */ /* 0x000fe20000000200 */
[C---:B-1----:R-:W-:Y:S08]  /*2db0*/  HMMA.16816.F32 R4, R16.reuse, R8, RZ ;  /* 0x000000081004723c */ /* 0x042ff000000018ff */
[C---:B------:R-:W-:Y:S08]  /*2dc0*/  HMMA.16816.F32 R8, R16.reuse, R10, RZ ;  /* 0x0000000a1008723c */ /* 0x040ff000000018ff */
[C---:B--2---:R-:W-:Y:S08]  /*2dd0*/  HMMA.16816.F32 R12, R16.reuse, R52, RZ ;  /* 0x00000034100c723c */ /* 0x044ff000000018ff */
[----:B------:R-:W-:Y:S01]  /*2de0*/  HMMA.16816.F32 R16, R16, R54, RZ ;  /* 0x000000361010723c */ /* 0x000fe200000018ff */
[----:B------:R-:W1:Y:S07]  /*2df0*/  LDSM.16.M88.4 R52, [R173] ;  /* 0x00000000ad34783b */ /* 0x000e6e0000000200 */
[C---:B---3--:R-:W-:Y:S08]  /*2e00*/  HMMA.16816.F32 R4, R56.reuse, R60, R4 ;  /* 0x0000003c3804723c */ /* 0x048ff00000001804 */
[C---:B------:R-:W-:Y:S01]  /*2e10*/  HMMA.16816.F32 R8, R56.reuse, R62, R8 ;  /* 0x0000003e3808723c */ /* 0x040fe20000001808 */
[----:B------:R-:W-:Y:S07]  /*2e20*/  LDSM.16.M88.4 R60, [R2+0xc000] ;  /* 0x00c00000023c783b */ /* 0x000fee0000000200 */
[C---:B----4-:R-:W-:Y:S08]  /*2e30*/  HMMA.16816.F32 R12, R56.reuse, R64, R12 ;  /* 0x00000040380c723c */ /* 0x050ff0000000180c */
[----:B------:R-:W-:Y:S01]  /*2e40*/  HMMA.16816.F32 R16, R56, R66, R16 ;  /* 0x000000423810723c */ /* 0x000fe20000001810 */
[----:B------:R-:W2:Y:S04]  /*2e50*/  LDSM.16.M88.4 R56, [R172] ;  /* 0x00000000ac38783b */ /* 0x000ea80000000200 */
[----:B------:R-:W3:Y:S03]  /*2e60*/  LDSM.16.M88.4 R64, [R2+0xc800] ;  /* 0x00c800000240783b */ /* 0x000ee60000000200 */
[C---:B-1----:R-:W-:Y:S08]  /*2e70*/  HMMA.16816.F32 R4, R52.reuse, R100, R4 ;  /* 0x000000643404723c */ /* 0x042ff00000001804 */
[C---:B------:R-:W-:Y:S01]  /*2e80*/  HMMA.16816.F32 R8, R52.reuse, R102, R8 ;  /* 0x000000663408723c */ /* 0x040fe20000001808 */
[----:B------:R-:W-:Y:S07]  /*2e90*/  LDSM.16.M88.4 R100, [R207+0xe000] ;  /* 0x00e00000cf64783b */ /* 0x000fee0000000200 */
[C---:B------:R-:W-:Y:S08]  /*2ea0*/  HMMA.16816.F32 R12, R52.reuse, R104, R12 ;  /* 0x00000068340c723c */ /* 0x040ff0000000180c */
[----:B------:R-:W-:Y:S01]  /*2eb0*/  HMMA.16816.F32 R16, R52, R106, R16 ;  /* 0x0000006a3410723c */ /* 0x000fe20000001810 */
[----:B------:R-:W1:Y:S04]  /*2ec0*/  LDSM.16.M88.4 R52, [R204+0x2000] ;  /* 0x00200000cc34783b */ /* 0x000e680000000200 */
[----:B------:R-:W4:Y:S03]  /*2ed0*/  LDSM.16.M88.4 R104, [R207+0xe800] ;  /* 0x00e80000cf68783b */ /* 0x000f260000000200 */
[C---:B--2---:R-:W-:Y:S08]  /*2ee0*/  HMMA.16816.F32 R4, R56.reuse, R60, R4 ;  /* 0x0000003c3804723c */ /* 0x044ff00000001804 */
[C---:B------:R-:W-:Y:S01]  /*2ef0*/  HMMA.16816.F32 R8, R56.reuse, R62, R8 ;  /* 0x0000003e3808723c */ /* 0x040fe20000001808 */
[----:B------:R-:W-:Y:S07]  /*2f00*/  LDSM.16.M88.4 R60, [R197+0xe000] ;  /* 0x00e00000c53c783b */ /* 0x000fee0000000200 */
[C---:B---3--:R-:W-:Y:S08]  /*2f10*/  HMMA.16816.F32 R12, R56.reuse, R64, R12 ;  /* 0x00000040380c723c */ /* 0x048ff0000000180c */
[----:B------:R-:W-:Y:S01]  /*2f20*/  HMMA.16816.F32 R16, R56, R66, R16 ;  /* 0x000000423810723c */ /* 0x000fe20000001810 */
[----:B------:R-:W2:Y:S04]  /*2f30*/  LDSM.16.M88.4 R56, [R174+0x2000] ;  /* 0x00200000ae38783b */ /* 0x000ea80000000200 */
[----:B------:R-:W3:Y:S03]  /*2f40*/  LDSM.16.M88.4 R64, [R197+0xe800] ;  /* 0x00e80000c540783b */ /* 0x000ee60000000200 */
[C---:B-1----:R-:W-:Y:S08]  /*2f50*/  HMMA.16816.F32 R4, R52.reuse, R100, R4 ;  /* 0x000000643404723c */ /* 0x042ff00000001804 */
[C---:B------:R-:W-:Y:S01]  /*2f60*/  HMMA.16816.F32 R8, R52.reuse, R102, R8 ;  /* 0x000000663408723c */ /* 0x040fe20000001808 */
[----:B------:R-:W-:Y:S07]  /*2f70*/  LDSM.16.M88.4 R100, [R196+0xe000] ;  /* 0x00e00000c464783b */ /* 0x000fee0000000200 */
[C---:B----4-:R-:W-:Y:S08]  /*2f80*/  HMMA.16816.F32 R12, R52.reuse, R104, R12 ;  /* 0x00000068340c723c */ /* 0x050ff0000000180c */
        /* <DEDUP_REMOVED lines=11> */
[C---:B------:R-:W-:Y:S08]  /*3040*/  HMMA.16816.F32 R8, R52.reuse, R102, R8 ;  /* 0x000000663408723c */ /* 0x040ff00000001808 */
[C---:B----4-:R-:W-:Y:S08]  /*3050*/  HMMA.16816.F32 R12, R52.reuse, R104, R12 ;  /* 0x00000068340c723c */ /* 0x050ff0000000180c */
[----:B------:R-:W-:Y:S07]  /*3060*/  HMMA.16816.F32 R16, R52, R106, R16 ;  /* 0x0000006a3410723c */ /* 0x000fee0000001810 */
[----:B------:R-:W-:Y:S01]  /*3070*/  IMAD.MOV.U32 R52, RZ, RZ, c[0x0][0x2e4] ;  /* 0x0000b900ff347624 */ /* 0x000fe200078e00ff */
[C---:B--2---:R-:W-:Y:S08]  /*3080*/  HMMA.16816.F32 R4, R56.reuse, R60, R4 ;  /* 0x0000003c3804723c */ /* 0x044ff00000001804 */
[C---:B------:R-:W-:Y:S07]  /*3090*/  HMMA.16816.F32 R8, R56.reuse, R62, R8 ;  /* 0x0000003e3808723c */ /* 0x040fee0000001808 */
[----:B------:R-:W-:Y:S01]  /*30a0*/  SHF.L.U32 R63, R240, 0x6, RZ ;  /* 0x00000006f03f7819 */ /* 0x000fe200000006ff */
[C---:B---3--:R-:W-:Y:S03]  /*30b0*/  HMMA.16816.F32 R12, R56.reuse, R64, R12 ;  /* 0x00000040380c723c */ /* 0x048fe6000000180c */
[----:B------:R-:W-:Y:S05]  /*30c0*/  ISETP.GE.AND P0, PT, R63, R245, PT ;  /* 0x000000f53f00720c */ /* 0x000fea0003f06270 */
[----:B------:R-:W-:Y:S08]  /*30d0*/  HMMA.16816.F32 R16, R56, R66, R16 ;  /* 0x000000423810723c */ /* 0x000ff00000001810 */
[----:B------:R-:W-:-:S05]  /*30e0*/  @!P0 BRA `(.L_x_202) ;  /* 0x0000008000008947 */ /* 0x000fca0003800000 */
[----:B------:R-:W-:Y:S02]  /*30f0*/  IADD3 R53, R236, R226, -R241 ;  /* 0x000000e2ec357210 */ /* 0x000fe40007ffe8f1 */
[----:B------:R-:W-:Y:S02]  /*3100*/  IADD3 R52, R63, 0x40, RZ ;  /* 0x000000403f347810 */ /* 0x000fe40007ffe0ff */
[----:B------:R-:W-:Y:S02]  /*3110*/  IADD3 R54, R227, 0x40, RZ ;  /* 0x00000040e3367810 */ /* 0x000fe40007ffe0ff */
[----:B------:R-:W-:Y:S01]  /*3120*/  ISETP.GE.AND P1, PT, R52, R53, PT ;  /* 0x000000353400720c */ /* 0x000fe20003f26270 */
[----:B------:R-:W-:Y:S01]  /*3130*/  IMAD.MOV.U32 R52, RZ, RZ, R236 ;  /* 0x000000ffff347224 */ /* 0x000fe200078e00ec */
[----:B------:R-:W-:Y:S11]  /*3140*/  ISETP.LT.AND P0, PT, R54, R241, PT ;  /* 0x000000f13600720c */ /* 0x000ff60003f01270 */
[----:B------:R-:W-:Y:S02]  /*3150*/  @!UPT UIADD3 URZ, URZ, URZ, URZ ;  /* 0x0000003f3f3ff290 */ /* 0x000fe4000fffe03f */
[----:B------:R-:W-:-:S05]  /*3160*/  @!P1 BRA P0, `(.L_x_203) ;  /* 0x0000046000009947 */ /* 0x000fca0000000000 */
.L_x_202:
[----:B------:R-:W-:Y:S01]  /*3170*/  IADD3 R55, R241, 0x1, -R243 ;  /* 0x00000001f1377810 */ /* 0x000fe20007ffe8f3 */
[----:B------:R-:W-:Y:S01]  /*3180*/  IMAD.IADD R63, R211, 0x1, R63 ;  /* 0x00000001d33f7824 */ /* 0x000fe200078e023f */
[-C--:B------:R-:W-:Y:S01]  /*3190*/  IADD3 R54, -R52, R241.reuse, -R243 ;  /* 0x000000f134367210 */ /* 0x080fe20007ffe9f3 */
[----:B------:R-:W-:Y:S01]  /*31a0*/  IMAD R62, R218, 0x40, R210 ;  /* 0x00000040da3e7824 */ /* 0x000fe200078e02d2 */
[----:B------:R-:W-:Y:S01]  /*31b0*/  IADD3 R55, R55, c[0x0][0x2e8], RZ ;  /* 0x0000ba0037377a10 */ /* 0x000fe20007ffe0ff */
[----:B------:R-:W-:Y:S01]  /*31c0*/  IMAD.MOV.U32 R236, RZ, RZ, R52 ;  /* 0x000000ffffec7224 */ /* 0x000fe200078e0034 */
[C---:B------:R-:W-:Y:S01]  /*31d0*/  IADD3 R53, R63.reuse, 0x8, RZ ;  /* 0x000000083f357810 */ /* 0x040fe20007ffe0ff */
[C---:B------:R-:W-:Y:S01]  /*31e0*/  IMAD.IADD R64, R63.reuse, 0x1, R54 ;  /* 0x000000013f407824 */ /* 0x040fe200078e0236 */
[C---:B------:R-:W-:Y:S01]  /*31f0*/  IADD3 R61, R62.reuse, 0x1, RZ ;  /* 0x000000013e3d7810 */ /* 0x040fe20007ffe0ff */
[----:B------:R-:W-:Y:S01]  /*3200*/  IMAD.IADD R63, R63, 0x1, R55 ;  /* 0x000000013f3f7824 */ /* 0x000fe200078e0237 */
[----:B------:R-:W-:Y:S01]  /*3210*/  IADD3 R60, R62, 0x8, RZ ;  /* 0x000000083e3c7810 */ /* 0x000fe20007ffe0ff */
[--C-:B------:R-:W-:Y:S01]  /*3220*/  IMAD.IADD R54, R54, 0x1, R53.reuse ;  /* 0x0000000136367824 */ /* 0x100fe200078e0235 */
[----:B------:R-:W-:Y:S01]  /*3230*/  IMNMX R64, RZ, R64, !PT ;  /* 0x00000040ff407217 */ /* 0x000fe20007800200 */
[----:B------:R-:W-:Y:S01]  /*3240*/  IMAD.IADD R53, R55, 0x1, R53 ;  /* 0x0000000137357824 */ /* 0x000fe200078e0235 */
[----:B------:R-:W-:Y:S02]  /*3250*/  IMNMX R63, R63, R241, PT ;  /* 0x000000f13f3f7217 */ /* 0x000fe40003800200 */
[CC--:B------:R-:W-:Y:S02]  /*3260*/  ISETP.GE.AND P1, PT, R62.reuse, R64.reuse, PT ;  /* 0x000000403e00720c */ /* 0x0c0fe40003f26270 */
[C---:B------:R-:W-:Y:S02]  /*3270*/  ISETP.GE.AND P0, PT, R61.reuse, R64, PT ;  /* 0x000000403d00720c */ /* 0x040fe40003f06270 */
        /* <DEDUP_REMOVED lines=17> */
[-C--:B------:R-:W-:Y:S02]  /*3390*/  ISETP.GE.AND P0, PT, R62, R54.reuse, PT ;  /* 0x000000363e00720c */ /* 0x080fe40003f06270 */
[-C--:B------:R-:W-:Y:S02]  /*33a0*/  ISETP.GE.OR P6, PT, R60, R63.reuse, !P6 ;  /* 0x0000003f3c00720c */ /* 0x080fe400077c6670 */
[-C--:B------:R-:W-:Y:S02]  /*33b0*/  ISETP.GE.OR P5, PT, R59, R63.reuse, !P5 ;  /* 0x0000003f3b00720c */ /* 0x080fe40006fa6670 */
[-C--:B------:R-:W-:Y:S02]  /*33c0*/  ISETP.GE.OR P4, PT, R58, R63.reuse, !P4 ;  /* 0x0000003f3a00720c */ /* 0x080fe40006786670 */
[-C--:B------:R-:W-:Y:S02]  /*33d0*/  ISETP.GE.OR P3, PT, R57, R63.reuse, !P3 ;  /* 0x0000003f3900720c */ /* 0x080fe40005f66670 */
[-C--:B------:R-:W-:Y:S02]  /*33e0*/  ISETP.GE.OR P2, PT, R56, R63.reuse, !P2 ;  /* 0x0000003f3800720c */ /* 0x080fe40005746670 */
[----:B------:R-:W-:Y:S02]  /*33f0*/  ISETP.GE.OR P1, PT, R55, R63, !P1 ;  /* 0x0000003f3700720c */ /* 0x000fe40004f26670 */
[-C--:B------:R-:W-:Y:S02]  /*3400*/  ISETP.GE.OR P0, PT, R62, R53.reuse, !P0 ;  /* 0x000000353e00720c */ /* 0x080fe40004706670 */
        /* <DEDUP_REMOVED lines=28> */
.L_x_203:
[C---:B------:R-:W-:Y:S01]  /*35d0*/  FMUL.FTZ R52, R237.reuse, 1.4426950216293334961 ;  /* 0x3fb8aa3bed347820 */ /* 0x040fe20000410000 */
[----:B------:R-:W-:Y:S02]  /*35e0*/  FSETP.NEU.FTZ.AND P0, PT, R237, -INF , PT ;  /* 0xff800000ed00780b */ /* 0x000fe40003f1d000 */
[----:B------:R-:W-:Y:S02]  /*35f0*/  SHF.L.U32 R67, R209, 0x1, RZ ;  /* 0x00000001d1437819 */ /* 0x000fe400000006ff */
[----:B------:R-:W-:Y:S02]  /*3600*/  FSEL R52, R52, RZ, P0 ;  /* 0x000000ff34347208 */ /* 0x000fe40000000000 */
[----:B------:R-:W-:Y:S02]  /*3610*/  FSETP.NEU.FTZ.AND P0, PT, R238, -INF , PT ;  /* 0xff800000ee00780b */ /* 0x000fe40003f1d000 */
[-C--:B------:R-:W-:Y:S01]  /*3620*/  IADD3 R66, R202, R67.reuse, RZ ;  /* 0x00000043ca427210 */ /* 0x080fe20007ffe0ff */
[--C-:B------:R-:W-:Y:S01]  /*3630*/  FFMA.FTZ R100, R4, c[0x0][0x23c], -R52.reuse ;  /* 0x00008f0004647a23 */ /* 0x100fe20000010834 */
[C---:B------:R-:W-:Y:S01]  /*3640*/  IADD3 R65, R201.reuse, R67, RZ ;  /* 0x00000043c9417210 */ /* 0x040fe20007ffe0ff */
[----:B------:R-:W-:Y:S01]  /*3650*/  FMUL.FTZ R4, R238, 1.4426950216293334961 ;  /* 0x3fb8aa3bee047820 */ /* 0x000fe20000410000 */
[----:B------:R-:W-:Y:S01]  /*3660*/  IADD3 R64, R201, R66, RZ ;  /* 0x00000042c9407210 */ /* 0x000fe20007ffe0ff */
[--C-:B------:R-:W-:Y:S01]  /*3670*/  FFMA.FTZ R101, R5, c[0x0][0x23c], -R52.reuse ;  /* 0x00008f0005657a23 */ /* 0x100fe20000010834 */
[----:B------:R-:W-:Y:S01]  /*3680*/  MOV R252, c[0x0][0x22c] ;  /* 0x00008b0000fc7a02 */ /* 0x000fe20000000f00 */
[--C-:B------:R-:W-:Y:S01]  /*3690*/  FFMA.FTZ R104, R8, c[0x0][0x23c], -R52.reuse ;  /* 0x00008f0008687a23 */ /* 0x100fe20000010834 */
[----:B------:R-:W-:Y:S01]  /*36a0*/  FSEL R4, R4, RZ, P0 ;  /* 0x000000ff04047208 */ /* 0x000fe20000000000 */
[--C-:B------:R-:W-:Y:S01]  /*36b0*/  FFMA.FTZ R105, R9, c[0x0][0x23c], -R52.reuse ;  /* 0x00008f0009697a23 */ /* 0x100fe20000010834 */
[----:B------:R-:W-:Y:S01]  /*36c0*/  MUFU.EX2 R100, R100 ;  /* 0x0000006400647308 */ /* 0x000fe20000000800 */
[----:B------:R-:W-:Y:S01]  /*36d0*/  FFMA.FTZ R172, R12, c[0x0][0x23c], -R52 ;  /* 0x00008f000cac7a23 */ /* 0x000fe20000010834 */
[----:B------:R-:W-:Y:S01]  /*36e0*/  ISETP.GT.AND P3, PT, R240, R225, PT ;  /* 0x000000e1f000720c */ /* 0x000fe20003f64270 */
[--C-:B------:R-:W-:Y:S02]  /*36f0*/  FFMA.FTZ R102, R6, c[0x0][0x23c], -R4.reuse ;  /* 0x00008f0006667a23 */ /* 0x100fe40000010804 */
[--C-:B------:R-:W-:Y:S02]  /*3700*/  FFMA.FTZ R103, R7, c[0x0][0x23c], -R4.reuse ;  /* 0x00008f0007677a23 */ /* 0x100fe40000010804 */
[--C-:B------:R-:W-:Y:S02]  /*3710*/  FFMA.FTZ R106, R10, c[0x0][0x23c], -R4.reuse ;  /* 0x00008f000a6a7a23 */ /* 0x100fe40000010804 */
[--C-:B------:R-:W-:Y:S01]  /*3720*/  FFMA.FTZ R107, R11, c[0x0][0x23c], -R4.reuse ;  /* 0x00008f000b6b7a23 */ /* 0x100fe20000010804 */
[----:B------:R-:W1:Y:S01]  /*3730*/  MUFU.EX2 R101, R101 ;  /* 0x0000006500657308 */ /* 0x000e620000000800 */
[--C-:B------:R-:W-:Y:S02]  /*3740*/  FFMA.FTZ R180, R18, c[0x0][0x23c], -R4.reuse ;  /* 0x00008f0012b47a23 */ /* 0x100fe40000010804 */
[--C-:B------:R-:W-:Y:S02]  /*3750*/  FFMA.FTZ R174, R14, c[0x0][0x23c], -R4.reuse ;  /* 0x00008f000eae7a23 */ /* 0x100fe40000010804 */
[--C-:B------:R-:W-:Y:S02]  /*3760*/  FFMA.FTZ R177, R15, c[0x0][0x23c], -R4.reuse ;  /* 0x00008f000fb17a23 */ /* 0x100fe40000010804 */
[----:B------:R-:W-:Y:S02]  /*3770*/  FFMA.FTZ R4, R19, c[0x0][0x23c], -R4 ;  /* 0x00008f0013047a23 */ /* 0x000fe40000010804 */
[--C-:B------:R-:W-:Y:S01]  /*3780*/  FFMA.FTZ R173, R13, c[0x0][0x23c], -R52.reuse ;  /* 0x00008f000dad7a23 */ /* 0x100fe20000010834 */
[----:B------:R-:W-:Y:S01]  /*3790*/  MUFU.EX2 R102, R102 ;  /* 0x0000006600667308 */ /* 0x000fe20000000800 */
[--C-:B------:R-:W-:Y:S02]  /*37a0*/  FFMA.FTZ R178, R16, c[0x0][0x23c], -R52.reuse ;  /* 0x00008f0010b27a23 */ /* 0x100fe40000010834 */
[----:B------:R-:W-:Y:S02]  /*37b0*/  FFMA.FTZ R52, R17, c[0x0][0x23c], -R52 ;  /* 0x00008f0011347a23 */ /* 0x000fe40000010834 */
[----:B------:R-:W-:Y:S05]  /*37c0*/  IMAD R252, R252, c[0x0][0x1c0], RZ ;  /* 0x00007000fcfc7a24 */ /* 0x000fea00078e02ff */
[----:B------:R-:W2:Y:S10]  /*37d0*/  MUFU.EX2 R103, R103 ;  /* 0x0000006700677308 */ /* 0x000eb40000000800 */
[----:B------:R-:W-:Y:S10]  /*37e0*/  MUFU.EX2 R104, R104 ;  /* 0x0000006800687308 */ /* 0x000ff40000000800 */
[----:B------:R-:W3:Y:S10]  /*37f0*/  MUFU.EX2 R105, R105 ;  /* 0x0000006900697308 */ /* 0x000ef40000000800 */
[----:B------:R-:W-:Y:S10]  /*3800*/  MUFU.EX2 R106, R106 ;  /* 0x0000006a006a7308 */ /* 0x000ff40000000800 */
[----:B------:R-:W4:Y:S10]  /*3810*/  MUFU.EX2 R107, R107 ;  /* 0x0000006b006b7308 */ /* 0x000f340000000800 */
[----:B------:R4:W-:Y:S10]  /*3820*/  MUFU.EX2 R181, R4 ;  /* 0x0000000400b57308 */ /* 0x0009f40000000800 */
[----:B------:R-:W-:Y:S10]  /*3830*/  MUFU.EX2 R172, R172 ;  /* 0x000000ac00ac7308 */ /* 0x000ff40000000800 */
[----:B------:R-:W1:Y:S10]  /*3840*/  MUFU.EX2 R173, R173 ;  /* 0x000000ad00ad7308 */ /* 0x000e740000000800 */
[----:B------:R-:W-:Y:S10]  /*3850*/  MUFU.EX2 R174, R174 ;  /* 0x000000ae00ae7308 */ /* 0x000ff40000000800 */
[----:B------:R-:W1:Y:S10]  /*3860*/  MUFU.EX2 R177, R177 ;  /* 0x000000b100b17308 */ /* 0x000e740000000800 */
[----:B------:R-:W-:Y:S10]  /*3870*/  MUFU.EX2 R179, R52 ;  /* 0x0000003400b37308 */ /* 0x000ff40000000800 */
[----:B------:R-:W4:Y:S10]  /*3880*/  MUFU.EX2 R178, R178 ;  /* 0x000000b200b27308 */ /* 0x000f340000000800 */
[----:B------:R-:W4:Y:S01]  /*3890*/  MUFU.EX2 R180, R180 ;  /* 0x000000b400b47308 */ /* 0x000f220000000800 */
[----:B-1----:R-:W-:Y:S02]  /*38a0*/  F2FP.PACK_AB R7, R101, R100 ;  /* 0x000000646507723e */ /* 0x002fe400000000ff */
[----:B--2---:R-:W-:Y:S02]  /*38b0*/  F2FP.PACK_AB R6, R103, R102 ;  /* 0x000000666706723e */ /* 0x004fe400000000ff */
[----:B---3--:R-:W-:Y:S01]  /*38c0*/  F2FP.PACK_AB R5, R105, R104 ;  /* 0x000000686905723e */ /* 0x008fe200000000ff */
[----:B------:R1:W-:Y:S01]  /*38d0*/  STS [R220+0x12000], R7 ;  /* 0x01200007dc007388 */ /* 0x0003e20000000800 */
[----:B----4-:R-:W-:Y:S03]  /*38e0*/  F2FP.PACK_AB R4, R107, R106 ;  /* 0x0000006a6b04723e */ /* 0x010fe600000000ff */
[----:B------:R2:W-:Y:S04]  /*38f0*/  STS [R220+0x12400], R6 ;  /* 0x01240006dc007388 */ /* 0x0005e80000000800 */
[----:B------:R3:W-:Y:S04]  /*3900*/  STS [R224+0x12000], R5 ;  /* 0x01200005e0007388 */ /* 0x0007e80000000800 */
[----:B------:R4:W-:Y:S01]  /*3910*/  STS [R224+0x12400], R4 ;  /* 0x01240004e0007388 */ /* 0x0009e20000000800 */
[----:B-1----:R-:W-:Y:S02]  /*3920*/  F2FP.PACK_AB R7, R173, R172 ;  /* 0x000000acad07723e */ /* 0x002fe400000000ff */
[----:B--2---:R-:W-:Y:S03]  /*3930*/  F2FP.PACK_AB R6, R177, R174 ;  /* 0x000000aeb106723e */ /* 0x004fe600000000ff */
[----:B------:R-:W-:Y:S01]  /*3940*/  STS [R222+0x12000], R7 ;  /* 0x01200007de007388 */ /* 0x000fe20000000800 */
[----:B---3--:R-:W-:Y:S03]  /*3950*/  F2FP.PACK_AB R5, R179, R178 ;  /* 0x000000b2b305723e */ /* 0x008fe600000000ff */
[----:B------:R-:W-:Y:S01]  /*3960*/  STS [R222+0x12400], R6 ;  /* 0x01240006de007388 */ /* 0x000fe20000000800 */
[----:B----4-:R-:W-:Y:S03]  /*3970*/  F2FP.PACK_AB R4, R181, R180 ;  /* 0x000000b4b504723e */ /* 0x010fe600000000ff */
[----:B------:R-:W-:Y:S04]  /*3980*/  STS [R228+0x12000], R5 ;  /* 0x01200005e4007388 */ /* 0x000fe80000000800 */
[----:B------:R-:W-:Y:S04]  /*3990*/  STS [R228+0x12400], R4 ;  /* 0x01240004e4007388 */ /* 0x000fe80000000800 */
[----:B------:R-:W1:Y:S08]  /*39a0*/  LDSM.16.M88.4 R16, [R67+0x8000] ;  /* 0x008000004310783b */ /* 0x000e700000000200 */
[----:B------:R-:W2:Y:S08]  /*39b0*/  LDSM.16.M88.4 R52, [R66+0x8000] ;  /* 0x008000004234783b */ /* 0x000eb00000000200 */
[----:B------:R-:W3:Y:S08]  /*39c0*/  LDSM.16.M88.4 R56, [R65+0x8000] ;  /* 0x008000004138783b */ /* 0x000ef00000000200 */
[----:B------:R-:W4:Y:S01]  /*39d0*/  LDSM.16.M88.4 R60, [R64+0x8000] ;  /* 0x00800000403c783b */ /* 0x000f220000000200 */
[C---:B-1----:R-:W-:Y:S08]  /*39e0*/  HMMA.16816.F32 R4, R16.reuse, R108, RZ ;  /* 0x0000006c1004723c */ /* 0x042ff000000018ff */
[C---:B------:R-:W-:Y:S08]  /*39f0*/  HMMA.16816.F32 R8, R16.reuse, R110, RZ ;  /* 0x0000006e1008723c */ /* 0x040ff000000018ff */
[C---:B------:R-:W-:Y:S08]  /*3a00*/  HMMA.16816.F32 R12, R16.reuse, R112, RZ ;  /* 0x00000070100c723c */ /* 0x040ff000000018ff */
[----:B------:R-:W-:Y:S08]  /*3a10*/  HMMA.16816.F32 R16, R16, R114, RZ ;  /* 0x000000721010723c */ /* 0x000ff000000018ff */
[C---:B--2---:R-:W-:Y:S08]  /*3a20*/  HMMA.16816.F32 R4, R52.reuse, R116, R4 ;  /* 0x000000743404723c */ /* 0x044ff00000001804 */
[C---:B------:R-:W-:Y:S08]  /*3a30*/  HMMA.16816.F32 R8, R52.reuse, R118, R8 ;  /* 0x000000763408723c */ /* 0x040ff00000001808 */
[C---:B------:R-:W-:Y:S08]  /*3a40*/  HMMA.16816.F32 R12, R52.reuse, R120, R12 ;  /* 0x00000078340c723c */ /* 0x040ff0000000180c */
[----:B------:R-:W-:Y:S01]  /*3a50*/  HMMA.16816.F32 R16, R52, R122, R16 ;  /* 0x0000007a3410723c */ /* 0x000fe20000001810 */
        /* <DEDUP_REMOVED lines=19> */
[----:B------:R-:W-:Y:S07]  /*3b90*/  HMMA.16816.F32 R16, R56, R154, R16 ;  /* 0x0000009a3810723c */ /* 0x000fee0000001810 */
[----:B------:R-:W-:Y:S01]  /*3ba0*/  LEA R56, -R252, RZ, 0x6 ;  /* 0x000000fffc387211 */ /* 0x000fe200078e31ff */
[C---:B---3--:R-:W-:Y:S05]  /*3bb0*/  HMMA.16816.F32 R4, R60.reuse, R156, R4 ;  /* 0x0000009c3c04723c */ /* 0x048fea0000001804 */
[C---:B------:R-:W-:Y:S03]  /*3bc0*/  LEA R246, P0, R56.reuse, R246, 0x2 ;  /* 0x000000f638f67211 */ /* 0x040fe600078010ff */
[C---:B------:R-:W-:Y:S04]  /*3bd0*/  HMMA.16816.F32 R8, R60.reuse, R158, R8 ;  /* 0x0000009e3c08723c */ /* 0x040fe80000001808 */
[----:B------:R-:W-:Y:S04]  /*3be0*/  LEA.HI.X.SX32 R247, R56, R247, 0x2, P0 ;  /* 0x000000f738f77211 */ /* 0x000fe800000f16ff */
[C---:B------:R-:W-:Y:S08]  /*3bf0*/  HMMA.16816.F32 R12, R60.reuse, R160, R12 ;  /* 0x000000a03c0c723c */ /* 0x040ff0000000180c */
[----:B------:R-:W-:Y:S08]  /*3c00*/  HMMA.16816.F32 R16, R60, R162, R16 ;  /* 0x000000a23c10723c */ /* 0x000ff00000001810 */
[C---:B-1----:R-:W-:Y:S08]  /*3c10*/  HMMA.16816.F32 R4, R52.reuse, R164, R4 ;  /* 0x000000a43404723c */ /* 0x042ff00000001804 */
[C---:B------:R-:W-:Y:S08]  /*3c20*/  HMMA.16816.F32 R8, R52.reuse, R166, R8 ;  /* 0x000000a63408723c */ /* 0x040ff00000001808 */
[C---:B------:R-:W-:Y:S08]  /*3c30*/  HMMA.16816.F32 R12, R52.reuse, R168, R12 ;  /* 0x000000a8340c723c */ /* 0x040ff0000000180c */
[C---:B-----5:R-:W-:Y:S01]  /*3c40*/  FADD.FTZ R4, -R176.reuse, R4 ;  /* 0x00000004b0047221 */ /* 0x060fe20000010100 */
[----:B------:R-:W-:Y:S03]  /*3c50*/  HMMA.16816.F32 R16, R52, R170, R16 ;  /* 0x000000aa3410723c */ /* 0x000fe60000001810 */
[C---:B------:R-:W-:Y:S02]  /*3c60*/  FADD.FTZ R5, -R176.reuse, R5 ;  /* 0x00000005b0057221 */ /* 0x040fe40000010100 */
[C---:B------:R-:W-:Y:S02]  /*3c70*/  FADD.FTZ R6, -R175.reuse, R6 ;  /* 0x00000006af067221 */ /* 0x040fe40000010100 */
[C---:B------:R-:W-:Y:S02]  /*3c80*/  FADD.FTZ R7, -R175.reuse, R7 ;  /* 0x00000007af077221 */ /* 0x040fe40000010100 */
[C---:B------:R-:W-:Y:S03]  /*3c90*/  FADD.FTZ R8, -R176.reuse, R8 ;  /* 0x00000008b0087221 */ /* 0x040fe60000010100 */
[C---:B------:R-:W-:Y:S02]  /*3ca0*/  FADD.FTZ R9, -R176.reuse, R9 ;  /* 0x00000009b0097221 */ /* 0x040fe40000010100 */
[C---:B------:R-:W-:Y:S02]  /*3cb0*/  FADD.FTZ R10, -R175.reuse, R10 ;  /* 0x0000000aaf0a7221 */ /* 0x040fe40000010100 */
[C---:B------:R-:W-:Y:S02]  /*3cc0*/  FADD.FTZ R11, -R175.reuse, R11 ;  /* 0x0000000baf0b7221 */ /* 0x040fe40000010100 */
        /* <DEDUP_REMOVED lines=29> */
[----:B------:R-:W-:Y:S04]  /*3ea0*/  ISETP.NE.U32.AND P1, PT, R55, 0x1, PT ;  /* 0x000000013700780c */ /* 0x000fe80003f25070 */
[----:B------:R-:W-:Y:S02]  /*3eb0*/  SEL R54, R54, 0x4000, !P1 ;  /* 0x0000400036367807 */ /* 0x000fe40004800000 */
[C---:B------:R-:W-:Y:S03]  /*3ec0*/  LEA R250, P0, R52.reuse, R250, 0x1 ;  /* 0x000000fa34fa7211 */ /* 0x040fe600078008ff */
[--C-:B------:R-:W-:Y:S01]  /*3ed0*/  IMAD.IADD R239, R239, 0x1, R54.reuse ;  /* 0x00000001efef7824 */ /* 0x100fe200078e0236 */
[----:B------:R-:W-:Y:S01]  /*3ee0*/  LEA.HI.X.SX32 R251, R52, R251, 0x1, P0 ;  /* 0x000000fb34fb7211 */ /* 0x000fe200000f0eff */
[----:B------:R-:W-:Y:S01]  /*3ef0*/  IMAD.MOV.U32 R52, RZ, RZ, c[0x0][0x194] ;  /* 0x00006500ff347624 */ /* 0x000fe200078e00ff */
[C---:B------:R-:W-:Y:S01]  /*3f00*/  LEA R56, P0, R53.reuse, R250, 0x6 ;  /* 0x000000fa35387211 */ /* 0x040fe200078030ff */
[----:B------:R-:W-:Y:S02]  /*3f10*/  IMAD.IADD R204, R204, 0x1, R54 ;  /* 0x00000001cccc7824 */ /* 0x000fe400078e0236 */
        /* <DEDUP_REMOVED lines=9> */
.L_x_204:
[----:B------:R-:W-:Y:S01]  /*3fb0*/  F2FP.PACK_AB R4, R5, R4 ;  /* 0x000000040504723e */ /* 0x000fe200000000ff */
[----:B------:R-:W-:Y:S01]  /*3fc0*/  IMAD.SHL.U32 R192, R208, 0x2, RZ ;  /* 0x00000002d0c07824 */ /* 0x000fe200078e00ff */
        /* <DEDUP_REMOVED lines=17> */
[----:B------:R-:W2:Y:S04]  /*40e0*/  LDSM.16.MT88.4 R8, [R192+0x8000] ;  /* 0x00800000c008783b */ /* 0x000ea80000004200 */
[----:B------:R-:W3:Y:S04]  /*40f0*/  LDSM.16.MT88.4 R12, [R0+0x12000] ;  /* 0x01200000000c783b */ /* 0x000ee80000004200 */
[----:B------:R-:W4:Y:S04]  /*4100*/  LDSM.16.MT88.4 R16, [R192+0xa000] ;  /* 0x00a00000c010783b */ /* 0x000f280000004200 */
[----:B------:R-:W-:Y:S04]  /*4110*/  LDSM.16.MT88.4 R52, [R206+0x12800] ;  /* 0x01280000ce34783b */ /* 0x000fe80000004200 */
[----:B-1----:R-:W1:Y:S04]  /*4120*/  LDSM.16.MT88.4 R56, [R192+0x8800] ;  /* 0x00880000c038783b */ /* 0x002e680000004200 */
[----:B------:R-:W5:Y:S04]  /*4130*/  LDSM.16.MT88.4 R60, [R0+0x12800] ;  /* 0x01280000003c783b */ /* 0x000f680000004200 */
[----:B------:R-:W1:Y:S01]  /*4140*/  LDSM.16.MT88.4 R64, [R192+0xa800] ;  /* 0x00a80000c040783b */ /* 0x000e620000004200 */
[-C--:B--2---:R-:W-:Y:S08]  /*4150*/  HMMA.16816.F32 R20, R4, R8.reuse, R20 ;  /* 0x000000080414723c */ /* 0x084ff00000001814 */
[C---:B---3--:R-:W-:Y:S08]  /*4160*/  HMMA.16816.F32 R24, R12.reuse, R8, R24 ;  /* 0x000000080c18723c */ /* 0x048ff00000001818 */
[-C--:B------:R-:W-:Y:S08]  /*4170*/  HMMA.16816.F32 R28, R12, R10.reuse, R28 ;  /* 0x0000000a0c1c723c */ /* 0x080ff0000000181c */
[C---:B------:R-:W-:Y:S01]  /*4180*/  HMMA.16816.F32 R32, R4.reuse, R10, R32 ;  /* 0x0000000a0420723c */ /* 0x040fe20000001820 */
[----:B------:R-:W-:Y:S07]  /*4190*/  LDSM.16.MT88.4 R8, [R192+0x9000] ;  /* 0x00900000c008783b */ /* 0x000fee0000004200 */
[-C--:B----4-:R-:W-:Y:S08]  /*41a0*/  HMMA.16816.F32 R36, R4, R16.reuse, R36 ;  /* 0x000000100424723c */ /* 0x090ff00000001824 */
[C---:B------:R-:W-:Y:S08]  /*41b0*/  HMMA.16816.F32 R40, R12.reuse, R16, R40 ;  /* 0x000000100c28723c */ /* 0x040ff00000001828 */
[-C--:B------:R-:W-:Y:S01]  /*41c0*/  HMMA.16816.F32 R44, R12, R18.reuse, R44 ;  /* 0x000000120c2c723c */ /* 0x080fe2000000182c */
[----:B------:R-:W-:Y:S07]  /*41d0*/  LDSM.16.MT88.4 R12, [R0+0x13000] ;  /* 0x01300000000c783b */ /* 0x000fee0000004200 */
[----:B------:R-:W-:Y:S01]  /*41e0*/  HMMA.16816.F32 R48, R4, R18, R48 ;  /* 0x000000120430723c */ /* 0x000fe20000001830 */
[----:B------:R-:W2:Y:S04]  /*41f0*/  LDSM.16.MT88.4 R4, [R206+0x13000] ;  /* 0x01300000ce04783b */ /* 0x000ea80000004200 */
[----:B------:R-:W3:Y:S03]  /*4200*/  LDSM.16.MT88.4 R16, [R192+0xb000] ;  /* 0x00b00000c010783b */ /* 0x000ee60000004200 */
[-C--:B-1----:R-:W-:Y:S08]  /*4210*/  HMMA.16816.F32 R20, R52, R56.reuse, R20 ;  /* 0x000000383414723c */ /* 0x082ff00000001814 */
        /* <DEDUP_REMOVED lines=9> */
[----:B------:R-:W1:Y:S04]  /*42b0*/  LDSM.16.MT88.4 R52, [R206+0x13800] ;  /* 0x01380000ce34783b */ /* 0x000e680000004200 */
[----:B------:R-:W4:Y:S03]  /*42c0*/  LDSM.16.MT88.4 R64, [R192+0xb800] ;  /* 0x00b80000c040783b */ /* 0x000f260000004200 */
[-C--:B--2---:R-:W-:Y:S01]  /*42d0*/  HMMA.16816.F32 R20, R4, R8.reuse, R20 ;  /* 0x000000080414723c */ /* 0x084fe20000001814 */
[----:B------:R-:W-:Y:S07]  /*42e0*/  BAR.SYNC.DEFER_BLOCKING 0x0 ;  /* 0x0000000000007b1d */ /* 0x000fee0000010000 */
[C---:B------:R-:W-:Y:S08]  /*42f0*/  HMMA.16816.F32 R24, R12.reuse, R8, R24 ;  /* 0x000000080c18723c */ /* 0x040ff00000001818 */
[-C--:B------:R-:W-:Y:S08]  /*4300*/  HMMA.16816.F32 R28, R12, R10.reuse, R28 ;  /* 0x0000000a0c1c723c */ /* 0x080ff0000000181c */
[C---:B------:R-:W-:Y:S08]  /*4310*/  HMMA.16816.F32 R32, R4.reuse, R10, R32 ;  /* 0x0000000a0420723c */ /* 0x040ff00000001820 */
[-C--:B---3--:R-:W-:Y:S08]  /*4320*/  HMMA.16816.F32 R36, R4, R16.reuse, R36 ;  /* 0x000000100424723c */ /* 0x088ff00000001824 */
[C---:B------:R-:W-:Y:S08]  /*4330*/  HMMA.16816.F32 R40, R12.reuse, R16, R40 ;  /* 0x000000100c28723c */ /* 0x040ff00000001828 */
[-C--:B------:R-:W-:Y:S08]  /*4340*/  HMMA.16816.F32 R44, R12, R18.reuse, R44 ;  /* 0x000000120c2c723c */ /* 0x080ff0000000182c */
[----:B------:R-:W-:Y:S08]  /*4350*/  HMMA.16816.F32 R48, R4, R18, R48 ;  /* 0x000000120430723c */ /* 0x000ff00000001830 */
[-C--:B-1----:R-:W-:Y:S08]  /*4360*/  HMMA.16816.F32 R20, R52, R56.reuse, R20 ;  /* 0x000000383414723c */ /* 0x082ff00000001814 */
        /* <DEDUP_REMOVED lines=8> */
[----:B------:R-:W-:Y:S04]  /*43f0*/  IMAD.MOV.U32 R5, RZ, RZ, c[0x0][0x370] ;  /* 0x0000dc00ff057624 */ /* 0x000fe800078e00ff */
[C---:B------:R-:W-:Y:S05]  /*4400*/  IMAD.U32 R4, R5.reuse, -0x40, RZ ;  /* 0xffffffc005047824 */ /* 0x040fea00078e00ff */
[C---:B------:R-:W-:Y:S04]  /*4410*/  LEA R248, P0, R4.reuse, R248, 0x1 ;  /* 0x000000f804f87211 */ /* 0x040fe800078008ff */
[----:B------:R-:W-:Y:S01]  /*4420*/  LEA.HI.X.SX32 R249, R4, R249, 0x1, P0 ;  /* 0x000000f904f97211 */ /* 0x000fe200000f0eff */
[----:B------:R-:W-:Y:S01]  /*4430*/  IMAD.MOV.U32 R4, RZ, RZ, c[0x0][0x374] ;  /* 0x0000dd00ff047624 */ /* 0x000fe200078e00ff */
        /* <DEDUP_REMOVED lines=10> */
.L_x_205:
        /* <DEDUP_REMOVED lines=9> */
[----:B------:R-:W1:Y:S02]  /*4570*/  LDSM.16.MT88.4 R188, [R192+0xd000] ;  /* 0x00d00000c0bc783b */ /* 0x000e640000004200 */
[-C--:B-12---:R-:W-:Y:S08]  /*4580*/  HMMA.16816.F32 R4, R64, R16.reuse, RZ ;  /* 0x000000104004723c */ /* 0x086ff000000018ff */
[C---:B---3--:R-:W-:Y:S08]  /*4590*/  HMMA.16816.F32 R8, R60.reuse, R16, RZ ;  /* 0x000000103c08723c */ /* 0x048ff000000018ff */
[-C--:B------:R-:W-:Y:S08]  /*45a0*/  HMMA.16816.F32 R12, R60, R18.reuse, RZ ;  /* 0x000000123c0c723c */ /* 0x080ff000000018ff */
[C---:B------:R-:W-:Y:S08]  /*45b0*/  HMMA.16816.F32 R16, R64.reuse, R18, RZ ;  /* 0x000000124010723c */ /* 0x040ff000000018ff */
[-C--:B----4-:R-:W-:Y:S08]  /*45c0*/  HMMA.16816.F32 R52, R64, R100.reuse, RZ ;  /* 0x000000644034723c */ /* 0x090ff000000018ff */
[C---:B------:R-:W-:Y:S08]  /*45d0*/  HMMA.16816.F32 R56, R60.reuse, R100, RZ ;  /* 0x000000643c38723c */ /* 0x040ff000000018ff */
[-C--:B------:R-:W-:Y:S08]  /*45e0*/  HMMA.16816.F32 R60, R60, R102.reuse, RZ ;  /* 0x000000663c3c723c */ /* 0x080ff000000018ff */
[----:B------:R-:W-:Y:S01]  /*45f0*/  HMMA.16816.F32 R64, R64, R102, RZ ;  /* 0x000000664040723c */ /* 0x000fe200000018ff */
[----:B------:R-:W1:Y:S07]  /*4600*/  LDSM.16.M88.4 R100, [R198+0x1000] ;  /* 0x00100000c664783b */ /* 0x000e6e0000000200 */
[-C--:B------:R-:W-:Y:S08]  /*4610*/  HMMA.16816.F32 R4, R104, R172.reuse, R4 ;  /* 0x000000ac6804723c */ /* 0x080ff00000001804 */
[C---:B------:R-:W-:Y:S08]  /*4620*/  HMMA.16816.F32 R8, R176.reuse, R172, R8 ;  /* 0x000000acb008723c */ /* 0x040ff00000001808 */
[-C--:B------:R-:W-:Y:S08]  /*4630*/  HMMA.16816.F32 R12, R176, R174.reuse, R12 ;  /* 0x000000aeb00c723c */ /* 0x080ff0000000180c */
[C---:B------:R-:W-:Y:S01]  /*4640*/  HMMA.16816.F32 R16, R104.reuse, R174, R16 ;  /* 0x000000ae6810723c */ /* 0x040fe20000001810 */
[----:B------:R-:W2:Y:S07]  /*4650*/  LDSM.16.MT88.4 R172, [R192+0xf000] ;  /* 0x00f00000c0ac783b */ /* 0x000eae0000004200 */
[-C--:B------:R-:W-:Y:S08]  /*4660*/  HMMA.16816.F32 R52, R104, R180.reuse, R52 ;  /* 0x000000b46834723c */ /* 0x080ff00000001834 */
[C---:B------:R-:W-:Y:S08]  /*4670*/  HMMA.16816.F32 R56, R176.reuse, R180, R56 ;  /* 0x000000b4b038723c */ /* 0x040ff00000001838 */
[-C--:B------:R-:W-:Y:S01]  /*4680*/  HMMA.16816.F32 R60, R176, R182.reuse, R60 ;  /* 0x000000b6b03c723c */ /* 0x080fe2000000183c */
[----:B------:R-:W-:Y:S04]  /*4690*/  LDSM.16.MT88.4 R176, [R192+0xd800] ;  /* 0x00d80000c0b0783b */ /* 0x000fe80000004200 */
[----:B------:R-:W-:Y:S03]  /*46a0*/  LDSM.16.MT88.4 R192, [R192+0xf800] ;  /* 0x00f80000c0c0783b */ /* 0x000fe60000004200 */
[----:B------:R-:W-:Y:S01]  /*46b0*/  HMMA.16816.F32 R64, R104, R182, R64 ;  /* 0x000000b66840723c */ /* 0x000fe20000001840 */
[----:B------:R-:W3:Y:S04]  /*46c0*/  LDSM.16.M88.4 R104, [R199] ;  /* 0x00000000c768783b */ /* 0x000ee80000000200 */
[----:B------:R-:W4:Y:S03]  /*46d0*/  LDSM.16.M88.4 R180, [R199+0x1000] ;  /* 0x00100000c7b4783b */ /* 0x000f260000000200 */
[-C--:B------:R-:W-:Y:S08]  /*46e0*/  HMMA.16816.F32 R4, R184, R188.reuse, R4 ;  /* 0x000000bcb804723c */ /* 0x080ff00000001804 */
[C---:B-1----:R-:W-:Y:S08]  /*46f0*/  HMMA.16816.F32 R8, R100.reuse, R188, R8 ;  /* 0x000000bc6408723c */ /* 0x042ff00000001808 */
[-C--:B------:R-:W-:Y:S08]  /*4700*/  HMMA.16816.F32 R12, R100, R190.reuse, R12 ;  /* 0x000000be640c723c */ /* 0x080ff0000000180c */
[C---:B------:R-:W-:Y:S08]  /*4710*/  HMMA.16816.F32 R16, R184.reuse, R190, R16 ;  /* 0x000000beb810723c */ /* 0x040ff00000001810 */
[-C--:B--2---:R-:W-:Y:S08]  /*4720*/  HMMA.16816.F32 R52, R184, R172.reuse, R52 ;  /* 0x000000acb834723c */ /* 0x084ff00000001834 */
[C---:B------:R-:W-:Y:S08]  /*4730*/  HMMA.16816.F32 R56, R100.reuse, R172, R56 ;  /* 0x000000ac6438723c */ /* 0x040ff00000001838 */
[-C--:B------:R-:W-:Y:S07]  /*4740*/  HMMA.16816.F32 R60, R100, R174.reuse, R60 ;  /* 0x000000ae643c723c */ /* 0x080fee000000183c */
[----:B------:R-:W-:Y:S01]  /*4750*/  @P3 IADD3 R102, P0, R234, R230, RZ ;  /* 0x000000e6ea663210 */ /* 0x000fe20007f1e0ff */
[----:B------:R-:W-:Y:S04]  /*4760*/  HMMA.16816.F32 R64, R184, R174, R64 ;  /* 0x000000aeb840723c */ /* 0x000fe80000001840 */
[----:B------:R-:W-:Y:S02]  /*4770*/  @P3 IMAD.X R103, R233, 0x1, R229, P0 ;  /* 0x00000001e9673824 */ /* 0x000fe400000e06e5 */
[C---:B------:R-:W-:Y:S02]  /*4780*/  IMAD.SHL.U32 R100, R252.reuse, 0x8, RZ ;  /* 0x00000008fc647824 */ /* 0x040fe400078e00ff */
[-C--:B---3--:R-:W-:Y:S01]  /*4790*/  HMMA.16816.F32 R4, R104, R176.reuse, R4 ;  /* 0x000000b06804723c */ /* 0x088fe20000001804 */
[----:B------:R1:W5:Y:S04]  /*47a0*/  @P3 LDG.E R237, [R102.64+-0x100] ;  /* 0xffff000666ed3981 */ /* 0x000368000c1e1900 */
[----:B------:R1:W5:Y:S01]  /*47b0*/  @P3 LDG.E R238, [R102.64+-0xe0] ;  /* 0xffff200666ee3981 */ /* 0x000362000c1e1900 */
[----:B------:R-:W-:Y:S02]  /*47c0*/  IMAD.SHL.U32 R101, R252, 0x10, RZ ;  /* 0x00000010fc657824 */ /* 0x000fe400078e00ff */
[C---:B----4-:R-:W-:Y:S04]  /*47d0*/  HMMA.16816.F32 R8, R180.reuse, R176, R8 ;  /* 0x000000b0b408723c */ /* 0x050fe80000001808 */
[CC--:B------:R-:W-:Y:S04]  /*47e0*/  LEA R172, P1, R101.reuse, R246.reuse, 0x2 ;  /* 0x000000f665ac7211 */ /* 0x0c0fe800078210ff */
[-C--:B------:R-:W-:Y:S04]  /*47f0*/  HMMA.16816.F32 R12, R180, R178.reuse, R12 ;  /* 0x000000b2b40c723c */ /* 0x080fe8000000180c */
[CC--:B------:R-:W-:Y:S03]  /*4800*/  LEA.HI.X.SX32 R173, R101.reuse, R247.reuse, 0x2, P1 ;  /* 0x000000f765ad7211 */ /* 0x0c0fe600008f16ff */
[----:B------:R2:W-:Y:S01]  /*4810*/  RED.E.ADD.F32.FTZ.RN.STRONG.GPU [R246.64], R4 ;  /* 0x00000004f600798e */ /* 0x0005e2000c10e786 */
[C---:B------:R-:W-:Y:S04]  /*4820*/  HMMA.16816.F32 R16, R104.reuse, R178, R16 ;  /* 0x000000b26810723c */ /* 0x040fe80000001810 */
[CC--:B-1----:R-:W-:Y:S04]  /*4830*/  LEA R102, P0, R100.reuse, R246.reuse, 0x2 ;  /* 0x000000f664667211 */ /* 0x0c2fe800078010ff */
[-C--:B------:R-:W-:Y:S04]  /*4840*/  HMMA.16816.F32 R52, R104, R192.reuse, R52 ;  /* 0x000000c06834723c */ /* 0x080fe80000001834 */
[-C--:B------:R-:W-:Y:S04]  /*4850*/  LEA.HI.X.SX32 R103, R100, R247.reuse, 0x2, P0 ;  /* 0x000000f764677211 */ /* 0x080fe800000f16ff */
[C---:B------:R-:W-:Y:S01]  /*4860*/  HMMA.16816.F32 R56, R180.reuse, R192, R56 ;  /* 0x000000c0b438723c */ /* 0x040fe20000001838 */
[----:B------:R1:W-:Y:S04]  /*4870*/  RED.E.ADD.F32.FTZ.RN.STRONG.GPU [R102.64], R5 ;  /* 0x000000056600798e */ /* 0x0003e8000c10e786 */
[----:B------:R3:W-:Y:S03]  /*4880*/  RED.E.ADD.F32.FTZ.RN.STRONG.GPU [R172.64], R6 ;  /* 0x00000006ac00798e */ /* 0x0007e6000c10e786 */
[-C--:B------:R-:W-:Y:S04]  /*4890*/  HMMA.16816.F32 R60, R180, R194.reuse, R60 ;  /* 0x000000c2b43c723c */ /* 0x080fe8000000183c */
[----:B--2---:R-:W-:Y:S04]  /*48a0*/  IMAD.SHL.U32 R4, R252, 0x20, RZ ;  /* 0x00000020fc047824 */ /* 0x004fe800078e00ff */
[----:B------:R-:W-:Y:S04]  /*48b0*/  HMMA.16816.F32 R64, R104, R194, R64 ;  /* 0x000000c26840723c */ /* 0x000fe80000001840 */
[-C--:B------:R-:W-:Y:S03]  /*48c0*/  LEA R174, P1, R4, R246.reuse, 0x2 ;  /* 0x000000f604ae7211 */ /* 0x080fe600078210ff */
[----:B------:R-:W-:Y:S01]  /*48d0*/  IMAD R104, R252, 0x18, RZ ;  /* 0x00000018fc687824 */ /* 0x000fe200078e02ff */
[-C--:B------:R-:W-:Y:S04]  /*48e0*/  LEA.HI.X.SX32 R175, R4, R247.reuse, 0x2, P1 ;  /* 0x000000f704af7211 */ /* 0x080fe800008f16ff */
[-C--:B------:R-:W-:Y:S01]  /*48f0*/  LEA R106, P0, R104, R246.reuse, 0x2 ;  /* 0x000000f6686a7211 */ /* 0x080fe200078010ff */
[----:B-1----:R-:W-:Y:S01]  /*4900*/  IMAD R5, R252, 0x28, RZ ;  /* 0x00000028fc057824 */ /* 0x002fe200078e02ff */
[----:B------:R-:W-:Y:S02]  /*4910*/  IADD3 R4, R101, 0x20, RZ ;  /* 0x0000002065047810 */ /* 0x000fe40007ffe0ff */
[-C--:B------:R-:W-:Y:S01]  /*4920*/  LEA.HI.X.SX32 R107, R104, R247.reuse, 0x2, P0 ;  /* 0x000000f7686b7211 */ /* 0x080fe200000f16ff */
[C---:B---3--:R-:W-:Y:S01]  /*4930*/  IMAD R6, R252.reuse, 0x30, RZ ;  /* 0x00000030fc067824 */ /* 0x048fe200078e02ff */
[CC--:B------:R-:W-:Y:S01]  /*4940*/  LEA R104, P0, R5.reuse, R246.reuse, 0x2 ;  /* 0x000000f605687211 */ /* 0x0c0fe200078010ff */
[----:B------:R-:W-:Y:S02]  /*4950*/  IMAD R252, R252, 0x38, RZ ;  /* 0x00000038fcfc7824 */ /* 0x000fe400078e02ff */
[----:B------:R1:W-:Y:S01]  /*4960*/  RED.E.ADD.F32.FTZ.RN.STRONG.GPU [R106.64], R7 ;  /* 0x000000076a00798e */ /* 0x0003e2000c10e786 */
[-C--:B------:R-:W-:Y:S01]  /*4970*/  LEA.HI.X.SX32 R105, R5, R247.reuse, 0x2, P0 ;  /* 0x000000f705697211 */ /* 0x080fe200000f16ff */
[----:B------:R-:W-:Y:S02]  /*4980*/  IMAD.IADD R5, R100, 0x1, R4 ;  /* 0x0000000164057824 */ /* 0x000fe400078e0204 */
[----:B------:R2:W-:Y:S04]  /*4990*/  RED.E.ADD.F32.FTZ.RN.STRONG.GPU [R174.64], R8 ;  /* 0x00000008ae00798e */ /* 0x0005e8000c10e786 */
[----:B------:R3:W-:Y:S01]  /*49a0*/  RED.E.ADD.F32.FTZ.RN.STRONG.GPU [R104.64], R9 ;  /* 0x000000096800798e */ /* 0x0007e2000c10e786 */
[-C--:B-1----:R-:W-:Y:S02]  /*49b0*/  LEA R106, P1, R6, R246.reuse, 0x2 ;  /* 0x000000f6066a7211 */ /* 0x082fe400078210ff */
[-C--:B--2---:R-:W-:Y:S02]  /*49c0*/  LEA R8, P0, R252, R246.reuse, 0x2 ;  /* 0x000000f6fc087211 */ /* 0x084fe400078010ff */
[-C--:B------:R-:W-:Y:S02]  /*49d0*/  LEA.HI.X.SX32 R107, R6, R247.reuse, 0x2, P1 ;  /* 0x000000f7066b7211 */ /* 0x080fe400008f16ff */
[-C--:B---3--:R-:W-:Y:S02]  /*49e0*/  LEA.HI.X.SX32 R9, R252, R247.reuse, 0x2, P0 ;  /* 0x000000f7fc097211 */ /* 0x088fe400000f16ff */
[CC--:B------:R-:W-:Y:S01]  /*49f0*/  LEA R6, P0, R4.reuse, R246.reuse, 0x2 ;  /* 0x000000f604067211 */ /* 0x0c0fe200078010ff */
[----:B------:R-:W-:Y:S03]  /*4a00*/  RED.E.ADD.F32.FTZ.RN.STRONG.GPU [R106.64], R10 ;  /* 0x0000000a6a00798e */ /* 0x000fe6000c10e786 */
[-C--:B------:R-:W-:Y:S01]  /*4a10*/  LEA.HI.X.SX32 R7, R4, R247.reuse, 0x2, P0 ;  /* 0x000000f704077211 */ /* 0x080fe200000f16ff */
[----:B------:R1:W-:Y:S01]  /*4a20*/  RED.E.ADD.F32.FTZ.RN.STRONG.GPU [R8.64], R11 ;  /* 0x0000000b0800798e */ /* 0x0003e2000c10e786 */
[C---:B------:R-:W-:Y:S03]  /*4a30*/  IMAD.IADD R4, R100.reuse, 0x1, R5 ;  /* 0x0000000164047824 */ /* 0x040fe600078e0205 */
[----:B------:R2:W-:Y:S04]  /*4a40*/  RED.E.ADD.F32.FTZ.RN.STRONG.GPU [R246.64+0x80], R16 ;  /* 0x00008010f600798e */ /* 0x0005e8000c10e786 */
[----:B------:R-:W-:Y:S04]  /*4a50*/  RED.E.ADD.F32.FTZ.RN.STRONG.GPU [R102.64+0x80], R17 ;  /* 0x000080116600798e */ /* 0x000fe8000c10e786 */
[----:B------:R3:W-:Y:S01]  /*4a60*/  RED.E.ADD.F32.FTZ.RN.STRONG.GPU [R6.64], R18 ;  /* 0x000000120600798e */ /* 0x0007e2000c10e786 */
[CC--:B-1----:R-:W-:Y:S04]  /*4a70*/  LEA R8, P0, R5.reuse, R246.reuse, 0x2 ;  /* 0x000000f605087211 */ /* 0x0c2fe800078010ff */
[-C--:B------:R-:W-:Y:S01]  /*4a80*/  LEA.HI.X.SX32 R9, R5, R247.reuse, 0x2, P0 ;  /* 0x000000f705097211 */ /* 0x080fe200000f16ff */
[----:B------:R-:W-:Y:S01]  /*4a90*/  IMAD.IADD R5, R100, 0x1, R4 ;  /* 0x0000000164057824 */ /* 0x000fe200078e0204 */
[-C--:B--2---:R-:W-:Y:S03]  /*4aa0*/  LEA R16, P1, R4, R246.reuse, 0x2 ;  /* 0x000000f604107211 */ /* 0x084fe600078210ff */
[----:B------:R1:W-:Y:S01]  /*4ab0*/  RED.E.ADD.F32.FTZ.RN.STRONG.GPU [R8.64], R19 ;  /* 0x000000130800798e */ /* 0x0003e2000c10e786 */
[CC--:B------:R-:W-:Y:S01]  /*4ac0*/  LEA R10, P0, R5.reuse, R246.reuse, 0x2 ;  /* 0x000000f6050a7211 */ /* 0x0c0fe200078010ff */
[----:B---3--:R-:W-:Y:S01]  /*4ad0*/  IMAD.IADD R6, R100, 0x1, R5 ;  /* 0x0000000164067824 */ /* 0x008fe200078e0205 */
[-C--:B------:R-:W-:Y:S02]  /*4ae0*/  LEA.HI.X.SX32 R17, R4, R247.reuse, 0x2, P1 ;  /* 0x000000f704117211 */ /* 0x080fe400008f16ff */
[-C--:B------:R-:W-:Y:S01]  /*4af0*/  LEA.HI.X.SX32 R11, R5, R247.reuse, 0x2, P0 ;  /* 0x000000f7050b7211 */ /* 0x080fe200000f16ff */
[----:B------:R-:W-:Y:S01]  /*4b00*/  IMAD.IADD R4, R100, 0x1, R6 ;  /* 0x0000000164047824 */ /* 0x000fe200078e0206 */
[C---:B------:R-:W-:Y:S01]  /*4b10*/  IADD3 R5, R101.reuse, 0x40, RZ ;  /* 0x0000004065057810 */ /* 0x040fe20007ffe0ff */
[----:B------:R-:W-:Y:S01]  /*4b20*/  RED.E.ADD.F32.FTZ.RN.STRONG.GPU [R16.64], R12 ;  /* 0x0000000c1000798e */ /* 0x000fe2000c10e786 */
[----:B------:R-:W-:Y:S03]  /*4b30*/  IADD3 R101, R101, 0x60, RZ ;  /* 0x0000006065657810 */ /* 0x000fe60007ffe0ff */
[----:B------:R-:W-:Y:S01]  /*4b40*/  RED.E.ADD.F32.FTZ.RN.STRONG.GPU [R10.64], R13 ;  /* 0x0000000d0a00798e */ /* 0x000fe2000c10e786 */
[CC--:B-1----:R-:W-:Y:S04]  /*4b50*/  LEA R8, P0, R6.reuse, R246.reuse, 0x2 ;  /* 0x000000f606087211 */ /* 0x0c2fe800078010ff */
[-C--:B------:R-:W-:Y:S02]  /*4b60*/  LEA.HI.X.SX32 R9, R6, R247.reuse, 0x2, P0 ;  /* 0x000000f706097211 */ /* 0x080fe400000f16ff */
[CC--:B------:R-:W-:Y:S03]  /*4b70*/  LEA R6, P0, R4.reuse, R246.reuse, 0x2 ;  /* 0x000000f604067211 */ /* 0x0c0fe600078010ff */
[----:B------:R1:W-:Y:S01]  /*4b80*/  RED.E.ADD.F32.FTZ.RN.STRONG.GPU [R8.64], R14 ;  /* 0x0000000e0800798e */ /* 0x0003e2000c10e786 */
[-C--:B------:R-:W-:Y:S01]  /*4b90*/  LEA.HI.X.SX32 R7, R4, R247.reuse, 0x2, P0 ;  /* 0x000000f704077211 */ /* 0x080fe200000f16ff */
[C---:B------:R-:W-:Y:S04]  /*4ba0*/  IMAD.IADD R4, R100.reuse, 0x1, R5 ;  /* 0x0000000164047824 */ /* 0x040fe800078e0205 */
[----:B------:R2:W-:Y:S04]  /*4bb0*/  RED.E.ADD.F32.FTZ.RN.STRONG.GPU [R6.64], R15 ;  /* 0x0000000f0600798e */ /* 0x0005e8000c10e786 */
[----:B------:R-:W-:Y:S04]  /*4bc0*/  RED.E.ADD.F32.FTZ.RN.STRONG.GPU [R246.64+0x100], R52 ;  /* 0x00010034f600798e */ /* 0x000fe8000c10e786 */
[----:B------:R-:W-:Y:S01]  /*4bd0*/  RED.E.ADD.F32.FTZ.RN.STRONG.GPU [R102.64+0x100], R53 ;  /* 0x000100356600798e */ /* 0x000fe2000c10e786 */
[CC--:B-1----:R-:W-:Y:S04]  /*4be0*/  LEA R8, P0, R5.reuse, R246.reuse, 0x2 ;  /* 0x000000f605087211 */ /* 0x0c2fe800078010ff */
[-C--:B------:R-:W-:Y:S01]  /*4bf0*/  LEA.HI.X.SX32 R9, R5, R247.reuse, 0x2, P0 ;  /* 0x000000f705097211 */ /* 0x080fe200000f16ff */
[----:B------:R-:W-:Y:S01]  /*4c00*/  IMAD.IADD R5, R100, 0x1, R4 ;  /* 0x0000000164057824 */ /* 0x000fe200078e0204 */
[CC--:B------:R-:W-:Y:S03]  /*4c10*/  LEA R10, P0, R4.reuse, R246.reuse, 0x2 ;  /* 0x000000f6040a7211 */ /* 0x0c0fe600078010ff */
[----:B------:R1:W-:Y:S01]  /*4c20*/  RED.E.ADD.F32.FTZ.RN.STRONG.GPU [R8.64], R54 ;  /* 0x000000360800798e */ /* 0x0003e2000c10e786 */
[-C--:B------:R-:W-:Y:S01]  /*4c30*/  LEA.HI.X.SX32 R11, R4, R247.reuse, 0x2, P0 ;  /* 0x000000f7040b7211 */ /* 0x080fe200000f16ff */
[C---:B------:R-:W-:Y:S01]  /*4c40*/  IMAD.IADD R4, R100.reuse, 0x1, R5 ;  /* 0x0000000164047824 */ /* 0x040fe200078e0205 */
[CC--:B------:R-:W-:Y:S03]  /*4c50*/  LEA R12, P1, R5.reuse, R246.reuse, 0x2 ;  /* 0x000000f6050c7211 */ /* 0x0c0fe600078210ff */
[----:B------:R3:W-:Y:S01]  /*4c60*/  RED.E.ADD.F32.FTZ.RN.STRONG.GPU [R10.64], R55 ;  /* 0x000000370a00798e */ /* 0x0007e2000c10e786 */
[-C--:B------:R-:W-:Y:S01]  /*4c70*/  LEA.HI.X.SX32 R13, R5, R247.reuse, 0x2, P1 ;  /* 0x000000f7050d7211 */ /* 0x080fe200008f16ff */
[----:B--2---:R-:W-:Y:S02]  /*4c80*/  IMAD.IADD R6, R100, 0x1, R4 ;  /* 0x0000000164067824 */ /* 0x004fe400078e0204 */
[----:B------:R-:W-:Y:S04]  /*4c90*/  LDSM.16.MT88.4 R52, [R206+0x10800] ;  /* 0x01080000ce34783b */ /* 0x000fe80000004200 */
[----:B------:R-:W-:Y:S01]  /*4ca0*/  RED.E.ADD.F32.FTZ.RN.STRONG.GPU [R12.64], R56 ;  /* 0x000000380c00798e */ /* 0x000fe2000c10e786 */
[CC--:B-1----:R-:W-:Y:S04]  /*4cb0*/  LEA R8, P0, R4.reuse, R246.reuse, 0x2 ;  /* 0x000000f604087211 */ /* 0x0c2fe800078010ff */
[-C--:B------:R-:W-:Y:S01]  /*4cc0*/  LEA.HI.X.SX32 R9, R4, R247.reuse, 0x2, P0 ;  /* 0x000000f704097211 */ /* 0x080fe200000f16ff */
[----:B------:R-:W-:Y:S01]  /*4cd0*/  IMAD.IADD R4, R100, 0x1, R6 ;  /* 0x0000000164047824 */ /* 0x000fe200078e0206 */
[CC--:B---3--:R-:W-:Y:S03]  /*4ce0*/  LEA R10, P0, R6.reuse, R246.reuse, 0x2 ;  /* 0x000000f6060a7211 */ /* 0x0c8fe600078010ff */
[----:B------:R1:W-:Y:S01]  /*4cf0*/  RED.E.ADD.F32.FTZ.RN.STRONG.GPU [R8.64], R57 ;  /* 0x000000390800798e */ /* 0x0003e2000c10e786 */
[-C--:B------:R-:W-:Y:S02]  /*4d00*/  LEA.HI.X.SX32 R11, R6, R247.reuse, 0x2, P0 ;  /* 0x000000f7060b7211 */ /* 0x080fe400000f16ff */
[CC--:B------:R-:W-:Y:S03]  /*4d10*/  LEA R6, P0, R4.reuse, R246.reuse, 0x2 ;  /* 0x000000f604067211 */ /* 0x0c0fe600078010ff */
[----:B------:R2:W-:Y:S01]  /*4d20*/  RED.E.ADD.F32.FTZ.RN.STRONG.GPU [R10.64], R58 ;  /* 0x0000003a0a00798e */ /* 0x0005e2000c10e786 */
[-C--:B------:R-:W-:Y:S01]  /*4d30*/  LEA.HI.X.SX32 R7, R4, R247.reuse, 0x2, P0 ;  /* 0x000000f704077211 */ /* 0x080fe200000f16ff */
[C---:B------:R-:W-:Y:S04]  /*4d40*/  IMAD.IADD R4, R100.reuse, 0x1, R101 ;  /* 0x0000000164047824 */ /* 0x040fe800078e0265 */
[----:B------:R3:W-:Y:S01]  /*4d50*/  RED.E.ADD.F32.FTZ.RN.STRONG.GPU [R6.64], R59 ;  /* 0x0000003b0600798e */ /* 0x0007e2000c10e786 */
[----:B------:R-:W-:Y:S03]  /*4d60*/  IMAD.IADD R5, R100, 0x1, R4 ;  /* 0x0000000164057824 */ /* 0x000fe600078e0204 */
[----:B------:R-:W-:Y:S04]  /*4d70*/  RED.E.ADD.F32.FTZ.RN.STRONG.GPU [R246.64+0x180], R64 ;  /* 0x00018040f600798e */ /* 0x000fe8000c10e786 */
[----:B------:R-:W-:Y:S04]  /*4d80*/  RED.E.ADD.F32.FTZ.RN.STRONG.GPU [R102.64+0x180], R65 ;  /* 0x000180416600798e */ /* 0x000fe8000c10e786 */
[----:B------:R-:W-:Y:S01]  /*4d90*/  LDSM.16.MT88.4 R56, [R203+0x800] ;  /* 0x00080000cb38783b */ /* 0x000fe20000004200 */
[CC--:B-1----:R-:W-:Y:S04]  /*4da0*/  LEA R8, P0, R101.reuse, R246.reuse, 0x2 ;  /* 0x000000f665087211 */ /* 0x0c2fe800078010ff */
[-C--:B------:R-:W-:Y:S02]  /*4db0*/  LEA.HI.X.SX32 R9, R101, R247.reuse, 0x2, P0 ;  /* 0x000000f765097211 */ /* 0x080fe400000f16ff */
[CC--:B--2---:R-:W-:Y:S03]  /*4dc0*/  LEA R10, P0, R4.reuse, R246.reuse, 0x2 ;  /* 0x000000f6040a7211 */ /* 0x0c4fe600078010ff */
[----:B------:R1:W-:Y:S01]  /*4dd0*/  RED.E.ADD.F32.FTZ.RN.STRONG.GPU [R8.64], R66 ;  /* 0x000000420800798e */ /* 0x0003e2000c10e786 */
[-C--:B------:R-:W-:Y:S01]  /*4de0*/  LEA.HI.X.SX32 R11, R4, R247.reuse, 0x2, P0 ;  /* 0x000000f7040b7211 */ /* 0x080fe200000f16ff */
[C---:B---3--:R-:W-:Y:S01]  /*4df0*/  IMAD.IADD R6, R100.reuse, 0x1, R5 ;  /* 0x0000000164067824 */ /* 0x048fe200078e0205 */
[CC--:B------:R-:W-:Y:S03]  /*4e00*/  LEA R12, P0, R5.reuse, R246.reuse, 0x2 ;  /* 0x000000f6050c7211 */ /* 0x0c0fe600078010ff */
[----:B------:R-:W-:Y:S01]  /*4e10*/  RED.E.ADD.F32.FTZ.RN.STRONG.GPU [R10.64], R67 ;  /* 0x000000430a00798e */ /* 0x000fe2000c10e786 */
[----:B------:R-:W-:Y:S01]  /*4e20*/  IMAD.IADD R4, R100, 0x1, R6 ;  /* 0x0000000164047824 */ /* 0x000fe200078e0206 */
[-C--:B------:R-:W-:Y:S02]  /*4e30*/  LEA.HI.X.SX32 R13, R5, R247.reuse, 0x2, P0 ;  /* 0x000000f7050d7211 */ /* 0x080fe400000f16ff */
[-C--:B------:R-:W-:Y:S01]  /*4e40*/  LEA R16, P2, R6, R246.reuse, 0x2 ;  /* 0x000000f606107211 */ /* 0x080fe200078410ff */
[----:B------:R-:W-:Y:S01]  /*4e50*/  IMAD.IADD R100, R100, 0x1, R4 ;  /* 0x0000000164647824 */ /* 0x000fe200078e0204 */
[-C--:B------:R-:W-:Y:S01]  /*4e60*/  LEA R14, P1, R4, R246.reuse, 0x2 ;  /* 0x000000f6040e7211 */ /* 0x080fe200078210ff */
[----:B------:R-:W-:Y:S01]  /*4e70*/  RED.E.ADD.F32.FTZ.RN.STRONG.GPU [R12.64], R60 ;  /* 0x0000003c0c00798e */ /* 0x000fe2000c10e786 */
[-C--:B------:R-:W-:Y:S02]  /*4e80*/  LEA.HI.X.SX32 R17, R6, R247.reuse, 0x2, P2 ;  /* 0x000000f706117211 */ /* 0x080fe400010f16ff */
[-C--:B------:R-:W-:Y:S01]  /*4e90*/  LEA.HI.X.SX32 R15, R4, R247.reuse, 0x2, P1 ;  /* 0x000000f7040f7211 */ /* 0x080fe200008f16ff */
[----:B------:R-:W-:Y:S01]  /*4ea0*/  LDSM.16.MT88.4 R64, [R0+0x10800] ;  /* 0x010800000040783b */ /* 0x000fe20000004200 */
[----:B------:R-:W-:Y:S03]  /*4eb0*/  @P3 IADD3 R232, P1, R232, -0x100, RZ ;  /* 0xffffff00e8e83810 */ /* 0x000fe60007f3e0ff */
[----:B------:R-:W-:Y:S01]  /*4ec0*/  RED.E.ADD.F32.FTZ.RN.STRONG.GPU [R16.64], R61 ;  /* 0x0000003d1000798e */ /* 0x000fe2000c10e786 */
[----:B------:R-:W-:Y:S03]  /*4ed0*/  @P3 IADD3.X R231, R231, -0x1, RZ, P1, !PT ;  /* 0xffffffffe7e73810 */ /* 0x000fe60000ffe4ff */
[----:B------:R-:W-:Y:S01]  /*4ee0*/  RED.E.ADD.F32.FTZ.RN.STRONG.GPU [R14.64], R62 ;  /* 0x0000003e0e00798e */ /* 0x000fe2000c10e786 */
[C---:B-1----:R-:W-:Y:S03]  /*4ef0*/  LEA R8, P0, R100.reuse, R246, 0x2 ;  /* 0x000000f664087211 */ /* 0x042fe600078010ff */
[----:B------:R-:W-:Y:S01]  /*4f00*/  LDSM.16.MT88.4 R4, [R206+0x10000] ;  /* 0x01000000ce04783b */ /* 0x000fe20000004200 */
[----:B------:R-:W-:Y:S03]  /*4f10*/  LEA.HI.X.SX32 R9, R100, R247, 0x2, P0 ;  /* 0x000000f764097211 */ /* 0x000fe600000f16ff */
[----:B------:R-:W-:Y:S04]  /*4f20*/  LDSM.16.MT88.4 R12, [R0+0x10000] ;  /* 0x01000000000c783b */ /* 0x000fe80000004200 */
[----:B------:R-:W-:Y:S04]  /*4f30*/  RED.E.ADD.F32.FTZ.RN.STRONG.GPU [R8.64], R63 ;  /* 0x0000003f0800798e */ /* 0x000fe8000c10e786 */
[----:B------:R-:W1:Y:S04]  /*4f40*/  LDSM.16.MT88.4 R8, [R203] ;  /* 0x00000000cb08783b */ /* 0x000e680000004200 */
        /* <DEDUP_REMOVED lines=8> */
[-C--:B--2---:R-:W-:Y:S08]  /*4fd0*/  HMMA.16816.F32 R84, R4, R16.reuse, R84 ;  /* 0x000000100454723c */ /* 0x084ff00000001854 */
        /* <DEDUP_REMOVED lines=10> */
[----:B------:R-:W4:Y:S07]  /*5080*/  LDSM.16.MT88.4 R56, [R203+0x1800] ;  /* 0x00180000cb38783b */ /* 0x000f2e0000004200 */
[-C--:B---3--:R-:W-:Y:S08]  /*5090*/  HMMA.16816.F32 R84, R52, R100.reuse, R84 ;  /* 0x000000643454723c */ /* 0x088ff00000001854 */
[C---:B------:R-:W-:Y:S08]  /*50a0*/  HMMA.16816.F32 R88, R64.reuse, R100, R88 ;  /* 0x000000644058723c */ /* 0x040ff00000001858 */
[-C--:B------:R-:W-:Y:S01]  /*50b0*/  HMMA.16816.F32 R92, R64, R102.reuse, R92 ;  /* 0x00000066405c723c */ /* 0x080fe2000000185c */
[----:B------:R-:W3:Y:S07]  /*50c0*/  LDSM.16.MT88.4 R64, [R0+0x11800] ;  /* 0x011800000040783b */ /* 0x000eee0000004200 */
[----:B------:R-:W-:Y:S01]  /*50d0*/  HMMA.16816.F32 R96, R52, R102, R96 ;  /* 0x000000663460723c */ /* 0x000fe20000001860 */
[----:B------:R2:W3:Y:S07]  /*50e0*/  LDSM.16.MT88.4 R52, [R203+0x3800] ;  /* 0x00380000cb34783b */ /* 0x0004ee0000004200 */
[-C--:B-1----:R-:W-:Y:S08]  /*50f0*/  HMMA.16816.F32 R68, R8, R12.reuse, R68 ;  /* 0x0000000c0844723c */ /* 0x082ff00000001844 */
[C---:B------:R-:W-:Y:S08]  /*5100*/  HMMA.16816.F32 R72, R60.reuse, R12, R72 ;  /* 0x0000000c3c48723c */ /* 0x040ff00000001848 */
[-C--:B------:R-:W-:Y:S08]  /*5110*/  HMMA.16816.F32 R76, R60, R14.reuse, R76 ;  /* 0x0000000e3c4c723c */ /* 0x080ff0000000184c */
[C---:B------:R-:W-:Y:S08]  /*5120*/  HMMA.16816.F32 R80, R8.reuse, R14, R80 ;  /* 0x0000000e0850723c */ /* 0x040ff00000001850 */
[-C--:B--2---:R-:W-:Y:S08]  /*5130*/  HMMA.16816.F32 R84, R8, R4.reuse, R84 ;  /* 0x000000040854723c */ /* 0x084ff00000001854 */
        /* <DEDUP_REMOVED lines=9> */
[C---:B------:R-:W-:Y:S01]  /*51d0*/  ISETP.GT.AND P2, PT, R240.reuse, R225, PT ;  /* 0x000000e1f000720c */ /* 0x040fe20003f44270 */
[-C--:B----4-:R-:W-:Y:S05]  /*51e0*/  HMMA.16816.F32 R68, R16, R56.reuse, R68 ;  /* 0x000000381044723c */ /* 0x090fea0000001844 */
        /* <DEDUP_REMOVED lines=93> */
[----:B------:R-:W-:-:S03]  /*57c0*/  ISETP.NE.AND P0, PT, R244, -0x1, PT ;  /* 0xfffffffff400780c */ /* 0x000fc60003f05270 */
[----:B------:R-:W-:Y:S04]  /*57d0*/  STS [R221+0x4000], R20 ;  /* 0x00400014dd007388 */ /* 0x000fe80000000800 */
[----:B------:R-:W-:Y:S04]  /*57e0*/  STS [R221+0x4400], R22 ;  /* 0x00440016dd007388 */ /* 0x000fe80000000800 */
[----:B------:R-:W-:Y:S04]  /*57f0*/  STS [R223+0x4000], R32 ;  /* 0x00400020df007388 */ /* 0x000fe80000000800 */
[----:B------:R-:W-:Y:S04]  /*5800*/  STS [R223+0x4400], R34 ;  /* 0x00440022df007388 */ /* 0x000fe80000000800 */
[----:B------:R-:W-:Y:S04]  /*5810*/  STS [R221+0x5000], R24 ;  /* 0x00500018dd007388 */ /* 0x000fe80000000800 */
[----:B------:R-:W-:Y:S04]  /*5820*/  STS [R221+0x5400], R26 ;  /* 0x0054001add007388 */ /* 0x000fe80000000800 */
[----:B------:R1:W-:Y:S04]  /*5830*/  STS [R223+0x5000], R28 ;  /* 0x0050001cdf007388 */ /* 0x0003e80000000800 */
        /* <DEDUP_REMOVED lines=12> */
[----:B------:R2:W-:Y:S01]  /*5900*/  STS [R223+0x7400], R46 ;  /* 0x0074002edf007388 */ /* 0x0005e20000000800 */
        /* <DEDUP_REMOVED lines=13> */
.L_x_207:
[----:B--2---:R-:W-:-:S05]  /*59e0*/  @P0 IADD3 R36, R242, R244, RZ ;  /* 0x000000f4f2240210 */ /* 0x004fca0007ffe0ff */
        /* <DEDUP_REMOVED lines=14> */
.L_x_208:
        /* <DEDUP_REMOVED lines=12> */
[----:B------:R-:W-:Y:S01]  /*5b90*/  IADD3 R46, P0, R29, R32, RZ ;  /* 0x000000201d2e7210 */ /* 0x000fe20007f1e0ff */
[----:B------:R-:W-:-:S03]  /*5ba0*/  IMAD R42, R38, c[0x0][0x3b8], RZ ;  /* 0x0000ee00262a7a24 */ /* 0x000fc600078e02ff */
[----:B------:R-:W-:Y:S01]  /*5bb0*/  IADD3.X R47, R28, R33, R30, P0, !PT ;  /* 0x000000211c2f7210 */ /* 0x000fe200007fe41e */
[C---:B------:R-:W-:Y:S01]  /*5bc0*/  IMAD R42, R235.reuse, c[0x0][0x3bc], R42 ;  /* 0x0000ef00eb2a7a24 */ /* 0x040fe200078e022a */
[----:B------:R1:W2:Y:S03]  /*5bd0*/  LDS.128 R24, [R219+0xd000] ;  /* 0x00d00000db187984 */ /* 0x0002a60000000c00 */
[----:B------:R-:W-:Y:S01]  /*5be0*/  IMAD.WIDE.U32 R46, R235, c[0x0][0x3b8], R46 ;  /* 0x0000ee00eb2e7a25 */ /* 0x000fe200078e002e */
[----:B------:R1:W3:Y:S04]  /*5bf0*/  LDS.128 R20, [R219+0xf000] ;  /* 0x00f00000db147984 */ /* 0x0002e80000000c00 */
[----:B------:R-:W-:Y:S01]  /*5c00*/  IADD3 R42, R42, R47, RZ ;  /* 0x0000002f2a2a7210 */ /* 0x000fe20007ffe0ff */
[----:B------:R1:W4:Y:S04]  /*5c10*/  LDS.128 R16, [R219+0x10000] ;  /* 0x01000000db107984 */ /* 0x0003280000000c00 */
[----:B------:R1:W1:Y:S04]  /*5c20*/  LDS.128 R12, [R219+0x11000] ;  /* 0x01100000db0c7984 */ /* 0x0002680000000c00 */
[----:B------:R1:W1:Y:S04]  /*5c30*/  LDS.128 R8, [R219+0x12000] ;  /* 0x01200000db087984 */ /* 0x0002680000000c00 */
[----:B------:R1:W1:Y:S01]  /*5c40*/  LDS.128 R4, [R219+0x13000] ;  /* 0x01300000db047984 */ /* 0x0002620000000c00 */
[----:B------:R-:W-:Y:S05]  /*5c50*/  @P2 BRA `(.L_x_210) ;  /* 0x000000c000002947 */ /* 0x000fea0003800000 */
[----:B------:R-:W4:Y:S01]  /*5c60*/  LDS.128 R28, [R219+0xc000] ;  /* 0x00c00000db1c7984 */ /* 0x000f220000000c00 */
[----:B------:R-:W-:Y:S01]  /*5c70*/  MOV R48, R46 ;  /* 0x0000002e00307202 */ /* 0x000fe20000000f00 */
[----:B------:R-:W-:Y:S01]  /*5c80*/  IMAD R41, R40, c[0x0][0x3a0], RZ ;  /* 0x0000e80028297a24 */ /* 0x000fe200078e02ff */
[----:B------:R-:W-:Y:S01]  /*5c90*/  MOV R49, R42 ;  /* 0x0000002a00317202 */ /* 0x000fe20000000f00 */
[----:B------:R-:W3:Y:S02]  /*5ca0*/  LDS.128 R32, [R219+0xe000] ;  /* 0x00e00000db207984 */ /* 0x000ee40000000c00 */
[----:B------:R-:W-:-:S02]  /*5cb0*/  IMAD R41, R214, c[0x0][0x3a4], R41 ;  /* 0x0000e900d6297a24 */ /* 0x000fc400078e0229 */
[----:B------:R-:W-:-:S05]  /*5cc0*/  IMAD.WIDE.U32 R48, R214, c[0x0][0x3a0], R48 ;  /* 0x0000e800d6307a25 */ /* 0x000fca00078e0030 */
[----:B------:R-:W-:Y:S02]  /*5cd0*/  IADD3 R41, R41, R49, RZ ;  /* 0x0000003129297210 */ /* 0x000fe40007ffe0ff */
[----:B------:R-:W-:-:S04]  /*5ce0*/  LEA R50, P0, R48, c[0x0][0x340], 0x1 ;  /* 0x0000d00030327a11 */ /* 0x000fc800078008ff */
[----:B------:R-:W-:-:S05]  /*5cf0*/  LEA.HI.X R51, R48, c[0x0][0x344], R41, 0x1, P0 ;  /* 0x0000d10030337a11 */ /* 0x000fca00000f0c29 */
[----:B----4-:R4:W-:Y:S04]  /*5d00*/  STG.E.128 [R50.64], R28 ;  /* 0x0000001c32007986 */ /* 0x0109e8000c101d06 */
[----:B---3--:R4:W-:Y:S02]  /*5d10*/  STG.E.128 [R50.64+0x80], R32 ;  /* 0x0000802032007986 */ /* 0x0089e4000c101d06 */
.L_x_210:
[----:B------:R-:W-:Y:S05]  /*5d20*/  BSYNC B0 ;  /* 0x0000000000007941 */ /* 0x000fea0003800000 */
.L_x_209:
[----:B----4-:R-:W-:Y:S01]  /*5d30*/  IADD3 R28, R214, 0x20, RZ ;  /* 0x00000020d61c7810 */ /* 0x010fe20007ffe0ff */
        /* <DEDUP_REMOVED lines=13> */
[----:B--2---:R2:W-:Y:S04]  /*5e10*/  STG.E.128 [R32.64], R24 ;  /* 0x0000001820007986 */ /* 0x0045e8000c101d06 */
[----:B---3--:R2:W-:Y:S02]  /*5e20*/  STG.E.128 [R32.64+0x80], R20 ;  /* 0x0000801420007986 */ /* 0x0085e4000c101d06 */
.L_x_212:
[----:B------:R-:W-:Y:S05]  /*5e30*/  BSYNC B0 ;  /* 0x0000000000007941 */ /* 0x000fea0003800000 */
.L_x_211:
[----:B------:R-:W-:Y:S01]  /*5e40*/  IMAD.WIDE.U32 R44, R227, c[0x0][0x3a8], R44 ;  /* 0x0000ea00e32c7a25 */ /* 0x000fe200078e002c */
[----:B------:R-:W-:Y:S03]  /*5e50*/  BSSY B0, `(.L_x_213) ;  /* 0x0000014000007945 */ /* 0x000fe60003800000 */
[----:B------:R-:W-:Y:S01]  /*5e60*/  IMAD R39, R39, c[0x0][0x3a8], RZ ;  /* 0x0000ea0027277a24 */ /* 0x000fe200078e02ff */
[----:B--23--:R-:W-:Y:S01]  /*5e70*/  IADD3 R22, P0, R37, R44, RZ ;  /* 0x0000002c25167210 */ /* 0x00cfe20007f1e0ff */
        /* <DEDUP_REMOVED lines=16> */
[----:B-1----:R2:W-:Y:S02]  /*5f80*/  STG.E.128 [R26.64+0x80], R8 ;  /* 0x000080081a007986 */ /* 0x0025e4000c101d06 */
.L_x_214:
[----:B------:R-:W-:Y:S05]  /*5f90*/  BSYNC B0 ;  /* 0x0000000000007941 */ /* 0x000fea0003800000 */
.L_x_213:
[----:B------:R-:W-:Y:S05]  /*5fa0*/  @P1 BRA `(.L_x_201) ;  /* 0x000000c000001947 */ /* 0x000fea0003800000 */
[----:B-12---:R-:W-:Y:S01]  /*5fb0*/  IADD3 R8, P0, R214, 0x20, RZ ;  /* 0x00000020d6087810 */ /* 0x006fe20007f1e0ff */
[----:B------:R-:W-:Y:S01]  /*5fc0*/  IMAD.MOV.U32 R10, RZ, RZ, R22 ;  /* 0x000000ffff0a7224 */ /* 0x000fe200078e0016 */
[----:B------:R-:W-:-:S03]  /*5fd0*/  MOV R11, R21 ;  /* 0x00000015000b7202 */ /* 0x000fc60000000f00 */
[----:B------:R-:W-:Y:S02]  /*5fe0*/  IMAD.X R9, RZ, RZ, R40, P0 ;  /* 0x000000ffff097224 */ /* 0x000fe400000e0628 */
[----:B------:R-:W-:-:S04]  /*5ff0*/  IMAD.WIDE.U32 R10, R8, c[0x0][0x3a8], R10 ;  /* 0x0000ea00080a7a25 */ /* 0x000fc800078e000a */
[----:B------:R-:W-:-:S04]  /*6000*/  IMAD R9, R9, c[0x0][0x3a8], RZ ;  /* 0x0000ea0009097a24 */ /* 0x000fc800078e02ff */
[----:B------:R-:W-:Y:S01]  /*6010*/  IMAD R9, R8, c[0x0][0x3ac], R9 ;  /* 0x0000eb0008097a24 */ /* 0x000fe200078e0209 */
[----:B------:R-:W-:-:S04]  /*6020*/  LEA R8, P0, R10, c[0x0][0x348], 0x1 ;  /* 0x0000d2000a087a11 */ /* 0x000fc800078008ff */
[----:B------:R-:W-:-:S04]  /*6030*/  IADD3 R9, R9, R11, RZ ;  /* 0x0000000b09097210 */ /* 0x000fc80007ffe0ff */
[----:B------:R-:W-:-:S05]  /*6040*/  LEA.HI.X R9, R10, c[0x0][0x34c], R9, 0x1, P0 ;  /* 0x0000d3000a097a11 */ /* 0x000fca00000f0c09 */
[----:B------:R1:W-:Y:S04]  /*6050*/  STG.E.128 [R8.64], R12 ;  /* 0x0000000c08007986 */ /* 0x0003e8000c101d06 */
[----:B------:R1:W-:Y:S02]  /*6060*/  STG.E.128 [R8.64+0x80], R4 ;  /* 0x0000800408007986 */ /* 0x0003e4000c101d06 */
.L_x_201:
[----:B------:R-:W-:Y:S05]  /*6070*/  BSYNC B1 ;  /* 0x0000000000017941 */ /* 0x000fea0003800000 */
.L_x_187:
        /* <DEDUP_REMOVED lines=9> */
.L_x_215:
[----:B------:R-:W-:Y:S05]  /*6110*/  EXIT ;  /* 0x000000000000794d */ /* 0x000fea0003800000 */
.L_x_217:
        /* <DEDUP_REMOVED lines=14> */
.L_x_2051:


//--------------------- .text._ZN5flash44flash_bwd_dq_dk_dv_loop_seqk_parallel_kernelI23Flash_bwd_kernel_traitsILi128ELi64ELi64ELi8ELi4ELi2ELi2ELb1ELb0EN7cutlass6half_tE19Flash_kernel_traitsILi128ELi64ELi64ELi8ES3_EELb0ELb0ELb1ELb1ELb0ELb0ELb0EEEvNS_16Flash_bwd_paramsE --------------------------
	.section	.text._ZN5flash44flash_bwd_dq_dk_dv_loop_seqk_parallel_kernelI23Flash_bwd_kernel_traitsILi128ELi64ELi64ELi8ELi4ELi2ELi2ELb1ELb0EN7cutlass6half_tE19Flash_kernel_traitsILi128ELi64ELi64ELi8ES3_EELb0ELb0ELb1ELb1ELb0ELb0ELb0EEEvNS_16Flash_bwd_paramsE,"ax",@progbits
	.sectioninfo	@"SHI_REGISTERS=255"
	.align	128
        .global         _ZN5flash44flash_bwd_dq_dk_dv_loop_seqk_parallel_kernelI23Flash_bwd_kernel_traitsILi128ELi64ELi64ELi8ELi4ELi2ELi2ELb1ELb0EN7cutlass6half_tE19Flash_kernel_traitsILi128ELi64ELi64ELi8ES3_EELb0ELb0ELb1ELb1ELb0ELb0ELb0EEEvNS_16Flash_bwd_paramsE
        .type           _ZN5flash44flash_bwd_dq_dk_dv_loop_seqk_parallel_kernelI23Flash_bwd_kernel_traitsILi128ELi64ELi64ELi8ELi4ELi2ELi2ELb1ELb0EN7cutlass6half_tE19Flash_kernel_traitsILi128ELi64ELi64ELi8ES3_EELb0ELb0ELb1ELb1ELb0ELb0ELb0EEEvNS_16Flash_bwd_paramsE,@function
        .size           _ZN5flash44flash_bwd_dq_dk_dv_loop_seqk_parallel_kernelI23Flash_bwd_kernel_traitsILi128ELi64ELi64ELi8ELi4ELi2ELi2ELb1ELb0EN7cutlass6half_tE19Flash_kernel_traitsILi128ELi64ELi64ELi8ES3_EELb0ELb0ELb1ELb1ELb0ELb0ELb0EEEvNS_16Flash_bwd_paramsE,(.L_x_2052 - _ZN5flash44flash_bwd_dq_dk_dv_loop_seqk_parallel_kernelI23Flash_bwd_kernel_traitsILi128ELi64ELi64ELi8ELi4ELi2ELi2ELb1ELb0EN7cutlass6half_tE19Flash_kernel_traitsILi128ELi64ELi64ELi8ES3_EELb0ELb0ELb1ELb1ELb0ELb0ELb0EEEvNS_16Flash_bwd_paramsE)
        .other          _ZN5flash44flash_bwd_dq_dk_dv_loop_seqk_parallel_kernelI23Flash_bwd_kernel_traitsILi128ELi64ELi64ELi8ELi4ELi2ELi2ELb1ELb0EN7cutlass6half_tE19Flash_kernel_traitsILi128ELi64ELi64ELi8ES3_EELb0ELb0ELb1ELb1ELb0ELb0ELb0EEEvNS_16Flash_bwd_paramsE,@"STO_CUDA_ENTRY STV_DEFAULT"
_ZN5flash44flash_bwd_dq_dk_dv_loop_seqk_parallel_kernelI23Flash_bwd_kernel_traitsILi128ELi64ELi64ELi8ELi4ELi2ELi2ELb1ELb0EN7cutlass6half_tE19Flash_kernel_traitsILi128ELi64ELi64ELi8ES3_EELb0ELb0ELb1ELb1ELb0ELb0ELb0EEEvNS_16Flash_bwd_paramsE:
.text._ZN5flash44flash_bwd_dq_dk_dv_loop_seqk_parallel_kernelI23Flash_bwd_kernel_traitsILi128ELi64ELi64ELi8ELi4ELi2ELi2ELb1ELb0EN7cutlass6half_tE19Flash_kernel_traitsILi128ELi64ELi64ELi8ES3_EELb0ELb0ELb1ELb1ELb0ELb0ELb0EEEvNS_16Flash_bwd_paramsE:
        /* <DEDUP_REMOVED lines=15> */
[----:B-1----:R-:W-:Y:S01]  /*00f0*/  SHF.R.S32.HI R12, RZ, 0x1f, R14 ;  /* 0x0000001fff0c7819 */ /* 0x002fe2000001140e */
[----:B------:R-:W-:-:S03]  /*0100*/  IMAD.SHL.U32 R251, R14, 0x2, RZ ;  /* 0x000000020efb7824 */ /* 0x000fc600078e00ff */
[CC--:B------:R-:W-:Y:S02]  /*0110*/  LEA.HI R4, R12.reuse, R14.reuse, RZ, 0x5 ;  /* 0x0000000e0c047211 */ /* 0x0c0fe400078f28ff */
[----:B------:R-:W-:Y:S02]  /*0120*/  LEA.HI R9, R12, R14, RZ, 0x4 ;  /* 0x0000000e0c097211 */ /* 0x000fe400078f20ff */
[--C-:B------:R-:W-:Y:S02]  /*0130*/  SHF.R.S32.HI R6, RZ, 0x5, R4.reuse ;  /* 0x00000005ff067819 */ /* 0x100fe40000011404 */
[----:B------:R-:W-:Y:S02]  /*0140*/  SHF.R.S32.HI R0, RZ, 0x1f, R4 ;  /* 0x0000001fff007819 */ /* 0x000fe40000011404 */
[-C--:B------:R-:W-:Y:S02]  /*0150*/  LEA.HI R3, R4, R6.reuse, RZ, 0x1 ;  /* 0x0000000604037211 */ /* 0x080fe400078f08ff */
[----:B------:R-:W-:-:S02]  /*0160*/  LEA.HI R0, R0, R6, RZ, 0x2 ;  /* 0x0000000600007211 */ /* 0x000fc400078f10ff */
[----:B------:R-:W-:Y:S02]  /*0170*/  LEA.HI R16, R12, R14, RZ, 0x2 ;  /* 0x0000000e0c107211 */ /* 0x000fe400078f10ff */
[----:B------:R-:W-:Y:S02]  /*0180*/  SHF.R.S32.HI R8, RZ, 0x4, R9 ;  /* 0x00000004ff087819 */ /* 0x000fe40000011409 */
[----:B------:R-:W-:Y:S02]  /*0190*/  LOP3.LUT R2, R0, 0xfffffffc, RZ, 0xc0, !PT ;  /* 0xfffffffc00027812 */ /* 0x000fe400078ec0ff */
[----:B------:R-:W-:Y:S02]  /*01a0*/  LOP3.LUT R0, R3, 0xfffffffe, RZ, 0xc0, !PT ;  /* 0xfffffffe03007812 */ /* 0x000fe400078ec0ff */
[----:B------:R-:W-:Y:S01]  /*01b0*/  SHF.R.S32.HI R11, RZ, 0x2, R16 ;  /* 0x00000002ff0b7819 */ /* 0x000fe20000011410 */
[C---:B------:R-:W-:Y:S01]  /*01c0*/  IMAD.IADD R13, R6.reuse, 0x1, -R2 ;  /* 0x00000001060d7824 */ /* 0x040fe200078e0a02 */
[----:B------:R-:W-:Y:S01]  /*01d0*/  SHF.R.S32.HI R7, RZ, 0x1f, R16 ;  /* 0x0000001fff077819 */ /* 0x000fe20000011410 */
[----:B------:R-:W-:Y:S01]  /*01e0*/  IMAD.IADD R206, R6, 0x1, -R0 ;  /* 0x0000000106ce7824 */ /* 0x000fe200078e0a00 */
[----:B------:R-:W-:-:S02]  /*01f0*/  LEA.HI R5, R9, R8, RZ, 0x1 ;  /* 0x0000000809057211 */ /* 0x000fc400078f08ff */
[----:B------:R-:W-:Y:S02]  /*0200*/  LEA.HI R3, R7, R11, RZ, 0x3 ;  /* 0x0000000b07037211 */ /* 0x000fe400078f18ff */
[----:B------:R-:W-:Y:S02]  /*0210*/  LOP3.LUT R2, R4, 0xffffffe0, RZ, 0xc0, !PT ;  /* 0xffffffe004027812 */ /* 0x000fe400078ec0ff */
[----:B------:R-:W-:Y:S02]  /*0220*/  LOP3.LUT R0, R5, 0xfffffffe, RZ, 0xc0, !PT ;  /* 0xfffffffe05007812 */ /* 0x000fe400078ec0ff */
[----:B------:R-:W-:Y:S01]  /*0230*/  LEA.HI R15, R12, R14, RZ, 0x3 ;  /* 0x0000000e0c0f7211 */ /* 0x000fe200078f18ff */
[----:B------:R-:W-:Y:S01]  /*0240*/  IMAD.IADD R2, R14, 0x1, -R2 ;  /* 0x000000010e027824 */ /* 0x000fe200078e0a02 */
[----:B------:R-:W-:Y:S01]  /*0250*/  LOP3.LUT R3, R3, 0xfffffff8, RZ, 0xc0, !PT ;  /* 0xfffffff803037812 */ /* 0x000fe200078ec0ff */
[----:B------:R-:W-:Y:S01]  /*0260*/  IMAD.IADD R10, R8, 0x1, -R0 ;  /* 0x00000001080a7824 */ /* 0x000fe200078e0a00 */
[----:B------:R-:W-:-:S02]  /*0270*/  SHF.R.S32.HI R243, RZ, 0x3, R15 ;  /* 0x00000003fff37819 */ /* 0x000fc4000001140f */
[----:B------:R-:W-:Y:S01]  /*0280*/  LOP3.LUT R0, R15, 0xfffffff8, RZ, 0xc0, !PT ;  /* 0xfffffff80f007812 */ /* 0x000fe200078ec0ff */
[----:B------:R-:W-:Y:S01]  /*0290*/  IMAD.IADD R8, R11, 0x1, -R3 ;  /* 0x000000010b087824 */ /* 0x000fe200078e0a03 */
[----:B------:R-:W-:Y:S01]  /*02a0*/  SHF.R.S32.HI R5, RZ, 0x1f, R2 ;  /* 0x0000001fff057819 */ /* 0x000fe20000011402 */
[----:B------:R-:W-:Y:S01]  /*02b0*/  IMAD.SHL.U32 R4, R243, 0x40, RZ ;  /* 0x00000040f3047824 */ /* 0x000fe200078e00ff */
[----:B------:R-:W-:Y:S01]  /*02c0*/  LOP3.LUT R3, R9, 0xfffffff0, RZ, 0xc0, !PT ;  /* 0xfffffff009037812 */ /* 0x000fe200078ec0ff */
[----:B------:R-:W-:Y:S01]  /*02d0*/  IMAD.IADD R0, R14, 0x1, -R0 ;  /* 0x000000010e007824 */ /* 0x000fe200078e0a00 */
[----:B------:R-:W-:Y:S02]  /*02e0*/  LEA.HI R250, R5, R2, RZ, 0x2 ;  /* 0x0000000205fa7211 */ /* 0x000fe400078f10ff */
[----:B------:R-:W-:Y:S01]  /*02f0*/  LEA.HI R7, R12, R14, RZ, 0x7 ;  /* 0x0000000e0c077211 */ /* 0x000fe200078f38ff */
[----:B------:R-:W-:Y:S01]  /*0300*/  IMAD.IADD R2, R14, 0x1, -R3 ;  /* 0x000000010e027824 */ /* 0x000fe200078e0a03 */
[----:B------:R-:W-:Y:S01]  /*0310*/  LOP3.LUT R3, R4, 0x1c0, RZ, 0xc0, !PT ;  /* 0x000001c004037812 */ /* 0x000fe200078ec0ff */
[C---:B------:R-:W-:Y:S01]  /*0320*/  IMAD.SHL.U32 R224, R0.reuse, 0x8, RZ ;  /* 0x0000000800e07824 */ /* 0x040fe200078e00ff */
[----:B------:R-:W-:-:S02]  /*0330*/  LOP3.LUT P4, RZ, R0, 0x2, RZ, 0xc0, !PT ;  /* 0x0000000200ff7812 */ /* 0x000fc4000788c0ff */
[----:B------:R-:W-:Y:S02]  /*0340*/  SHF.R.U32.HI R4, RZ, 0x3, R3 ;  /* 0x00000003ff047819 */ /* 0x000fe40000011603 */
[C---:B------:R-:W-:Y:S01]  /*0350*/  LOP3.LUT P3, RZ, R0.reuse, 0x4, RZ, 0xc0, !PT ;  /* 0x0000000400ff7812 */ /* 0x040fe2000786c0ff */
[----:B------:R-:W-:Y:S01]  /*0360*/  IMAD.SHL.U32 R0, R0, 0x40, RZ ;  /* 0x0000004000007824 */ /* 0x000fe200078e00ff */
[----:B------:R-:W-:Y:S02]  /*0370*/  LOP3.LUT R3, R3, 0x38, R224, 0xf8, !PT ;  /* 0x0000003803037812 */ /* 0x000fe400078ef8e0 */
[----:B------:R-:W-:Y:S02]  /*0380*/  SHF.R.S32.HI R5, RZ, 0x1f, R2 ;  /* 0x0000001fff057819 */ /* 0x000fe40000011402 */
[----:B------:R-:W-:Y:S01]  /*0390*/  LOP3.LUT R9, R3, R4, RZ, 0x3c, !PT ;  /* 0x0000000403097212 */ /* 0x000fe200078e3cff */
[----:B------:R-:W-:Y:S01]  /*03a0*/  IMAD.SHL.U32 R3, R206, 0x10, RZ ;  /* 0x00000010ce037824 */ /* 0x000fe200078e00ff */
[----:B------:R-:W-:-:S02]  /*03b0*/  LOP3.LUT R0, R0, 0x1c0, RZ, 0xc0, !PT ;  /* 0x000001c000007812 */ /* 0x000fc400078ec0ff */
[----:B------:R-:W-:Y:S02]  /*03c0*/  LEA.HI R11, R5, R2, RZ, 0x3 ;  /* 0x00000002050b7211 */ /* 0x000fe400078f18ff */
[----:B------:R-:W-:Y:S02]  /*03d0*/  SHF.R.S32.HI R7, RZ, 0x7, R7 ;  /* 0x00000007ff077819 */ /* 0x000fe40000011407 */
[C---:B------:R-:W-:Y:S02]  /*03e0*/  LOP3.LUT R202, R0.reuse, 0x8, R15, 0xf8, !PT ;  /* 0x0000000800ca7812 */ /* 0x040fe400078ef80f */
[----:B------:R-:W-:Y:S01]  /*03f0*/  LOP3.LUT R6, R0, 0x10, R3, 0xf8, !PT ;  /* 0x0000001000067812 */ /* 0x000fe200078ef803 */
[----:B------:R-:W-:Y:S01]  /*0400*/  IMAD.SHL.U32 R3, R10, 0x200, RZ ;  /* 0x000002000a037824 */ /* 0x000fe200078e00ff */
[----:B------:R-:W-:Y:S02]  /*0410*/  SHF.R.U32.HI R198, RZ, 0x3, R0 ;  /* 0x00000003ffc67819 */ /* 0x000fe40000011600 */
[----:B------:R-:W-:Y:S01]  /*0420*/  LOP3.LUT R5, R11, 0xfffffff8, RZ, 0xc0, !PT ;  /* 0xfffffff80b057812 */ /* 0x000fe200078ec0ff */
[----:B------:R-:W-:Y:S01]  /*0430*/  IMAD R0, R7, 0x800, R3 ;  /* 0x0000080007007824 */ /* 0x000fe200078e0203 */
[----:B------:R-:W-:-:S02]  /*0440*/  LOP3.LUT R4, R8, 0x1, RZ, 0xc0, !PT ;  /* 0x0000000108047812 */ /* 0x000fc400078ec0ff */
[----:B------:R-:W-:Y:S01]  /*0450*/  LOP3.LUT R202, R202, R198, RZ, 0x3c, !PT ;  /* 0x000000c6caca7212 */ /* 0x000fe200078e3cff */
[----:B------:R-:W-:Y:S01]  /*0460*/  IMAD.IADD R5, R2, 0x1, -R5 ;  /* 0x0000000102057824 */ /* 0x000fe200078e0a05 */
[----:B------:R-:W-:Y:S02]  /*0470*/  LEA.HI R12, R12, R14, RZ, 0x6 ;  /* 0x0000000e0c0c7211 */ /* 0x000fe400078f30ff */
[----:B------:R-:W-:Y:S01]  /*0480*/  ISETP.NE.U32.AND P0, PT, R4, 0x1, PT ;  /* 0x000000010400780c */ /* 0x000fe20003f05070 */
[----:B------:R-:W-:Y:S01]  /*0490*/  IMAD.IADD R202, R0, 0x1, R202 ;  /* 0x0000000100ca7824 */ /* 0x000fe200078e02ca */
[----:B------:R-:W-:Y:S01]  /*04a0*/  LOP3.LUT R2, R6, 0x8, R15, 0xf8, !PT ;  /* 0x0000000806027812 */ /* 0x000fe200078ef80f */
[----:B------:R-:W-:Y:S01]  /*04b0*/  IMAD.SHL.U32 R6, R5, 0x40, RZ ;  /* 0x0000004005067824 */ /* 0x000fe200078e00ff */
[----:B------:R-:W-:Y:S01]  /*04c0*/  LOP3.LUT R4, R16, 0x7ffffffc, RZ, 0xc0, !PT ;  /* 0x7ffffffc10047812 */ /* 0x000fe200078ec0ff */
[----:B------:R-:W-:Y:S01]  /*04d0*/  IMAD.SHL.U32 R202, R202, 0x2, RZ ;  /* 0x00000002caca7824 */ /* 0x000fe200078e00ff */
[----:B------:R-:W-:-:S02]  /*04e0*/  SHF.R.S32.HI R0, RZ, 0x6, R12 ;  /* 0x00000006ff007819 */ /* 0x000fc4000001140c */
[----:B------:R-:W-:Y:S01]  /*04f0*/  LOP3.LUT R198, R3, R2, R198, 0xf6, !PT ;  /* 0x0000000203c67212 */ /* 0x000fe200078ef6c6 */
[----:B------:R-:W-:Y:S01]  /*0500*/  IMAD.IADD R3, R14, 0x1, -R4 ;  /* 0x000000010e037824 */ /* 0x000fe200078e0a04 */
[----:B------:R-:W-:Y:S01]  /*0510*/  R2P PR, R8, 0x6 ;  /* 0x0000000608007804 */ /* 0x000fe20000000000 */
[C---:B------:R-:W-:Y:S01]  /*0520*/  IMAD R17, R0.reuse, 0x200, R9 ;  /* 0x0000020000117824 */ /* 0x040fe200078e0209 */
[----:B------:R-:W-:Y:S01]  /*0530*/  SEL R197, R197, 0xffffffc0, !P3 ;  /* 0xffffffc0c5c57807 */ /* 0x000fe20005800000 */
[----:B------:R-:W-:Y:S01]  /*0540*/  IMAD.SHL.U32 R4, R0, 0x8, RZ ;  /* 0x0000000800047824 */ /* 0x000fe200078e00ff */
[----:B------:R-:W-:Y:S01]  /*0550*/  SEL R233, R233, 0x10, !P0 ;  /* 0x00000010e9e97807 */ /* 0x000fe20004000000 */
[----:B------:R-:W-:Y:S01]  /*0560*/  IMAD.SHL.U32 R0, R8, 0x40, RZ ;  /* 0x0000004008007824 */ /* 0x000fe200078e00ff */
[----:B------:R1:W-:Y:S01]  /*0570*/  STL [R1+0x8], R17 ;  /* 0x0000081101007387 */ /* 0x0003e20000100800 */
[----:B------:R-:W-:Y:S01]  /*0580*/  IMAD.SHL.U32 R2, R7, 0x20, RZ ;  /* 0x0000002007027824 */ /* 0x000fe200078e00ff */
[----:B------:R-:W-:Y:S01]  /*0590*/  LOP3.LUT R4, R4, 0x18, RZ, 0xc0, !PT ;  /* 0x0000001804047812 */ /* 0x000fe200078ec0ff */
[----:B------:R-:W-:Y:S01]  /*05a0*/  IMAD.SHL.U32 R7, R3, 0x2, RZ ;  /* 0x0000000203077824 */ /* 0x000fe200078e00ff */
[----:B------:R-:W-:Y:S01]  /*05b0*/  LOP3.LUT R0, R0, 0x1c0, RZ, 0xc0, !PT ;  /* 0x000001c000007812 */ /* 0x000fe200078ec0ff */
[----:B------:R-:W-:Y:S01]  /*05c0*/  IMAD.SHL.U32 R3, R10, 0x20, RZ ;  /* 0x000000200a037824 */ /* 0x000fe200078e00ff */
[----:B------:R-:W-:Y:S01]  /*05d0*/  LOP3.LUT R251, R2, 0x6, R251, 0xf8, !PT ;  /* 0x0000000602fb7812 */ /* 0x000fe200078ef8fb */
[----:B------:R-:W-:Y:S01]  /*05e0*/  IMAD R8, R13, 0x400, R7 ;  /* 0x000004000d087824 */ /* 0x000fe200078e0207 */
[----:B------:R-:W-:Y:S01]  /*05f0*/  LOP3.LUT R5, R0, 0x20, R2, 0xf8, !PT ;  /* 0x0000002000057812 */ /* 0x000fe200078ef802 */
[----:B------:R-:W-:Y:S01]  /*0600*/  IMAD.IADD R200, R202, 0x1, R197 ;  /* 0x00000001cac87824 */ /* 0x000fe200078e02c5 */
[----:B------:R-:W-:Y:S01]  /*0610*/  SHF.R.U32.HI R2, RZ, 0x3, R0 ;  /* 0x00000003ff027819 */ /* 0x000fe20000011600 */
[----:B------:R-:W-:Y:S01]  /*0620*/  IMAD.SHL.U32 R216, R17, 0x2, RZ ;  /* 0x0000000211d87824 */ /* 0x000fe200078e00ff */
[----:B------:R-:W-:-:S02]  /*0630*/  LOP3.LUT R9, R4, 0x20, R3, 0xf8, !PT ;  /* 0x0000002004097812 */ /* 0x000fc400078ef803 */
[----:B------:R-:W-:Y:S02]  /*0640*/  LOP3.LUT R3, R6, 0x1c0, RZ, 0xc0, !PT ;  /* 0x000001c006037812 */ /* 0x000fe400078ec0ff */
[----:B------:R-:W-:Y:S02]  /*0650*/  LOP3.LUT R5, R5, R2, RZ, 0x3c, !PT ;  /* 0x0000000205057212 */ /* 0x000fe400078e3cff */
[----:B------:R-:W-:Y:S01]  /*0660*/  LOP3.LUT R6, R2, R0, R4, 0x1e, !PT ;  /* 0x0000000002067212 */ /* 0x000fe200078e1e04 */
[----:B------:R-:W-:Y:S01]  /*0670*/  IMAD.SHL.U32 R0, R10, 0x8, RZ ;  /* 0x000000080a007824 */ /* 0x000fe200078e00ff */
[----:B------:R-:W-:Y:S01]  /*0680*/  SHF.R.U32.HI R2, RZ, 0x3, R3 ;  /* 0x00000003ff027819 */ /* 0x000fe20000011603 */
[----:B------:R-:W-:Y:S01]  /*0690*/  IMAD.IADD R8, R8, 0x1, R5 ;  /* 0x0000000108087824 */ /* 0x000fe200078e0205 */
[----:B------:R-:W-:Y:S01]  /*06a0*/  SHF.R.S32.HI R250, RZ, 0x2, R250 ;  /* 0x00000002fffa7819 */ /* 0x000fe200000114fa */
[----:B------:R-:W-:Y:S01]  /*06b0*/  IMAD.SHL.U32 R4, R11, 0x40, RZ ;  /* 0x000000400b047824 */ /* 0x000fe200078e00ff */
[----:B------:R-:W-:Y:S01]  /*06c0*/  LOP3.LUT R5, R3, 0x8, R0, 0xf8, !PT ;  /* 0x0000000803057812 */ /* 0x000fe200078ef800 */
[----:B------:R-:W-:Y:S01]  /*06d0*/  IMAD.SHL.U32 R231, R8, 0x2, RZ ;  /* 0x0000000208e77824 */ /* 0x000fe200078e00ff */
[----:B------:R-:W-:Y:S01]  /*06e0*/  LOP3.LUT R3, R2, R9, R3, 0x1e, !PT ;  /* 0x0000000902037212 */ /* 0x000fe200078e1e03 */
[----:B------:R-:W-:Y:S01]  /*06f0*/  IMAD R250, R13, 0x10, R250 ;  /* 0x000000100dfa7824 */ /* 0x000fe200078e02fa */
[----:B------:R-:W-:Y:S01]  /*0700*/  LOP3.LUT R2, R5, R2, RZ, 0x3c, !PT ;  /* 0x0000000205027212 */ /* 0x000fe200078e3cff */
[----:B------:R-:W-:Y:S01]  /*0710*/  IMAD R5, R206, 0x400, R7 ;  /* 0x00000400ce057824 */ /* 0x000fe200078e0207 */
[----:B------:R-:W-:Y:S01]  /*0720*/  LOP3.LUT R0, R4, 0xfffffe00, RZ, 0xc0, !PT ;  /* 0xfffffe0004007812 */ /* 0x000fe200078ec0ff */
[C---:B------:R-:W-:Y:S01]  /*0730*/  IMAD.IADD R234, R231.reuse, 0x1, R233 ;  /* 0x00000001e7ea7824 */ /* 0x040fe200078e02e9 */
[----:B------:R-:W-:Y:S01]  /*0740*/  IADD3 R232, R231, 0x20, RZ ;  /* 0x00000020e7e87810 */ /* 0x000fe20007ffe0ff */
[----:B------:R-:W-:Y:S01]  /*0750*/  IMAD.IADD R5, R5, 0x1, R6 ;  /* 0x0000000105057824 */ /* 0x000fe200078e0206 */
[----:B------:R-:W-:Y:S01]  /*0760*/  LOP3.LUT R211, R3, R0, RZ, 0xfc, !PT ;  /* 0x0000000003d37212 */ /* 0x000fe200078efcff */
[--C-:B------:R-:W-:Y:S01]  /*0770*/  IMAD R4, R13, 0x400, R0.reuse ;  /* 0x000004000d047824 */ /* 0x100fe200078e0200 */
[----:B------:R-:W-:Y:S01]  /*0780*/  @P1 IADD3 R232, R231, -0x20, RZ ;  /* 0xffffffe0e7e81810 */ /* 0x000fe20007ffe0ff */
[----:B------:R-:W-:Y:S01]  /*0790*/  IMAD R206, R206, 0x400, R0 ;  /* 0x00000400cece7824 */ /* 0x000fe200078e0200 */
[----:B------:R-:W-:Y:S01]  /*07a0*/  LEA R252, R5, 0xc000, 0x1 ;  /* 0x0000c00005fc7811 */ /* 0x000fe200078e08ff */
[----:B------:R-:W-:-:S02]  /*07b0*/  IMAD.IADD R210, R4, 0x1, R2 ;  /* 0x0000000104d27824 */ /* 0x000fc400078e0202 */
[----:B------:R-:W-:Y:S01]  /*07c0*/  IMAD.IADD R206, R2, 0x1, R206 ;  /* 0x0000000102ce7824 */ /* 0x000fe200078e02ce */
[C---:B------:R-:W-:Y:S01]  /*07d0*/  IADD3 R2, R252.reuse, 0x40, RZ ;  /* 0x00000040fc027810 */ /* 0x040fe20007ffe0ff */
[----:B------:R-:W-:Y:S01]  /*07e0*/  IMAD.MOV.U32 R0, RZ, RZ, 0x20 ;  /* 0x00000020ff007424 */ /* 0x000fe200078e00ff */
[----:B------:R-:W-:Y:S01]  /*07f0*/  @P2 IADD3 R2, R252, -0x40, RZ ;  /* 0xffffffc0fc022810 */ /* 0x000fe20007ffe0ff */
[----:B------:R-:W-:Y:S01]  /*0800*/  IMAD.IADD R233, R233, 0x1, R232 ;  /* 0x00000001e9e97824 */ /* 0x000fe200078e02e8 */
[----:B------:R-:W-:Y:S02]  /*0810*/  LEA R206, R206, 0x10000, 0x1 ;  /* 0x00010000cece7811 */ /* 0x000fe400078e08ff */
[----:B------:R-:W-:Y:S01]  /*0820*/  SEL R0, R0, 0xffffffe0, !P4 ;  /* 0xffffffe000007807 */ /* 0x000fe20006000000 */
[----:B------:R1:W-:Y:S03]  /*0830*/  STL [R1], R2 ;  /* 0x0000000201007387 */ /* 0x0003e60000100800 */
[----:B------:R-:W-:Y:S01]  /*0840*/  IADD3 R204, R197, R202, R0 ;  /* 0x000000cac5cc7210 */ /* 0x000fe20007ffe000 */
[----:B------:R-:W-:-:S02]  /*0850*/  IMAD R197, R198, 0x2, R197 ;  /* 0x00000002c6c57824 */ /* 0x000fc400078e02c5 */
[----:B------:R-:W-:Y:S02]  /*0860*/  IMAD.IADD R203, R202, 0x1, R0 ;  /* 0x00000001cacb7824 */ /* 0x000fe400078e0200 */
[----:B--2---:R-:W-:Y:S02]  /*0870*/  IMAD.SHL.U32 R198, R198, 0x2, RZ ;  /* 0x00000002c6c67824 */ /* 0x004fe400078e00ff */
.L_x_266:
[----:B--2---:R-:W2:Y:S01]  /*0880*/  S2R R34, SR_CTAID.Y ;  /* 0x0000000000227919 */ /* 0x004ea20000002600 */
[----:B---3--:R-:W3:Y:S01]  /*0890*/  LDC.U8 R0, c[0x0][0x312] ;  /* 0x0000c480ff007b82 */ /* 0x008ee20000000000 */
[----:B------:R-:W-:Y:S02]  /*08a0*/  ISETP.NE.U32.AND P2, PT, RZ, c[0x0][0x240], PT ;  /* 0x00009000ff007a0c */ /* 0x000fe40003f45070 */
[----:B------:R-:W-:Y:S02]  /*08b0*/  ISETP.EQ.U32.AND P5, PT, RZ, c[0x0][0x248], PT ;  /* 0x00009200ff007a0c */ /* 0x000fe40003fa2070 */
[----:B------:R-:W-:Y:S02]  /*08c0*/  ISETP.NE.AND.EX P2, PT, RZ, c[0x0][0x244], PT, P2 ;  /* 0x00009100ff007a0c */ /* 0x000fe40003f45320 */
[----:B------:R-:W-:Y:S01]  /*08d0*/  ISETP.NE.U32.AND P3, PT, RZ, c[0x0][0x250], PT ;  /* 0x00009400ff007a0c */ /* 0x000fe20003f65070 */
[----:B-1----:R-:W-:-:S03]  /*08e0*/  IMAD.MOV.U32 R35, RZ, RZ, -0x1 ;  /* 0xffffffffff237424 */ /* 0x002fc600078e00ff */
[----:B------:R-:W-:Y:S01]  /*08f0*/  ISETP.NE.AND.EX P3, PT, RZ, c[0x0][0x254], PT, P3 ;  /* 0x00009500ff007a0c */ /* 0x000fe20003f65330 */
[----:B--2---:R-:W-:Y:S01]  /*0900*/  IMAD.SHL.U32 R8, R34, 0x4, RZ ;  /* 0x0000000422087824 */ /* 0x004fe200078e00ff */
[----:B------:R-:W-:Y:S02]  /*0910*/  SHF.R.S32.HI R31, RZ, 0x1f, R34 ;  /* 0x0000001fff1f7819 */ /* 0x000fe40000011422 */
[----:B---3--:R-:W-:Y:S01]  /*0920*/  ISETP.NE.AND P4, PT, R0, RZ, PT ;  /* 0x000000ff0000720c */ /* 0x008fe20003f85270 */
[----:B------:R-:W-:Y:S01]  /*0930*/  IMAD.MOV.U32 R0, RZ, RZ, -0x1 ;  /* 0xffffffffff007424 */ /* 0x000fe200078e00ff */
[----:B------:R-:W-:Y:S02]  /*0940*/  SHF.L.U64.HI R7, R34, 0x2, R31 ;  /* 0x0000000222077819 */ /* 0x000fe4000001021f */
[----:B-1----:R-:W-:Y:S02]  /*0950*/  IADD3 R2, P0, R8, c[0x0][0x240], RZ ;  /* 0x0000900008027a10 */ /* 0x002fe40007f1e0ff */
        /* <DEDUP_REMOVED lines=21> */
.L_x_218:
        /* <DEDUP_REMOVED lines=13> */
[----:B------:R-:W-:Y:S01]  /*0b80*/  IADD3 R2, R230, 0x40, R17 ;  /* 0x00000040e6027810 */ /* 0x000fe20007ffe011 */
[----:B------:R-:W-:Y:S01]  /*0b90*/  IMAD.WIDE.U32 R8, R34, c[0x0][0x178], RZ ;  /* 0x00005e0022087a25 */ /* 0x000fe200078e00ff */
[----:B------:R-:W-:Y:S02]  /*0ba0*/  IADD3 R3, R230, 0x3f, RZ ;  /* 0x0000003fe6037810 */ /* 0x000fe40007ffe0ff */
[----:B------:R-:W-:Y:S02]  /*0bb0*/  IADD3 R2, R2, c[0x0][0x2e4], -R219 ;  /* 0x0000b90002027a10 */ /* 0x000fe40007ffe8db */
[----:B------:R-:W-:Y:S02]  /*0bc0*/  ISETP.NE.AND P0, PT, R35, -0x1, PT ;  /* 0xffffffff2300780c */ /* 0x000fe40003f05270 */
[----:B------:R-:W-:Y:S02]  /*0bd0*/  IADD3 R2, R2, 0x3f, RZ ;  /* 0x0000003f02027810 */ /* 0x000fe40007ffe0ff */
[----:B------:R-:W-:-:S02]  /*0be0*/  SHF.R.S32.HI R4, RZ, 0x1f, R3 ;  /* 0x0000001fff047819 */ /* 0x000fc40000011403 */
[----:B------:R-:W-:Y:S02]  /*0bf0*/  SHF.R.S32.HI R5, RZ, 0x1f, R2 ;  /* 0x0000001fff057819 */ /* 0x000fe40000011402 */
[----:B------:R-:W-:Y:S01]  /*0c00*/  LEA.HI R3, R4, R3, RZ, 0x6 ;  /* 0x0000000304037211 */ /* 0x000fe200078f30ff */
[----:B------:R-:W-:Y:S01]  /*0c10*/  IMAD R4, R31, c[0x0][0x178], RZ ;  /* 0x00005e001f047a24 */ /* 0x000fe200078e02ff */
[----:B------:R-:W-:Y:S02]  /*0c20*/  LEA.HI R2, R5, R2, RZ, 0x6 ;  /* 0x0000000205027211 */ /* 0x000fe400078f30ff */
[----:B------:R-:W-:Y:S01]  /*0c30*/  ISETP.NE.AND P1, PT, R0, -0x1, PT ;  /* 0xffffffff0000780c */ /* 0x000fe20003f25270 */
[----:B------:R-:W-:Y:S01]  /*0c40*/  @P0 IMAD.IADD R6, R244, 0x1, R35 ;  /* 0x00000001f4060824 */ /* 0x000fe200078e0223 */
[----:B------:R-:W-:Y:S02]  /*0c50*/  SHF.R.S32.HI R7, RZ, 0x6, R3 ;  /* 0x00000006ff077819 */ /* 0x000fe40000011403 */
[----:B------:R-:W-:Y:S01]  /*0c60*/  SHF.R.S32.HI R3, RZ, 0x6, R2 ;  /* 0x00000006ff037819 */ /* 0x000fe20000011402 */
[----:B------:R-:W-:-:S02]  /*0c70*/  IMAD R2, R34, c[0x0][0x17c], R4 ;  /* 0x00005f0022027a24 */ /* 0x000fc400078e0204 */
[----:B------:R-:W-:Y:S01]  /*0c80*/  IMAD.WIDE.U32 R4, R0, c[0x0][0x190], RZ ;  /* 0x0000640000047a25 */ /* 0x000fe200078e00ff */
[----:B------:R-:W-:-:S03]  /*0c90*/  IMNMX R217, R7, R3, PT ;  /* 0x0000000307d97217 */ /* 0x000fc60003800200 */
[----:B------:R-:W-:Y:S01]  /*0ca0*/  IMAD.IADD R23, R9, 0x1, R2 ;  /* 0x0000000109177824 */ /* 0x000fe200078e0202 */
[----:B------:R-:W-:Y:S01]  /*0cb0*/  LEA R9, R217, 0xffffffc0, 0x6 ;  /* 0xffffffc0d9097811 */ /* 0x000fe200078e30ff */
[----:B------:R-:W-:Y:S01]  /*0cc0*/  IMAD R7, R0, c[0x0][0x194], RZ ;  /* 0x0000650000077a24 */ /* 0x000fe200078e02ff */
[----:B------:R-:W-:Y:S01]  /*0cd0*/  SEL R27, R8, R4, !P1 ;  /* 0x00000004081b7207 */ /* 0x000fe20004800000 */
[----:B------:R-:W-:Y:S01]  /*0ce0*/  @P0 IMAD.WIDE.U32 R2, R6, c[0x0][0x198], RZ ;  /* 0x0000660006020a25 */ /* 0x000fe200078e00ff */
[----:B------:R-:W-:-:S03]  /*0cf0*/  SHF.R.S32.HI R19, RZ, 0x1f, R9 ;  /* 0x0000001fff137819 */ /* 0x000fc60000011409 */
[----:B------:R-:W-:Y:S02]  /*0d00*/  @P1 IMAD.IADD R23, R5, 0x1, R7 ;  /* 0x0000000105171824 */ /* 0x000fe400078e0207 */
        /* <DEDUP_REMOVED lines=13> */
.L_x_220:
        /* <DEDUP_REMOVED lines=15> */
.L_x_221:
[----:B------:R-:W-:Y:S01]  /*0ed0*/  IABS R12, c[0x0][0x1c8] ;  /* 0x00007200000c7a13 */ /* 0x000fe20000000000 */
[----:B------:R-:W2:Y:S01]  /*0ee0*/  LDC.U8 R13, c[0x0][0x328] ;  /* 0x0000ca00ff0d7b82 */ /* 0x000ea20000000000 */
[----:B------:R-:W-:Y:S01]  /*0ef0*/  IABS R7, R246 ;  /* 0x000000f600077213 */ /* 0x000fe20000000000 */
[C---:B------:R-:W-:Y:S01]  /*0f00*/  @P1 IMAD.WIDE.U32 R4, R0.reuse, c[0x0][0x370], RZ ;  /* 0x0000dc0000041a25 */ /* 0x040fe200078e00ff */
[----:B------:R-:W3:Y:S01]  /*0f10*/  I2F.RP R2, R12 ;  /* 0x0000000c00027306 */ /* 0x000ee20000209400 */
[----:B------:R-:W-:Y:S01]  /*0f20*/  MOV R10, c[0x0][0x224] ;  /* 0x00008900000a7a02 */ /* 0x000fe20000000f00 */
[----:B------:R-:W4:Y:S01]  /*0f30*/  S2R R14, SR_CTAID.X ;  /* 0x00000000000e7919 */ /* 0x000f220000002500 */
[----:B------:R-:W-:Y:S01]  /*0f40*/  MOV R8, R7 ;  /* 0x0000000700087202 */ /* 0x000fe20000000f00 */
[----:B------:R-:W-:Y:S01]  /*0f50*/  @P1 IMAD R18, R0, c[0x0][0x374], R5 ;  /* 0x0000dd0000121a24 */ /* 0x000fe200078e0205 */
[----:B------:R-:W-:Y:S01]  /*0f60*/  LOP3.LUT R7, R246, c[0x0][0x1c8], RZ, 0x3c, !PT ;  /* 0x00007200f6077a12 */ /* 0x000fe200078e3cff */
[----:B------:R-:W-:Y:S01]  /*0f70*/  @P1 IMAD.MOV.U32 R15, RZ, RZ, R4 ;  /* 0x000000ffff0f1224 */ /* 0x000fe200078e0004 */
[----:B------:R-:W-:Y:S01]  /*0f80*/  SHF.R.S32.HI R10, RZ, 0x1f, R10 ;  /* 0x0000001fff0a7819 */ /* 0x000fe2000001140a */
[----:B------:R-:W-:Y:S01]  /*0f90*/  @!P1 IMAD.WIDE.U32 R4, R34, c[0x0][0x368], RZ ;  /* 0x0000da0022049a25 */ /* 0x000fe200078e00ff */
[----:B------:R-:W-:Y:S01]  /*0fa0*/  ISETP.GE.AND P4, PT, R7, RZ, PT ;  /* 0x000000ff0700720c */ /* 0x000fe20003f86270 */
[----:B------:R-:W5:Y:S01]  /*0fb0*/  LDC.U8 R24, c[0x0][0x3d0] ;  /* 0x0000f400ff187b82 */ /* 0x000f620000000000 */
[----:B------:R-:W-:Y:S01]  /*0fc0*/  MOV R33, c[0x0][0x22c] ;  /* 0x00008b0000217a02 */ /* 0x000fe20000000f00 */
[----:B------:R-:W-:Y:S01]  /*0fd0*/  IMAD R7, R10, R34, RZ ;  /* 0x000000220a077224 */ /* 0x000fe200078e02ff */
[----:B------:R-:W-:Y:S01]  /*0fe0*/  @!P1 MOV R15, R4 ;  /* 0x00000004000f9202 */ /* 0x000fe20000000f00 */
[----:B------:R-:W-:Y:S01]  /*0ff0*/  IMAD.WIDE.U32 R10, R34, c[0x0][0x224], RZ ;  /* 0x00008900220a7a25 */ /* 0x000fe200078e00ff */
[----:B------:R-:W-:Y:S01]  /*1000*/  SHF.R.S32.HI R247, RZ, 0x1f, R246 ;  /* 0x0000001ffff77819 */ /* 0x000fe200000114f6 */
[----:B---3--:R-:W3:Y:S02]  /*1010*/  MUFU.RCP R2, R2 ;  /* 0x0000000200027308 */ /* 0x008ee40000001000 */
[----:B------:R-:W-:Y:S01]  /*1020*/  IMAD.WIDE R20, R33, c[0x0][0x1c0], RZ ;  /* 0x0000700021147a25 */ /* 0x000fe200078e02ff */
[----:B--2---:R-:W-:-:S02]  /*1030*/  ISETP.NE.AND P3, PT, R13, RZ, PT ;  /* 0x000000ff0d00720c */ /* 0x004fc40003f65270 */
[----:B---3--:R-:W-:-:S04]  /*1040*/  IADD3 R2, R2, 0xffffffe, RZ ;  /* 0x0ffffffe02027810 */ /* 0x008fc80007ffe0ff */
[----:B------:R-:W2:Y:S02]  /*1050*/  F2I.FTZ.U32.TRUNC.NTZ R3, R2 ;  /* 0x0000000200037305 */ /* 0x000ea4000021f000 */
[----:B--2---:R-:W-:-:S05]  /*1060*/  IADD3 R2, RZ, -R3, RZ ;  /* 0x80000003ff027210 */ /* 0x004fca0007ffe0ff */
[----:B------:R-:W-:Y:S02]  /*1070*/  IMAD R6, R2, R12, RZ ;  /* 0x0000000c02067224 */ /* 0x000fe400078e02ff */
[----:B------:R-:W-:-:S04]  /*1080*/  IMAD.MOV.U32 R2, RZ, RZ, RZ ;  /* 0x000000ffff027224 */ /* 0x000fc800078e00ff */
[----:B------:R-:W-:-:S04]  /*1090*/  IMAD.HI.U32 R2, R3, R6, R2 ;  /* 0x0000000603027227 */ /* 0x000fc800078e0002 */
[----:B------:R-:W-:Y:S02]  /*10a0*/  @!P1 IMAD R6, R31, c[0x0][0x368], RZ ;  /* 0x0000da001f069a24 */ /* 0x000fe400078e02ff */
[----:B------:R-:W-:-:S04]  /*10b0*/  IMAD.HI.U32 R2, R2, R8, RZ ;  /* 0x0000000802027227 */ /* 0x000fc800078e00ff */
[----:B------:R-:W-:Y:S02]  /*10c0*/  IMAD.MOV R3, RZ, RZ, -R2 ;  /* 0x000000ffff037224 */ /* 0x000fe400078e0a02 */
[----:B------:R-:W-:Y:S02]  /*10d0*/  @!P1 IMAD R6, R34, c[0x0][0x36c], R6 ;  /* 0x0000db0022069a24 */ /* 0x000fe400078e0206 */
        /* <DEDUP_REMOVED lines=15> */
[----:B-----5:R-:W-:Y:S02]  /*11d0*/  ISETP.NE.AND P2, PT, R24, RZ, PT ;  /* 0x000000ff1800720c */ /* 0x020fe40003f45270 */
[----:B------:R-:W-:Y:S01]  /*11e0*/  @!P5 IADD3 R2, R2, 0x1, RZ ;  /* 0x000000010202d810 */ /* 0x000fe20007ffe0ff */
[----:B------:R-:W-:Y:S01]  /*11f0*/  @!P5 IMAD.IADD R3, R3, 0x1, -R12 ;  /* 0x000000010303d824 */ /* 0x000fe200078e0a0c */
[----:B------:R-:W-:Y:S01]  /*1200*/  SEL R16, R10, R4, !P1 ;  /* 0x000000040a107207 */ /* 0x000fe20004800000 */
[----:B------:R-:W-:Y:S01]  /*1210*/  @P3 IMAD R4, R34, c[0x0][0x214], RZ ;  /* 0x0000850022043a24 */ /* 0x000fe200078e02ff */
[----:B------:R-:W-:Y:S01]  /*1220*/  ISETP.NE.AND P5, PT, RZ, c[0x0][0x1c8], PT ;  /* 0x00007200ff007a0c */ /* 0x000fe20003fa5270 */
[----:B------:R-:W-:Y:S01]  /*1230*/  IMAD.IADD R13, R11, 0x1, R7 ;  /* 0x000000010b0d7824 */ /* 0x000fe200078e0207 */
[----:B------:R-:W-:Y:S01]  /*1240*/  ISETP.GE.U32.AND P6, PT, R3, R12, PT ;  /* 0x0000000c0300720c */ /* 0x000fe20003fc6070 */
[----:B------:R-:W-:-:S02]  /*1250*/  IMAD R3, R21, R0, RZ ;  /* 0x0000000015037224 */ /* 0x000fc400078e02ff */
[----:B----4-:R-:W-:-:S03]  /*1260*/  IMAD.WIDE.U32 R10, R14, c[0x0][0x3d8], RZ ;  /* 0x0000f6000e0a7a25 */ /* 0x010fc600078e00ff */
[----:B------:R-:W-:Y:S01]  /*1270*/  @P1 IADD3 R13, R5, R3, RZ ;  /* 0x00000003050d1210 */ /* 0x000fe20007ffe0ff */
[----:B------:R-:W-:Y:S01]  /*1280*/  IMAD R12, R21, R6, RZ ;  /* 0x00000006150c7224 */ /* 0x000fe200078e02ff */
[----:B------:R-:W-:Y:S01]  /*1290*/  @P3 SEL R3, R4, R0, !P1 ;  /* 0x0000000004033207 */ /* 0x000fe20004800000 */
[----:B------:R-:W-:Y:S01]  /*12a0*/  IMAD R4, R14, c[0x0][0x3dc], R11 ;  /* 0x0000f7000e047a24 */ /* 0x000fe200078e020b */
[----:B------:R-:W-:Y:S01]  /*12b0*/  SEL R24, R10, RZ, P2 ;  /* 0x000000ff0a187207 */ /* 0x000fe20001000000 */
[----:B------:R-:W-:Y:S01]  /*12c0*/  IMAD.WIDE.U32 R6, R20, R6, RZ ;  /* 0x0000000614067225 */ /* 0x000fe200078e00ff */
[----:B------:R-:W-:Y:S02]  /*12d0*/  SHF.R.S32.HI R21, RZ, 0x1f, R17 ;  /* 0x0000001fff157819 */ /* 0x000fe40000011411 */
[----:B------:R-:W-:Y:S01]  /*12e0*/  @P6 IADD3 R2, R2, 0x1, RZ ;  /* 0x0000000102026810 */ /* 0x000fe20007ffe0ff */
[----:B------:R-:W-:Y:S01]  /*12f0*/  IMAD R8, R20, R8, R12 ;  /* 0x0000000814087224 */ /* 0x000fe200078e020c */
[----:B------:R-:W-:Y:S01]  /*1300*/  SEL R20, R4, RZ, P2 ;  /* 0x000000ff04147207 */ /* 0x000fe20001000000 */
[----:B------:R-:W-:-:S02]  /*1310*/  @!P3 IMAD R5, R34, c[0x0][0x1c0], R246 ;  /* 0x000070002205ba24 */ /* 0x000fc400078e02f6 */
[----:B------:R-:W-:Y:S01]  /*1320*/  IMAD.MOV.U32 R14, RZ, RZ, R2 ;  /* 0x000000ffff0e7224 */ /* 0x000fe200078e0002 */
[----:B------:R-:W-:Y:S01]  /*1330*/  IADD3 R8, R7, R8, RZ ;  /* 0x0000000807087210 */ /* 0x000fe20007ffe0ff */
[C---:B------:R-:W-:Y:S02]  /*1340*/  @P3 IMAD R2, R246.reuse, c[0x0][0x234], R3 ;  /* 0x00008d00f6023a24 */ /* 0x040fe400078e0203 */
[----:B------:R-:W-:Y:S01]  /*1350*/  IMAD R3, R246, c[0x0][0x22c], RZ ;  /* 0x00008b00f6037a24 */ /* 0x000fe200078e02ff */
[----:B------:R-:W-:Y:S01]  /*1360*/  @!P4 IADD3 R14, -R14, RZ, RZ ;  /* 0x000000ff0e0ec210 */ /* 0x000fe20007ffe1ff */
[----:B------:R-:W-:Y:S01]  /*1370*/  @!P3 IMAD R2, R5, c[0x0][0x214], RZ ;  /* 0x000085000502ba24 */ /* 0x000fe200078e02ff */
[----:B------:R-:W-:Y:S02]  /*1380*/  @!P5 LOP3.LUT R14, RZ, c[0x0][0x1c8], RZ, 0x33, !PT ;  /* 0x00007200ff0eda12 */ /* 0x000fe400078e33ff */
[----:B------:R-:W-:Y:S02]  /*1390*/  SHF.R.S32.HI R12, RZ, 0x1f, R3 ;  /* 0x0000001fff0c7819 */ /* 0x000fe40000011403 */
[----:B------:R-:W-:Y:S01]  /*13a0*/  SHF.R.S32.HI R26, RZ, 0x1f, R14 ;  /* 0x0000001fff1a7819 */ /* 0x000fe2000001140e */
[----:B------:R-:W-:Y:S05]  /*13b0*/  @!P3 BRA `(.L_x_222) ;  /* 0x000000700000b947 */ /* 0x000fea0003800000 */
[----:B------:R-:W-:Y:S01]  /*13c0*/  @!P1 IMAD R0, R34, c[0x0][0x224], RZ ;  /* 0x0000890022009a24 */ /* 0x000fe200078e02ff */
[----:B------:R-:W-:-:S02]  /*13d0*/  MOV R5, 0x80 ;  /* 0x0000008000057802 */ /* 0x000fc40000000f00 */
[----:B------:R-:W-:Y:S02]  /*13e0*/  MOV R4, c[0x0][0x210] ;  /* 0x0000840000047a02 */ /* 0x000fe40000000f00 */
[----:B------:R-:W-:-:S03]  /*13f0*/  LEA R0, R34, R0, 0x7 ;  /* 0x0000000022007211 */ /* 0x000fc600078e38ff */
[----:B------:R-:W-:-:S04]  /*1400*/  IMAD R4, R5, R4, c[0x0][0x234] ;  /* 0x00008d0005047624 */ /* 0x000fc800078e0204 */
[----:B------:R-:W-:Y:S01]  /*1410*/  IMAD R0, R4, R246, R0 ;  /* 0x000000f604007224 */ /* 0x000fe200078e0200 */
[----:B------:R-:W-:Y:S05]  /*1420*/  BRA `(.L_x_223) ;  /* 0x0000002000007947 */ /* 0x000fea0003800000 */
.L_x_222:
[----:B------:R-:W-:-:S04]  /*1430*/  IMAD R0, R34, c[0x0][0x1c0], R246 ;  /* 0x0000700022007a24 */ /* 0x000fc800078e02f6 */
[----:B------:R-:W-:Y:S02]  /*1440*/  IMAD R0, R0, c[0x0][0x224], RZ ;  /* 0x0000890000007a24 */ /* 0x000fe400078e02ff */
.L_x_223:
[----:B------:R-:W2:Y:S01]  /*1450*/  S2R R30, SR_TID.X ;  /* 0x00000000001e7919 */ /* 0x000ea20000002100 */
[----:B------:R-:W-:Y:S01]  /*1460*/  IMAD R33, R33, c[0x0][0x1c0], RZ ;  /* 0x0000700021217a24 */ /* 0x000fe200078e02ff */
[----:B------:R-:W-:Y:S01]  /*1470*/  SHF.R.S32.HI R225, RZ, 0x1f, R224 ;  /* 0x0000001fffe17819 */ /* 0x000fe200000114e0 */
[C---:B------:R-:W-:Y:S01]  /*1480*/  IMAD.IADD R2, R9.reuse, 0x1, R2 ;  /* 0x0000000109027824 */ /* 0x040fe200078e0202 */
[----:B------:R-:W-:Y:S01]  /*1490*/  BSSY B1, `(.L_x_219) ;  /* 0x00005ec000017945 */ /* 0x000fe20003800000 */
[----:B------:R-:W-:Y:S01]  /*14a0*/  IMAD.MOV.U32 R4, RZ, RZ, 0x4 ;  /* 0x00000004ff047424 */ /* 0x000fe200078e00ff */
[----:B------:R-:W-:Y:S01]  /*14b0*/  IADD3 R226, R224, 0x40, RZ ;  /* 0x00000040e0e27810 */ /* 0x000fe20007ffe0ff */
[----:B------:R-:W-:Y:S02]  /*14c0*/  IMAD.IADD R0, R9, 0x1, R0 ;  /* 0x0000000109007824 */ /* 0x000fe400078e0200 */
[----:B------:R-:W-:Y:S02]  /*14d0*/  IMAD.SHL.U32 R7, R33, 0x40, RZ ;  /* 0x0000004021077824 */ /* 0x000fe400078e00ff */
[----:B------:R-:W-:Y:S01]  /*14e0*/  IMAD.WIDE R10, R2, R4, c[0x0][0x200] ;  /* 0x00008000020a7625 */ /* 0x000fe200078e0204 */
[----:B------:R-:W-:-:S02]  /*14f0*/  IADD3 R2, P4, R224, R15, RZ ;  /* 0x0000000fe0027210 */ /* 0x000fc40007f9e0ff */
[----:B------:R-:W-:Y:S01]  /*1500*/  IADD3 R3, P3, P1, R6, R7, R3 ;  /* 0x0000000706037210 */ /* 0x000fe2000797e003 */
[----:B------:R-:W-:Y:S01]  /*1510*/  IMAD.WIDE R4, R0, R4, c[0x0][0x3c8] ;  /* 0x0000f20000047625 */ /* 0x000fe200078e0204 */
[----:B------:R-:W-:Y:S02]  /*1520*/  SHF.R.S32.HI R0, RZ, 0x1f, R7 ;  /* 0x0000001fff007819 */ /* 0x000fe40000011407 */
[----:B------:R-:W-:Y:S01]  /*1530*/  MOV R235, R11 ;  /* 0x0000000b00eb7202 */ /* 0x000fe20000000f00 */
[----:B------:R-:W-:Y:S01]  /*1540*/  IMAD.MOV.U32 R237, RZ, RZ, R5 ;  /* 0x000000ffffed7224 */ /* 0x000fe200078e0005 */
[----:B------:R-:W-:Y:S01]  /*1550*/  IADD3.X R6, R8, R0, R12, P3, P1 ;  /* 0x0000000008067210 */ /* 0x000fe20001fe240c */
[----:B------:R-:W-:Y:S01]  /*1560*/  IMAD R5, R19, c[0x0][0x370], RZ ;  /* 0x0000dc0013057a24 */ /* 0x000fe200078e02ff */
[----:B------:R-:W-:Y:S01]  /*1570*/  IADD3 R16, P3, P1, R24, R3, R16 ;  /* 0x0000000318107210 */ /* 0x000fe2000797e010 */
[----:B------:R-:W-:Y:S01]  /*1580*/  IMAD.MOV.U32 R238, RZ, RZ, R4 ;  /* 0x000000ffffee7224 */ /* 0x000fe200078e0004 */
[----:B--2---:R-:W-:Y:S01]  /*1590*/  SHF.R.S32.HI R32, RZ, 0x1f, R30 ;  /* 0x0000001fff207819 */ /* 0x004fe2000001141e */
[----:B------:R-:W-:Y:S01]  /*15a0*/  IMAD.X R3, R225, 0x1, R18, P4 ;  /* 0x00000001e1037824 */ /* 0x000fe200020e0612 */
[----:B------:R-:W-:Y:S01]  /*15b0*/  IADD3 R4, P5, R243, R9, RZ ;  /* 0x00000009f3047210 */ /* 0x000fe20007fbe0ff */
[C---:B------:R-:W-:Y:S01]  /*15c0*/  IMAD R7, R9.reuse, c[0x0][0x374], R5 ;  /* 0x0000dd0009077a24 */ /* 0x040fe200078e0205 */
[----:B------:R-:W-:Y:S01]  /*15d0*/  LEA.HI R8, R32, R30, RZ, 0x5 ;  /* 0x0000001e20087211 */ /* 0x000fe200078f28ff */
[----:B------:R-:W-:Y:S01]  /*15e0*/  IMAD.WIDE.U32 R2, R9, c[0x0][0x370], R2 ;  /* 0x0000dc0009027a25 */ /* 0x000fe200078e0002 */
[----:B------:R-:W-:-:S02]  /*15f0*/  SHF.R.S32.HI R18, RZ, 0x1f, R243 ;  /* 0x0000001fff127819 */ /* 0x000fc400000114f3 */
[----:B------:R-:W-:Y:S01]  /*1600*/  LOP3.LUT R0, R8, 0xffffffe0, RZ, 0xc0, !PT ;  /* 0xffffffe008007812 */ /* 0x000fe200078ec0ff */
[----:B------:R-:W-:Y:S01]  /*1610*/  IMAD.IADD R3, R3, 0x1, R7 ;  /* 0x0000000103037824 */ /* 0x000fe200078e0207 */
[----:B------:R-:W-:Y:S01]  /*1620*/  SHF.R.S32.HI R5, RZ, 0x5, R8 ;  /* 0x00000005ff057819 */ /* 0x000fe20000011408 */
[----:B------:R-:W-:Y:S01]  /*1630*/  IMAD.MOV.U32 R236, RZ, RZ, R10 ;  /* 0x000000ffffec7224 */ /* 0x000fe200078e000a */
[----:B------:R-:W-:Y:S01]  /*1640*/  IADD3 R8, -R0, R30, RZ ;  /* 0x0000001e00087210 */ /* 0x000fe20007ffe1ff */
[----:B------:R-:W-:Y:S01]  /*1650*/  IMAD.X R0, R18, 0x1, R19, P5 ;  /* 0x0000000112007824 */ /* 0x000fe200028e0613 */
[----:B------:R-:W-:Y:S01]  /*1660*/  IADD3.X R12, R20, R6, R13, P3, P1 ;  /* 0x00000006140c7210 */ /* 0x000fe20001fe240d */
[----:B------:R-:W-:Y:S02]  /*1670*/  IMAD R6, R247, c[0x0][0x378], RZ ;  /* 0x0000de00f7067a24 */ /* 0x000fe400078e02ff */
[----:B------:R-:W-:Y:S01]  /*1680*/  IMAD R8, R5, R33, R8 ;  /* 0x0000002105087224 */ /* 0x000fe200078e0208 */
[----:B------:R-:W-:Y:S01]  /*1690*/  IADD3 R5, -R219, R230, R17 ;  /* 0x000000e6db057210 */ /* 0x000fe20007ffe111 */
[----:B------:R-:W-:-:S02]  /*16a0*/  IMAD R9, R0, c[0x0][0x190], RZ ;  /* 0x0000640000097a24 */ /* 0x000fc400078e02ff */
[----:B------:R-:W-:Y:S01]  /*16b0*/  IMAD R10, R246, c[0x0][0x37c], R6 ;  /* 0x0000df00f60a7a24 */ /* 0x000fe200078e0206 */
[----:B------:R-:W-:Y:S01]  /*16c0*/  IADD3 R0, R5, -c[0x0][0x2e8], RZ ;  /* 0x8000ba0005007a10 */ /* 0x000fe20007ffe0ff */
[----:B------:R-:W-:Y:S01]  /*16d0*/  IMAD R13, R4, c[0x0][0x194], R9 ;  /* 0x00006500040d7a24 */ /* 0x000fe200078e0209 */
[----:B------:R-:W-:Y:S01]  /*16e0*/  IADD3 R9, P1, R8, R16, RZ ;  /* 0x0000001008097210 */ /* 0x000fe20007f3e0ff */
[----:B------:R-:W-:Y:S01]  /*16f0*/  IMAD.WIDE.U32 R4, R4, c[0x0][0x190], R224 ;  /* 0x0000640004047a25 */ /* 0x000fe200078e00e0 */
[----:B------:R-:W-:Y:S02]  /*1700*/  SHF.R.S32.HI R7, RZ, 0x1f, R0 ;  /* 0x0000001fff077819 */ /* 0x000fe40000011400 */
[----:B------:R-:W-:Y:S01]  /*1710*/  LEA.HI.X.SX32 R12, R8, R12, 0x1, P1 ;  /* 0x0000000c080c7211 */ /* 0x000fe200008f0eff */
[----:B------:R-:W-:Y:S01]  /*1720*/  IMAD.WIDE.U32 R2, R246, c[0x0][0x378], R2 ;  /* 0x0000de00f6027a25 */ /* 0x000fe200078e0002 */
[----:B------:R-:W-:Y:S02]  /*1730*/  IADD3 R6, P3, R27, R4, RZ ;  /* 0x000000041b067210 */ /* 0x000fe40007f7e0ff */
[----:B------:R-:W-:Y:S01]  /*1740*/  LEA.HI R4, R7, R0, RZ, 0x6 ;  /* 0x0000000007047211 */ /* 0x000fe200078f30ff */
[----:B------:R-:W-:Y:S01]  /*1750*/  IMAD R11, R247, c[0x0][0x1a8], RZ ;  /* 0x00006a00f70b7a24 */ /* 0x000fe200078e02ff */
[----:B------:R-:W-:Y:S01]  /*1760*/  IADD3.X R7, R23, R5, R13, P3, !PT ;  /* 0x0000000517077210 */ /* 0x000fe20001ffe40d */
[----:B------:R-:W-:Y:S01]  /*1770*/  IMAD.IADD R5, R3, 0x1, R10 ;  /* 0x0000000103057824 */ /* 0x000fe200078e020a */
[----:B------:R-:W-:Y:S01]  /*1780*/  SHF.R.S32.HI R3, RZ, 0x6, R4 ;  /* 0x00000006ff037819 */ /* 0x000fe20000011404 */
[----:B------:R-:W-:Y:S01]  /*1790*/  IMAD R0, R18, c[0x0][0x370], RZ ;  /* 0x0000dc0012007a24 */ /* 0x000fe200078e02ff */
[----:B------:R-:W-:Y:S01]  /*17a0*/  MOV R4, R2 ;  /* 0x0000000200047202 */ /* 0x000fe20000000f00 */
[C---:B------:R-:W-:Y:S01]  /*17b0*/  IMAD R8, R246.reuse, c[0x0][0x1ac], R11 ;  /* 0x00006b00f6087a24 */ /* 0x040fe200078e020b */
[----:B------:R-:W-:Y:S01]  /*17c0*/  IMNMX R242, RZ, R3, !PT ;  /* 0x00000003fff27217 */ /* 0x000fe20007800200 */
[----:B------:R-:W-:Y:S01]  /*17d0*/  IMAD.WIDE.U32 R10, R246, c[0x0][0x1a8], R6 ;  /* 0x00006a00f60a7a25 */ /* 0x000fe200078e0006 */
[----:B------:R-:W-:-:S02]  /*17e0*/  LEA R212, P1, R9, c[0x0][0x350], 0x2 ;  /* 0x0000d40009d47a11 */ /* 0x000fc400078210ff */
[----:B------:R-:W-:Y:S01]  /*17f0*/  ISETP.GT.AND P5, PT, R217, R242, PT ;  /* 0x000000f2d900720c */ /* 0x000fe20003fa4270 */
[C---:B------:R-:W-:Y:S01]  /*1800*/  IMAD R0, R243.reuse, c[0x0][0x374], R0 ;  /* 0x0000dd00f3007a24 */ /* 0x040fe200078e0200 */
[----:B------:R-:W-:Y:S01]  /*1810*/  LEA R222, P4, R10, c[0x0][0x160], 0x1 ;  /* 0x000058000ade7a11 */ /* 0x000fe200078808ff */
[----:B------:R-:W-:Y:S01]  /*1820*/  IMAD.WIDE.U32 R4, R243, c[0x0][0x370], R4 ;  /* 0x0000dc00f3047a25 */ /* 0x000fe200078e0004 */
[----:B------:R-:W-:Y:S02]  /*1830*/  LEA.HI.X R213, R9, c[0x0][0x354], R12, 0x2, P1 ;  /* 0x0000d50009d57a11 */ /* 0x000fe400008f140c */
[----:B------:R-:W-:Y:S01]  /*1840*/  IADD3 R217, R217, -0x1, RZ ;  /* 0xffffffffd9d97810 */ /* 0x000fe20007ffe0ff */
        /* <DEDUP_REMOVED lines=21> */
.L_x_225:
        /* <DEDUP_REMOVED lines=15> */
.L_x_226:
        /* <DEDUP_REMOVED lines=25> */
.L_x_228:
[----:B------:R-:W-:Y:S05]  /*1c20*/  BSYNC B0 ;  /* 0x0000000000007941 */ /* 0x000fea0003800000 */
.L_x_227:
[----:B------:R-:W-:Y:S01]  /*1c30*/  IADD3 R0, R243, 0x20, RZ ;  /* 0x00000020f3007810 */ /* 0x000fe20007ffe0ff */
[----:B------:R-:W-:Y:S03]  /*1c40*/  BSSY B0, `(.L_x_229) ;  /* 0x0000010000007945 */ /* 0x000fe60003800000 */
[----:B------:R-:W-:-:S13]  /*1c50*/  ISETP.GE.AND P2, PT, R0, R9, PT ;  /* 0x000000090000720c */ /* 0x000fda0003f46270 */
[----:B------:R-:W-:Y:S05]  /*1c60*/  @P2 BRA `(.L_x_230) ;  /* 0x000000d000002947 */ /* 0x000fea0003800000 */
[----:B------:R-:W-:Y:S02]  /*1c70*/  IADD3 R0, P0, R243, 0x20, RZ ;  /* 0x00000020f3007810 */ /* 0x000fe40007f1e0ff */
[----:B------:R-:W-:-:S03]  /*1c80*/  ISETP.GE.AND P1, PT, R224, c[0x0][0x220], PT ;  /* 0x00008800e0007a0c */ /* 0x000fc60003f26270 */
[----:B------:R-:W-:Y:S01]  /*1c90*/  IMAD.X R3, RZ, RZ, R18, P0 ;  /* 0x000000ffff037224 */ /* 0x000fe200000e0612 */
[----:B------:R-:W-:-:S03]  /*1ca0*/  ISETP.GE.AND P0, PT, R226, c[0x0][0x220], PT ;  /* 0x00008800e2007a0c */ /* 0x000fc60003f06270 */
[----:B--2---:R-:W-:Y:S01]  /*1cb0*/  IMAD R4, R3, c[0x0][0x3a0], RZ ;  /* 0x0000e80003047a24 */ /* 0x004fe200078e02ff */
        /* <DEDUP_REMOVED lines=8> */
.L_x_230:
[----:B------:R-:W-:Y:S05]  /*1d40*/  BSYNC B0 ;  /* 0x0000000000007941 */ /* 0x000fea0003800000 */
.L_x_229:
        /* <DEDUP_REMOVED lines=23> */
.L_x_232:
[----:B------:R-:W-:Y:S05]  /*1ec0*/  BSYNC B0 ;  /* 0x0000000000007941 */ /* 0x000fea0003800000 */
.L_x_231:
[----:B------:R-:W-:Y:S05]  /*1ed0*/  @P2 BRA `(.L_x_233) ;  /* 0x0000547000002947 */ /* 0x000fea0003800000 */
[----:B------:R-:W-:-:S05]  /*1ee0*/  IADD3 R0, P0, R243, 0x20, RZ ;  /* 0x00000020f3007810 */ /* 0x000fca0007f1e0ff */
        /* <DEDUP_REMOVED lines=14> */
.L_x_224:
        /* <DEDUP_REMOVED lines=43> */
.L_x_235:
[----:B------:R-:W-:Y:S05]  /*2280*/  BSYNC B0 ;  /* 0x0000000000007941 */ /* 0x000fea0003800000 */
.L_x_234:
[----:B---3--:R-:W-:Y:S01]  /*2290*/  IADD3 R8, R243, 0x20, RZ ;  /* 0x00000020f3087810 */ /* 0x008fe20007ffe0ff */
        /* <DEDUP_REMOVED lines=29> */
.L_x_237:
[----:B------:R-:W-:Y:S05]  /*2470*/  BSYNC B0 ;  /* 0x0000000000007941 */ /* 0x000fea0003800000 */
.L_x_236:
        /* <DEDUP_REMOVED lines=20> */
.L_x_239:
[----:B------:R-:W-:Y:S05]  /*25c0*/  BSYNC B0 ;  /* 0x0000000000007941 */ /* 0x000fea0003800000 */
.L_x_238:
        /* <DEDUP_REMOVED lines=18> */
[----:B----4-:R-:W-:Y:S02]  /*26f0*/  IMAD.MOV.U32 R3, RZ, RZ, c[0x0][0x370] ;  /* 0x0000dc00ff037624 */ /* 0x010fe400078e00ff */
        /* <DEDUP_REMOVED lines=9> */
.L_x_241:
[----:B------:R-:W-:Y:S05]  /*2790*/  BSYNC B0 ;  /* 0x0000000000007941 */ /* 0x000fea0003800000 */
.L_x_240:
[----:B----4-:R-:W4:Y:S01]  /*27a0*/  LDL R3, [R1+0x8] ;  /* 0x0000080001037983 */ /* 0x010f220000100800 */
[----:B------:R-:W-:Y:S01]  /*27b0*/  BSSY B0, `(.L_x_242) ;  /* 0x0000021000007945 */ /* 0x000fe20003800000 */
[----:B----4-:R-:W-:-:S04]  /*27c0*/  IADD3 R2, R3, 0x2000, RZ ;  /* 0x0000200003027810 */ /* 0x010fc80007ffe0ff */
        /* <DEDUP_REMOVED lines=12> */
.L_x_243:
        /* <DEDUP_REMOVED lines=19> */
.L_x_244:
[----:B------:R-:W-:Y:S05]  /*29c0*/  BSYNC B0 ;  /* 0x0000000000007941 */ /* 0x000fea0003800000 */
.L_x_242:
        /* <DEDUP_REMOVED lines=14> */
.L_x_246:
        /* <DEDUP_REMOVED lines=27> */
.L_x_247:
[----:B------:R-:W-:Y:S05]  /*2c60*/  BSYNC B0 ;  /* 0x0000000000007941 */ /* 0x000fea0003800000 */
.L_x_245:
[C---:B-1----:R-:W-:Y:S01]  /*2c70*/  IADD3 R3, R250.reuse, 0x8, RZ ;  /* 0x00000008fa037810 */ /* 0x042fe20007ffe0ff */
[C---:B------:R-:W-:Y:S01]  /*2c80*/  IMAD.SHL.U32 R241, R250.reuse, 0x4, RZ ;  /* 0x00000004faf17824 */ /* 0x040fe200078e00ff */
[----:B------:R-:W-:Y:S01]  /*2c90*/  SHF.R.S32.HI R2, RZ, 0x1f, R250 ;  /* 0x0000001fff027819 */ /* 0x000fe200000114fa */
[----:B------:R-:W-:Y:S01]  /*2ca0*/  IMAD.MOV.U32 R227, RZ, RZ, 0x7f800000 ;  /* 0x7f800000ffe37424 */ /* 0x000fe200078e00ff */
[CC--:B------:R-:W-:Y:S02]  /*2cb0*/  ISETP.GE.AND P3, PT, R250.reuse, R0.reuse, PT ;  /* 0x00000000fa00720c */ /* 0x0c0fe40003f66270 */
[----:B------:R-:W-:Y:S02]  /*2cc0*/  ISETP.GE.AND P2, PT, R3, R0, PT ;  /* 0x000000000300720c */ /* 0x000fe40003f46270 */
[----:B------:R-:W-:Y:S02]  /*2cd0*/  SHF.L.U64.HI R240, R250, 0x2, R2 ;  /* 0x00000002faf07819 */ /* 0x000fe40000010202 */
[----:B------:R-:W-:-:S02]  /*2ce0*/  IADD3 R2, P1, R241, R236, RZ ;  /* 0x000000ecf1027210 */ /* 0x000fc40007f3e0ff */
[----:B------:R-:W-:Y:S02]  /*2cf0*/  MOV R228, 0x7f800000 ;  /* 0x7f80000000e47802 */ /* 0x000fe40000000f00 */
[----:B------:R-:W-:Y:S01]  /*2d00*/  IADD3.X R3, R240, R235, RZ, P1, !PT ;  /* 0x000000ebf0037210 */ /* 0x000fe20000ffe4ff */
[----:B------:R1:W-:Y:S01]  /*2d10*/  @P6 STS.128 [R216+0xc000], RZ ;  /* 0x00c000ffd8006388 */ /* 0x0003e20000000c00 */
[----:B------:R-:W-:-:S03]  /*2d20*/  IMAD R0, R21, c[0x0][0x198], RZ ;  /* 0x0000660015007a24 */ /* 0x000fc600078e02ff */
[----:B------:R1:W-:Y:S04]  /*2d30*/  @P6 STS.128 [R216+0xe000], RZ ;  /* 0x00e000ffd8006388 */ /* 0x0003e80000000c00 */
        /* <DEDUP_REMOVED lines=35> */
.L_x_249:
[----:B-1----:R-:W-:Y:S05]  /*2f70*/  BSYNC B0 ;  /* 0x0000000000007941 */ /* 0x002fea0003800000 */
.L_x_248:
        /* <DEDUP_REMOVED lines=28> */
.L_x_251:
[----:B------:R-:W-:Y:S05]  /*3140*/  BSYNC B0 ;  /* 0x0000000000007941 */ /* 0x000fea0003800000 */
.L_x_250:
[----:B------:R-:W0:Y:S01]  /*3150*/  LDGDEPBAR ;  /* 0x00000000000079af */ /* 0x000e220000000000 */
[----:B------:R-:W-:-:S04]  /*3160*/  ISETP.NE.U32.AND P4, PT, RZ, c[0x0][0x318], PT ;  /* 0x0000c600ff007a0c */ /* 0x000fc80003f85070 */
[----:B------:R-:W-:-:S13]  /*3170*/  ISETP.NE.AND.EX P4, PT, RZ, c[0x0][0x31c], PT, P4 ;  /* 0x0000c700ff007a0c */ /* 0x000fda0003f85340 */
[----:B------:R-:W-:Y:S02]  /*3180*/  @P4 IMAD R0, R31, c[0x0][0x320], RZ ;  /* 0x0000c8001f004a24 */ /* 0x000fe400078e02ff */
[----:B--2---:R-:W-:Y:S01]  /*3190*/  @P4 IMAD.WIDE.U32 R2, R34, c[0x0][0x320], R246 ;  /* 0x0000c80022024a25 */ /* 0x004fe200078e00f6 */
[----:B------:R-:W-:-:S04]  /*31a0*/  DEPBAR.LE SB0, 0x1 ;  /* 0x000080400000791a */ /* 0x000fc80000000000 */
[----:B------:R-:W-:Y:S01]  /*31b0*/  BAR.SYNC.DEFER_BLOCKING 0x0 ;  /* 0x0000000000007b1d */ /* 0x000fe20000010000 */
[----:B------:R-:W-:Y:S01]  /*31c0*/  @P4 IMAD R0, R34, c[0x0][0x324], R0 ;  /* 0x0000c90022004a24 */ /* 0x000fe200078e0200 */
[----:B------:R-:W-:-:S03]  /*31d0*/  @P4 LEA R4, P1, R2, c[0x0][0x318], 0x2 ;  /* 0x0000c60002044a11 */ /* 0x000fc600078210ff */
[----:B------:R-:W-:-:S05]  /*31e0*/  @P4 IMAD.IADD R0, R3, 0x1, R0 ;  /* 0x0000000103004824 */ /* 0x000fca00078e0200 */
[----:B------:R-:W-:-:S05]  /*31f0*/  @P4 LEA.HI.X R5, R2, c[0x0][0x31c], R0, 0x2, P1 ;  /* 0x0000c70002054a11 */ /* 0x000fca00008f1400 */
[----:B---3--:R2:W3:Y:S01]  /*3200*/  @P4 LDG.E R4, [R4.64] ;  /* 0x0000000604044981 */ /* 0x0084e2000c1e1900 */
[CC--:B------:R-:W-:Y:S01]  /*3210*/  LEA.HI R3, R32.reuse, R30.reuse, RZ, 0x3 ;  /* 0x0000001e20037211 */ /* 0x0c0fe200078f18ff */
[----:B------:R-:W-:Y:S01]  /*3220*/  IMAD.MOV.U32 R172, RZ, RZ, 0x20 ;  /* 0x00000020ffac7424 */ /* 0x000fe200078e00ff */
[----:B------:R-:W-:Y:S01]  /*3230*/  LEA.HI R0, R32, R30, RZ, 0x4 ;  /* 0x0000001e20007211 */ /* 0x000fe200078f20ff */
[----:B------:R1:W4:Y:S01]  /*3240*/  LDSM.16.M88.4 R112, [R202+0x10000] ;  /* 0x01000000ca70783b */ /* 0x0003220000000200 */
[----:B------:R-:W-:Y:S01]  /*3250*/  LOP3.LUT R3, R3, 0xfffffff8, RZ, 0xc0, !PT ;  /* 0xfffffff803037812 */ /* 0x000fe200078ec0ff */
[----:B------:R-:W-:Y:S01]  /*3260*/  IMAD R249, R239, 0x40, R251 ;  /* 0x00000040eff97824 */ /* 0x000fe200078e02fb */
[----:B------:R-:W-:Y:S01]  /*3270*/  LOP3.LUT R0, R0, 0xfffffff0, RZ, 0xc0, !PT ;  /* 0xfffffff000007812 */ /* 0x000fe200078ec0ff */
[----:B------:R1:W1:Y:S01]  /*3280*/  LDSM.16.M88.4 R116, [R202+0x10800] ;  /* 0x01080000ca74783b */ /* 0x0002620000000200 */
[----:B------:R-:W-:Y:S01]  /*3290*/  IMAD.MOV.U32 R201, RZ, RZ, 0x40 ;  /* 0x00000040ffc97424 */ /* 0x000fe200078e00ff */
[----:B------:R-:W-:Y:S01]  /*32a0*/  IADD3 R196, R211, 0x2000, RZ ;  /* 0x00002000d3c47810 */ /* 0x000fe20007ffe0ff */
[C---:B------:R-:W-:Y:S01]  /*32b0*/  IMAD.IADD R3, R30.reuse, 0x1, -R3 ;  /* 0x000000011e037824 */ /* 0x040fe200078e0a03 */
[----:B------:R1:W1:Y:S01]  /*32c0*/  LDSM.16.M88.4 R120, [R203+0x10000] ;  /* 0x01000000cb78783b */ /* 0x0002620000000200 */
[----:B------:R-:W-:Y:S01]  /*32d0*/  IMAD.IADD R0, R30, 0x1, -R0 ;  /* 0x000000011e007824 */ /* 0x000fe200078e0a00 */
[----:B------:R-:W-:Y:S01]  /*32e0*/  IADD3 R199, R210, 0x2000, RZ ;  /* 0x00002000d2c77810 */ /* 0x000fe20007ffe0ff */
[----:B------:R-:W-:Y:S01]  /*32f0*/  IMAD.IADD R248, R17, 0x1, R230 ;  /* 0x0000000111f87824 */ /* 0x000fe200078e02e6 */
[----:B------:R-:W-:Y:S01]  /*3300*/  LOP3.LUT P3, RZ, R3, 0x2, RZ, 0xc0, !PT ;  /* 0x0000000203ff7812 */ /* 0x000fe2000786c0ff */
[----:B------:R1:W1:Y:S01]  /*3310*/  LDSM.16.M88.4 R124, [R203+0x10800] ;  /* 0x01080000cb7c783b */ /* 0x0002620000000200 */
[----:B------:R-:W-:Y:S01]  /*3320*/  SHF.R.S32.HI R2, RZ, 0x1f, R0 ;  /* 0x0000001fff027819 */ /* 0x000fe20000011400 */
[----:B------:R-:W-:Y:S01]  /*3330*/  IMAD.MOV.U32 R215, RZ, RZ, RZ ;  /* 0x000000ffffd77224 */ /* 0x000fe200078e00ff */
[----:B------:R-:W-:Y:S01]  /*3340*/  SEL R172, R172, 0xffffffe0, !P3 ;  /* 0xffffffe0acac7807 */ /* 0x000fe20005800000 */
[----:B------:R1:W1:Y:S01]  /*3350*/  LDSM.16.M88.4 R128, [R200+0x10000] ;  /* 0x01000000c880783b */ /* 0x0002620000000200 */
[----:B------:R-:W-:Y:S01]  /*3360*/  LEA.HI R2, R2, R0, RZ, 0x3 ;  /* 0x0000000002027211 */ /* 0x000fe200078f18ff */
[----:B------:R-:W-:Y:S01]  /*3370*/  IMAD.MOV.U32 R229, RZ, RZ, c[0x0][0x2e4] ;  /* 0x0000b900ffe57624 */ /* 0x000fe200078e00ff */
[----:B------:R-:W-:Y:S01]  /*3380*/  SEL R196, R196, R211, !P0 ;  /* 0x000000d3c4c47207 */ /* 0x000fe20004000000 */
[----:B------:R-:W-:Y:S01]  /*3390*/  IMAD.IADD R172, R172, 0x1, R200 ;  /* 0x00000001acac7824 */ /* 0x000fe200078e02c8 */
[----:B------:R1:W1:Y:S01]  /*33a0*/  LDSM.16.M88.4 R132, [R200+0x10800] ;  /* 0x01080000c884783b */ /* 0x0002620000000200 */
[----:B------:R-:W-:Y:S01]  /*33b0*/  LOP3.LUT R2, R2, 0xfffffff8, RZ, 0xc0, !PT ;  /* 0xfffffff802027812 */ /* 0x000fe200078ec0ff */
[----:B--2---:R-:W3:Y:S01]  /*33c0*/  @P4 MUFU.RCP R5, c[0x0][0x238] ;  /* 0x00008e0000054b08 */ /* 0x004ee20000001000 */
[----:B------:R-:W-:Y:S01]  /*33d0*/  SEL R199, R199, R210, !P0 ;  /* 0x000000d2c7c77207 */ /* 0x000fe20004000000 */
[----:B------:R2:W1:Y:S01]  /*33e0*/  LDSM.16.M88.4 R136, [R172+0x10000] ;  /* 0x01000000ac88783b */ /* 0x0004620000000200 */
[----:B------:R-:W-:Y:S01]  /*33f0*/  IADD3 R249, -R230, R250, -R249 ;  /* 0x000000fae6f97210 */ /* 0x000fe20007ffe9f9 */
[----:B------:R-:W-:Y:S01]  /*3400*/  IMAD.IADD R0, R0, 0x1, -R2 ;  /* 0x0000000100007824 */ /* 0x000fe200078e0a02 */
[----:B------:R-:W-:Y:S01]  /*3410*/  IADD3 R248, -R219, 0x40, R248 ;  /* 0x00000040dbf87810 */ /* 0x000fe20007ffe1f8 */
[----:B------:R2:W1:Y:S01]  /*3420*/  LDSM.16.M88.4 R140, [R172+0x10800] ;  /* 0x01080000ac8c783b */ /* 0x0004620000000200 */
[----:B------:R-:W-:Y:S01]  /*3430*/  IMAD.MOV.U32 R218, RZ, RZ, R214 ;  /* 0x000000ffffda7224 */ /* 0x000fe200078e00d6 */
[----:B------:R-:W-:Y:S01]  /*3440*/  CS2R R94, SRZ ;  /* 0x00000000005e7805 */ /* 0x000fe2000001ff00 */
[----:B------:R-:W-:Y:S01]  /*3450*/  R2P PR, R0, 0x6 ;  /* 0x0000000600007804 */ /* 0x000fe20000000000 */
[----:B------:R2:W1:Y:S01]  /*3460*/  LDSM.16.M88.4 R168, [R172+0x12000] ;  /* 0x01200000aca8783b */ /* 0x0004620000000200 */
[----:B------:R-:W-:Y:S01]  /*3470*/  CS2R R92, SRZ ;  /* 0x00000000005c7805 */ /* 0x000fe2000001ff00 */
[----:B------:R-:W-:Y:S01]  /*3480*/  CS2R R98, SRZ ;  /* 0x0000000000627805 */ /* 0x000fe2000001ff00 */
[----:B------:R-:W-:Y:S01]  /*3490*/  CS2R R96, SRZ ;  /* 0x0000000000607805 */ /* 0x000fe2000001ff00 */
[----:B------:R2:W1:Y:S01]  /*34a0*/  LDSM.16.M88.4 R144, [R202+0x12000] ;  /* 0x01200000ca90783b */ /* 0x0004620000000200 */
[----:B------:R-:W-:Y:S01]  /*34b0*/  SEL R205, R205, 0xffffffe0, !P1 ;  /* 0xffffffe0cdcd7807 */ /* 0x000fe20004800000 */
[----:B------:R-:W-:Y:S01]  /*34c0*/  CS2R R90, SRZ ;  /* 0x00000000005a7805 */ /* 0x000fe2000001ff00 */
[----:B------:R-:W-:Y:S01]  /*34d0*/  SEL R201, R201, 0xffffffc0, !P2 ;  /* 0xffffffc0c9c97807 */ /* 0x000fe20005000000 */
[----:B------:R2:W1:Y:S01]  /*34e0*/  LDSM.16.M88.4 R148, [R202+0x12800] ;  /* 0x01280000ca94783b */ /* 0x0004620000000200 */
[----:B------:R-:W-:Y:S01]  /*34f0*/  CS2R R88, SRZ ;  /* 0x0000000000587805 */ /* 0x000fe2000001ff00 */
[----:B------:R-:W-:Y:S01]  /*3500*/  IMAD.IADD R207, R206, 0x1, R205 ;  /* 0x00000001cecf7824 */ /* 0x000fe200078e02cd */
[----:B------:R-:W-:Y:S01]  /*3510*/  CS2R R86, SRZ ;  /* 0x0000000000567805 */ /* 0x000fe2000001ff00 */
[----:B------:R2:W1:Y:S01]  /*3520*/  LDSM.16.M88.4 R152, [R203+0x12000] ;  /* 0x01200000cb98783b */ /* 0x0004620000000200 */
        /* <DEDUP_REMOVED lines=29> */
[----:B------:R-:W-:Y:S01]  /*3700*/  IADD3 R248, R248, -c[0x0][0x2e8], RZ ;  /* 0x8000ba00f8f87a10 */ /* 0x000fe20007ffe0ff */
[----:B------:R-:W-:-:S02]  /*3710*/  IMAD.SHL.U32 R196, R196, 0x2, RZ ;  /* 0x00000002c4c47824 */ /* 0x000fc400078e00ff */
[----:B------:R-:W-:Y:S02]  /*3720*/  IMAD.SHL.U32 R199, R199, 0x2, RZ ;  /* 0x00000002c7c77824 */ /* 0x000fe400078e00ff */
[----:B------:R-:W-:Y:S02]  /*3730*/  IMAD.IADD R249, R249, 0x1, R219 ;  /* 0x00000001f9f97824 */ /* 0x000fe400078e02db */
[----:B------:R-:W-:Y:S02]  /*3740*/  IMAD.IADD R208, R206, 0x1, R201 ;  /* 0x00000001ced07824 */ /* 0x000fe400078e02c9 */
[----:B------:R-:W-:Y:S02]  /*3750*/  IMAD.IADD R209, R201, 0x1, R207 ;  /* 0x00000001c9d17824 */ /* 0x000fe400078e02cf */
[----:B-1234-:R-:W-:Y:S02]  /*3760*/  @P4 FMUL.FTZ R215, R4, R5 ;  /* 0x0000000504d74220 */ /* 0x01efe40000410000 */
.L_x_256:
[----:B------:R-:W0:Y:S01]  /*3770*/  LDGDEPBAR ;  /* 0x00000000000079af */ /* 0x000e220000000000 */
[----:B------:R-:W-:Y:S01]  /*3780*/  IADD3 R2, P0, R241, R238, RZ ;  /* 0x000000eef1027210 */ /* 0x000fe20007f1e0ff */
[C---:B------:R-:W-:Y:S04]  /*3790*/  IMAD.IADD R0, R199.reuse, 0x1, R205 ;  /* 0x00000001c7007824 */ /* 0x040fe800078e02cd */
[----:B------:R-:W-:Y:S01]  /*37a0*/  IMAD.X R3, R240, 0x1, R237, P0 ;  /* 0x00000001f0037824 */ /* 0x000fe200000e06ed */
[----:B------:R-:W-:Y:S04]  /*37b0*/  DEPBAR.LE SB0, 0x0 ;  /* 0x000080000000791a */ /* 0x000fe80000000000 */
[----:B------:R-:W-:Y:S06]  /*37c0*/  BAR.SYNC.DEFER_BLOCKING 0x0 ;  /* 0x0000000000007b1d */ /* 0x000fec0000010000 */
[----:B------:R-:W-:Y:S06]  /*37d0*/  LDSM.16.M88.4 R16, [R199] ;  /* 0x00000000c710783b */ /* 0x000fec0000000200 */
[----:B------:R-:W1:Y:S06]  /*37e0*/  LDSM.16.M88.4 R8, [R202+0xc000] ;  /* 0x00c00000ca08783b */ /* 0x000e6c0000000200 */
[----:B------:R-:W2:Y:S06]  /*37f0*/  LDSM.16.M88.4 R52, [R202+0xc800] ;  /* 0x00c80000ca34783b */ /* 0x000eac0000000200 */
[----:B------:R-:W-:Y:S06]  /*3800*/  LDSM.16.M88.4 R56, [R0] ;  /* 0x000000000038783b */ /* 0x000fec0000000200 */
[----:B------:R-:W3:Y:S06]  /*3810*/  LDSM.16.M88.4 R60, [R203+0xc000] ;  /* 0x00c00000cb3c783b */ /* 0x000eec0000000200 */
[----:B-----5:R4:W5:Y:S06]  /*3820*/  LDG.E R177, [R2.64] ;  /* 0x0000000602b17981 */ /* 0x02096c000c1e1900 */
[----:B------:R4:W5:Y:S06]  /*3830*/  LDG.E R176, [R2.64+0x20] ;  /* 0x0000200602b07981 */ /* 0x00096c000c1e1900 */
[----:B------:R-:W3:Y:S01]  /*3840*/  LDSM.16.M88.4 R64, [R203+0xc800] ;  /* 0x00c80000cb40783b */ /* 0x000ee20000000200 */
[C---:B-1----:R-:W-:Y:S05]  /*3850*/  HMMA.16816.F32 R4, R16.reuse, R8, RZ ;  /* 0x000000081004723c */ /* 0x042fea00000018ff */
[----:B------:R-:W-:Y:S03]  /*3860*/  LDSM.16.M88.4 R104, [R200+0xc000] ;  /* 0x00c00000c868783b */ /* 0x000fe60000000200 */
[C---:B------:R-:W-:Y:S03]  /*3870*/  HMMA.16816.F32 R8, R16.reuse, R10, RZ ;  /* 0x0000000a1008723c */ /* 0x040fe600000018ff */
[----:B------:R-:W-:Y:S01]  /*3880*/  LDSM.16.M88.4 R108, [R204+0xc000] ;  /* 0x00c00000cc6c783b */ /* 0x000fe20000000200 */
[--C-:B----4-:R-:W-:Y:S04]  /*3890*/  IMAD.IADD R2, R199, 0x1, R201.reuse ;  /* 0x00000001c7027824 */ /* 0x110fe800078e02c9 */
[C---:B--2---:R-:W-:Y:S01]  /*38a0*/  HMMA.16816.F32 R12, R16.reuse, R52, RZ ;  /* 0x00000034100c723c */ /* 0x044fe200000018ff */
[----:B------:R-:W-:Y:S01]  /*38b0*/  IMAD.IADD R3, R0, 0x1, R201 ;  /* 0x0000000100037824 */ /* 0x000fe200078e02c9 */
[----:B------:R-:W1:Y:S06]  /*38c0*/  LDSM.16.M88.4 R100, [R2] ;  /* 0x000000000264783b */ /* 0x000e6c0000000200 */
[----:B------:R-:W-:Y:S01]  /*38d0*/  HMMA.16816.F32 R16, R16, R54, RZ ;  /* 0x000000361010723c */ /* 0x000fe200000018ff */
[----:B------:R-:W2:Y:S07]  /*38e0*/  LDSM.16.M88.4 R52, [R200+0xc800] ;  /* 0x00c80000c834783b */ /* 0x000eae0000000200 */
[C---:B---3--:R-:W-:Y:S08]  /*38f0*/  HMMA.16816.F32 R4, R56.reuse, R60, R4 ;  /* 0x0000003c3804723c */ /* 0x048ff00000001804 */
[C---:B------:R-:W-:Y:S01]  /*3900*/  HMMA.16816.F32 R8, R56.reuse, R62, R8 ;  /* 0x0000003e3808723c */ /* 0x040fe20000001808 */
[----:B------:R-:W3:Y:S07]  /*3910*/  LDSM.16.M88.4 R60, [R3] ;  /* 0x00000000033c783b */ /* 0x000eee0000000200 */
[C---:B------:R-:W-:Y:S08]  /*3920*/  HMMA.16816.F32 R12, R56.reuse, R64, R12 ;  /* 0x00000040380c723c */ /* 0x040ff0000000180c */
[----:B------:R-:W-:Y:S01]  /*3930*/  HMMA.16816.F32 R16, R56, R66, R16 ;  /* 0x000000423810723c */ /* 0x000fe20000001810 */
[----:B------:R-:W4:Y:S06]  /*3940*/  LDSM.16.M88.4 R56, [R204+0xc800] ;  /* 0x00c80000cc38783b */ /* 0x000f2c0000000200 */
[----:B------:R-:W-:Y:S01]  /*3950*/  LDSM.16.M88.4 R64, [R199+0x2000] ;  /* 0x00200000c740783b */ /* 0x000fe20000000200 */
[C---:B-1----:R-:W-:Y:S08]  /*3960*/  HMMA.16816.F32 R4, R100.reuse, R104, R4 ;  /* 0x000000686404723c */ /* 0x042ff00000001804 */
[C---:B------:R-:W-:Y:S01]  /*3970*/  HMMA.16816.F32 R8, R100.reuse, R106, R8 ;  /* 0x0000006a6408723c */ /* 0x040fe20000001808 */
[----:B------:R-:W1:Y:S07]  /*3980*/  LDSM.16.M88.4 R104, [R202+0xe000] ;  /* 0x00e00000ca68783b */ /* 0x000e6e0000000200 */
[C---:B--2---:R-:W-:Y:S08]  /*3990*/  HMMA.16816.F32 R12, R100.reuse, R52, R12 ;  /* 0x00000034640c723c */ /* 0x044ff0000000180c */
[----:B------:R-:W-:Y:S01]  /*39a0*/  HMMA.16816.F32 R16, R100, R54, R16 ;  /* 0x000000366410723c */ /* 0x000fe20000001810 */
[----:B------:R-:W2:Y:S06]  /*39b0*/  LDSM.16.M88.4 R52, [R202+0xe800] ;  /* 0x00e80000ca34783b */ /* 0x000eac0000000200 */
[----:B------:R1:W-:Y:S01]  /*39c0*/  LDSM.16.M88.4 R100, [R0+0x2000] ;  /* 0x002000000064783b */ /* 0x0003e20000000200 */
[C---:B---3--:R-:W-:Y:S08]  /*39d0*/  HMMA.16816.F32 R4, R60.reuse, R108, R4 ;  /* 0x0000006c3c04723c */ /* 0x048ff00000001804 */
[C---:B------:R-:W-:Y:S01]  /*39e0*/  HMMA.16816.F32 R8, R60.reuse, R110, R8 ;  /* 0x0000006e3c08723c */ /* 0x040fe20000001808 */
[----:B------:R-:W3:Y:S07]  /*39f0*/  LDSM.16.M88.4 R108, [R203+0xe000] ;  /* 0x00e00000cb6c783b */ /* 0x000eee0000000200 */
[C---:B----4-:R-:W-:Y:S08]  /*3a00*/  HMMA.16816.F32 R12, R60.reuse, R56, R12 ;  /* 0x000000383c0c723c */ /* 0x050ff0000000180c */
[----:B------:R-:W-:Y:S01]  /*3a10*/  HMMA.16816.F32 R16, R60, R58, R16 ;  /* 0x0000003a3c10723c */ /* 0x000fe20000001810 */
[----:B------:R-:W4:Y:S06]  /*3a20*/  LDSM.16.M88.4 R56, [R203+0xe800] ;  /* 0x00e80000cb38783b */ /* 0x000f2c0000000200 */
[----:B------:R-:W-:Y:S01]  /*3a30*/  LDSM.16.M88.4 R60, [R200+0xe000] ;  /* 0x00e00000c83c783b */ /* 0x000fe20000000200 */
[C---:B-1----:R-:W-:Y:S08]  /*3a40*/  HMMA.16816.F32 R4, R64.reuse, R104, R4 ;  /* 0x000000684004723c */ /* 0x042ff00000001804 */
[C---:B------:R-:W-:Y:S07]  /*3a50*/  HMMA.16816.F32 R8, R64.reuse, R106, R8 ;  /* 0x0000006a4008723c */ /* 0x040fee0000001808 */
[----:B------:R-:W-:Y:S01]  /*3a60*/  IMAD.SHL.U32 R106, R217, 0x40, RZ ;  /* 0x00000040d96a7824 */ /* 0x000fe200078e00ff */
[C---:B--2---:R-:W-:Y:S04]  /*3a70*/  HMMA.16816.F32 R12, R64.reuse, R52, R12 ;  /* 0x00000034400c723c */ /* 0x044fe8000000180c */
[----:B------:R-:W-:Y:S04]  /*3a80*/  IMAD.IADD R0, R249, 0x1, R106 ;  /* 0x00000001f9007824 */ /* 0x000fe800078e026a */
[----:B------:R-:W-:Y:S01]  /*3a90*/  HMMA.16816.F32 R16, R64, R54, R16 ;  /* 0x000000364010723c */ /* 0x000fe20000001810 */
[----:B------:R1:W2:Y:S03]  /*3aa0*/  LDSM.16.M88.4 R52, [R2+0x2000] ;  /* 0x002000000234783b */ /* 0x0002a60000000200 */
[C---:B------:R-:W-:Y:S02]  /*3ab0*/  IADD3 R105, R0.reuse, 0x8, RZ ;  /* 0x0000000800697810 */ /* 0x040fe40007ffe0ff */
[C---:B------:R-:W-:Y:S01]  /*3ac0*/  IADD3 R104, R0.reuse, -0x1, RZ ;  /* 0xffffffff00687810 */ /* 0x040fe20007ffe0ff */
[----:B------:R-:W2:Y:S01]  /*3ad0*/  LDSM.16.M88.4 R64, [R200+0xe800] ;  /* 0x00e80000c840783b */ /* 0x000ea20000000200 */
[C---:B---3--:R-:W-:Y:S05]  /*3ae0*/  HMMA.16816.F32 R4, R100.reuse, R108, R4 ;  /* 0x0000006c6404723c */ /* 0x048fea0000001804 */
[----:B------:R-:W-:Y:S03]  /*3af0*/  ISETP.GE.AND P1, PT, R105, RZ, PT ;  /* 0x000000ff6900720c */ /* 0x000fe60003f26270 */
[C---:B------:R-:W-:Y:S08]  /*3b00*/  HMMA.16816.F32 R8, R100.reuse, R110, R8 ;  /* 0x0000006e6408723c */ /* 0x040ff00000001808 */
[C---:B----4-:R-:W-:Y:S04]  /*3b10*/  HMMA.16816.F32 R12, R100.reuse, R56, R12 ;  /* 0x00000038640c723c */ /* 0x050fe8000000180c */
[----:B-1----:R-:W-:Y:S02]  /*3b20*/  IABS R2, R0 ;  /* 0x0000000000027213 */ /* 0x002fe40000000000 */
[----:B------:R-:W-:Y:S02]  /*3b30*/  @!P1 IADD3 R105, -R0, -0x8, RZ ;  /* 0xfffffff800699810 */ /* 0x000fe40007ffe1ff */
[----:B------:R-:W-:Y:S01]  /*3b40*/  HMMA.16816.F32 R16, R100, R58, R16 ;  /* 0x0000003a6410723c */ /* 0x000fe20000001810 */
[----:B------:R-:W-:Y:S01]  /*3b50*/  LDSM.16.M88.4 R100, [R204+0xe000] ;  /* 0x00e00000cc64783b */ /* 0x000fe20000000200 */
[----:B------:R-:W1:Y:S01]  /*3b60*/  I2F R107, R105 ;  /* 0x00000069006b7306 */ /* 0x000e620000201400 */
[----:B------:R-:W-:Y:S01]  /*3b70*/  ISETP.GE.AND P1, PT, R104, RZ, PT ;  /* 0x000000ff6800720c */ /* 0x000fe20003f26270 */
[----:B------:R-:W-:Y:S01]  /*3b80*/  IMAD.MOV.U32 R56, RZ, RZ, R2 ;  /* 0x000000ffff387224 */ /* 0x000fe200078e0002 */
[----:B------:R-:W-:Y:S03]  /*3b90*/  IADD3 R2, R0, 0x7, RZ ;  /* 0x0000000700027810 */ /* 0x000fe60007ffe0ff */
[C---:B--2---:R-:W-:Y:S04]  /*3ba0*/  HMMA.16816.F32 R4, R52.reuse, R60, R4 ;  /* 0x0000003c3404723c */ /* 0x044fe80000001804 */
[----:B------:R2:W-:Y:S01]  /*3bb0*/  I2F R108, R56 ;  /* 0x00000038006c7306 */ /* 0x0005e20000201400 */
[----:B------:R-:W-:Y:S03]  /*3bc0*/  ISETP.GE.AND P0, PT, R2, RZ, PT ;  /* 0x000000ff0200720c */ /* 0x000fe60003f06270 */
[C---:B------:R-:W-:Y:S01]  /*3bd0*/  @!P1 IADD3 R104, -R0.reuse, 0x1, RZ ;  /* 0x0000000100689810 */ /* 0x040fe20007ffe1ff */
[C---:B------:R-:W-:Y:S01]  /*3be0*/  HMMA.16816.F32 R8, R52.reuse, R62, R8 ;  /* 0x0000003e3408723c */ /* 0x040fe20000001808 */
[----:B------:R-:W-:Y:S04]  /*3bf0*/  LDSM.16.M88.4 R60, [R204+0xe800] ;  /* 0x00e80000cc3c783b */ /* 0x000fe80000000200 */
[----:B------:R-:W-:Y:S03]  /*3c00*/  I2F R104, R104 ;  /* 0x0000006800687306 */ /* 0x000fe60000201400 */
[C---:B------:R-:W-:Y:S04]  /*3c10*/  HMMA.16816.F32 R12, R52.reuse, R64, R12 ;  /* 0x00000040340c723c */ /* 0x040fe8000000180c */
[C---:B------:R-:W-:Y:S03]  /*3c20*/  @!P0 IADD3 R2, -R0.reuse, -0x7, RZ ;  /* 0xfffffff900028810 */ /* 0x040fe60007ffe1ff */
[C---:B------:R-:W-:Y:S01]  /*3c30*/  IADD3 R64, R0.reuse, -0x10, RZ ;  /* 0xfffffff000407810 */ /* 0x040fe20007ffe0ff */
[----:B------:R3:W4:Y:S01]  /*3c40*/  I2F R105, R2 ;  /* 0x0000000200697306 */ /* 0x0007220000201400 */
[----:B------:R-:W-:Y:S01]  /*3c50*/  HMMA.16816.F32 R16, R52, R66, R16 ;  /* 0x000000423410723c */ /* 0x000fe20000001810 */
[----:B--2---:R2:W1:Y:S06]  /*3c60*/  LDSM.16.M88.4 R56, [R3+0x2000] ;  /* 0x002000000338783b */ /* 0x00446c0000000200 */
[C---:B------:R-:W-:Y:S02]  /*3c70*/  IADD3 R52, R0.reuse, -0x19, RZ ;  /* 0xffffffe700347810 */ /* 0x040fe40007ffe0ff */
[C---:B---3--:R-:W-:Y:S03]  /*3c80*/  IADD3 R2, R0.reuse, -0x9, RZ ;  /* 0xfffffff700027810 */ /* 0x048fe60007ffe0ff */
[----:B--2---:R-:W-:Y:S02]  /*3c90*/  IADD3 R3, R0, -0x8, RZ ;  /* 0xfffffff800037810 */ /* 0x004fe40007ffe0ff */
[----:B------:R-:W-:Y:S02]  /*3ca0*/  ISETP.GE.AND P1, PT, R2, RZ, PT ;  /* 0x000000ff0200720c */ /* 0x000fe40003f26270 */
[----:B------:R-:W-:Y:S11]  /*3cb0*/  ISETP.GE.AND P0, PT, R3, RZ, PT ;  /* 0x000000ff0300720c */ /* 0x000ff60003f06270 */
[C---:B------:R-:W-:Y:S02]  /*3cc0*/  @!P1 IADD3 R2, -R0.reuse, 0x9, RZ ;  /* 0x0000000900029810 */ /* 0x040fe40007ffe1ff */
[----:B------:R-:W-:Y:S01]  /*3cd0*/  @!P0 IADD3 R3, -R0, 0x8, RZ ;  /* 0x0000000800038810 */ /* 0x000fe20007ffe1ff */
[C---:B-1----:R-:W-:Y:S01]  /*3ce0*/  HMMA.16816.F32 R4, R56.reuse, R100, R4 ;  /* 0x000000643804723c */ /* 0x042fe20000001804 */
[----:B------:R1:W-:Y:S04]  /*3cf0*/  I2F R53, R2 ;  /* 0x0000000200357306 */ /* 0x0003e80000201400 */
[----:B------:R-:W-:Y:S03]  /*3d00*/  ISETP.GE.AND P0, PT, R64, RZ, PT ;  /* 0x000000ff4000720c */ /* 0x000fe60003f06270 */
[C---:B------:R-:W-:Y:S03]  /*3d10*/  HMMA.16816.F32 R8, R56.reuse, R102, R8 ;  /* 0x000000663808723c */ /* 0x040fe60000001808 */
[----:B------:R2:W3:Y:S05]  /*3d20*/  I2F R65, R3 ;  /* 0x0000000300417306 */ /* 0x0004ea0000201400 */
[C---:B------:R-:W-:Y:S04]  /*3d30*/  HMMA.16816.F32 R12, R56.reuse, R60, R12 ;  /* 0x0000003c380c723c */ /* 0x040fe8000000180c */
[----:B------:R-:W-:Y:S02]  /*3d40*/  @!P0 IADD3 R64, -R0, 0x10, RZ ;  /* 0x0000001000408810 */ /* 0x000fe40007ffe1ff */
[----:B------:R-:W-:Y:S01]  /*3d50*/  ISETP.GE.AND P0, PT, R52, RZ, PT ;  /* 0x000000ff3400720c */ /* 0x000fe20003f06270 */
[----:B------:R-:W-:Y:S01]  /*3d60*/  IMAD.MOV.U32 R60, RZ, RZ, c[0x0][0x2e4] ;  /* 0x0000b900ff3c7624 */ /* 0x000fe200078e00ff */
[----:B------:R-:W-:Y:S02]  /*3d70*/  HMMA.16816.F32 R16, R56, R62, R16 ;  /* 0x0000003e3810723c */ /* 0x000fe40000001810 */
[----:B------:R-:W3:Y:S02]  /*3d80*/  I2F R64, R64 ;  /* 0x0000004000407306 */ /* 0x000ee40000201400 */
[-C--:B------:R-:W-:Y:S01]  /*3d90*/  FFMA.FTZ R6, R107, -R215.reuse, R6 ;  /* 0x800000d76b067223 */ /* 0x080fe20000010006 */
[----:B-1----:R-:W-:Y:S01]  /*3da0*/  IADD3 R2, R0, -0x18, RZ ;  /* 0xffffffe800027810 */ /* 0x002fe20007ffe0ff */
[-C--:B----4-:R-:W-:Y:S02]  /*3db0*/  FFMA.FTZ R7, R105, -R215.reuse, R7 ;  /* 0x800000d769077223 */ /* 0x090fe40000010007 */
[-C--:B------:R-:W-:Y:S01]  /*3dc0*/  FFMA.FTZ R5, R104, -R215.reuse, R5 ;  /* 0x800000d768057223 */ /* 0x080fe20000010005 */
[----:B------:R-:W-:Y:S03]  /*3dd0*/  ISETP.GE.AND P1, PT, R2, RZ, PT ;  /* 0x000000ff0200720c */ /* 0x000fe60003f26270 */
[----:B--2---:R-:W-:Y:S01]  /*3de0*/  IADD3 R3, R0, -0x11, RZ ;  /* 0xffffffef00037810 */ /* 0x004fe20007ffe0ff */
[-C--:B------:R-:W-:Y:S01]  /*3df0*/  FFMA.FTZ R4, R108, -R215.reuse, R4 ;  /* 0x800000d76c047223 */ /* 0x080fe20000010004 */
[----:B------:R-:W-:Y:S01]  /*3e00*/  @!P0 IADD3 R52, -R0, 0x19, RZ ;  /* 0x0000001900348810 */ /* 0x000fe20007ffe1ff */
[-C--:B------:R-:W-:Y:S01]  /*3e10*/  FFMA.FTZ R11, R104, -R215.reuse, R11 ;  /* 0x800000d7680b7223 */ /* 0x080fe2000001000b */
[----:B------:R-:W-:Y:S01]  /*3e20*/  ISETP.GE.AND P2, PT, R3, RZ, PT ;  /* 0x000000ff0300720c */ /* 0x000fe20003f46270 */
[-C--:B------:R-:W-:Y:S01]  /*3e30*/  FFMA.FTZ R10, R108, -R215.reuse, R10 ;  /* 0x800000d76c0a7223 */ /* 0x080fe2000001000a */
[----:B------:R-:W-:Y:S01]  /*3e40*/  ISETP.GE.AND P0, PT, R106, R248, PT ;  /* 0x000000f86a00720c */ /* 0x000fe20003f06270 */
[-C--:B---3--:R-:W-:Y:S01]  /*3e50*/  FFMA.FTZ R8, R65, -R215.reuse, R8 ;  /* 0x800000d741087223 */ /* 0x088fe20000010008 */
[----:B------:R-:W1:Y:S01]  /*3e60*/  I2F R52, R52 ;  /* 0x0000003400347306 */ /* 0x000e620000201400 */
[-C--:B------:R-:W-:Y:S01]  /*3e70*/  FFMA.FTZ R9, R53, -R215.reuse, R9 ;  /* 0x800000d735097223 */ /* 0x080fe20000010009 */
[----:B------:R-:W-:Y:S01]  /*3e80*/  @!P1 IADD3 R2, -R0, 0x18, RZ ;  /* 0x0000001800029810 */ /* 0x000fe20007ffe1ff */
[-C--:B------:R-:W-:Y:S02]  /*3e90*/  FFMA.FTZ R14, R65, -R215.reuse, R14 ;  /* 0x800000d7410e7223 */ /* 0x080fe4000001000e */
[-C--:B------:R-:W-:Y:S02]  /*3ea0*/  FFMA.FTZ R15, R53, -R215.reuse, R15 ;  /* 0x800000d7350f7223 */ /* 0x080fe4000001000f */
[-C--:B------:R-:W-:Y:S02]  /*3eb0*/  FFMA.FTZ R12, R64, -R215.reuse, R12 ;  /* 0x800000d7400c7223 */ /* 0x080fe4000001000c */
[----:B------:R-:W-:Y:S01]  /*3ec0*/  @!P2 IADD3 R3, -R0, 0x11, RZ ;  /* 0x000000110003a810 */ /* 0x000fe20007ffe1ff */
[----:B------:R-:W2:Y:S01]  /*3ed0*/  I2F R2, R2 ;  /* 0x0000000200027306 */ /* 0x000ea20000201400 */
[-C--:B------:R-:W-:Y:S09]  /*3ee0*/  FFMA.FTZ R18, R64, -R215.reuse, R18 ;  /* 0x800000d740127223 */ /* 0x080ff20000010012 */
[----:B------:R-:W3:Y:S01]  /*3ef0*/  I2F R3, R3 ;  /* 0x0000000300037306 */ /* 0x000ee20000201400 */
[-C--:B-1----:R-:W-:Y:S02]  /*3f00*/  FFMA.FTZ R17, R52, -R215.reuse, R17 ;  /* 0x800000d734117223 */ /* 0x082fe40000010011 */
[-C--:B--2---:R-:W-:Y:S02]  /*3f10*/  FFMA.FTZ R16, R2, -R215.reuse, R16 ;  /* 0x800000d702107223 */ /* 0x084fe40000010010 */
[CC--:B---3--:R-:W-:Y:S02]  /*3f20*/  FFMA.FTZ R13, R3.reuse, -R215.reuse, R13 ;  /* 0x800000d7030d7223 */ /* 0x0c8fe4000001000d */
[----:B------:R-:W-:Y:S01]  /*3f30*/  FFMA.FTZ R19, R3, -R215, R19 ;  /* 0x800000d703137223 */ /* 0x000fe20000010013 */
[----:B------:R-:W-:-:S05]  /*3f40*/  @!P0 BRA `(.L_x_252) ;  /* 0x000000a000008947 */ /* 0x000fca0003800000 */
[----:B------:R-:W-:Y:S01]  /*3f50*/  IADD3 R52, R106, 0x40, RZ ;  /* 0x000000406a347810 */ /* 0x000fe20007ffe0ff */
[----:B------:R-:W-:Y:S02]  /*3f60*/  IMAD.SHL.U32 R0, R239, 0x40, RZ ;  /* 0x00000040ef007824 */ /* 0x000fe400078e00ff */
[----:B------:R-:W-:Y:S02]  /*3f70*/  IMAD.MOV.U32 R60, RZ, RZ, R229 ;  /* 0x000000ffff3c7224 */ /* 0x000fe400078e00e5 */
[C---:B------:R-:W-:Y:S01]  /*3f80*/  IMAD.IADD R2, R0.reuse, 0x1, R230 ;  /* 0x0000000100027824 */ /* 0x040fe200078e02e6 */
[----:B------:R-:W-:Y:S04]  /*3f90*/  IADD3 R3, R0, 0x40, RZ ;  /* 0x0000004000037810 */ /* 0x000fe80007ffe0ff */
[----:B------:R-:W-:Y:S02]  /*3fa0*/  IADD3 R0, R229, R2, -R219 ;  /* 0x00000002e5007210 */ /* 0x000fe40007ffe8db */
[----:B------:R-:W-:Y:S02]  /*3fb0*/  ISETP.LT.AND P0, PT, R3, R219, PT ;  /* 0x000000db0300720c */ /* 0x000fe40003f01270 */
[----:B------:R-:W-:Y:S11]  /*3fc0*/  ISETP.GE.AND P1, PT, R52, R0, PT ;  /* 0x000000003400720c */ /* 0x000ff60003f26270 */
[----:B------:R-:W-:Y:S02]  /*3fd0*/  @!UPT UIADD3 URZ, URZ, URZ, URZ ;  /* 0x0000003f3f3ff290 */ /* 0x000fe4000fffe03f */
[----:B------:R-:W-:-:S05]  /*3fe0*/  @!P1 BRA P0, `(.L_x_253) ;  /* 0x0000046000009947 */ /* 0x000fca0000000000 */
.L_x_252:
[----:B------:R-:W-:Y:S01]  /*3ff0*/  IADD3 R52, R219, 0x1, -R230 ;  /* 0x00000001db347810 */ /* 0x000fe20007ffe8e6 */
[----:B------:R-:W-:Y:S01]  /*4000*/  IMAD.IADD R2, R250, 0x1, R106 ;  /* 0x00000001fa027824 */ /* 0x000fe200078e026a */
[-C--:B------:R-:W-:Y:S01]  /*4010*/  IADD3 R53, -R60, R219.reuse, -R230 ;  /* 0x000000db3c357210 */ /* 0x080fe20007ffe9e6 */
        /* <DEDUP_REMOVED lines=11> */
[-C--:B------:R-:W-:Y:S02]  /*40d0*/  IMNMX R52, R63, R219.reuse, PT ;  /* 0x000000db3f347217 */ /* 0x080fe40003800200 */
        /* <DEDUP_REMOVED lines=55> */
.L_x_253:
[C---:B------:R-:W-:Y:S01]  /*4450*/  FMUL.FTZ R2, R227.reuse, 1.4426950216293334961 ;  /* 0x3fb8aa3be3027820 */ /* 0x040fe20000410000 */
[----:B------:R-:W-:Y:S01]  /*4460*/  FSETP.NEU.FTZ.AND P0, PT, R227, -INF , PT ;  /* 0xff800000e300780b */ /* 0x000fe20003f1d000 */
[----:B------:R-:W-:Y:S01]  /*4470*/  FMUL.FTZ R0, R228, 1.4426950216293334961 ;  /* 0x3fb8aa3be4007820 */ /* 0x000fe20000410000 */
[----:B------:R-:W-:Y:S02]  /*4480*/  MOV R245, c[0x0][0x22c] ;  /* 0x00008b0000f57a02 */ /* 0x000fe40000000f00 */
[----:B------:R-:W-:Y:S02]  /*4490*/  FSEL R2, R2, RZ, P0 ;  /* 0x000000ff02027208 */ /* 0x000fe40000000000 */
[----:B------:R-:W-:Y:S01]  /*44a0*/  FSETP.NEU.FTZ.AND P0, PT, R228, -INF , PT ;  /* 0xff800000e400780b */ /* 0x000fe20003f1d000 */
[----:B------:R-:W-:Y:S01]  /*44b0*/  IMAD R245, R245, c[0x0][0x1c0], RZ ;  /* 0x00007000f5f57a24 */ /* 0x000fe200078e02ff */
[----:B------:R-:W-:Y:S01]  /*44c0*/  ISETP.GT.AND P5, PT, R217, R242, PT ;  /* 0x000000f2d900720c */ /* 0x000fe20003fa4270 */
[--C-:B------:R-:W-:Y:S01]  /*44d0*/  FFMA.FTZ R4, R4, c[0x0][0x23c], -R2.reuse ;  /* 0x00008f0004047a23 */ /* 0x100fe20000010802 */
[----:B------:R-:W-:Y:S01]  /*44e0*/  FSEL R0, R0, RZ, P0 ;  /* 0x000000ff00007208 */ /* 0x000fe20000000000 */
[--C-:B------:R-:W-:Y:S02]  /*44f0*/  FFMA.FTZ R5, R5, c[0x0][0x23c], -R2.reuse ;  /* 0x00008f0005057a23 */ /* 0x100fe40000010802 */
[----:B------:R-:W-:Y:S01]  /*4500*/  FFMA.FTZ R16, R16, c[0x0][0x23c], -R2 ;  /* 0x00008f0010107a23 */ /* 0x000fe20000010802 */
[----:B------:R-:W-:Y:S01]  /*4510*/  MUFU.EX2 R109, R4 ;  /* 0x00000004006d7308 */ /* 0x000fe20000000800 */
[--C-:B------:R-:W-:Y:S02]  /*4520*/  FFMA.FTZ R6, R6, c[0x0][0x23c], -R0.reuse ;  /* 0x00008f0006067a23 */ /* 0x100fe40000010800 */
[----:B------:R-:W-:Y:S02]  /*4530*/  FFMA.FTZ R7, R7, c[0x0][0x23c], -R0 ;  /* 0x00008f0007077a23 */ /* 0x000fe40000010800 */
[--C-:B------:R-:W-:Y:S02]  /*4540*/  FFMA.FTZ R8, R8, c[0x0][0x23c], -R2.reuse ;  /* 0x00008f0008087a23 */ /* 0x100fe40000010802 */
[--C-:B------:R-:W-:Y:S02]  /*4550*/  FFMA.FTZ R9, R9, c[0x0][0x23c], -R2.reuse ;  /* 0x00008f0009097a23 */ /* 0x100fe40000010802 */
[--C-:B------:R-:W-:Y:S01]  /*4560*/  FFMA.FTZ R12, R12, c[0x0][0x23c], -R2.reuse ;  /* 0x00008f000c0c7a23 */ /* 0x100fe20000010802 */
[----:B------:R-:W1:Y:S01]  /*4570*/  MUFU.EX2 R107, R5 ;  /* 0x00000005006b7308 */ /* 0x000e620000000800 */
[--C-:B------:R-:W-:Y:S02]  /*4580*/  FFMA.FTZ R13, R13, c[0x0][0x23c], -R2.reuse ;  /* 0x00008f000d0d7a23 */ /* 0x100fe40000010802 */
[----:B------:R-:W-:Y:S02]  /*4590*/  FFMA.FTZ R2, R17, c[0x0][0x23c], -R2 ;  /* 0x00008f0011027a23 */ /* 0x000fe40000010802 */
[--C-:B------:R-:W-:Y:S02]  /*45a0*/  FFMA.FTZ R18, R18, c[0x0][0x23c], -R0.reuse ;  /* 0x00008f0012127a23 */ /* 0x100fe40000010800 */
[--C-:B------:R-:W-:Y:S02]  /*45b0*/  FFMA.FTZ R10, R10, c[0x0][0x23c], -R0.reuse ;  /* 0x00008f000a0a7a23 */ /* 0x100fe40000010800 */
[--C-:B------:R-:W-:Y:S01]  /*45c0*/  FFMA.FTZ R11, R11, c[0x0][0x23c], -R0.reuse ;  /* 0x00008f000b0b7a23 */ /* 0x100fe20000010800 */
[----:B------:R-:W-:Y:S01]  /*45d0*/  MUFU.EX2 R102, R6 ;  /* 0x0000000600667308 */ /* 0x000fe20000000800 */
[--C-:B------:R-:W-:Y:S02]  /*45e0*/  FFMA.FTZ R14, R14, c[0x0][0x23c], -R0.reuse ;  /* 0x00008f000e0e7a23 */ /* 0x100fe40000010800 */
[--C-:B------:R-:W-:Y:S02]  /*45f0*/  FFMA.FTZ R15, R15, c[0x0][0x23c], -R0.reuse ;  /* 0x00008f000f0f7a23 */ /* 0x100fe40000010800 */
[----:B------:R-:W-:Y:S05]  /*4600*/  FFMA.FTZ R0, R19, c[0x0][0x23c], -R0 ;  /* 0x00008f0013007a23 */ /* 0x000fea0000010800 */
[----:B------:R-:W2:Y:S10]  /*4610*/  MUFU.EX2 R100, R7 ;  /* 0x0000000700647308 */ /* 0x000eb40000000800 */
[----:B------:R-:W-:Y:S10]  /*4620*/  MUFU.EX2 R106, R8 ;  /* 0x00000008006a7308 */ /* 0x000ff40000000800 */
[----:B------:R-:W3:Y:S10]  /*4630*/  MUFU.EX2 R104, R9 ;  /* 0x0000000900687308 */ /* 0x000ef40000000800 */
[----:B------:R3:W-:Y:S10]  /*4640*/  MUFU.EX2 R103, R2 ;  /* 0x0000000200677308 */ /* 0x0007f40000000800 */
[----:B------:R-:W-:Y:S10]  /*4650*/  MUFU.EX2 R101, R10 ;  /* 0x0000000a00657308 */ /* 0x000ff40000000800 */
[----:B------:R-:W4:Y:S10]  /*4660*/  MUFU.EX2 R67, R11 ;  /* 0x0000000b00437308 */ /* 0x000f340000000800 */
[----:B------:R4:W-:Y:S10]  /*4670*/  MUFU.EX2 R65, R0 ;  /* 0x0000000000417308 */ /* 0x0009f40000000800 */
[----:B------:R-:W-:Y:S10]  /*4680*/  MUFU.EX2 R178, R12 ;  /* 0x0000000c00b27308 */ /* 0x000ff40000000800 */
[----:B------:R-:W1:Y:S10]  /*4690*/  MUFU.EX2 R111, R13 ;  /* 0x0000000d006f7308 */ /* 0x000e740000000800 */
[----:B------:R-:W-:Y:S10]  /*46a0*/  MUFU.EX2 R110, R14 ;  /* 0x0000000e006e7308 */ /* 0x000ff40000000800 */
[----:B------:R-:W3:Y:S10]  /*46b0*/  MUFU.EX2 R108, R15 ;  /* 0x0000000f006c7308 */ /* 0x000ef40000000800 */
[----:B------:R-:W4:Y:S10]  /*46c0*/  MUFU.EX2 R105, R16 ;  /* 0x0000001000697308 */ /* 0x000f340000000800 */
[----:B------:R-:W4:Y:S01]  /*46d0*/  MUFU.EX2 R66, R18 ;  /* 0x0000001200427308 */ /* 0x000f220000000800 */
[----:B-1----:R-:W-:Y:S02]  /*46e0*/  F2FP.PACK_AB R4, R107, R109 ;  /* 0x0000006d6b04723e */ /* 0x002fe400000000ff */
[----:B--2---:R-:W-:Y:S02]  /*46f0*/  F2FP.PACK_AB R3, R100, R102 ;  /* 0x000000666403723e */ /* 0x004fe400000000ff */
[----:B---3--:R-:W-:Y:S01]  /*4700*/  F2FP.PACK_AB R2, R104, R106 ;  /* 0x0000006a6802723e */ /* 0x008fe200000000ff */
[----:B------:R1:W-:Y:S01]  /*4710*/  STS [R231+0x12000], R4 ;  /* 0x01200004e7007388 */ /* 0x0003e20000000800 */
[----:B----4-:R-:W-:Y:S02]  /*4720*/  F2FP.PACK_AB R0, R67, R101 ;  /* 0x000000654300723e */ /* 0x010fe400000000ff */
[----:B------:R-:W-:Y:S01]  /*4730*/  F2FP.PACK_AB R5, R111, R178 ;  /* 0x000000b26f05723e */ /* 0x000fe200000000ff */
[----:B------:R2:W-:Y:S04]  /*4740*/  STS [R231+0x12400], R3 ;  /* 0x01240003e7007388 */ /* 0x0005e80000000800 */
[----:B------:R3:W-:Y:S04]  /*4750*/  STS [R234+0x12000], R2 ;  /* 0x01200002ea007388 */ /* 0x0007e80000000800 */
[----:B------:R4:W-:Y:S04]  /*4760*/  STS [R234+0x12400], R0 ;  /* 0x01240000ea007388 */ /* 0x0009e80000000800 */
[----:B------:R-:W-:Y:S01]  /*4770*/  STS [R232+0x12000], R5 ;  /* 0x01200005e8007388 */ /* 0x000fe20000000800 */
[----:B-1----:R-:W-:Y:S02]  /*4780*/  F2FP.PACK_AB R4, R108, R110 ;  /* 0x0000006e6c04723e */ /* 0x002fe400000000ff */
[----:B--2---:R-:W-:Y:S03]  /*4790*/  F2FP.PACK_AB R3, R103, R105 ;  /* 0x000000696703723e */ /* 0x004fe600000000ff */
[----:B------:R-:W-:Y:S01]  /*47a0*/  STS [R232+0x12400], R4 ;  /* 0x01240004e8007388 */ /* 0x000fe20000000800 */
[----:B---3--:R-:W-:Y:S03]  /*47b0*/  F2FP.PACK_AB R2, R65, R66 ;  /* 0x000000424102723e */ /* 0x008fe600000000ff */
[----:B------:R1:W-:Y:S01]  /*47c0*/  STS [R233+0x12000], R3 ;  /* 0x01200003e9007388 */ /* 0x0003e20000000800 */
[----:B----4-:R-:W-:Y:S03]  /*47d0*/  SHF.L.U32 R0, R210, 0x1, RZ ;  /* 0x00000001d2007819 */ /* 0x010fe600000006ff */
[----:B------:R2:W-:Y:S04]  /*47e0*/  STS [R233+0x12400], R2 ;  /* 0x01240002e9007388 */ /* 0x0005e80000000800 */
[----:B------:R-:W3:Y:S01]  /*47f0*/  LDSM.16.M88.4 R16, [R0+0x8000] ;  /* 0x008000000010783b */ /* 0x000ee20000000200 */
[-C--:B-1----:R-:W-:Y:S02]  /*4800*/  IADD3 R3, R201, R0.reuse, RZ ;  /* 0x00000000c9037210 */ /* 0x082fe40007ffe0ff */
[----:B--2---:R-:W-:Y:S05]  /*4810*/  IADD3 R2, R205, R0, RZ ;  /* 0x00000000cd027210 */ /* 0x004fea0007ffe0ff */
[----:B------:R-:W-:Y:S01]  /*4820*/  LDSM.16.M88.4 R56, [R3+0x8000] ;  /* 0x008000000338783b */ /* 0x000fe20000000200 */
[----:B------:R-:W-:Y:S07]  /*4830*/  IADD3 R64, R201, R2, RZ ;  /* 0x00000002c9407210 */ /* 0x000fee0007ffe0ff */
[----:B------:R-:W1:Y:S08]  /*4840*/  LDSM.16.M88.4 R52, [R2+0x8000] ;  /* 0x008000000234783b */ /* 0x000e700000000200 */
[----:B------:R-:W2:Y:S01]  /*4850*/  LDSM.16.M88.4 R60, [R64+0x8000] ;  /* 0x00800000403c783b */ /* 0x000ea20000000200 */
[C---:B---3--:R-:W-:Y:S08]  /*4860*/  HMMA.16816.F32 R4, R16.reuse, R112, RZ ;  /* 0x000000701004723c */ /* 0x048ff000000018ff */
[C---:B------:R-:W-:Y:S08]  /*4870*/  HMMA.16816.F32 R8, R16.reuse, R114, RZ ;  /* 0x000000721008723c */ /* 0x040ff000000018ff */
[C---:B------:R-:W-:Y:S08]  /*4880*/  HMMA.16816.F32 R12, R16.reuse, R116, RZ ;  /* 0x00000074100c723c */ /* 0x040ff000000018ff */
[----:B------:R-:W-:Y:S08]  /*4890*/  HMMA.16816.F32 R16, R16, R118, RZ ;  /* 0x000000761010723c */ /* 0x000ff000000018ff */
[C---:B-1----:R-:W-:Y:S08]  /*48a0*/  HMMA.16816.F32 R4, R52.reuse, R120, R4 ;  /* 0x000000783404723c */ /* 0x042ff00000001804 */
[C---:B------:R-:W-:Y:S08]  /*48b0*/  HMMA.16816.F32 R8, R52.reuse, R122, R8 ;  /* 0x0000007a3408723c */ /* 0x040ff00000001808 */
[C---:B------:R-:W-:Y:S08]  /*48c0*/  HMMA.16816.F32 R12, R52.reuse, R124, R12 ;  /* 0x0000007c340c723c */ /* 0x040ff0000000180c */
[----:B------:R-:W-:Y:S01]  /*48d0*/  HMMA.16816.F32 R16, R52, R126, R16 ;  /* 0x0000007e3410723c */ /* 0x000fe20000001810 */
[----:B------:R1:W3:Y:S07]  /*48e0*/  LDSM.16.M88.4 R52, [R0+0xa000] ;  /* 0x00a000000034783b */ /* 0x0002ee0000000200 */
[C---:B------:R-:W-:Y:S08]  /*48f0*/  HMMA.16816.F32 R4, R56.reuse, R128, R4 ;  /* 0x000000803804723c */ /* 0x040ff00000001804 */
[C---:B------:R-:W-:Y:S08]  /*4900*/  HMMA.16816.F32 R8, R56.reuse, R130, R8 ;  /* 0x000000823808723c */ /* 0x040ff00000001808 */
[C---:B------:R-:W-:Y:S04]  /*4910*/  HMMA.16816.F32 R12, R56.reuse, R132, R12 ;  /* 0x00000084380c723c */ /* 0x040fe8000000180c */
[----:B-1----:R-:W-:Y:S04]  /*4920*/  LEA R0, -R245, RZ, 0x6 ;  /* 0x000000fff5007211 */ /* 0x002fe800078e31ff */
[----:B------:R-:W-:Y:S01]  /*4930*/  HMMA.16816.F32 R16, R56, R134, R16 ;  /* 0x000000863810723c */ /* 0x000fe20000001810 */
[----:B------:R-:W1:Y:S03]  /*4940*/  LDSM.16.M88.4 R56, [R2+0xa000] ;  /* 0x00a000000238783b */ /* 0x000e660000000200 */
[C---:B------:R-:W-:Y:S04]  /*4950*/  LEA R212, P0, R0.reuse, R212, 0x2 ;  /* 0x000000d400d47211 */ /* 0x040fe800078010ff */
[C---:B--2---:R-:W-:Y:S05]  /*4960*/  HMMA.16816.F32 R4, R60.reuse, R136, R4 ;  /* 0x000000883c04723c */ /* 0x044fea0000001804 */
[----:B------:R-:W-:Y:S03]  /*4970*/  LEA.HI.X.SX32 R213, R0, R213, 0x2, P0 ;  /* 0x000000d500d57211 */ /* 0x000fe600000f16ff */
[C---:B------:R-:W-:Y:S08]  /*4980*/  HMMA.16816.F32 R8, R60.reuse, R138, R8 ;  /* 0x0000008a3c08723c */ /* 0x040ff00000001808 */
[C---:B------:R-:W-:Y:S08]  /*4990*/  HMMA.16816.F32 R12, R60.reuse, R140, R12 ;  /* 0x0000008c3c0c723c */ /* 0x040ff0000000180c */
[----:B------:R-:W-:Y:S01]  /*49a0*/  HMMA.16816.F32 R16, R60, R142, R16 ;  /* 0x0000008e3c10723c */ /* 0x000fe20000001810 */
[----:B------:R-:W2:Y:S07]  /*49b0*/  LDSM.16.M88.4 R60, [R3+0xa000] ;  /* 0x00a00000033c783b */ /* 0x000eae0000000200 */
[C---:B---3--:R-:W-:Y:S08]  /*49c0*/  HMMA.16816.F32 R4, R52.reuse, R144, R4 ;  /* 0x000000903404723c */ /* 0x048ff00000001804 */
[C---:B------:R-:W-:Y:S08]  /*49d0*/  HMMA.16816.F32 R8, R52.reuse, R146, R8 ;  /* 0x000000923408723c */ /* 0x040ff00000001808 */
[C---:B------:R-:W-:Y:S08]  /*49e0*/  HMMA.16816.F32 R12, R52.reuse, R148, R12 ;  /* 0x00000094340c723c */ /* 0x040ff0000000180c */
[----:B------:R-:W-:Y:S01]  /*49f0*/  HMMA.16816.F32 R16, R52, R150, R16 ;  /* 0x000000963410723c */ /* 0x000fe20000001810 */
[----:B------:R-:W3:Y:S07]  /*4a00*/  LDSM.16.M88.4 R52, [R64+0xa000] ;  /* 0x00a000004034783b */ /* 0x000eee0000000200 */
[C---:B-1----:R-:W-:Y:S08]  /*4a10*/  HMMA.16816.F32 R4, R56.reuse, R152, R4 ;  /* 0x000000983804723c */ /* 0x042ff00000001804 */
[C---:B------:R-:W-:Y:S08]  /*4a20*/  HMMA.16816.F32 R8, R56.reuse, R154, R8 ;  /* 0x0000009a3808723c */ /* 0x040ff00000001808 */
[C---:B------:R-:W-:Y:S08]  /*4a30*/  HMMA.16816.F32 R12, R56.reuse, R156, R12 ;  /* 0x0000009c380c723c */ /* 0x040ff0000000180c */
[----:B------:R-:W-:Y:S08]  /*4a40*/  HMMA.16816.F32 R16, R56, R158, R16 ;  /* 0x0000009e3810723c */ /* 0x000ff00000001810 */
[C---:B--2---:R-:W-:Y:S08]  /*4a50*/  HMMA.16816.F32 R4, R60.reuse, R160, R4 ;  /* 0x000000a03c04723c */ /* 0x044ff00000001804 */
[C---:B------:R-:W-:Y:S08]  /*4a60*/  HMMA.16816.F32 R8, R60.reuse, R162, R8 ;  /* 0x000000a23c08723c */ /* 0x040ff00000001808 */
[C---:B------:R-:W-:Y:S08]  /*4a70*/  HMMA.16816.F32 R12, R60.reuse, R164, R12 ;  /* 0x000000a43c0c723c */ /* 0x040ff0000000180c */
[----:B------:R-:W-:Y:S08]  /*4a80*/  HMMA.16816.F32 R16, R60, R166, R16 ;  /* 0x000000a63c10723c */ /* 0x000ff00000001810 */
[C---:B---3--:R-:W-:Y:S08]  /*4a90*/  HMMA.16816.F32 R4, R52.reuse, R168, R4 ;  /* 0x000000a83404723c */ /* 0x048ff00000001804 */
        /* <DEDUP_REMOVED lines=49> */
[--C-:B------:R-:W-:Y:S01]  /*4db0*/  IMAD.IADD R214, R214, 0x1, R0.reuse ;  /* 0x00000001d6d67824 */ /* 0x100fe200078e0200 */
        /* <DEDUP_REMOVED lines=42> */
.L_x_254:
[----:B-1----:R-:W-:Y:S01]  /*5060*/  F2FP.PACK_AB R6, R55, R56 ;  /* 0x000000383706723e */ /* 0x002fe200000000ff */
        /* <DEDUP_REMOVED lines=70> */
[C---:B------:R-:W-:Y:S05]  /*54d0*/  IMAD.U32 R3, R8.reuse, -0x40, RZ ;  /* 0xffffffc008037824 */ /* 0x040fea00078e00ff */
[C---:B------:R-:W-:Y:S02]  /*54e0*/  LEA R2, P0, R3.reuse, R220, 0x1 ;  /* 0x000000dc03027211 */ /* 0x040fe400078008ff */
[----:B------:R-:W-:Y:S01]  /*54f0*/  SHF.R.S32.HI R4, RZ, 0x1f, R3 ;  /* 0x0000001fff047819 */ /* 0x000fe20000011403 */
[----:B------:R-:W-:Y:S01]  /*5500*/  @!P1 IMAD.MOV.U32 R5, RZ, RZ, c[0x0][0x374] ;  /* 0x0000dd00ff059624 */ /* 0x000fe200078e00ff */
[C---:B------:R-:W-:Y:S01]  /*5510*/  @!P1 LEA R0, P3, R8.reuse, R3, 0x5 ;  /* 0x0000000308009211 */ /* 0x040fe200078628ff */
[----:B------:R1:W-:Y:S01]  /*5520*/  @P2 STS.128 [R216+0x8000], RZ ;  /* 0x008000ffd8002388 */ /* 0x0003e20000000c00 */
[----:B------:R-:W-:Y:S01]  /*5530*/  LEA.HI.X.SX32 R3, R3, R221, 0x1, P0 ;  /* 0x000000dd03037211 */ /* 0x000fe200000f0eff */
[----:B------:R-:W-:Y:S01]  /*5540*/  @!P2 IMAD.MOV.U32 R7, RZ, RZ, c[0x0][0x374] ;  /* 0x0000dd00ff07a624 */ /* 0x000fe200078e00ff */
[C---:B------:R-:W-:Y:S02]  /*5550*/  @!P1 LEA.HI.X R5, R8.reuse, R4, R5, 0x5, P3 ;  /* 0x0000000408059211 */ /* 0x040fe400018f2c05 */
        /* <DEDUP_REMOVED lines=26> */
.L_x_255:
[----:B------:R-:W-:Y:S01]  /*5700*/  LDSM.16.M88.4 R64, [R206] ;  /* 0x00000000ce40783b */ /* 0x000fe20000000200 */
[----:B-1----:R-:W-:Y:S01]  /*5710*/  @P5 IADD3 R2, P0, R241, R236, RZ ;  /* 0x000000ecf1025210 */ /* 0x002fe20007f1e0ff */
[C---:B------:R-:W-:Y:S02]  /*5720*/  IMAD R0, R245.reuse, 0x18, RZ ;  /* 0x00000018f5007824 */ /* 0x040fe400078e02ff */
[----:B------:R-:W1:Y:S02]  /*5730*/  LDSM.16.MT88.4 R16, [R192+0xc000] ;  /* 0x00c00000c010783b */ /* 0x000e640000004200 */
[----:B------:R-:W-:Y:S02]  /*5740*/  @P5 IMAD.X R3, R240, 0x1, R235, P0 ;  /* 0x00000001f0035824 */ /* 0x000fe400000e06eb */
[----:B------:R-:W2:Y:S04]  /*5750*/  LDSM.16.M88.4 R60, [R206+0x1000] ;  /* 0x00100000ce3c783b */ /* 0x000ea80000000200 */
[----:B------:R-:W3:Y:S04]  /*5760*/  LDSM.16.MT88.4 R100, [R192+0xe000] ;  /* 0x00e00000c064783b */ /* 0x000ee80000004200 */
[----:B------:R-:W-:Y:S04]  /*5770*/  LDSM.16.M88.4 R104, [R207] ;  /* 0x00000000cf68783b */ /* 0x000fe80000000200 */
[----:B------:R-:W4:Y:S04]  /*5780*/  LDSM.16.MT88.4 R108, [R192+0xc800] ;  /* 0x00c80000c06c783b */ /* 0x000f280000004200 */
[----:B------:R-:W3:Y:S04]  /*5790*/  LDSM.16.M88.4 R176, [R207+0x1000] ;  /* 0x00100000cfb0783b */ /* 0x000ee80000000200 */
[----:B------:R-:W3:Y:S04]  /*57a0*/  LDSM.16.MT88.4 R180, [R192+0xe800] ;  /* 0x00e80000c0b4783b */ /* 0x000ee80000004200 */
[----:B------:R-:W-:Y:S04]  /*57b0*/  LDSM.16.M88.4 R184, [R208] ;  /* 0x00000000d0b8783b */ /* 0x000fe80000000200 */
[----:B------:R-:W3:Y:S04]  /*57c0*/  LDSM.16.MT88.4 R188, [R192+0xd000] ;  /* 0x00d00000c0bc783b */ /* 0x000ee80000004200 */
[----:B------:R3:W5:Y:S01]  /*57d0*/  @P5 LDG.E R227, [R2.64+-0x100] ;  /* 0xffff000602e35981 */ /* 0x000762000c1e1900 */
[-C--:B-1----:R-:W-:Y:S03]  /*57e0*/  HMMA.16816.F32 R4, R64, R16.reuse, RZ ;  /* 0x000000104004723c */ /* 0x082fe600000018ff */
[----:B------:R1:W5:Y:S05]  /*57f0*/  @P5 LDG.E R228, [R2.64+-0xe0] ;  /* 0xffff200602e45981 */ /* 0x00036a000c1e1900 */
[C---:B--2---:R-:W-:Y:S08]  /*5800*/  HMMA.16816.F32 R8, R60.reuse, R16, RZ ;  /* 0x000000103c08723c */ /* 0x044ff000000018ff */
[-C--:B------:R-:W-:Y:S08]  /*5810*/  HMMA.16816.F32 R12, R60, R18.reuse, RZ ;  /* 0x000000123c0c723c */ /* 0x080ff000000018ff */
[C---:B------:R-:W-:Y:S08]  /*5820*/  HMMA.16816.F32 R16, R64.reuse, R18, RZ ;  /* 0x000000124010723c */ /* 0x040ff000000018ff */
[-C--:B---3--:R-:W-:Y:S08]  /*5830*/  HMMA.16816.F32 R52, R64, R100.reuse, RZ ;  /* 0x000000644034723c */ /* 0x088ff000000018ff */
[C---:B------:R-:W-:Y:S08]  /*5840*/  HMMA.16816.F32 R56, R60.reuse, R100, RZ ;  /* 0x000000643c38723c */ /* 0x040ff000000018ff */
[-C--:B------:R-:W-:Y:S08]  /*5850*/  HMMA.16816.F32 R60, R60, R102.reuse, RZ ;  /* 0x000000663c3c723c */ /* 0x080ff000000018ff */
[----:B------:R-:W-:Y:S01]  /*5860*/  HMMA.16816.F32 R64, R64, R102, RZ ;  /* 0x000000664040723c */ /* 0x000fe200000018ff */
[----:B------:R-:W2:Y:S07]  /*5870*/  LDSM.16.M88.4 R100, [R208+0x1000] ;  /* 0x00100000d064783b */ /* 0x000eae0000000200 */
[-C--:B----4-:R-:W-:Y:S08]  /*5880*/  HMMA.16816.F32 R4, R104, R108.reuse, R4 ;  /* 0x0000006c6804723c */ /* 0x090ff00000001804 */
[C---:B------:R-:W-:Y:S08]  /*5890*/  HMMA.16816.F32 R8, R176.reuse, R108, R8 ;  /* 0x0000006cb008723c */ /* 0x040ff00000001808 */
[-C--:B------:R-:W-:Y:S08]  /*58a0*/  HMMA.16816.F32 R12, R176, R110.reuse, R12 ;  /* 0x0000006eb00c723c */ /* 0x080ff0000000180c */
[C---:B------:R-:W-:Y:S01]  /*58b0*/  HMMA.16816.F32 R16, R104.reuse, R110, R16 ;  /* 0x0000006e6810723c */ /* 0x040fe20000001810 */
[----:B------:R-:W3:Y:S07]  /*58c0*/  LDSM.16.MT88.4 R108, [R192+0xf000] ;  /* 0x00f00000c06c783b */ /* 0x000eee0000004200 */
[-C--:B------:R-:W-:Y:S08]  /*58d0*/  HMMA.16816.F32 R52, R104, R180.reuse, R52 ;  /* 0x000000b46834723c */ /* 0x080ff00000001834 */
[C---:B------:R-:W-:Y:S08]  /*58e0*/  HMMA.16816.F32 R56, R176.reuse, R180, R56 ;  /* 0x000000b4b038723c */ /* 0x040ff00000001838 */
[-C--:B------:R-:W-:Y:S01]  /*58f0*/  HMMA.16816.F32 R60, R176, R182.reuse, R60 ;  /* 0x000000b6b03c723c */ /* 0x080fe2000000183c */
[----:B------:R-:W-:Y:S04]  /*5900*/  LDSM.16.MT88.4 R176, [R192+0xd800] ;  /* 0x00d80000c0b0783b */ /* 0x000fe80000004200 */
[----:B------:R-:W-:Y:S03]  /*5910*/  LDSM.16.MT88.4 R192, [R192+0xf800] ;  /* 0x00f80000c0c0783b */ /* 0x000fe60000004200 */
[----:B------:R-:W-:Y:S01]  /*5920*/  HMMA.16816.F32 R64, R104, R182, R64 ;  /* 0x000000b66840723c */ /* 0x000fe20000001840 */
[----:B------:R-:W4:Y:S04]  /*5930*/  LDSM.16.M88.4 R104, [R209] ;  /* 0x00000000d168783b */ /* 0x000f280000000200 */
[----:B------:R-:W1:Y:S03]  /*5940*/  LDSM.16.M88.4 R180, [R209+0x1000] ;  /* 0x00100000d1b4783b */ /* 0x000e660000000200 */
[-C--:B------:R-:W-:Y:S08]  /*5950*/  HMMA.16816.F32 R4, R184, R188.reuse, R4 ;  /* 0x000000bcb804723c */ /* 0x080ff00000001804 */
[C---:B--2---:R-:W-:Y:S08]  /*5960*/  HMMA.16816.F32 R8, R100.reuse, R188, R8 ;  /* 0x000000bc6408723c */ /* 0x044ff00000001808 */
[-C--:B------:R-:W-:Y:S08]  /*5970*/  HMMA.16816.F32 R12, R100, R190.reuse, R12 ;  /* 0x000000be640c723c */ /* 0x080ff0000000180c */
[C---:B------:R-:W-:Y:S08]  /*5980*/  HMMA.16816.F32 R16, R184.reuse, R190, R16 ;  /* 0x000000beb810723c */ /* 0x040ff00000001810 */
[-C--:B---3--:R-:W-:Y:S08]  /*5990*/  HMMA.16816.F32 R52, R184, R108.reuse, R52 ;  /* 0x0000006cb834723c */ /* 0x088ff00000001834 */
[C---:B------:R-:W-:Y:S07]  /*59a0*/  HMMA.16816.F32 R56, R100.reuse, R108, R56 ;  /* 0x0000006c6438723c */ /* 0x040fee0000001838 */
[C---:B------:R-:W-:Y:S01]  /*59b0*/  IMAD.SHL.U32 R108, R245.reuse, 0x8, RZ ;  /* 0x00000008f56c7824 */ /* 0x040fe200078e00ff */
[-C--:B------:R-:W-:Y:S04]  /*59c0*/  HMMA.16816.F32 R60, R100, R110.reuse, R60 ;  /* 0x0000006e643c723c */ /* 0x080fe8000000183c */
[CC--:B-1----:R-:W-:Y:S01]  /*59d0*/  LEA R2, P0, R108.reuse, R212.reuse, 0x2 ;  /* 0x000000d46c027211 */ /* 0x0c2fe200078010ff */
[C---:B------:R-:W-:Y:S02]  /*59e0*/  IMAD.SHL.U32 R109, R245.reuse, 0x10, RZ ;  /* 0x00000010f56d7824 */ /* 0x040fe400078e00ff */
[----:B------:R-:W-:Y:S01]  /*59f0*/  IMAD.SHL.U32 R101, R245, 0x20, RZ ;  /* 0x00000020f5657824 */ /* 0x000fe200078e00ff */
[----:B------:R-:W-:Y:S04]  /*5a00*/  HMMA.16816.F32 R64, R184, R110, R64 ;  /* 0x0000006eb840723c */ /* 0x000fe80000001840 */
[-C--:B------:R-:W-:Y:S02]  /*5a10*/  LEA.HI.X.SX32 R3, R108, R213.reuse, 0x2, P0 ;  /* 0x000000d56c037211 */ /* 0x080fe400000f16ff */
[CC--:B------:R-:W-:Y:S02]  /*5a20*/  LEA R102, P1, R109.reuse, R212.reuse, 0x2 ;  /* 0x000000d46d667211 */ /* 0x0c0fe400078210ff */
[-C--:B----4-:R-:W-:Y:S05]  /*5a30*/  HMMA.16816.F32 R4, R104, R176.reuse, R4 ;  /* 0x000000b06804723c */ /* 0x090fea0000001804 */
[-C--:B------:R-:W-:Y:S02]  /*5a40*/  LEA.HI.X.SX32 R103, R109, R213.reuse, 0x2, P1 ;  /* 0x000000d56d677211 */ /* 0x080fe400008f16ff */
[CC--:B------:R-:W-:Y:S01]  /*5a50*/  LEA R100, P1, R101.reuse, R212.reuse, 0x2 ;  /* 0x000000d465647211 */ /* 0x0c0fe200078210ff */
[C---:B------:R-:W-:Y:S04]  /*5a60*/  HMMA.16816.F32 R8, R180.reuse, R176, R8 ;  /* 0x000000b0b408723c */ /* 0x040fe80000001808 */
[-C--:B------:R-:W-:Y:S04]  /*5a70*/  LEA.HI.X.SX32 R101, R101, R213.reuse, 0x2, P1 ;  /* 0x000000d565657211 */ /* 0x080fe800008f16ff */
[-C--:B------:R-:W-:Y:S07]  /*5a80*/  HMMA.16816.F32 R12, R180, R178.reuse, R12 ;  /* 0x000000b2b40c723c */ /* 0x080fee000000180c */
[----:B------:R1:W-:Y:S01]  /*5a90*/  RED.E.ADD.F32.FTZ.RN.STRONG.GPU [R212.64], R4 ;  /* 0x00000004d400798e */ /* 0x0003e2000c10e786 */
[C---:B------:R-:W-:Y:S03]  /*5aa0*/  HMMA.16816.F32 R16, R104.reuse, R178, R16 ;  /* 0x000000b26810723c */ /* 0x040fe60000001810 */
[----:B------:R2:W-:Y:S04]  /*5ab0*/  RED.E.ADD.F32.FTZ.RN.STRONG.GPU [R2.64], R5 ;  /* 0x000000050200798e */ /* 0x0005e8000c10e786 */
[----:B------:R3:W-:Y:S01]  /*5ac0*/  RED.E.ADD.F32.FTZ.RN.STRONG.GPU [R102.64], R6 ;  /* 0x000000066600798e */ /* 0x0007e2000c10e786 */
[-C--:B------:R-:W-:Y:S08]  /*5ad0*/  HMMA.16816.F32 R52, R104, R192.reuse, R52 ;  /* 0x000000c06834723c */ /* 0x080ff00000001834 */
[C---:B------:R-:W-:Y:S08]  /*5ae0*/  HMMA.16816.F32 R56, R180.reuse, R192, R56 ;  /* 0x000000c0b438723c */ /* 0x040ff00000001838 */
[-C--:B------:R-:W-:Y:S04]  /*5af0*/  HMMA.16816.F32 R60, R180, R194.reuse, R60 ;  /* 0x000000c2b43c723c */ /* 0x080fe8000000183c */
[CC--:B-1----:R-:W-:Y:S04]  /*5b00*/  LEA R4, P0, R0.reuse, R212.reuse, 0x2 ;  /* 0x000000d400047211 */ /* 0x0c2fe800078010ff */
[----:B------:R-:W-:Y:S04]  /*5b10*/  HMMA.16816.F32 R64, R104, R194, R64 ;  /* 0x000000c26840723c */ /* 0x000fe80000001840 */
[-C--:B--2---:R-:W-:Y:S01]  /*5b20*/  LEA.HI.X.SX32 R5, R0, R213.reuse, 0x2, P0 ;  /* 0x000000d500057211 */ /* 0x084fe200000f16ff */
[C---:B---3--:R-:W-:Y:S02]  /*5b30*/  IMAD R102, R245.reuse, 0x30, RZ ;  /* 0x00000030f5667824 */ /* 0x048fe400078e02ff */
[C---:B------:R-:W-:Y:S02]  /*5b40*/  IMAD R104, R245.reuse, 0x28, RZ ;  /* 0x00000028f5687824 */ /* 0x040fe400078e02ff */
[----:B------:R1:W-:Y:S03]  /*5b50*/  RED.E.ADD.F32.FTZ.RN.STRONG.GPU [R4.64], R7 ;  /* 0x000000070400798e */ /* 0x0003e6000c10e786 */
[CC--:B------:R-:W-:Y:S01]  /*5b60*/  LEA R6, P0, R104.reuse, R212.reuse, 0x2 ;  /* 0x000000d468067211 */ /* 0x0c0fe200078010ff */
[----:B------:R2:W-:Y:S01]  /*5b70*/  RED.E.ADD.F32.FTZ.RN.STRONG.GPU [R100.64], R8 ;  /* 0x000000086400798e */ /* 0x0005e2000c10e786 */
[----:B------:R-:W-:Y:S02]  /*5b80*/  IMAD R0, R245, 0x38, RZ ;  /* 0x00000038f5007824 */ /* 0x000fe400078e02ff */
[-C--:B-1----:R-:W-:Y:S02]  /*5b90*/  LEA.HI.X.SX32 R7, R104, R213.reuse, 0x2, P0 ;  /* 0x000000d568077211 */ /* 0x082fe400000f16ff */
[-C--:B------:R-:W-:Y:S02]  /*5ba0*/  LEA R4, P1, R102, R212.reuse, 0x2 ;  /* 0x000000d466047211 */ /* 0x080fe400078210ff */
[-C--:B--2---:R-:W-:Y:S01]  /*5bb0*/  LEA R8, P0, R0, R212.reuse, 0x2 ;  /* 0x000000d400087211 */ /* 0x084fe200078010ff */
[----:B------:R1:W-:Y:S01]  /*5bc0*/  RED.E.ADD.F32.FTZ.RN.STRONG.GPU [R6.64], R9 ;  /* 0x000000090600798e */ /* 0x0003e2000c10e786 */
[-C--:B------:R-:W-:Y:S05]  /*5bd0*/  LEA.HI.X.SX32 R5, R102, R213.reuse, 0x2, P1 ;  /* 0x000000d566057211 */ /* 0x080fea00008f16ff */
[----:B------:R2:W-:Y:S01]  /*5be0*/  RED.E.ADD.F32.FTZ.RN.STRONG.GPU [R4.64], R10 ;  /* 0x0000000a0400798e */ /* 0x0005e2000c10e786 */
[-C--:B-1----:R-:W-:Y:S02]  /*5bf0*/  LEA.HI.X.SX32 R9, R0, R213.reuse, 0x2, P0 ;  /* 0x000000d500097211 */ /* 0x082fe400000f16ff */
[----:B------:R-:W-:Y:S03]  /*5c00*/  IADD3 R7, R109, 0x20, RZ ;  /* 0x000000206d077810 */ /* 0x000fe60007ffe0ff */
[----:B------:R1:W-:Y:S01]  /*5c10*/  RED.E.ADD.F32.FTZ.RN.STRONG.GPU [R8.64], R11 ;  /* 0x0000000b0800798e */ /* 0x0003e2000c10e786 */
[CC--:B------:R-:W-:Y:S01]  /*5c20*/  LEA R6, P0, R7.reuse, R212.reuse, 0x2 ;  /* 0x000000d407067211 */ /* 0x0c0fe200078010ff */
[C---:B------:R-:W-:Y:S02]  /*5c30*/  IMAD.IADD R0, R108.reuse, 0x1, R7 ;  /* 0x000000016c007824 */ /* 0x040fe400078e0207 */
[----:B------:R-:W-:Y:S01]  /*5c40*/  RED.E.ADD.F32.FTZ.RN.STRONG.GPU [R212.64+0x80], R16 ;  /* 0x00008010d400798e */ /* 0x000fe2000c10e786 */
[-C--:B------:R-:W-:Y:S01]  /*5c50*/  LEA.HI.X.SX32 R7, R7, R213.reuse, 0x2, P0 ;  /* 0x000000d507077211 */ /* 0x080fe200000f16ff */
[----:B--2---:R-:W-:Y:S01]  /*5c60*/  IMAD.IADD R5, R108, 0x1, R0 ;  /* 0x000000016c057824 */ /* 0x004fe200078e0200 */
[-C--:B------:R-:W-:Y:S01]  /*5c70*/  LEA R100, P0, R0, R212.reuse, 0x2 ;  /* 0x000000d400647211 */ /* 0x080fe200078010ff */
[----:B------:R-:W-:Y:S02]  /*5c80*/  RED.E.ADD.F32.FTZ.RN.STRONG.GPU [R2.64+0x80], R17 ;  /* 0x000080110200798e */ /* 0x000fe4000c10e786 */
[----:B------:R-:W-:Y:S01]  /*5c90*/  IMAD.IADD R4, R108, 0x1, R5 ;  /* 0x000000016c047824 */ /* 0x000fe200078e0205 */
[-C--:B------:R-:W-:Y:S01]  /*5ca0*/  LEA.HI.X.SX32 R101, R0, R213.reuse, 0x2, P0 ;  /* 0x000000d500657211 */ /* 0x080fe200000f16ff */
[----:B------:R2:W-:Y:S02]  /*5cb0*/  RED.E.ADD.F32.FTZ.RN.STRONG.GPU [R6.64], R18 ;  /* 0x000000120600798e */ /* 0x0005e4000c10e786 */
[----:B------:R-:W-:Y:S01]  /*5cc0*/  IMAD.IADD R0, R108, 0x1, R4 ;  /* 0x000000016c007824 */ /* 0x000fe200078e0204 */
[CC--:B------:R-:W-:Y:S01]  /*5cd0*/  LEA R10, P0, R4.reuse, R212.reuse, 0x2 ;  /* 0x000000d4040a7211 */ /* 0x0c0fe200078010ff */
[----:B------:R-:W-:Y:S04]  /*5ce0*/  RED.E.ADD.F32.FTZ.RN.STRONG.GPU [R100.64], R19 ;  /* 0x000000136400798e */ /* 0x000fe8000c10e786 */
[----:B------:R-:W-:Y:S04]  /*5cf0*/  LDSM.16.MT88.4 R16, [R196+0x2000] ;  /* 0x00200000c410783b */ /* 0x000fe80000004200 */
[----:B------:R-:W-:Y:S01]  /*5d00*/  LDSM.16.MT88.4 R100, [R196+0x2800] ;  /* 0x00280000c464783b */ /* 0x000fe20000004200 */
[CC--:B-1----:R-:W-:Y:S02]  /*5d10*/  LEA R8, P1, R5.reuse, R212.reuse, 0x2 ;  /* 0x000000d405087211 */ /* 0x0c2fe400078210ff */
[-C--:B------:R-:W-:Y:S02]  /*5d20*/  LEA.HI.X.SX32 R11, R4, R213.reuse, 0x2, P0 ;  /* 0x000000d5040b7211 */ /* 0x080fe400000f16ff */
[-C--:B------:R-:W-:Y:S01]  /*5d30*/  LEA.HI.X.SX32 R9, R5, R213.reuse, 0x2, P1 ;  /* 0x000000d505097211 */ /* 0x080fe200008f16ff */
[----:B------:R-:W-:Y:S04]  /*5d40*/  IMAD.IADD R5, R108, 0x1, R0 ;  /* 0x000000016c057824 */ /* 0x000fe800078e0200 */
[----:B------:R1:W-:Y:S01]  /*5d50*/  RED.E.ADD.F32.FTZ.RN.STRONG.GPU [R8.64], R12 ;  /* 0x0000000c0800798e */ /* 0x0003e2000c10e786 */
[CC--:B--2---:R-:W-:Y:S03]  /*5d60*/  LEA R6, P0, R0.reuse, R212.reuse, 0x2 ;  /* 0x000000d400067211 */ /* 0x0c4fe600078010ff */
[----:B------:R-:W-:Y:S01]  /*5d70*/  RED.E.ADD.F32.FTZ.RN.STRONG.GPU [R10.64], R13 ;  /* 0x0000000d0a00798e */ /* 0x000fe2000c10e786 */
[-C--:B------:R-:W-:Y:S02]  /*5d80*/  LEA.HI.X.SX32 R7, R0, R213.reuse, 0x2, P0 ;  /* 0x000000d500077211 */ /* 0x080fe400000f16ff */
[CC--:B------:R-:W-:Y:S03]  /*5d90*/  LEA R4, P0, R5.reuse, R212.reuse, 0x2 ;  /* 0x000000d405047211 */ /* 0x0c0fe600078010ff */
[----:B------:R2:W-:Y:S01]  /*5da0*/  RED.E.ADD.F32.FTZ.RN.STRONG.GPU [R6.64], R14 ;  /* 0x0000000e0600798e */ /* 0x0005e2000c10e786 */
[-C--:B------:R-:W-:Y:S05]  /*5db0*/  LEA.HI.X.SX32 R5, R5, R213.reuse, 0x2, P0 ;  /* 0x000000d505057211 */ /* 0x080fea00000f16ff */
[----:B------:R3:W-:Y:S04]  /*5dc0*/  RED.E.ADD.F32.FTZ.RN.STRONG.GPU [R4.64], R15 ;  /* 0x0000000f0400798e */ /* 0x0007e8000c10e786 */
[----:B------:R-:W-:Y:S04]  /*5dd0*/  RED.E.ADD.F32.FTZ.RN.STRONG.GPU [R212.64+0x100], R52 ;  /* 0x00010034d400798e */ /* 0x000fe8000c10e786 */
[----:B------:R-:W-:Y:S01]  /*5de0*/  RED.E.ADD.F32.FTZ.RN.STRONG.GPU [R2.64+0x100], R53 ;  /* 0x000100350200798e */ /* 0x000fe2000c10e786 */
[----:B-1----:R-:W-:Y:S05]  /*5df0*/  IADD3 R8, R109, 0x40, RZ ;  /* 0x000000406d087810 */ /* 0x002fea0007ffe0ff */
[----:B------:R-:W-:Y:S01]  /*5e00*/  IMAD.IADD R0, R108, 0x1, R8 ;  /* 0x000000016c007824 */ /* 0x000fe200078e0208 */
[CC--:B--2---:R-:W-:Y:S04]  /*5e10*/  LEA R6, P0, R8.reuse, R212.reuse, 0x2 ;  /* 0x000000d408067211 */ /* 0x0c4fe800078010ff */
[-C--:B------:R-:W-:Y:S02]  /*5e20*/  LEA.HI.X.SX32 R7, R8, R213.reuse, 0x2, P0 ;  /* 0x000000d508077211 */ /* 0x080fe400000f16ff */
[-C--:B------:R-:W-:Y:S01]  /*5e30*/  LEA R10, P0, R0, R212.reuse, 0x2 ;  /* 0x000000d4000a7211 */ /* 0x080fe200078010ff */
[----:B---3--:R-:W-:Y:S02]  /*5e40*/  IMAD.IADD R5, R108, 0x1, R0 ;  /* 0x000000016c057824 */ /* 0x008fe400078e0200 */
[----:B------:R1:W-:Y:S01]  /*5e50*/  RED.E.ADD.F32.FTZ.RN.STRONG.GPU [R6.64], R54 ;  /* 0x000000360600798e */ /* 0x0003e2000c10e786 */
[-C--:B------:R-:W-:Y:S01]  /*5e60*/  LEA.HI.X.SX32 R11, R0, R213.reuse, 0x2, P0 ;  /* 0x000000d5000b7211 */ /* 0x080fe200000f16ff */
[----:B------:R-:W-:Y:S04]  /*5e70*/  IMAD.IADD R4, R108, 0x1, R5 ;  /* 0x000000016c047824 */ /* 0x000fe800078e0205 */
[----:B------:R2:W-:Y:S01]  /*5e80*/  RED.E.ADD.F32.FTZ.RN.STRONG.GPU [R10.64], R55 ;  /* 0x000000370a00798e */ /* 0x0005e2000c10e786 */
[-C--:B------:R-:W-:Y:S01]  /*5e90*/  LEA R8, P0, R4, R212.reuse, 0x2 ;  /* 0x000000d404087211 */ /* 0x080fe200078010ff */
[----:B------:R-:W-:Y:S02]  /*5ea0*/  IMAD.IADD R0, R108, 0x1, R4 ;  /* 0x000000016c007824 */ /* 0x000fe400078e0204 */
[----:B------:R-:W-:Y:S01]  /*5eb0*/  LDSM.16.MT88.4 R52, [R198+0x10800] ;  /* 0x01080000c634783b */ /* 0x000fe20000004200 */
[-C--:B------:R-:W-:Y:S02]  /*5ec0*/  LEA.HI.X.SX32 R9, R4, R213.reuse, 0x2, P0 ;  /* 0x000000d504097211 */ /* 0x080fe400000f16ff */
[-C--:B------:R-:W-:Y:S02]  /*5ed0*/  LEA R4, P0, R0, R212.reuse, 0x2 ;  /* 0x000000d400047211 */ /* 0x080fe400078010ff */
[CC--:B-1----:R-:W-:Y:S04]  /*5ee0*/  LEA R6, P1, R5.reuse, R212.reuse, 0x2 ;  /* 0x000000d405067211 */ /* 0x0c2fe800078210ff */
[-C--:B------:R-:W-:Y:S01]  /*5ef0*/  LEA.HI.X.SX32 R7, R5, R213.reuse, 0x2, P1 ;  /* 0x000000d505077211 */ /* 0x080fe200008f16ff */
[----:B--2---:R-:W-:Y:S01]  /*5f00*/  IMAD.IADD R10, R108, 0x1, R0 ;  /* 0x000000016c0a7824 */ /* 0x004fe200078e0200 */
[-C--:B------:R-:W-:Y:S03]  /*5f10*/  LEA.HI.X.SX32 R5, R0, R213.reuse, 0x2, P0 ;  /* 0x000000d500057211 */ /* 0x080fe600000f16ff */
[----:B------:R1:W-:Y:S01]  /*5f20*/  RED.E.ADD.F32.FTZ.RN.STRONG.GPU [R6.64], R56 ;  /* 0x000000380600798e */ /* 0x0003e2000c10e786 */
[----:B------:R-:W-:Y:S03]  /*5f30*/  IADD3 R0, R109, 0x60, RZ ;  /* 0x000000606d007810 */ /* 0x000fe60007ffe0ff */
[----:B------:R2:W-:Y:S04]  /*5f40*/  RED.E.ADD.F32.FTZ.RN.STRONG.GPU [R8.64], R57 ;  /* 0x000000390800798e */ /* 0x0005e8000c10e786 */
[----:B------:R3:W-:Y:S01]  /*5f50*/  RED.E.ADD.F32.FTZ.RN.STRONG.GPU [R4.64], R58 ;  /* 0x0000003a0400798e */ /* 0x0007e2000c10e786 */
[CC--:B-1----:R-:W-:Y:S04]  /*5f60*/  LEA R6, P0, R10.reuse, R212.reuse, 0x2 ;  /* 0x000000d40a067211 */ /* 0x0c2fe800078010ff */
[-C--:B------:R-:W-:Y:S02]  /*5f70*/  LEA.HI.X.SX32 R7, R10, R213.reuse, 0x2, P0 ;  /* 0x000000d50a077211 */ /* 0x080fe400000f16ff */
[-C--:B--2---:R-:W-:Y:S01]  /*5f80*/  LEA R8, P0, R0, R212.reuse, 0x2 ;  /* 0x000000d400087211 */ /* 0x084fe200078010ff */
[----:B---3--:R-:W-:Y:S02]  /*5f90*/  IMAD.IADD R5, R108, 0x1, R0 ;  /* 0x000000016c057824 */ /* 0x008fe400078e0200 */
[----:B------:R1:W-:Y:S01]  /*5fa0*/  RED.E.ADD.F32.FTZ.RN.STRONG.GPU [R6.64], R59 ;  /* 0x0000003b0600798e */ /* 0x0003e2000c10e786 */
[-C--:B------:R-:W-:Y:S03]  /*5fb0*/  LEA.HI.X.SX32 R9, R0, R213.reuse, 0x2, P0 ;  /* 0x000000d500097211 */ /* 0x080fe600000f16ff */
[----:B------:R-:W-:Y:S01]  /*5fc0*/  RED.E.ADD.F32.FTZ.RN.STRONG.GPU [R212.64+0x180], R64 ;  /* 0x00018040d400798e */ /* 0x000fe2000c10e786 */
[CC--:B------:R-:W-:Y:S03]  /*5fd0*/  LEA R12, P0, R5.reuse, R212.reuse, 0x2 ;  /* 0x000000d4050c7211 */ /* 0x0c0fe600078010ff */
[----:B------:R-:W-:Y:S01]  /*5fe0*/  RED.E.ADD.F32.FTZ.RN.STRONG.GPU [R2.64+0x180], R65 ;  /* 0x000180410200798e */ /* 0x000fe2000c10e786 */
[-C--:B------:R-:W-:Y:S03]  /*5ff0*/  LEA.HI.X.SX32 R13, R5, R213.reuse, 0x2, P0 ;  /* 0x000000d5050d7211 */ /* 0x080fe600000f16ff */
[----:B------:R2:W-:Y:S04]  /*6000*/  RED.E.ADD.F32.FTZ.RN.STRONG.GPU [R8.64], R66 ;  /* 0x000000420800798e */ /* 0x0005e8000c10e786 */
[----:B------:R-:W-:Y:S04]  /*6010*/  RED.E.ADD.F32.FTZ.RN.STRONG.GPU [R12.64], R67 ;  /* 0x000000430c00798e */ /* 0x000fe8000c10e786 */
[----:B------:R-:W-:Y:S04]  /*6020*/  LDSM.16.MT88.4 R12, [R197+0x10000] ;  /* 0x01000000c50c783b */ /* 0x000fe80000004200 */
[----:B------:R-:W-:Y:S01]  /*6030*/  LDSM.16.MT88.4 R56, [R196+0x800] ;  /* 0x00080000c438783b */ /* 0x000fe20000004200 */
[C---:B-1----:R-:W-:Y:S03]  /*6040*/  IMAD.IADD R6, R108.reuse, 0x1, R5 ;  /* 0x000000016c067824 */ /* 0x042fe600078e0205 */
[----:B------:R-:W-:Y:S01]  /*6050*/  LDSM.16.MT88.4 R64, [R197+0x10800] ;  /* 0x01080000c540783b */ /* 0x000fe20000004200 */
[----:B------:R-:W-:Y:S01]  /*6060*/  IMAD.IADD R4, R108, 0x1, R6 ;  /* 0x000000016c047824 */ /* 0x000fe200078e0206 */
[-C--:B------:R-:W-:Y:S03]  /*6070*/  LEA R10, P0, R6, R212.reuse, 0x2 ;  /* 0x000000d4060a7211 */ /* 0x080fe600078010ff */
[----:B------:R-:W-:Y:S01]  /*6080*/  IMAD.IADD R0, R108, 0x1, R4 ;  /* 0x000000016c007824 */ /* 0x000fe200078e0204 */
[-C--:B------:R-:W-:Y:S02]  /*6090*/  LEA.HI.X.SX32 R11, R6, R213.reuse, 0x2, P0 ;  /* 0x000000d5060b7211 */ /* 0x080fe400000f16ff */
[-C--:B--2---:R-:W-:Y:S01]  /*60a0*/  LEA R8, P2, R4, R212.reuse, 0x2 ;  /* 0x000000d404087211 */ /* 0x084fe200078410ff */
[----:B------:R-:W-:Y:S01]  /*60b0*/  IMAD.IADD R3, R108, 0x1, R0 ;  /* 0x000000016c037824 */ /* 0x000fe200078e0200 */
[-C--:B------:R-:W-:Y:S01]  /*60c0*/  LEA R6, P1, R0, R212.reuse, 0x2 ;  /* 0x000000d400067211 */ /* 0x080fe200078210ff */
[----:B------:R-:W-:Y:S01]  /*60d0*/  RED.E.ADD.F32.FTZ.RN.STRONG.GPU [R10.64], R60 ;  /* 0x0000003c0a00798e */ /* 0x000fe2000c10e786 */
[-C--:B------:R-:W-:Y:S02]  /*60e0*/  LEA.HI.X.SX32 R9, R4, R213.reuse, 0x2, P2 ;  /* 0x000000d504097211 */ /* 0x080fe400010f16ff */
[-C--:B------:R-:W-:Y:S02]  /*60f0*/  LEA.HI.X.SX32 R7, R0, R213.reuse, 0x2, P1 ;  /* 0x000000d500077211 */ /* 0x080fe400008f16ff */
[----:B------:R-:W-:Y:S01]  /*6100*/  LEA R2, P0, R3, R212, 0x2 ;  /* 0x000000d403027211 */ /* 0x000fe200078010ff */
[----:B------:R-:W-:Y:S01]  /*6110*/  RED.E.ADD.F32.FTZ.RN.STRONG.GPU [R8.64], R61 ;  /* 0x0000003d0800798e */ /* 0x000fe2000c10e786 */
[----:B------:R-:W-:Y:S02]  /*6120*/  LOP3.LUT R0, R217, 0x1, RZ, 0xc0, !PT ;  /* 0x00000001d9007812 */ /* 0x000fe400078ec0ff */
[----:B------:R-:W-:Y:S01]  /*6130*/  LEA.HI.X.SX32 R3, R3, R213, 0x2, P0 ;  /* 0x000000d503037211 */ /* 0x000fe200000f16ff */
[----:B------:R-:W-:Y:S01]  /*6140*/  LDSM.16.MT88.4 R8, [R196] ;  /* 0x00000000c408783b */ /* 0x000fe20000004200 */
[----:B------:R-:W-:Y:S02]  /*6150*/  ISETP.NE.U32.AND P0, PT, R0, 0x1, PT ;  /* 0x000000010000780c */ /* 0x000fe40003f05070 */
[----:B------:R-:W-:Y:S01]  /*6160*/  @P5 IADD3 R0, P2, R236, -0x100, RZ ;  /* 0xffffff00ec005810 */ /* 0x000fe20007f5e0ff */
[----:B------:R-:W-:Y:S01]  /*6170*/  RED.E.ADD.F32.FTZ.RN.STRONG.GPU [R6.64], R62 ;  /* 0x0000003e0600798e */ /* 0x000fe2000c10e786 */
[----:B------:R-:W-:Y:S03]  /*6180*/  @P5 IADD3 R238, P1, R238, -0x100, RZ ;  /* 0xffffff00eeee5810 */ /* 0x000fe60007f3e0ff */
[----:B------:R-:W1:Y:S01]  /*6190*/  LDSM.16.MT88.4 R4, [R198+0x10000] ;  /* 0x01000000c604783b */ /* 0x000e620000004200 */
[----:B------:R-:W-:Y:S01]  /*61a0*/  @P5 IMAD.MOV.U32 R236, RZ, RZ, R0 ;  /* 0x000000ffffec5224 */ /* 0x000fe200078e0000 */
[C---:B------:R-:W-:Y:S02]  /*61b0*/  IADD3 R0, R196.reuse, -0x4000, RZ ;  /* 0xffffc000c4007810 */ /* 0x040fe40007ffe0ff */
[----:B------:R2:W-:Y:S01]  /*61c0*/  RED.E.ADD.F32.FTZ.RN.STRONG.GPU [R2.64], R63 ;  /* 0x0000003f0200798e */ /* 0x0005e2000c10e786 */
[----:B------:R-:W-:Y:S02]  /*61d0*/  @P5 IADD3.X R237, R237, -0x1, RZ, P1, !PT ;  /* 0xffffffffeded5810 */ /* 0x000fe40000ffe4ff */
[----:B------:R-:W-:Y:S01]  /*61e0*/  @P0 IADD3 R0, R196, 0x4000, RZ ;  /* 0x00004000c4000810 */ /* 0x000fe20007ffe0ff */
[----:B------:R-:W-:Y:S01]  /*61f0*/  LDSM.16.MT88.4 R60, [R197+0x11000] ;  /* 0x01100000c53c783b */ /* 0x000fe20000004200 */
[----:B--2---:R-:W-:Y:S02]  /*6200*/  @P5 IADD3.X R2, R235, -0x1, RZ, P2, !PT ;  /* 0xffffffffeb025810 */ /* 0x004fe400017fe4ff */
[C---:B------:R-:W-:Y:S02]  /*6210*/  ISETP.GT.AND P2, PT, R217.reuse, R242, PT ;  /* 0x000000f2d900720c */ /* 0x040fe40003f44270 */
        /* <DEDUP_REMOVED lines=44> */
[----:B------:R-:W2:Y:S04]  /*64e0*/  LDL R189, [R1] ;  /* 0x0000000001bd7983 */ /* 0x000ea80000100800 */
[----:B------:R-:W3:Y:S01]  /*64f0*/  LDL R188, [R1+0x4] ;  /* 0x0000040001bc7983 */ /* 0x000ee20000100800 */
        /* <DEDUP_REMOVED lines=64> */
[----:B------:R-:W-:-:S02]  /*6900*/  F2FP.PACK_AB R2, R2, R92 ;  /* 0x0000005c0202723e */ /* 0x000fc400000000ff */
[----:B------:R-:W-:Y:S02]  /*6910*/  F2FP.PACK_AB R46, R47, R46 ;  /* 0x0000002e2f2e723e */ /* 0x000fe400000000ff */
[----:B------:R-:W-:Y:S01]  /*6920*/  F2FP.PACK_AB R0, R0, R94 ;  /* 0x0000005e0000723e */ /* 0x000fe200000000ff */
[----:B--2---:R-:W-:Y:S04]  /*6930*/  STS [R189], R12 ;  /* 0x0000000cbd007388 */ /* 0x004fe80000000800 */
[----:B------:R-:W-:Y:S01]  /*6940*/  STS [R189+0x400], R11 ;  /* 0x0004000bbd007388 */ /* 0x000fe20000000800 */
[----:B---3--:R-:W-:-:S03]  /*6950*/  ISETP.NE.AND P0, PT, R188, -0x1, PT ;  /* 0xffffffffbc00780c */ /* 0x008fc60003f05270 */
        /* <DEDUP_REMOVED lines=45> */
.L_x_257:
        /* <DEDUP_REMOVED lines=15> */
.L_x_258:
[----:B------:R-:W-:Y:S01]  /*6d20*/  BAR.SYNC.DEFER_BLOCKING 0x0 ;  /* 0x0000000000007b1d */ /* 0x000fe20000010000 */
[C---:B------:R-:W-:Y:S01]  /*6d30*/  IMAD.SHL.U32 R0, R239.reuse, 0x40, RZ ;  /* 0x00000040ef007824 */ /* 0x040fe200078e00ff */
[----:B------:R-:W-:Y:S01]  /*6d40*/  SHF.R.S32.HI R3, RZ, 0x1f, R224 ;  /* 0x0000001fff037819 */ /* 0x000fe200000114e0 */
[----:B------:R-:W-:Y:S01]  /*6d50*/  IMAD R11, R239, -0x40, R219 ;  /* 0xffffffc0ef0b7824 */ /* 0x000fe200078e02db */
[----:B------:R-:W-:Y:S02]  /*6d60*/  MOV R2, R224 ;  /* 0x000000e000027202 */ /* 0x000fe40000000f00 */
[----:B------:R-:W-:Y:S01]  /*6d70*/  SHF.R.S32.HI R21, RZ, 0x1f, R0 ;  /* 0x0000001fff157819 */ /* 0x000fe20000011400 */
[----:B------:R-:W-:Y:S01]  /*6d80*/  BSSY B0, `(.L_x_259) ;  /* 0x0000023000007945 */ /* 0x000fe20003800000 */
[----:B------:R-:W-:Y:S01]  /*6d90*/  ISETP.GE.AND P3, PT, R243, R11, PT ;  /* 0x0000000bf300720c */ /* 0x000fe20003f66270 */
[----:B------:R-:W-:Y:S01]  /*6da0*/  IMAD.WIDE.U32 R4, R0, c[0x0][0x3a0], R2 ;  /* 0x0000e80000047a25 */ /* 0x000fe200078e0002 */
[----:B------:R-:W-:-:S02]  /*6db0*/  SHF.R.S32.HI R23, RZ, 0x1f, R246 ;  /* 0x0000001fff177819 */ /* 0x000fc400000114f6 */
[----:B------:R-:W-:Y:S01]  /*6dc0*/  IADD3 R20, R224, 0x40, RZ ;  /* 0x00000040e0147810 */ /* 0x000fe20007ffe0ff */
[----:B------:R-:W-:Y:S01]  /*6dd0*/  IMAD R6, R21, c[0x0][0x3a0], RZ ;  /* 0x0000e80015067a24 */ /* 0x000fe200078e02ff */
[----:B------:R-:W-:Y:S02]  /*6de0*/  IADD3 R4, P0, R7, R4, RZ ;  /* 0x0000000407047210 */ /* 0x000fe40007f1e0ff */
[----:B------:R-:W-:Y:S01]  /*6df0*/  SHF.R.S32.HI R33, RZ, 0x1f, R243 ;  /* 0x0000001fff217819 */ /* 0x000fe200000114f3 */
[----:B------:R-:W-:-:S05]  /*6e00*/  IMAD R6, R0, c[0x0][0x3a4], R6 ;  /* 0x0000e90000067a24 */ /* 0x000fca00078e0206 */
[----:B------:R-:W-:Y:S01]  /*6e10*/  IADD3.X R5, R8, R5, R6, P0, !PT ;  /* 0x0000000508057210 */ /* 0x000fe200007fe406 */
[----:B------:R-:W-:Y:S01]  /*6e20*/  IMAD R6, R23, c[0x0][0x3b8], RZ ;  /* 0x0000ee0017067a24 */ /* 0x000fe200078e02ff */
[----:B------:R1:W2:Y:S03]  /*6e30*/  LDS.128 R28, [R216+0xd000] ;  /* 0x00d00000d81c7984 */ /* 0x0002a60000000c00 */
[C---:B------:R-:W-:Y:S01]  /*6e40*/  IMAD R6, R246.reuse, c[0x0][0x3bc], R6 ;  /* 0x0000ef00f6067a24 */ /* 0x040fe200078e0206 */
[----:B------:R1:W3:Y:S01]  /*6e50*/  LDS.128 R24, [R216+0xf000] ;  /* 0x00f00000d8187984 */ /* 0x0002e20000000c00 */
[----:B------:R-:W-:-:S03]  /*6e60*/  IMAD.WIDE.U32 R4, R246, c[0x0][0x3b8], R4 ;  /* 0x0000ee00f6047a25 */ /* 0x000fc600078e0004 */
[----:B------:R1:W4:Y:S01]  /*6e70*/  LDS.128 R40, [R216+0x10000] ;  /* 0x01000000d8287984 */ /* 0x0003220000000c00 */
[----:B------:R-:W-:-:S03]  /*6e80*/  IMAD.IADD R10, R6, 0x1, R5 ;  /* 0x00000001060a7824 */ /* 0x000fc600078e0205 */
[----:B------:R1:W1:Y:S04]  /*6e90*/  LDS.128 R48, [R216+0x11000] ;  /* 0x01100000d8307984 */ /* 0x0002680000000c00 */
[----:B------:R1:W1:Y:S04]  /*6ea0*/  LDS.128 R36, [R216+0x12000] ;  /* 0x01200000d8247984 */ /* 0x0002680000000c00 */
[----:B------:R1:W1:Y:S01]  /*6eb0*/  LDS.128 R44, [R216+0x13000] ;  /* 0x01300000d82c7984 */ /* 0x0002620000000c00 */
[----:B------:R-:W-:Y:S05]  /*6ec0*/  @P3 BRA `(.L_x_260) ;  /* 0x000000e000003947 */ /* 0x000fea0003800000 */
[----:B------:R-:W-:Y:S01]  /*6ed0*/  ISETP.GE.AND P1, PT, R224, c[0x0][0x220], PT ;  /* 0x00008800e0007a0c */ /* 0x000fe20003f26270 */
[----:B------:R-:W4:Y:S01]  /*6ee0*/  LDS.128 R16, [R216+0xe000] ;  /* 0x00e00000d8107984 */ /* 0x000f220000000c00 */
[----:B------:R-:W-:Y:S01]  /*6ef0*/  MOV R7, R10 ;  /* 0x0000000a00077202 */ /* 0x000fe20000000f00 */
[----:B------:R-:W-:Y:S01]  /*6f00*/  IMAD.MOV.U32 R6, RZ, RZ, R4 ;  /* 0x000000ffff067224 */ /* 0x000fe200078e0004 */
[----:B------:R-:W-:Y:S01]  /*6f10*/  ISETP.GE.AND P0, PT, R20, c[0x0][0x220], PT ;  /* 0x0000880014007a0c */ /* 0x000fe20003f06270 */
[----:B------:R-:W-:-:S02]  /*6f20*/  IMAD R34, R33, c[0x0][0x3a0], RZ ;  /* 0x0000e80021227a24 */ /* 0x000fc400078e02ff */
[----:B------:R-:W-:-:S04]  /*6f30*/  IMAD.WIDE.U32 R8, R243, c[0x0][0x3a0], R6 ;  /* 0x0000e800f3087a25 */ /* 0x000fc800078e0006 */
[----:B------:R-:W-:Y:S02]  /*6f40*/  IMAD R6, R243, c[0x0][0x3a4], R34 ;  /* 0x0000e900f3067a24 */ /* 0x000fe400078e0222 */
[----:B------:R-:W3:Y:S02]  /*6f50*/  @!P1 LDS.128 R12, [R216+0xc000] ;  /* 0x00c00000d80c9984 */ /* 0x000ee40000000c00 */
[----:B------:R-:W-:Y:S01]  /*6f60*/  IMAD.IADD R7, R6, 0x1, R9 ;  /* 0x0000000106077824 */ /* 0x000fe200078e0209 */
[----:B------:R-:W-:-:S04]  /*6f70*/  LEA R6, P2, R8, c[0x0][0x340], 0x1 ;  /* 0x0000d00008067a11 */ /* 0x000fc800078408ff */
[----:B------:R-:W-:-:S05]  /*6f80*/  LEA.HI.X R7, R8, c[0x0][0x344], R7, 0x1, P2 ;  /* 0x0000d10008077a11 */ /* 0x000fca00010f0c07 */
[----:B----4-:R4:W-:Y:S04]  /*6f90*/  @!P0 STG.E.128 [R6.64+0x80], R16 ;  /* 0x0000801006008986 */ /* 0x0109e8000c101d06 */
[----:B---3--:R4:W-:Y:S02]  /*6fa0*/  @!P1 STG.E.128 [R6.64], R12 ;  /* 0x0000000c06009986 */ /* 0x0089e4000c101d06 */
.L_x_260:
[----:B------:R-:W-:Y:S05]  /*6fb0*/  BSYNC B0 ;  /* 0x0000000000007941 */ /* 0x000fea0003800000 */
.L_x_259:
        /* <DEDUP_REMOVED lines=16> */
[----:B--2---:R2:W-:Y:S04]  /*70c0*/  @!P1 STG.E.128 [R4.64], R28 ;  /* 0x0000001c04009986 */ /* 0x0045e8000c101d06 */
[----:B---3--:R2:W-:Y:S02]  /*70d0*/  @!P0 STG.E.128 [R4.64+0x80], R24 ;  /* 0x0000801804008986 */ /* 0x0085e4000c101d06 */
.L_x_262:
[----:B------:R-:W-:Y:S05]  /*70e0*/  BSYNC B0 ;  /* 0x0000000000007941 */ /* 0x000fea0003800000 */
.L_x_261:
        /* <DEDUP_REMOVED lines=23> */
.L_x_264:
[----:B------:R-:W-:Y:S05]  /*7260*/  BSYNC B0 ;  /* 0x0000000000007941 */ /* 0x000fea0003800000 */
.L_x_263:
        /* <DEDUP_REMOVED lines=12> */
[----:B-1----:R1:W-:Y:S04]  /*7330*/  @!P1 STG.E.128 [R2.64], R48 ;  /* 0x0000003002009986 */ /* 0x0023e8000c101d06 */
[----:B------:R1:W-:Y:S02]  /*7340*/  @!P0 STG.E.128 [R2.64+0x80], R44 ;  /* 0x0000802c02008986 */ /* 0x0003e4000c101d06 */
.L_x_233:
[----:B------:R-:W-:Y:S05]  /*7350*/  BSYNC B1 ;  /* 0x0000000000017941 */ /* 0x000fea0003800000 */
.L_x_219:
        /* <DEDUP_REMOVED lines=9> */
.L_x_265:
[----:B------:R-:W-:Y:S05]  /*73f0*/  EXIT ;  /* 0x000000000000794d */ /* 0x000fea0003800000 */
.L_x_267:
        /* <DEDUP_REMOVED lines=16> */
.L_x_2052:


//--------------------- .text._ZN5flash44flash_bwd_dq_dk_dv_loop_seqk_parallel_kernelI23Flash_bwd_kernel_traitsILi128ELi64ELi128ELi8ELi2ELi4ELi2ELb0ELb0EN7cutlass6half_tE19Flash_kernel_traitsILi128ELi64ELi128ELi8ES3_EELb0ELb0ELb0ELb0ELb0ELb1ELb0EEEvNS_16Flash_bwd_paramsE --------------------------
	.section	.text._ZN5flash44flash_bwd_dq_dk_dv_loop_seqk_parallel_kernelI23Flash_bwd_kernel_traitsILi128ELi64ELi128ELi8ELi2ELi4ELi2ELb0ELb0EN7cutlass6half_tE19Flash_kernel_traitsILi128ELi64ELi128ELi8ES3_EELb0ELb0ELb0ELb0ELb0ELb1ELb0EEEvNS_16Flash_bwd_paramsE,"ax",@progbits
	.sectioninfo	@"SHI_REGISTERS=255"
	.align	128
        .global         _ZN5flash44flash_bwd_dq_dk_dv_loop_seqk_parallel_kernelI23Flash_bwd_kernel_traitsILi128ELi64ELi128ELi8ELi2ELi4ELi2ELb0ELb0EN7cutlass6half_tE19Flash_kernel_traitsILi128ELi64ELi128ELi8ES3_EELb0ELb0ELb0ELb0ELb0ELb1ELb0EEEvNS_16Flash_bwd_paramsE
        .type           _ZN5flash44flash_bwd_dq_dk_dv_loop_seqk_parallel_kernelI23Flash_bwd_kernel_traitsILi128ELi64ELi128ELi8ELi2ELi4ELi2ELb0ELb0EN7cutlass6half_tE19Flash_kernel_traitsILi128ELi64ELi128ELi8ES3_EELb0ELb0ELb0ELb0ELb0ELb1ELb0EEEvNS_16Flash_bwd_paramsE,@function
        .size           _ZN5flash44flash_bwd_dq_dk_dv_loop_seqk_parallel_kernelI23Flash_bwd_kernel_traitsILi128ELi64ELi128ELi8ELi2ELi4ELi2ELb0ELb0EN7cutlass6half_tE19Flash_kernel_traitsILi128ELi64ELi128ELi8ES3_EELb0ELb0ELb0ELb0ELb0ELb1ELb0EEEvNS_16Flash_bwd_paramsE,(.L_x_2053 - _ZN5flash44flash_bwd_dq_dk_dv_loop_seqk_parallel_kernelI23Flash_bwd_kernel_traitsILi128ELi64ELi128ELi8ELi2ELi4ELi2ELb0ELb0EN7cutlass6half_tE19Flash_kernel_traitsILi128ELi64ELi128ELi8ES3_EELb0ELb0ELb0ELb0ELb0ELb1ELb0EEEvNS_16Flash_bwd_paramsE)
        .other          _ZN5flash44flash_bwd_dq_dk_dv_loop_seqk_parallel_kernelI23Flash_bwd_kernel_traitsILi128ELi64ELi128ELi8ELi2ELi4ELi2ELb0ELb0EN7cutlass6half_tE19Flash_kernel_traitsILi128ELi64ELi128ELi8ES3_EELb0ELb0ELb0ELb0ELb0ELb1ELb0EEEvNS_16Flash_bwd_paramsE,@"STO_CUDA_ENTRY STV_DEFAULT"
_ZN5flash44flash_bwd_dq_dk_dv_loop_seqk_parallel_kernelI23Flash_bwd_kernel_traitsILi128ELi64ELi128ELi8ELi2ELi4ELi2ELb0ELb0EN7cutlass6half_tE19Flash_kernel_traitsILi128ELi64ELi128ELi8ES3_EELb0ELb0ELb0ELb0ELb0ELb1ELb0EEEvNS_16Flash_bwd_paramsE:
.text._ZN5flash44flash_bwd_dq_dk_dv_loop_seqk_parallel_kernelI23Flash_bwd_kernel_traitsILi128ELi64ELi128ELi8ELi2ELi4ELi2ELb0ELb0EN7cutlass6half_tE19Flash_kernel_traitsILi128ELi64ELi128ELi8ES3_EELb0ELb0ELb0ELb0ELb0ELb1ELb0EEEvNS_16Flash_bwd_paramsE:
[----:B------:R-:W-:Y:S02]  /*0000*/  MOV R1, c[0x0][0x28] ;  /* 0x00000a0000017a02 */ /* 0x000fe40000000f00 */
[----:B------:R-:W1:Y:S01]  /*0010*/  S2UR UR18, SR_CTAID.X ;  /* 0x00000000001279c3 */ /* 0x000e620000002500 */
[----:B------:R-:W-:Y:S01]  /*0020*/  ULDC UR4, c[0x0][0x218] ;  /* 0x0000860000047ab9 */ /* 0x000fe20000000800 */
[----:B------:R-:W-:Y:S01]  /*0030*/  IADD3 R1, R1, -0x38, RZ ;  /* 0xffffffc801017810 */ /* 0x000fe20007ffe0ff */
[----:B------:R-:W-:-:S04]  /*0040*/  UIADD3 UR5, UR4, 0x7f, URZ ;  /* 0x0000007f04057890 */ /* 0x000fc8000fffe03f */
[----:B------:R-:W-:-:S04]  /*0050*/  USHF.R.S32.HI UR4, URZ, 0x1f, UR5 ;  /* 0x0000001f3f047899 */ /* 0x000fc80008011405 */
[----:B------:R-:W-:-:S04]  /*0060*/  ULEA.HI UR4, UR4, UR5, URZ, 0x7 ;  /* 0x0000000504047291 */ /* 0x000fc8000f8f383f */
[----:B------:R-:W-:-:S04]  /*0070*/  USHF.R.S32.HI UR4, URZ, 0x7, UR4 ;  /* 0x000000073f047899 */ /* 0x000fc80008011404 */
[----:B-1----:R-:W-:-:S06]  /*0080*/  UISETP.GE.AND UP0, UPT, UR18, UR4, UPT ;  /* 0x000000041200728c */ /* 0x002fcc000bf06270 */
[----:B------:R-:W-:-:S13]  /*0090*/  PLOP3.LUT P0, PT, PT, PT, UP0, 0x80, 0x0 ;  /* 0x000000000000781c */ /* 0x000fda0003f0f008 */
[----:B------:R-:W-:Y:S05]  /*00a0*/  @P0 EXIT ;  /* 0x000000000000094d */ /* 0x000fea0003800000 */
[----:B------:R-:W1:Y:S01]  /*00b0*/  S2R R15, SR_TID.X ;  /* 0x00000000000f7919 */ /* 0x000e620000002100 */
[----:B------:R-:W2:Y:S01]  /*00c0*/  S2UR UR31, SR_CTAID.Y ;  /* 0x00000000001f79c3 */ /* 0x000ea20000002600 */
[----:B------:R-:W-:Y:S01]  /*00d0*/  ULDC UR14, c[0x0][0x224] ;  /* 0x00008900000e7ab9 */ /* 0x000fe20000000800 */
[----:B------:R-:W-:Y:S01]  /*00e0*/  IMAD.MOV.U32 R226, RZ, RZ, -0x10 ;  /* 0xfffffff0ffe27424 */ /* 0x000fe200078e00ff */
[----:B------:R-:W-:Y:S02]  /*00f0*/  USHF.R.S32.HI UR7, URZ, 0x1f, UR14 ;  /* 0x0000001f3f077899 */ /* 0x000fe4000801140e */
[----:B------:R-:W-:Y:S02]  /*0100*/  ULDC.U8 UR9, c[0x0][0x328] ;  /* 0x0000ca0000097ab9 */ /* 0x000fe40000000000 */
[----:B------:R-:W-:Y:S01]  /*0110*/  UISETP.NE.AND UP5, UPT, UR9, URZ, UPT ;  /* 0x0000003f0900728c */ /* 0x000fe2000bfa5270 */
[----:B------:R-:W3:Y:S01]  /*0120*/  S2UR UR38, SR_CTAID.Z ;  /* 0x00000000002679c3 */ /* 0x000ee20000002700 */
[----:B------:R-:W-:-:S02]  /*0130*/  ULDC UR46, c[0x0][0x22c] ;  /* 0x00008b00002e7ab9 */ /* 0x000fc40000000800 */
[----:B------:R-:W-:Y:S02]  /*0140*/  ULDC UR36, c[0x0][0x1c0] ;  /* 0x0000700000247ab9 */ /* 0x000fe40000000800 */
[----:B------:R-:W-:Y:S02]  /*0150*/  ULDC UR12, c[0x0][0x1c0] ;  /* 0x00007000000c7ab9 */ /* 0x000fe40000000800 */
[----:B------:R-:W-:Y:S02]  /*0160*/  UIMAD.WIDE UR36, UR46, UR36, URZ ;  /* 0x000000242e2472a5 */ /* 0x000fe4000f8e023f */
[----:B------:R-:W-:Y:S02]  /*0170*/  UMOV UR8, 0x80 ;  /* 0x0000008000087882 */ /* 0x000fe40000000000 */
[----:B------:R-:W-:Y:S02]  /*0180*/  ULDC UR6, c[0x0][0x210] ;  /* 0x0000840000067ab9 */ /* 0x000fe40000000800 */
[----:B------:R-:W-:Y:S01]  /*0190*/  ULDC UR55, c[0x0][0x234] ;  /* 0x00008d0000377ab9 */ /* 0x000fe20000000800 */
[----:B-1----:R-:W-:Y:S01]  /*01a0*/  SHF.R.S32.HI R14, RZ, 0x1f, R15 ;  /* 0x0000001fff0e7819 */ /* 0x002fe2000001140f */
[----:B--2---:R-:W-:-:S02]  /*01b0*/  UIMAD.WIDE.U32 UR44, UR31, UR14, URZ ;  /* 0x0000000e1f2c72a5 */ /* 0x004fc4000f8e003f */
[----:B------:R-:W-:Y:S01]  /*01c0*/  USHF.L.U32 UR14, UR31, 0x7, URZ ;  /* 0x000000071f0e7899 */ /* 0x000fe2000800063f */
[CC--:B------:R-:W-:Y:S01]  /*01d0*/  LEA.HI R4, R14.reuse, R15.reuse, RZ, 0x5 ;  /* 0x0000000f0e047211 */ /* 0x0c0fe200078f28ff */
[----:B------:R-:W-:Y:S01]  /*01e0*/  ULDC UR13, c[0x0][0x1c0] ;  /* 0x00007000000d7ab9 */ /* 0x000fe20000000800 */
[----:B------:R-:W-:Y:S01]  /*01f0*/  LEA.HI R8, R14, R15, RZ, 0x4 ;  /* 0x0000000f0e087211 */ /* 0x000fe200078f20ff */
[----:B------:R-:W-:Y:S01]  /*0200*/  ULDC UR11, c[0x0][0x1c0] ;  /* 0x00007000000b7ab9 */ /* 0x000fe20000000800 */
[--C-:B------:R-:W-:Y:S01]  /*0210*/  SHF.R.S32.HI R3, RZ, 0x5, R4.reuse ;  /* 0x00000005ff037819 */ /* 0x100fe20000011404 */
[----:B---3--:R-:W-:Y:S01]  /*0220*/  UIMAD UR47, UR38, UR46, URZ ;  /* 0x0000002e262f72a4 */ /* 0x008fe2000f8e023f */
[----:B------:R-:W-:Y:S01]  /*0230*/  SHF.R.S32.HI R0, RZ, 0x1f, R4 ;  /* 0x0000001fff007819 */ /* 0x000fe20000011404 */
[----:B------:R-:W-:Y:S01]  /*0240*/  UIMAD UR46, UR46, UR12, URZ ;  /* 0x0000000c2e2e72a4 */ /* 0x000fe2000f8e023f */
[-C--:B------:R-:W-:Y:S01]  /*0250*/  LEA.HI R2, R4, R3.reuse, RZ, 0x1 ;  /* 0x0000000304027211 */ /* 0x080fe200078f08ff */
[----:B------:R-:W-:Y:S01]  /*0260*/  UIMAD UR55, UR8, UR6, UR55 ;  /* 0x00000006083772a4 */ /* 0x000fe2000f8e0237 */
[----:B------:R-:W-:Y:S01]  /*0270*/  LEA.HI R0, R0, R3, RZ, 0x2 ;  /* 0x0000000300007211 */ /* 0x000fe200078f10ff */
[----:B------:R-:W-:Y:S01]  /*0280*/  UIMAD UR52, UR7, UR31, URZ ;  /* 0x0000001f073472a4 */ /* 0x000fe2000f8e023f */
[----:B------:R-:W-:Y:S01]  /*0290*/  LOP3.LUT R2, R2, 0xfffffffe, RZ, 0xc0, !PT ;  /* 0xfffffffe02027812 */ /* 0x000fe200078ec0ff */
[----:B------:R-:W-:Y:S01]  /*02a0*/  UIMAD UR6, UR31, UR11, UR38 ;  /* 0x0000000b1f0672a4 */ /* 0x000fe2000f8e0226 */
[----:B------:R-:W-:Y:S01]  /*02b0*/  LOP3.LUT R0, R0, 0xfffffffc, RZ, 0xc0, !PT ;  /* 0xfffffffc00007812 */ /* 0x000fe200078ec0ff */
[----:B------:R-:W-:Y:S01]  /*02c0*/  @!UP5 UIMAD UR7, UR31, UR13, UR38 ;  /* 0x0000000d1f07d2a4 */ /* 0x000fe2000f8e0226 */
[----:B------:R-:W-:Y:S01]  /*02d0*/  SHF.R.S32.HI R5, RZ, 0x4, R8 ;  /* 0x00000004ff057819 */ /* 0x000fe20000011408 */
[C---:B------:R-:W-:Y:S01]  /*02e0*/  IMAD.IADD R13, R3.reuse, 0x1, -R2 ;  /* 0x00000001030d7824 */ /* 0x040fe200078e0a02 */
[----:B------:R-:W-:Y:S01]  /*02f0*/  LEA.HI R17, R14, R15, RZ, 0x2 ;  /* 0x0000000f0e117211 */ /* 0x000fe200078f10ff */
[----:B------:R-:W-:Y:S01]  /*0300*/  IMAD.IADD R11, R3, 0x1, -R0 ;  /* 0x00000001030b7824 */ /* 0x000fe200078e0a00 */
[----:B------:R-:W-:Y:S01]  /*0310*/  LEA.HI R0, R8, R5, RZ, 0x1 ;  /* 0x0000000508007211 */ /* 0x000fe200078f08ff */
[----:B------:R-:W-:Y:S01]  /*0320*/  USHF.L.U32 UR41, UR46, 0x6, URZ ;  /* 0x000000062e297899 */ /* 0x000fe2000800063f */
[--C-:B------:R-:W-:Y:S01]  /*0330*/  SHF.R.S32.HI R6, RZ, 0x2, R17.reuse ;  /* 0x00000002ff067819 */ /* 0x100fe20000011411 */
[----:B------:R-:W-:Y:S01]  /*0340*/  ULDC UR49, c[0x0][0x214] ;  /* 0x0000850000317ab9 */ /* 0x000fe20000000800 */
[----:B------:R-:W-:Y:S01]  /*0350*/  SHF.R.S32.HI R3, RZ, 0x1f, R17 ;  /* 0x0000001fff037819 */ /* 0x000fe20000011411 */
[----:B------:R-:W-:Y:S01]  /*0360*/  ULDC UR56, c[0x0][0x1c8] ;  /* 0x0000720000387ab9 */ /* 0x000fe20000000800 */
[----:B------:R-:W-:Y:S01]  /*0370*/  LOP3.LUT R2, R0, 0xfffffffe, RZ, 0xc0, !PT ;  /* 0xfffffffe00027812 */ /* 0x000fe200078ec0ff */
[----:B------:R-:W-:Y:S01]  /*0380*/  ULDC.U8 UR10, c[0x0][0x3d0] ;  /* 0x0000f400000a7ab9 */ /* 0x000fe20000000000 */
[----:B------:R-:W-:Y:S01]  /*0390*/  LEA.HI R0, R3, R6, RZ, 0x3 ;  /* 0x0000000603007211 */ /* 0x000fe200078f18ff */
[----:B------:R-:W-:-:S02]  /*03a0*/  ULDC UR50, c[0x0][0x224] ;  /* 0x0000890000327ab9 */ /* 0x000fc40000000800 */
[----:B------:R-:W-:Y:S01]  /*03b0*/  IMAD.IADD R9, R5, 0x1, -R2 ;  /* 0x0000000105097824 */ /* 0x000fe200078e0a02 */
[----:B------:R-:W-:Y:S01]  /*03c0*/  LOP3.LUT R0, R0, 0xfffffff8, RZ, 0xc0, !PT ;  /* 0xfffffff800007812 */ /* 0x000fe200078ec0ff */
[----:B------:R-:W-:Y:S01]  /*03d0*/  @UP5 UIMAD UR54, UR31, UR49, URZ ;  /* 0x000000311f3652a4 */ /* 0x000fe2000f8e023f */
[----:B------:R-:W-:Y:S01]  /*03e0*/  LOP3.LUT R2, R4, 0xffffffe0, RZ, 0xc0, !PT ;  /* 0xffffffe004027812 */ /* 0x000fe200078ec0ff */
[----:B------:R-:W-:Y:S02]  /*03f0*/  ULDC.64 UR4, c[0x0][0x118] ;  /* 0x0000460000047ab9 */ /* 0x000fe40000000a00 */
[----:B------:R-:W-:Y:S01]  /*0400*/  IMAD.IADD R7, R6, 0x1, -R0 ;  /* 0x0000000106077824 */ /* 0x000fe200078e0a00 */
[----:B------:R-:W-:Y:S01]  /*0410*/  LEA.HI R6, R14, R15, RZ, 0x3 ;  /* 0x0000000f0e067211 */ /* 0x000fe200078f18ff */
[----:B------:R-:W-:Y:S01]  /*0420*/  IMAD.IADD R0, R15, 0x1, -R2 ;  /* 0x000000010f007824 */ /* 0x000fe200078e0a02 */
[----:B------:R-:W-:Y:S02]  /*0430*/  ULOP3.LUT UR56, UR38, UR56, URZ, 0x3c, !UPT ;  /* 0x0000003826387292 */ /* 0x000fe4000f8e3c3f */
[----:B------:R-:W-:Y:S01]  /*0440*/  SHF.R.S32.HI R245, RZ, 0x3, R6 ;  /* 0x00000003fff57819 */ /* 0x000fe20000011406 */
[----:B------:R-:W-:Y:S01]  /*0450*/  USHF.R.S32.HI UR61, URZ, 0x1f, UR38 ;  /* 0x0000001f3f3d7899 */ /* 0x000fe20008011426 */
[----:B------:R-:W-:Y:S01]  /*0460*/  SHF.R.S32.HI R2, RZ, 0x1f, R0 ;  /* 0x0000001fff027819 */ /* 0x000fe20000011400 */
[----:B------:R-:W-:-:S02]  /*0470*/  UISETP.NE.AND UP6, UPT, UR10, URZ, UPT ;  /* 0x0000003f0a00728c */ /* 0x000fc4000bfc5270 */
[----:B------:R-:W-:Y:S01]  /*0480*/  IMAD.SHL.U32 R3, R245, 0x40, RZ ;  /* 0x00000040f5037824 */ /* 0x000fe200078e00ff */
[----:B------:R-:W-:Y:S01]  /*0490*/  LEA.HI R18, R2, R0, RZ, 0x2 ;  /* 0x0000000002127211 */ /* 0x000fe200078f10ff */
[----:B------:R-:W-:Y:S01]  /*04a0*/  USHF.R.S32.HI UR60, URZ, 0x1f, UR31 ;  /* 0x0000001f3f3c7899 */ /* 0x000fe2000801141f */
[----:B------:R-:W-:Y:S01]  /*04b0*/  LOP3.LUT R0, R6, 0xfffffff8, RZ, 0xc0, !PT ;  /* 0xfffffff806007812 */ /* 0x000fe200078ec0ff */
[----:B------:R-:W-:Y:S01]  /*04c0*/  USHF.R.S32.HI UR59, URZ, 0x1f, UR38 ;  /* 0x0000001f3f3b7899 */ /* 0x000fe20008011426 */
[----:B------:R-:W-:Y:S01]  /*04d0*/  LOP3.LUT R2, R8, 0xfffffff0, RZ, 0xc0, !PT ;  /* 0xfffffff008027812 */ /* 0x000fe200078ec0ff */
[----:B------:R-:W-:Y:S01]  /*04e0*/  IMAD.U32 R8, RZ, RZ, UR14 ;  /* 0x0000000eff087e24 */ /* 0x000fe2000f8e00ff */
[----:B------:R-:W-:Y:S01]  /*04f0*/  LOP3.LUT R3, R3, 0x1c0, RZ, 0xc0, !PT ;  /* 0x000001c003037812 */ /* 0x000fe200078ec0ff */
[C---:B------:R-:W-:Y:S01]  /*0500*/  IMAD.IADD R0, R15.reuse, 0x1, -R0 ;  /* 0x000000010f007824 */ /* 0x040fe200078e0a00 */
[----:B------:R-:W-:Y:S01]  /*0510*/  USHF.R.S32.HI UR58, URZ, 0x1f, UR31 ;  /* 0x0000001f3f3a7899 */ /* 0x000fe2000801141f */
[----:B------:R-:W-:Y:S01]  /*0520*/  IMAD.IADD R2, R15, 0x1, -R2 ;  /* 0x000000010f027824 */ /* 0x000fe200078e0a02 */
[----:B------:R-:W-:Y:S01]  /*0530*/  USHF.R.S32.HI UR57, URZ, 0x1f, UR38 ;  /* 0x0000001f3f397899 */ /* 0x000fe20008011426 */
[C---:B------:R-:W-:Y:S01]  /*0540*/  IMAD.SHL.U32 R4, R0.reuse, 0x8, RZ ;  /* 0x0000000800047824 */ /* 0x040fe200078e00ff */
[----:B------:R-:W-:Y:S01]  /*0550*/  LOP3.LUT P4, RZ, R0, 0x2, RZ, 0xc0, !PT ;  /* 0x0000000200ff7812 */ /* 0x000fe2000788c0ff */
[----:B------:R-:W-:Y:S01]  /*0560*/  UIMAD.WIDE.U32 UR42, UR36, UR44, URZ ;  /* 0x0000002c242a72a5 */ /* 0x000fe2000f8e003f */
[----:B------:R-:W-:Y:S01]  /*0570*/  SHF.R.S32.HI R5, RZ, 0x1f, R2 ;  /* 0x0000001fff057819 */ /* 0x000fe20000011402 */
[----:B------:R-:W-:Y:S01]  /*0580*/  UIMAD UR51, UR37, UR44, URZ ;  /* 0x0000002c253372a4 */ /* 0x000fe2000f8e023f */
[----:B------:R-:W-:Y:S01]  /*0590*/  LOP3.LUT R4, R3, 0x38, R4, 0xf8, !PT ;  /* 0x0000003803047812 */ /* 0x000fe200078ef804 */
[----:B------:R-:W-:Y:S01]  /*05a0*/  USHF.R.S32.HI UR53, URZ, 0x1f, UR47 ;  /* 0x0000001f3f357899 */ /* 0x000fe2000801142f */
[----:B------:R-:W-:Y:S01]  /*05b0*/  SHF.R.U32.HI R3, RZ, 0x3, R3 ;  /* 0x00000003ff037819 */ /* 0x000fe20000011603 */
[----:B------:R-:W-:Y:S01]  /*05c0*/  UIMAD UR50, UR6, UR50, URZ ;  /* 0x00000032063272a4 */ /* 0x000fe2000f8e023f */
[----:B------:R-:W-:Y:S01]  /*05d0*/  LEA.HI R10, R5, R2, RZ, 0x3 ;  /* 0x00000002050a7211 */ /* 0x000fe200078f18ff */
[----:B------:R-:W-:Y:S01]  /*05e0*/  IMAD.SHL.U32 R5, R9, 0x200, RZ ;  /* 0x0000020009057824 */ /* 0x000fe200078e00ff */
[----:B------:R-:W-:Y:S01]  /*05f0*/  LOP3.LUT R12, R4, R3, RZ, 0x3c, !PT ;  /* 0x00000003040c7212 */ /* 0x000fe200078e3cff */
[----:B------:R-:W-:Y:S01]  /*0600*/  @!UP5 UIMAD UR49, UR7, UR49, URZ ;  /* 0x000000310731d2a4 */ /* 0x000fe2000f8e023f */
[----:B------:R-:W-:Y:S01]  /*0610*/  LOP3.LUT R3, R10, 0xfffffff8, RZ, 0xc0, !PT ;  /* 0xfffffff80a037812 */ /* 0x000fe200078ec0ff */
[----:B------:R-:W-:Y:S01]  /*0620*/  USHF.R.S32.HI UR48, URZ, 0x1f, UR41 ;  /* 0x0000001f3f307899 */ /* 0x000fe20008011429 */
[C---:B------:R-:W-:Y:S01]  /*0630*/  LOP3.LUT P3, RZ, R0.reuse, 0x4, RZ, 0xc0, !PT ;  /* 0x0000000400ff7812 */ /* 0x040fe2000786c0ff */
[----:B------:R-:W-:Y:S01]  /*0640*/  IMAD.SHL.U32 R0, R0, 0x40, RZ ;  /* 0x0000004000007824 */ /* 0x000fe200078e00ff */
[----:B------:R-:W-:Y:S01]  /*0650*/  LEA.HI R4, R14, R15, RZ, 0x6 ;  /* 0x0000000f0e047211 */ /* 0x000fe200078f30ff */
[----:B------:R-:W-:Y:S01]  /*0660*/  IMAD.IADD R16, R2, 0x1, -R3 ;  /* 0x0000000102107824 */ /* 0x000fe200078e0a03 */
[----:B------:R-:W-:Y:S01]  /*0670*/  LOP3.LUT R3, R7, 0x1, RZ, 0xc0, !PT ;  /* 0x0000000107037812 */ /* 0x000fe200078ec0ff */
[----:B------:R-:W-:Y:S01]  /*0680*/  IMAD.SHL.U32 R2, R11, 0x10, RZ ;  /* 0x000000100b027824 */ /* 0x000fe200078e00ff */
[----:B------:R-:W-:Y:S01]  /*0690*/  LOP3.LUT R0, R0, 0x1c0, RZ, 0xc0, !PT ;  /* 0x000001c000007812 */ /* 0x000fe200078ec0ff */
[----:B------:R-:W-:Y:S01]  /*06a0*/  UMOV UR40, 0xffffc000 ;  /* 0xffffc00000287882 */ /* 0x000fe20000000000 */
[----:B------:R-:W-:-:S02]  /*06b0*/  SHF.R.S32.HI R4, RZ, 0x6, R4 ;  /* 0x00000006ff047819 */ /* 0x000fc40000011404 */
[C---:B------:R-:W-:Y:S02]  /*06c0*/  LOP3.LUT R210, R0.reuse, 0x8, R6, 0xf8, !PT ;  /* 0x0000000800d27812 */ /* 0x040fe400078ef806 */
[----:B------:R-:W-:Y:S02]  /*06d0*/  LOP3.LUT R2, R0, 0x30, R2, 0xf8, !PT ;  /* 0x0000003000027812 */ /* 0x000fe400078ef802 */
[----:B------:R-:W-:Y:S01]  /*06e0*/  SHF.R.U32.HI R205, RZ, 0x3, R0 ;  /* 0x00000003ffcd7819 */ /* 0x000fe20000011600 */
[----:B------:R-:W-:Y:S01]  /*06f0*/  IMAD R0, R4, 0x800, R5 ;  /* 0x0000080004007824 */ /* 0x000fe200078e0205 */
[----:B------:R-:W-:Y:S02]  /*0700*/  ISETP.NE.U32.AND P0, PT, R3, 0x1, PT ;  /* 0x000000010300780c */ /* 0x000fe40003f05070 */
[----:B------:R-:W-:Y:S02]  /*0710*/  LOP3.LUT R210, R210, R205, RZ, 0x3c, !PT ;  /* 0x000000cdd2d27212 */ /* 0x000fe400078e3cff */
[----:B------:R-:W-:Y:S01]  /*0720*/  LOP3.LUT R3, R2, 0x8, R6, 0xf8, !PT ;  /* 0x0000000802037812 */ /* 0x000fe200078ef806 */
[----:B------:R-:W-:Y:S01]  /*0730*/  IMAD.SHL.U32 R2, R9, 0x20, RZ ;  /* 0x0000002009027824 */ /* 0x000fe200078e00ff */
[----:B------:R-:W-:Y:S01]  /*0740*/  R2P PR, R7, 0x6 ;  /* 0x0000000607007804 */ /* 0x000fe20000000000 */
[----:B------:R-:W-:Y:S01]  /*0750*/  IMAD.IADD R210, R0, 0x1, R210 ;  /* 0x0000000100d27824 */ /* 0x000fe200078e02d2 */
[----:B------:R-:W-:Y:S01]  /*0760*/  LOP3.LUT R205, R5, R3, R205, 0xf6, !PT ;  /* 0x0000000305cd7212 */ /* 0x000fe200078ef6cd */
[----:B------:R-:W-:Y:S01]  /*0770*/  IMAD.SHL.U32 R6, R4, 0x8, RZ ;  /* 0x0000000804067824 */ /* 0x000fe200078e00ff */
[----:B------:R-:W-:Y:S01]  /*0780*/  LOP3.LUT R0, R2, 0x20, RZ, 0xc0, !PT ;  /* 0x0000002002007812 */ /* 0x000fe200078ec0ff */
[----:B------:R-:W-:Y:S01]  /*0790*/  IMAD.SHL.U32 R5, R7, 0x40, RZ ;  /* 0x0000004007057824 */ /* 0x000fe200078e00ff */
[----:B------:R-:W-:Y:S01]  /*07a0*/  LOP3.LUT R2, R17, 0x7ffffffc, RZ, 0xc0, !PT ;  /* 0x7ffffffc11027812 */ /* 0x000fe200078ec0ff */
[----:B------:R-:W-:Y:S01]  /*07b0*/  IMAD R7, R4, 0x200, R12 ;  /* 0x0000020004077824 */ /* 0x000fe200078e020c */
[----:B------:R-:W-:Y:S01]  /*07c0*/  LOP3.LUT R204, R0, 0x18, R6, 0xf8, !PT ;  /* 0x0000001800cc7812 */ /* 0x000fe200078ef806 */
[----:B------:R-:W-:Y:S01]  /*07d0*/  IMAD.SHL.U32 R210, R210, 0x2, RZ ;  /* 0x00000002d2d27824 */ /* 0x000fe200078e00ff */
[----:B------:R-:W-:Y:S01]  /*07e0*/  LEA.HI R0, R14, R15, RZ, 0x7 ;  /* 0x0000000f0e007211 */ /* 0x000fe200078f38ff */
[C---:B------:R-:W-:Y:S01]  /*07f0*/  IMAD.IADD R2, R15.reuse, 0x1, -R2 ;  /* 0x000000010f027824 */ /* 0x040fe200078e0a02 */
[----:B------:R-:W-:Y:S01]  /*0800*/  STL [R1+0x8], R7 ;  /* 0x0000080701007387 */ /* 0x000fe20000100800 */
[----:B------:R-:W-:Y:S01]  /*0810*/  IMAD.SHL.U32 R15, R15, 0x2, RZ ;  /* 0x000000020f0f7824 */ /* 0x000fe200078e00ff */
[----:B------:R-:W-:Y:S01]  /*0820*/  SHF.R.S32.HI R0, RZ, 0x7, R0 ;  /* 0x00000007ff007819 */ /* 0x000fe20000011400 */
[----:B------:R-:W-:Y:S01]  /*0830*/  IMAD.SHL.U32 R2, R2, 0x2, RZ ;  /* 0x0000000202027824 */ /* 0x000fe200078e00ff */
[----:B------:R-:W-:Y:S01]  /*0840*/  SEL R226, R226, 0x10, !P0 ;  /* 0x00000010e2e27807 */ /* 0x000fe20004000000 */
[----:B------:R-:W-:-:S02]  /*0850*/  IMAD.SHL.U32 R205, R205, 0x2, RZ ;  /* 0x00000002cdcd7824 */ /* 0x000fc400078e00ff */
[--C-:B------:R-:W-:Y:S02]  /*0860*/  IMAD R8, R11, 0x400, R2.reuse ;  /* 0x000004000b087824 */ /* 0x100fe400078e0202 */
[----:B------:R-:W-:Y:S02]  /*0870*/  IMAD R6, R0, 0x1000, R2 ;  /* 0x0000100000067824 */ /* 0x000fe400078e0202 */
[----:B------:R-:W-:Y:S02]  /*0880*/  IMAD.SHL.U32 R2, R4, 0x20, RZ ;  /* 0x0000002004027824 */ /* 0x000fe400078e00ff */
[----:B------:R-:W-:Y:S01]  /*0890*/  IMAD.SHL.U32 R3, R0, 0x8, RZ ;  /* 0x0000000800037824 */ /* 0x000fe200078e00ff */
[----:B------:R-:W-:Y:S01]  /*08a0*/  LOP3.LUT R0, R5, 0x1c0, RZ, 0xc0, !PT ;  /* 0x000001c005007812 */ /* 0x000fe200078ec0ff */
[----:B------:R-:W-:Y:S01]  /*08b0*/  IMAD R6, R13, 0x400, R6 ;  /* 0x000004000d067824 */ /* 0x000fe200078e0206 */
[----:B------:R-:W-:Y:S02]  /*08c0*/  LOP3.LUT R4, R2, 0x6, R15, 0xf8, !PT ;  /* 0x0000000602047812 */ /* 0x000fe400078ef80f */
[----:B------:R-:W-:-:S02]  /*08d0*/  LOP3.LUT R5, R0, 0x20, R2, 0xf8, !PT ;  /* 0x0000002000057812 */ /* 0x000fc400078ef802 */
[----:B------:R-:W-:Y:S01]  /*08e0*/  LOP3.LUT R3, R3, 0x8, RZ, 0xc0, !PT ;  /* 0x0000000803037812 */ /* 0x000fe200078ec0ff */
[----:B------:R1:W-:Y:S01]  /*08f0*/  STL [R1+0x1c], R4 ;  /* 0x00001c0401007387 */ /* 0x0003e20000100800 */
[----:B------:R-:W-:-:S04]  /*0900*/  SHF.R.U32.HI R2, RZ, 0x3, R0 ;  /* 0x00000003ff027819 */ /* 0x000fc80000011600 */
[----:B------:R-:W-:Y:S02]  /*0910*/  LOP3.LUT R0, R2, R0, R3, 0x1e, !PT ;  /* 0x0000000002007212 */ /* 0x000fe400078e1e03 */
[----:B------:R-:W-:Y:S01]  /*0920*/  LOP3.LUT R5, R5, R2, RZ, 0x3c, !PT ;  /* 0x0000000205057212 */ /* 0x000fe200078e3cff */
[----:B------:R-:W-:Y:S02]  /*0930*/  IMAD.SHL.U32 R2, R9, 0x8, RZ ;  /* 0x0000000809027824 */ /* 0x000fe400078e00ff */
[----:B------:R-:W-:Y:S02]  /*0940*/  IMAD.IADD R8, R8, 0x1, R0 ;  /* 0x0000000108087824 */ /* 0x000fe400078e0200 */
[----:B------:R-:W-:Y:S01]  /*0950*/  IMAD.IADD R6, R5, 0x1, R6 ;  /* 0x0000000105067824 */ /* 0x000fe200078e0206 */
[----:B------:R-:W-:Y:S01]  /*0960*/  SHF.R.S32.HI R5, RZ, 0x2, R18 ;  /* 0x00000002ff057819 */ /* 0x000fe20000011412 */
[----:B------:R-:W-:Y:S02]  /*0970*/  IMAD.SHL.U32 R0, R10, 0x40, RZ ;  /* 0x000000400a007824 */ /* 0x000fe400078e00ff */
[----:B------:R-:W-:-:S02]  /*0980*/  IMAD.SHL.U32 R224, R6, 0x2, RZ ;  /* 0x0000000206e07824 */ /* 0x000fc400078e00ff */
[----:B------:R-:W-:Y:S01]  /*0990*/  IMAD R11, R13, 0x10, R5 ;  /* 0x000000100d0b7824 */ /* 0x000fe200078e0205 */
[----:B------:R-:W-:Y:S01]  /*09a0*/  LOP3.LUT R0, R0, 0xfffffe00, RZ, 0xc0, !PT ;  /* 0xfffffe0000007812 */ /* 0x000fe200078ec0ff */
[----:B------:R-:W-:-:S03]  /*09b0*/  IMAD.IADD R227, R224, 0x1, R226 ;  /* 0x00000001e0e37824 */ /* 0x000fc600078e02e2 */
[----:B------:R-:W-:Y:S01]  /*09c0*/  STL [R1+0x28], R11 ;  /* 0x0000280b01007387 */ /* 0x000fe20000100800 */
[----:B------:R-:W-:Y:S02]  /*09d0*/  IMAD R5, R13, 0x400, R0 ;  /* 0x000004000d057824 */ /* 0x000fe400078e0200 */
[----:B-1----:R-:W-:-:S05]  /*09e0*/  IMAD.SHL.U32 R4, R9, 0x10, RZ ;  /* 0x0000001009047824 */ /* 0x002fca00078e00ff */
[----:B------:R-:W-:Y:S01]  /*09f0*/  LOP3.LUT R7, R3, 0x10, R4, 0xf8, !PT ;  /* 0x0000001003077812 */ /* 0x000fe200078ef804 */
[----:B------:R-:W-:-:S05]  /*0a00*/  IMAD.SHL.U32 R3, R16, 0x40, RZ ;  /* 0x0000004010037824 */ /* 0x000fca00078e00ff */
[----:B------:R-:W-:-:S04]  /*0a10*/  LOP3.LUT R3, R3, 0x1c0, RZ, 0xc0, !PT ;  /* 0x000001c003037812 */ /* 0x000fc800078ec0ff */
[----:B------:R-:W-:Y:S02]  /*0a20*/  LOP3.LUT R2, R3, 0x8, R2, 0xf8, !PT ;  /* 0x0000000803027812 */ /* 0x000fe400078ef802 */
[----:B------:R-:W-:-:S04]  /*0a30*/  SHF.R.U32.HI R4, RZ, 0x3, R3 ;  /* 0x00000003ff047819 */ /* 0x000fc80000011603 */
[----:B------:R-:W-:Y:S02]  /*0a40*/  LOP3.LUT R216, R2, R4, RZ, 0x3c, !PT ;  /* 0x0000000402d87212 */ /* 0x000fe400078e3cff */
[C-C-:B------:R-:W-:Y:S02]  /*0a50*/  LOP3.LUT R2, R4.reuse, R7, R3.reuse, 0x1e, !PT ;  /* 0x0000000704027212 */ /* 0x140fe400078e1e03 */
[----:B------:R-:W-:Y:S01]  /*0a60*/  LOP3.LUT R204, R4, R204, R3, 0x1e, !PT ;  /* 0x000000cc04cc7212 */ /* 0x000fe200078e1e03 */
[----:B------:R-:W-:Y:S01]  /*0a70*/  IMAD.MOV.U32 R4, RZ, RZ, 0x20 ;  /* 0x00000020ff047424 */ /* 0x000fe200078e00ff */
[-C--:B------:R-:W-:Y:S01]  /*0a80*/  LOP3.LUT R214, R2, R0.reuse, RZ, 0xfc, !PT ;  /* 0x0000000002d67212 */ /* 0x080fe200078efcff */
[----:B------:R-:W-:Y:S01]  /*0a90*/  IMAD.MOV.U32 R2, RZ, RZ, 0x40 ;  /* 0x00000040ff027424 */ /* 0x000fe200078e00ff */
[----:B------:R-:W-:Y:S01]  /*0aa0*/  LOP3.LUT R204, R204, R0, RZ, 0xfc, !PT ;  /* 0x00000000cccc7212 */ /* 0x000fe200078efcff */
[----:B------:R-:W-:Y:S01]  /*0ab0*/  IMAD.IADD R216, R5, 0x1, R216 ;  /* 0x0000000105d87824 */ /* 0x000fe200078e02d8 */
[----:B------:R-:W-:-:S02]  /*0ac0*/  IADD3 R0, R11, -0x40, RZ ;  /* 0xffffffc00b007810 */ /* 0x000fc40007ffe0ff */
[----:B------:R-:W-:Y:S02]  /*0ad0*/  SEL R211, R4, 0xffffffe0, !P4 ;  /* 0xffffffe004d37807 */ /* 0x000fe40006000000 */
[----:B------:R-:W-:Y:S02]  /*0ae0*/  SHF.R.S32.HI R3, RZ, 0x1f, R0 ;  /* 0x0000001fff037819 */ /* 0x000fe40000011400 */
[----:B------:R-:W-:Y:S01]  /*0af0*/  SEL R212, R2, 0xffffffc0, !P3 ;  /* 0xffffffc002d47807 */ /* 0x000fe20005800000 */
[----:B------:R-:W-:Y:S01]  /*0b00*/  IMAD.IADD R211, R210, 0x1, R211 ;  /* 0x00000001d2d37824 */ /* 0x000fe200078e02d3 */
[C---:B------:R-:W-:Y:S01]  /*0b10*/  SHF.L.U64.HI R3, R0.reuse, 0x2, R3 ;  /* 0x0000000200037819 */ /* 0x040fe20000010203 */
[----:B------:R-:W-:Y:S01]  /*0b20*/  IMAD.SHL.U32 R0, R0, 0x4, RZ ;  /* 0x0000000400007824 */ /* 0x000fe200078e00ff */
[----:B------:R-:W-:Y:S01]  /*0b30*/  SEL R4, R4, 0xffffffe0, !P1 ;  /* 0xffffffe004047807 */ /* 0x000fe20004800000 */
[----:B------:R-:W-:Y:S01]  /*0b40*/  IMAD.IADD R213, R210, 0x1, R212 ;  /* 0x00000001d2d57824 */ /* 0x000fe200078e02d4 */
[----:B------:R-:W-:Y:S01]  /*0b50*/  LEA R7, R8, 0xc000, 0x1 ;  /* 0x0000c00008077811 */ /* 0x000fe200078e08ff */
[----:B------:R1:W-:Y:S01]  /*0b60*/  STL [R1+0x18], R3 ;  /* 0x0000180301007387 */ /* 0x0003e20000100800 */
[----:B------:R-:W-:Y:S01]  /*0b70*/  SEL R2, R2, 0xffffffc0, !P2 ;  /* 0xffffffc002027807 */ /* 0x000fe20005000000 */
[----:B------:R-:W-:Y:S01]  /*0b80*/  IMAD.IADD R225, R224, 0x1, R4 ;  /* 0x00000001e0e17824 */ /* 0x000fe200078e0204 */
[----:B------:R-:W-:Y:S01]  /*0b90*/  LEA R204, R204, 0xc000, 0x1 ;  /* 0x0000c000cccc7811 */ /* 0x000fe200078e08ff */
[----:B------:R2:W-:Y:S01]  /*0ba0*/  STL [R1+0x14], R0 ;  /* 0x0000140001007387 */ /* 0x0005e20000100800 */
[----:B------:R-:W-:-:S02]  /*0bb0*/  IMAD.IADD R5, R4, 0x1, R7 ;  /* 0x0000000104057824 */ /* 0x000fc400078e0207 */
[----:B------:R-:W-:Y:S01]  /*0bc0*/  IMAD.IADD R212, R212, 0x1, R211 ;  /* 0x00000001d4d47824 */ /* 0x000fe200078e02d3 */
[----:B------:R-:W-:Y:S01]  /*0bd0*/  STL [R1+0xc], R7 ;  /* 0x00000c0701007387 */ /* 0x000fe20000100800 */
[--C-:B------:R-:W-:Y:S02]  /*0be0*/  IMAD.IADD R4, R5, 0x1, R2.reuse ;  /* 0x0000000105047824 */ /* 0x100fe400078e0202 */
[----:B------:R-:W-:Y:S01]  /*0bf0*/  IMAD.IADD R226, R226, 0x1, R225 ;  /* 0x00000001e2e27824 */ /* 0x000fe200078e02e1 */
[----:B------:R-:W-:Y:S01]  /*0c00*/  STL [R1+0x20], R5 ;  /* 0x0000200501007387 */ /* 0x000fe20000100800 */
[C---:B-1----:R-:W-:Y:S02]  /*0c10*/  IADD3 R3, R7.reuse, 0x420, RZ ;  /* 0x0000042007037810 */ /* 0x042fe40007ffe0ff */
[C---:B------:R-:W-:Y:S01]  /*0c20*/  @P1 IADD3 R3, R7.reuse, 0x3e0, RZ ;  /* 0x000003e007031810 */ /* 0x040fe20007ffe0ff */
[----:B--2---:R-:W-:-:S05]  /*0c30*/  IMAD.IADD R0, R7, 0x1, R2 ;  /* 0x0000000107007824 */ /* 0x004fca00078e0202 */
[----:B------:R1:W-:Y:S04]  /*0c40*/  STL [R1+0x10], R0 ;  /* 0x0000100001007387 */ /* 0x0003e80000100800 */
[----:B------:R2:W-:Y:S04]  /*0c50*/  STL [R1+0x30], R3 ;  /* 0x0000300301007387 */ /* 0x0005e80000100800 */
[----:B------:R2:W-:Y:S01]  /*0c60*/  STL [R1+0x24], R4 ;  /* 0x0000240401007387 */ /* 0x0005e20000100800 */
[----:B-1----:R-:W-:-:S05]  /*0c70*/  IMAD.IADD R0, R2, 0x1, R3 ;  /* 0x0000000102007824 */ /* 0x002fca00078e0203 */
[----:B------:R2:W-:Y:S02]  /*0c80*/  STL [R1+0x2c], R0 ;  /* 0x00002c0001007387 */ /* 0x0005e40000100800 */
.L_x_312:
[----:B------:R-:W-:Y:S02]  /*0c90*/  ULDC.64 UR6, c[0x0][0x240] ;  /* 0x0000900000067ab9 */ /* 0x000fe40000000a00 */
[----:B------:R-:W-:Y:S02]  /*0ca0*/  UISETP.NE.U32.AND UP4, UPT, URZ, UR6, UPT ;  /* 0x000000063f00728c */ /* 0x000fe4000bf85070 */
[----:B------:R-:W-:Y:S02]  /*0cb0*/  USHF.L.U32 UR13, UR31, 0x2, URZ ;  /* 0x000000021f0d7899 */ /* 0x000fe4000800063f */
[----:B------:R-:W-:Y:S02]  /*0cc0*/  USHF.R.S32.HI UR23, URZ, 0x1f, UR31 ;  /* 0x0000001f3f177899 */ /* 0x000fe4000801141f */
[----:B------:R-:W-:Y:S02]  /*0cd0*/  UISETP.NE.AND.EX UP4, UPT, URZ, UR7, UPT, UP4 ;  /* 0x000000073f00728c */ /* 0x000fe4000bf85340 */
[----:B------:R-:W-:-:S02]  /*0ce0*/  ULDC.64 UR10, c[0x0][0x250] ;  /* 0x00009400000a7ab9 */ /* 0x000fc40000000a00 */
[----:B------:R-:W-:Y:S02]  /*0cf0*/  UISETP.NE.U32.AND UP2, UPT, URZ, UR10, UPT ;  /* 0x0000000a3f00728c */ /* 0x000fe4000bf45070 */
[----:B------:R-:W-:Y:S01]  /*0d00*/  USHF.L.U64.HI UR12, UR31, 0x2, UR23 ;  /* 0x000000021f0c7899 */ /* 0x000fe20008010217 */
[----:B------:R-:W-:Y:S01]  /*0d10*/  PLOP3.LUT P2, PT, PT, PT, UP4, 0x80, 0x0 ;  /* 0x000000000000781c */ /* 0x000fe20003f4f048 */
[----:B------:R-:W-:Y:S02]  /*0d20*/  UIADD3 UR6, UP0, UR13, UR6, URZ ;  /* 0x000000060d067290 */ /* 0x000fe4000ff1e03f */
[----:B------:R-:W-:Y:S02]  /*0d30*/  UISETP.NE.AND.EX UP2, UPT, URZ, UR11, UPT, UP2 ;  /* 0x0000000b3f00728c */ /* 0x000fe4000bf45320 */
[----:B------:R-:W-:Y:S02]  /*0d40*/  UIADD3.X UR7, UR12, UR7, URZ, UP0, !UPT ;  /* 0x000000070c077290 */ /* 0x000fe400087fe43f */
[----:B-1----:R-:W-:Y:S01]  /*0d50*/  IMAD.U32 R2, RZ, RZ, UR6 ;  /* 0x00000006ff027e24 */ /* 0x002fe2000f8e00ff */
[----:B------:R-:W-:Y:S01]  /*0d60*/  ULDC.U8 UR14, c[0x0][0x312] ;  /* 0x0000c480000e7ab9 */ /* 0x000fe20000000000 */
[----:B------:R-:W-:Y:S01]  /*0d70*/  PLOP3.LUT P0, PT, PT, PT, UP2, 0x80, 0x0 ;  /* 0x000000000000781c */ /* 0x000fe20003f0f028 */
[----:B------:R-:W-:Y:S01]  /*0d80*/  ULDC.64 UR8, c[0x0][0x248] ;  /* 0x0000920000087ab9 */ /* 0x000fe20000000a00 */
[----:B--2---:R-:W-:Y:S01]  /*0d90*/  IMAD.U32 R3, RZ, RZ, UR7 ;  /* 0x00000007ff037e24 */ /* 0x004fe2000f8e00ff */
[----:B------:R-:W-:-:S02]  /*0da0*/  UISETP.NE.AND UP3, UPT, UR14, URZ, UPT ;  /* 0x0000003f0e00728c */ /* 0x000fc4000bf65270 */
[----:B------:R-:W-:Y:S02]  /*0db0*/  @UP2 UIADD3 UR6, UP0, UR13, UR10, URZ ;  /* 0x0000000a0d062290 */ /* 0x000fe4000ff1e03f */
[----:B------:R1:W2:Y:S01]  /*0dc0*/  @P2 LDG.E R7, [R2.64] ;  /* 0x0000000402072981 */ /* 0x0002a2000c1e1900 */
[----:B------:R-:W-:Y:S02]  /*0dd0*/  UISETP.EQ.U32.AND UP1, UPT, URZ, UR8, UPT ;  /* 0x000000083f00728c */ /* 0x000fe4000bf22070 */
[----:B------:R-:W-:Y:S01]  /*0de0*/  @UP2 UIADD3.X UR7, UR12, UR11, URZ, UP0, !UPT ;  /* 0x0000000b0c072290 */ /* 0x000fe200087fe43f */
[----:B------:R1:W3:Y:S01]  /*0df0*/  @P2 LDG.E R6, [R2.64+0x4] ;  /* 0x0000040402062981 */ /* 0x0002e2000c1e1900 */
[----:B------:R-:W-:Y:S01]  /*0e00*/  MOV R4, UR6 ;  /* 0x0000000600047c02 */ /* 0x000fe20008000f00 */
[----:B------:R-:W-:-:S03]  /*0e10*/  UISETP.EQ.OR.EX UP1, UPT, URZ, UR9, !UP3, UP1 ;  /* 0x000000093f00728c */ /* 0x000fc6000df22710 */
[----:B------:R-:W-:Y:S01]  /*0e20*/  IMAD.U32 R5, RZ, RZ, UR7 ;  /* 0x00000007ff057e24 */ /* 0x000fe2000f8e00ff */
[----:B------:R-:W-:-:S04]  /*0e30*/  UIADD3 UR8, UP0, UR13, UR8, URZ ;  /* 0x000000080d087290 */ /* 0x000fc8000ff1e03f */
[----:B------:R-:W4:Y:S01]  /*0e40*/  @P0 LDG.E R4, [R4.64] ;  /* 0x0000000404040981 */ /* 0x000f22000c1e1900 */
[----:B------:R-:W-:Y:S01]  /*0e50*/  PLOP3.LUT P1, PT, PT, PT, UP1, 0x80, 0x0 ;  /* 0x000000000000781c */ /* 0x000fe20003f2f018 */
[----:B------:R-:W-:Y:S01]  /*0e60*/  UIADD3.X UR9, UR12, UR9, URZ, UP0, !UPT ;  /* 0x000000090c097290 */ /* 0x000fe200087fe43f */
[----:B-1----:R-:W-:-:S05]  /*0e70*/  IMAD.U32 R2, RZ, RZ, UR8 ;  /* 0x00000008ff027e24 */ /* 0x002fca000f8e00ff */
[----:B------:R-:W-:-:S06]  /*0e80*/  MOV R3, UR9 ;  /* 0x0000000900037c02 */ /* 0x000fcc0008000f00 */
[----:B------:R-:W5:Y:S01]  /*0e90*/  @!P1 LDG.E R0, [R2.64] ;  /* 0x0000000402009981 */ /* 0x000f62000c1e1900 */
[----:B------:R-:W-:Y:S02]  /*0ea0*/  UMOV UR17, 0xffffffff ;  /* 0xffffffff00117882 */ /* 0x000fe40000000000 */
[----:B------:R-:W-:Y:S02]  /*0eb0*/  UMOV UR16, URZ ;  /* 0x0000003f00107c82 */ /* 0x000fe40008000000 */
[----:B------:R-:W-:Y:S02]  /*0ec0*/  UMOV UR19, 0xffffffff ;  /* 0xffffffff00137882 */ /* 0x000fe40000000000 */
[----:B------:R-:W-:Y:S01]  /*0ed0*/  ULDC UR8, c[0x0][0x218] ;  /* 0x0000860000087ab9 */ /* 0x000fe20000000800 */
[----:B--2---:R-:W1:Y:S08]  /*0ee0*/  @P2 R2UR UR17, R7 ;  /* 0x00000000071123c2 */ /* 0x004e7000000e0000 */
[----:B---3--:R-:W1:Y:S08]  /*0ef0*/  @P2 R2UR UR6, R6 ;  /* 0x00000000060623c2 */ /* 0x008e7000000e0000 */
[----:B----4-:R2:W3:Y:S01]  /*0f00*/  @P0 R2UR UR16, R4 ;  /* 0x00000000041003c2 */ /* 0x0104e200000e0000 */
[----:B------:R-:W-:-:S04]  /*0f10*/  ISETP.NE.U32.AND P0, PT, RZ, c[0x0][0x248], PT ;  /* 0x00009200ff007a0c */ /* 0x000fc80003f05070 */
[----:B------:R-:W-:Y:S01]  /*0f20*/  ISETP.NE.AND.EX P0, PT, RZ, c[0x0][0x24c], PT, P0 ;  /* 0x00009300ff007a0c */ /* 0x000fe20003f05300 */
[----:B-1----:R-:W-:Y:S02]  /*0f30*/  @UP4 UIADD3 UR27, UR6, -UR17, URZ ;  /* 0x80000011061b4290 */ /* 0x002fe4000fffe03f */
[----:B-----5:R2:W1:Y:S05]  /*0f40*/  @!P1 R2UR UR19, R0 ;  /* 0x00000000001393c2 */ /* 0x02046a00000e0000 */
[----:B------:R-:W-:-:S05]  /*0f50*/  @!UP4 ULDC UR27, c[0x0][0x214] ;  /* 0x00008500001bcab9 */ /* 0x000fca0000000800 */
[----:B------:R-:W-:Y:S05]  /*0f60*/  @!P0 BRA `(.L_x_268) ;  /* 0x0000007000008947 */ /* 0x000fea0003800000 */
[----:B---3--:R-:W-:-:S13]  /*0f70*/  PLOP3.LUT P0, PT, PT, PT, UP3, 0x80, 0x0 ;  /* 0x000000000000781c */ /* 0x008fda0003f0f038 */
[----:B--2---:R-:W2:Y:S04]  /*0f80*/  @P0 LDG.E R0, [R2.64+0x4] ;  /* 0x0000040402000981 */ /* 0x004ea8000c1e1900 */
[----:B------:R-:W3:Y:S01]  /*0f90*/  @!P0 LDG.E R2, [R2.64] ;  /* 0x0000000402028981 */ /* 0x000ee2000c1e1900 */
[----:B--2---:R-:W2:Y:S02]  /*0fa0*/  @P0 R2UR UR6, R0 ;  /* 0x00000000000603c2 */ /* 0x004ea400000e0000 */
[----:B-12---:R-:W-:-:S11]  /*0fb0*/  @UP3 UIADD3 UR8, UR6, -UR19, URZ ;  /* 0x8000001306083290 */ /* 0x006fd6000fffe03f */
[----:B---3--:R1:W2:Y:S01]  /*0fc0*/  @!P0 R2UR UR8, R2 ;  /* 0x00000000020883c2 */ /* 0x0082a200000e0000 */
[----:B------:R-:W-:-:S07]  /*0fd0*/  DEPBAR.LE SB1, 0x0, {2} ;  /* 0x000090040000791a */ /* 0x000fce0000000000 */
.L_x_268:
[----:B---3--:R-:W-:Y:S02]  /*0fe0*/  ULDC.64 UR6, c[0x0][0x258] ;  /* 0x0000960000067ab9 */ /* 0x008fe40000000a00 */
[----:B------:R-:W-:-:S04]  /*0ff0*/  UISETP.NE.U32.AND UP1, UPT, URZ, UR6, UPT ;  /* 0x000000063f00728c */ /* 0x000fc8000bf25070 */
[----:B------:R-:W-:-:S06]  /*1000*/  UISETP.NE.AND.EX UP1, UPT, URZ, UR7, UPT, UP1 ;  /* 0x000000073f00728c */ /* 0x000fcc000bf25310 */
[----:B------:R-:W-:-:S05]  /*1010*/  PLOP3.LUT P0, PT, PT, PT, UP1, 0x80, 0x0 ;  /* 0x000000000000781c */ /* 0x000fca0003f0f018 */
[----:B------:R-:W-:-:S04]  /*1020*/  @UP1 UIADD3 UR6, UP0, UR13, UR6, URZ ;  /* 0x000000060d061290 */ /* 0x000fc8000ff1e03f */
[----:B------:R-:W-:Y:S02]  /*1030*/  @UP1 UIADD3.X UR7, UR12, UR7, URZ, UP0, !UPT ;  /* 0x000000070c071290 */ /* 0x000fe400087fe43f */
[----:B------:R-:W-:-:S04]  /*1040*/  IMAD.U32 R2, RZ, RZ, UR6 ;  /* 0x00000006ff027e24 */ /* 0x000fc8000f8e00ff */
[----:B------:R-:W-:Y:S01]  /*1050*/  IMAD.U32 R3, RZ, RZ, UR7 ;  /* 0x00000007ff037e24 */ /* 0x000fe2000f8e00ff */
[----:B------:R-:W-:-:S04]  /*1060*/  ULDC.64 UR6, c[0x0][0x268] ;  /* 0x00009a0000067ab9 */ /* 0x000fc80000000a00 */
[----:B--2---:R-:W2:Y:S01]  /*1070*/  @P0 LDG.E R0, [R2.64] ;  /* 0x0000000402000981 */ /* 0x004ea2000c1e1900 */
[----:B------:R-:W-:Y:S02]  /*1080*/  @!UP1 UISETP.NE.U32.AND UP0, UPT, URZ, UR6, UPT ;  /* 0x000000063f00928c */ /* 0x000fe4000bf05070 */
[----:B------:R-:W-:Y:S02]  /*1090*/  ULDC UR10, c[0x0][0x21c] ;  /* 0x00008700000a7ab9 */ /* 0x000fe40000000800 */
[----:B------:R-:W-:Y:S02]  /*10a0*/  @!UP1 UISETP.NE.AND.EX UP0, UPT, URZ, UR7, UPT, UP0 ;  /* 0x000000073f00928c */ /* 0x000fe4000bf05300 */
[----:B------:R-:W-:Y:S02]  /*10b0*/  USHF.L.U32 UR22, UR18, 0x7, URZ ;  /* 0x0000000712167899 */ /* 0x000fe4000800063f */
[----:B------:R-:W-:Y:S01]  /*10c0*/  @!UP1 USEL UR7, URZ, UR10, !UP0 ;  /* 0x0000000a3f079287 */ /* 0x000fe2000c000000 */
[----:B--2---:R-:W2:Y:S02]  /*10d0*/  @P0 R2UR UR9, R0 ;  /* 0x00000000000903c2 */ /* 0x004ea400000e0000 */
[----:B--2---:R-:W-:-:S02]  /*10e0*/  @UP1 UIADD3 UR6, UR9, -UR16, URZ ;  /* 0x8000001009061290 */ /* 0x004fc4000fffe03f */
[----:B------:R-:W-:-:S04]  /*10f0*/  @!UP1 UIADD3 UR6, UR7, UR8, -UR16 ;  /* 0x0000000807069290 */ /* 0x000fc8000fffe810 */
[----:B------:R-:W-:-:S06]  /*1100*/  UISETP.GT.AND UP0, UPT, UR6, UR22, UPT ;  /* 0x000000160600728c */ /* 0x000fcc000bf04270 */
[----:B------:R-:W-:-:S13]  /*1110*/  PLOP3.LUT P0, PT, PT, PT, UP0, 0x80, 0x0 ;  /* 0x000000000000781c */ /* 0x000fda0003f0f008 */
[----:B------:R-:W-:Y:S05]  /*1120*/  @!P0 BRA `(.L_x_269) ;  /* 0x0000870000008947 */ /* 0x000fea0003800000 */
[----:B------:R-:W-:Y:S02]  /*1130*/  ULDC.64 UR10, c[0x0][0x178] ;  /* 0x00005e00000a7ab9 */ /* 0x000fe40000000a00 */
[----:B------:R-:W-:Y:S02]  /*1140*/  UIMAD UR7, UR23, UR10, URZ ;  /* 0x0000000a170772a4 */ /* 0x000fe4000f8e023f */
[----:B-1----:R-:W-:Y:S02]  /*1150*/  UISETP.NE.AND UP0, UPT, UR19, -0x1, UPT ;  /* 0xffffffff1300788c */ /* 0x002fe4000bf05270 */
[----:B------:R-:W-:Y:S02]  /*1160*/  UIMAD UR13, UR31, UR11, UR7 ;  /* 0x0000000b1f0d72a4 */ /* 0x000fe4000f8e0207 */
[----:B------:R-:W-:Y:S02]  /*1170*/  UIADD3 UR7, UR27, 0x3f, URZ ;  /* 0x0000003f1b077890 */ /* 0x000fe4000fffe03f */
[----:B------:R-:W-:Y:S01]  /*1180*/  ULDC.64 UR14, c[0x0][0x190] ;  /* 0x00006400000e7ab9 */ /* 0x000fe20000000a00 */
[----:B------:R-:W-:Y:S01]  /*1190*/  PLOP3.LUT P0, PT, PT, PT, UP0, 0x80, 0x0 ;  /* 0x000000000000781c */ /* 0x000fe20003f0f008 */
[----:B------:R-:W-:-:S02]  /*11a0*/  USHF.R.S32.HI UR12, URZ, 0x1f, UR7 ;  /* 0x0000001f3f0c7899 */ /* 0x000fc40008011407 */
[----:B------:R-:W-:Y:S02]  /*11b0*/  UIMAD.WIDE.U32 UR8, UR31, UR10, URZ ;  /* 0x0000000a1f0872a5 */ /* 0x000fe4000f8e003f */
[----:B------:R-:W-:Y:S02]  /*11c0*/  UISETP.NE.AND UP1, UPT, UR17, -0x1, UPT ;  /* 0xffffffff1100788c */ /* 0x000fe4000bf25270 */
[----:B------:R-:W-:Y:S02]  /*11d0*/  UIMAD.WIDE.U32 UR10, UR17, UR14, URZ ;  /* 0x0000000e110a72a5 */ /* 0x000fe4000f8e003f */
[----:B------:R-:W-:Y:S02]  /*11e0*/  ULEA.HI UR33, UR12, UR7, URZ, 0x6 ;  /* 0x000000070c217291 */ /* 0x000fe4000f8f303f */
[----:B------:R-:W-:Y:S02]  /*11f0*/  @UP0 UIADD3 UR7, UR16, UR19, URZ ;  /* 0x0000001310070290 */ /* 0x000fe4000fffe03f */
[----:B------:R-:W-:-:S02]  /*1200*/  ULDC.64 UR20, c[0x0][0x198] ;  /* 0x0000660000147ab9 */ /* 0x000fc40000000a00 */
[----:B------:R-:W-:Y:S02]  /*1210*/  USEL UR39, UR8, UR10, !UP1 ;  /* 0x0000000a08277287 */ /* 0x000fe4000c800000 */
[----:B------:R-:W-:Y:S02]  /*1220*/  UIADD3 UR34, UR9, UR13, URZ ;  /* 0x0000000d09227290 */ /* 0x000fe4000fffe03f */
[----:B------:R-:W-:Y:S02]  /*1230*/  ULOP3.LUT UR12, UR33, 0xffffffc0, URZ, 0xc0, !UPT ;  /* 0xffffffc0210c7892 */ /* 0x000fe4000f8ec03f */
[----:B------:R-:W-:Y:S02]  /*1240*/  @UP0 UIMAD.WIDE.U32 UR8, UR7, UR20, URZ ;  /* 0x00000014070802a5 */ /* 0x000fe4000f8e003f */
[----:B------:R-:W-:Y:S02]  /*1250*/  UIMAD UR10, UR17, UR15, URZ ;  /* 0x0000000f110a72a4 */ /* 0x000fe4000f8e023f */
[----:B------:R-:W-:-:S02]  /*1260*/  UIADD3 UR14, UR12, -0x40, URZ ;  /* 0xffffffc00c0e7890 */ /* 0x000fc4000fffe03f */
[----:B------:R-:W-:Y:S02]  /*1270*/  @UP0 UIMAD UR35, UR7, UR21, UR9 ;  /* 0x00000015072302a4 */ /* 0x000fe4000f8e0209 */
[----:B------:R-:W-:Y:S02]  /*1280*/  @UP1 UIADD3 UR34, UR11, UR10, URZ ;  /* 0x0000000a0b221290 */ /* 0x000fe4000fffe03f */
[----:B------:R-:W-:Y:S02]  /*1290*/  USHF.R.S32.HI UR28, URZ, 0x1f, UR14 ;  /* 0x0000001f3f1c7899 */ /* 0x000fe4000801140e */
[----:B------:R-:W-:Y:S01]  /*12a0*/  @UP0 UMOV UR32, UR8 ;  /* 0x0000000800200c82 */ /* 0x000fe20008000000 */
[----:B------:R-:W-:Y:S05]  /*12b0*/  @P0 BRA `(.L_x_270) ;  /* 0x000000c000000947 */ /* 0x000fea0003800000 */
[----:B------:R-:W-:Y:S02]  /*12c0*/  USHF.R.S32.HI UR7, URZ, 0x1f, UR16 ;  /* 0x0000001f3f077899 */ /* 0x000fe40008011410 */
[----:B------:R-:W-:Y:S02]  /*12d0*/  ULDC.64 UR10, c[0x0][0x198] ;  /* 0x00006600000a7ab9 */ /* 0x000fe40000000a00 */
[----:B------:R-:W-:-:S02]  /*12e0*/  UIMAD UR7, UR7, UR10, URZ ;  /* 0x0000000a070772a4 */ /* 0x000fc4000f8e023f */
[----:B------:R-:W-:Y:S02]  /*12f0*/  UIMAD.WIDE.U32 UR8, UR16, UR10, URZ ;  /* 0x0000000a100872a5 */ /* 0x000fe4000f8e003f */
[----:B------:R-:W-:Y:S02]  /*1300*/  UIMAD UR11, UR16, UR11, UR7 ;  /* 0x0000000b100b72a4 */ /* 0x000fe4000f8e0207 */
[----:B------:R-:W-:Y:S02]  /*1310*/  ULDC.64 UR12, c[0x0][0x180] ;  /* 0x00006000000c7ab9 */ /* 0x000fe40000000a00 */
[----:B------:R-:W-:Y:S02]  /*1320*/  UIADD3 UR9, UR9, UR11, URZ ;  /* 0x0000000b09097290 */ /* 0x000fe4000fffe03f */
[----:B------:R-:W-:Y:S02]  /*1330*/  UIMAD UR7, UR23, UR12, URZ ;  /* 0x0000000c170772a4 */ /* 0x000fe4000f8e023f */
[----:B------:R-:W-:-:S02]  /*1340*/  UIMAD.WIDE.U32 UR8, UR31, UR12, UR8 ;  /* 0x0000000c1f0872a5 */ /* 0x000fc4000f8e0008 */
[----:B------:R-:W-:-:S04]  /*1350*/  UIMAD UR7, UR31, UR13, UR7 ;  /* 0x0000000d1f0772a4 */ /* 0x000fc8000f8e0207 */
[----:B------:R-:W-:Y:S02]  /*1360*/  UIADD3 UR35, UR9, UR7, URZ ;  /* 0x0000000709237290 */ /* 0x000fe4000fffe03f */
[----:B------:R-:W-:Y:S02]  /*1370*/  UMOV UR32, UR8 ;  /* 0x0000000800207c82 */ /* 0x000fe40008000000 */
.L_x_270:
[----:B------:R-:W-:Y:S02]  /*1380*/  @UP0 UIADD3 UR7, UR16, UR19, URZ ;  /* 0x0000001310070290 */ /* 0x000fe4000fffe03f */
[----:B------:R-:W-:Y:S02]  /*1390*/  ULDC.64 UR10, c[0x0][0x1a0] ;  /* 0x00006800000a7ab9 */ /* 0x000fe40000000a00 */
[----:B------:R-:W-:-:S04]  /*13a0*/  @UP0 UIMAD.WIDE.U32 UR8, UR7, UR10, URZ ;  /* 0x0000000a070802a5 */ /* 0x000fc8000f8e003f */
[----:B------:R-:W-:-:S03]  /*13b0*/  @UP0 UIMAD UR30, UR7, UR11, UR9 ;  /* 0x0000000b071e02a4 */ /* 0x000fc6000f8e0209 */
[----:B------:R-:W-:Y:S01]  /*13c0*/  @UP0 UMOV UR29, UR8 ;  /* 0x00000008001d0c82 */ /* 0x000fe20008000000 */
[----:B------:R-:W-:Y:S05]  /*13d0*/  @P0 BRA `(.L_x_271) ;  /* 0x000000c000000947 */ /* 0x000fea0003800000 */
[----:B------:R-:W-:Y:S02]  /*13e0*/  USHF.R.S32.HI UR7, URZ, 0x1f, UR16 ;  /* 0x0000001f3f077899 */ /* 0x000fe40008011410 */
[----:B------:R-:W-:Y:S02]  /*13f0*/  ULDC.64 UR10, c[0x0][0x1a0] ;  /* 0x00006800000a7ab9 */ /* 0x000fe40000000a00 */
[----:B------:R-:W-:Y:S02]  /*1400*/  UIMAD UR7, UR7, UR10, URZ ;  /* 0x0000000a070772a4 */ /* 0x000fe4000f8e023f */
[----:B------:R-:W-:Y:S02]  /*1410*/  UIMAD.WIDE.U32 UR8, UR16, UR10, URZ ;  /* 0x0000000a100872a5 */ /* 0x000fe4000f8e003f */
[----:B------:R-:W-:-:S04]  /*1420*/  UIMAD UR11, UR16, UR11, UR7 ;  /* 0x0000000b100b72a4 */ /* 0x000fc8000f8e0207 */
[----:B------:R-:W-:-:S03]  /*1430*/  UIADD3 UR9, UR9, UR11, URZ ;  /* 0x0000000b09097290 */ /* 0x000fc6000fffe03f */
[----:B------:R-:W-:Y:S02]  /*1440*/  ULDC.64 UR10, c[0x0][0x188] ;  /* 0x00006200000a7ab9 */ /* 0x000fe40000000a00 */
[----:B------:R-:W-:Y:S02]  /*1450*/  UIMAD UR7, UR23, UR10, URZ ;  /* 0x0000000a170772a4 */ /* 0x000fe4000f8e023f */
[----:B------:R-:W-:Y:S02]  /*1460*/  UIMAD.WIDE.U32 UR8, UR31, UR10, UR8 ;  /* 0x0000000a1f0872a5 */ /* 0x000fe4000f8e0008 */
[----:B------:R-:W-:-:S04]  /*1470*/  UIMAD UR7, UR31, UR11, UR7 ;  /* 0x0000000b1f0772a4 */ /* 0x000fc8000f8e0207 */
[----:B------:R-:W-:Y:S02]  /*1480*/  UIADD3 UR30, UR9, UR7, URZ ;  /* 0x00000007091e7290 */ /* 0x000fe4000fffe03f */
[----:B------:R-:W-:Y:S02]  /*1490*/  UMOV UR29, UR8 ;  /* 0x00000008001d7c82 */ /* 0x000fe40008000000 */
.L_x_271:
[----:B------:R-:W-:Y:S01]  /*14a0*/  IABS R5, c[0x0][0x1c8] ;  /* 0x0000720000057a13 */ /* 0x000fe20000000000 */
[----:B------:R-:W-:Y:S01]  /*14b0*/  ULDC.64 UR10, c[0x0][0x370] ;  /* 0x0000dc00000a7ab9 */ /* 0x000fe20000000a00 */
[----:B------:R-:W-:Y:S01]  /*14c0*/  IABS R4, UR38 ;  /* 0x0000002600047c13 */ /* 0x000fe20008000000 */
[----:B------:R-:W-:Y:S01]  /*14d0*/  @UP1 UIMAD.WIDE.U32 UR8, UR17, UR10, URZ ;  /* 0x0000000a110812a5 */ /* 0x000fe2000f8e003f */
[----:B------:R-:W1:Y:S01]  /*14e0*/  I2F.RP R2, R5 ;  /* 0x0000000500027306 */ /* 0x000e620000209400 */
[----:B------:R-:W-:Y:S01]  /*14f0*/  ULDC UR12, c[0x0][0x224] ;  /* 0x00008900000c7ab9 */ /* 0x000fe20000000800 */
[----:B------:R-:W-:Y:S01]  /*1500*/  ISETP.NE.AND P1, PT, RZ, c[0x0][0x1c8], PT ;  /* 0x00007200ff007a0c */ /* 0x000fe20003f25270 */
[----:B------:R-:W-:Y:S02]  /*1510*/  @UP1 UIMAD UR25, UR17, UR11, UR9 ;  /* 0x0000000b111912a4 */ /* 0x000fe4000f8e0209 */
[----:B------:R-:W-:-:S02]  /*1520*/  USHF.L.U32 UR13, UR31, 0x7, URZ ;  /* 0x000000071f0d7899 */ /* 0x000fc4000800063f */
[----:B------:R-:W-:Y:S02]  /*1530*/  @UP1 UMOV UR24, UR8 ;  /* 0x0000000800181c82 */ /* 0x000fe40008000000 */
[----:B------:R-:W-:Y:S02]  /*1540*/  ULDC.64 UR8, c[0x0][0x368] ;  /* 0x0000da0000087ab9 */ /* 0x000fe40000000a00 */
[----:B------:R-:W-:Y:S02]  /*1550*/  @!UP1 UIMAD UR7, UR23, UR8, URZ ;  /* 0x00000008170792a4 */ /* 0x000fe4000f8e023f */
[----:B------:R-:W-:Y:S02]  /*1560*/  ULDC.64 UR10, c[0x0][0x3d8] ;  /* 0x0000f600000a7ab9 */ /* 0x000fe40000000a00 */
[----:B------:R-:W-:Y:S01]  /*1570*/  @!UP1 UIMAD UR7, UR31, UR9, UR7 ;  /* 0x000000091f0792a4 */ /* 0x000fe2000f8e0207 */
[----:B-1----:R-:W1:Y:S01]  /*1580*/  MUFU.RCP R2, R2 ;  /* 0x0000000200027308 */ /* 0x002e620000001000 */
[----:B------:R-:W-:-:S02]  /*1590*/  @!UP1 UIMAD.WIDE.U32 UR8, UR31, UR8, URZ ;  /* 0x000000081f0892a5 */ /* 0x000fc4000f8e003f */
[----:B------:R-:W-:Y:S02]  /*15a0*/  USHF.R.S32.HI UR20, URZ, 0x1f, UR22 ;  /* 0x0000001f3f147899 */ /* 0x000fe40008011416 */
[----:B------:R-:W-:Y:S02]  /*15b0*/  @!UP1 UIADD3 UR25, UR9, UR7, URZ ;  /* 0x0000000709199290 */ /* 0x000fe4000fffe03f */
[----:B------:R-:W-:Y:S01]  /*15c0*/  UIMAD UR7, UR23, UR12, UR52 ;  /* 0x0000000c170772a4 */ /* 0x000fe2000f8e0234 */
[----:B------:R-:W2:Y:S01]  /*15d0*/  S2UR UR12, SR_CTAID.X ;  /* 0x00000000000c79c3 */ /* 0x000ea20000002500 */
[----:B------:R-:W-:Y:S02]  /*15e0*/  @!UP1 UMOV UR24, UR8 ;  /* 0x0000000800189c82 */ /* 0x000fe40008000000 */
[----:B------:R-:W-:Y:S02]  /*15f0*/  UIADD3 UR7, UR45, UR7, URZ ;  /* 0x000000072d077290 */ /* 0x000fe4000fffe03f */
[----:B------:R-:W-:-:S02]  /*1600*/  UIMAD.WIDE.U32 UR8, UR36, UR17, URZ ;  /* 0x00000011240872a5 */ /* 0x000fc4000f8e003f */
[----:B------:R-:W-:Y:S01]  /*1610*/  UIMAD UR7, UR36, UR7, UR51 ;  /* 0x00000007240772a4 */ /* 0x000fe2000f8e0233 */
[----:B-1----:R-:W-:Y:S01]  /*1620*/  IADD3 R2, R2, 0xffffffe, RZ ;  /* 0x0ffffffe02027810 */ /* 0x002fe20007ffe0ff */
[----:B------:R-:W-:Y:S02]  /*1630*/  USEL UR15, UR42, UR8, !UP1 ;  /* 0x000000082a0f7287 */ /* 0x000fe4000c800000 */
[----:B------:R-:W-:Y:S01]  /*1640*/  UIADD3 UR21, UR43, UR7, URZ ;  /* 0x000000072b157290 */ /* 0x000fe2000fffe03f */
[----:B------:R-:W1:Y:S01]  /*1650*/  F2I.FTZ.U32.TRUNC.NTZ R3, R2 ;  /* 0x0000000200037305 */ /* 0x000e62000021f000 */
[----:B------:R-:W-:-:S04]  /*1660*/  UIMAD UR7, UR37, UR17, URZ ;  /* 0x00000011250772a4 */ /* 0x000fc8000f8e023f */
[----:B------:R-:W-:Y:S02]  /*1670*/  @UP1 UIADD3 UR21, UR9, UR7, URZ ;  /* 0x0000000709151290 */ /* 0x000fe4000fffe03f */
[----:B------:R-:W-:-:S04]  /*1680*/  USHF.L.U64.HI UR7, UR31, 0x7, UR23 ;  /* 0x000000071f077899 */ /* 0x000fc80008010217 */
[----:B------:R-:W-:Y:S02]  /*1690*/  USEL UR7, UR7, URZ, UP4 ;  /* 0x0000003f07077287 */ /* 0x000fe4000a000000 */
[----:B--2---:R-:W-:Y:S01]  /*16a0*/  UIMAD.WIDE.U32 UR8, UR12, UR10, URZ ;  /* 0x0000000a0c0872a5 */ /* 0x004fe2000f8e003f */
[----:B-1----:R-:W-:-:S03]  /*16b0*/  IMAD.MOV R0, RZ, RZ, -R3 ;  /* 0x000000ffff007224 */ /* 0x002fc600078e0a03 */
[----:B------:R-:W-:Y:S01]  /*16c0*/  UIMAD UR11, UR12, UR11, UR9 ;  /* 0x0000000b0c0b72a4 */ /* 0x000fe2000f8e0209 */
[----:B------:R-:W-:Y:S01]  /*16d0*/  IMAD.MOV.U32 R2, RZ, RZ, RZ ;  /* 0x000000ffff027224 */ /* 0x000fe200078e00ff */
[----:B------:R-:W-:Y:S01]  /*16e0*/  USEL UR12, UR8, URZ, UP6 ;  /* 0x0000003f080c7287 */ /* 0x000fe2000b000000 */
[----:B------:R-:W-:Y:S01]  /*16f0*/  IMAD R0, R0, R5, RZ ;  /* 0x0000000500007224 */ /* 0x000fe200078e02ff */
[----:B------:R-:W-:Y:S02]  /*1700*/  USEL UR8, UR13, URZ, UP4 ;  /* 0x0000003f0d087287 */ /* 0x000fe4000a000000 */
[----:B------:R-:W-:Y:S01]  /*1710*/  USEL UR26, UR11, URZ, UP6 ;  /* 0x0000003f0b1a7287 */ /* 0x000fe2000b000000 */
[----:B------:R-:W-:Y:S01]  /*1720*/  IMAD.HI.U32 R0, R3, R0, R2 ;  /* 0x0000000003007227 */ /* 0x000fe200078e0002 */
[----:B------:R-:W-:Y:S02]  /*1730*/  UIADD3 UR8, UP0, UR14, UR8, URZ ;  /* 0x000000080e087290 */ /* 0x000fe4000ff1e03f */
[----:B------:R-:W-:Y:S01]  /*1740*/  ULDC UR13, c[0x0][0x234] ;  /* 0x00008d00000d7ab9 */ /* 0x000fe20000000800 */
[----:B------:R-:W-:Y:S01]  /*1750*/  IMAD.MOV.U32 R2, RZ, RZ, R4 ;  /* 0x000000ffff027224 */ /* 0x000fe200078e0004 */
[----:B------:R-:W-:-:S02]  /*1760*/  UIADD3.X UR9, UR28, UR7, URZ, UP0, !UPT ;  /* 0x000000071c097290 */ /* 0x000fc400087fe43f */
[----:B------:R-:W-:Y:S01]  /*1770*/  UIMAD UR7, UR37, UR8, URZ ;  /* 0x00000008250772a4 */ /* 0x000fe2000f8e023f */
[----:B------:R-:W-:-:S03]  /*1780*/  IMAD.HI.U32 R0, R0, R2, RZ ;  /* 0x0000000200007227 */ /* 0x000fc600078e00ff */
[----:B------:R-:W-:Y:S01]  /*1790*/  UIMAD UR10, UR36, UR9, UR7 ;  /* 0x00000009240a72a4 */ /* 0x000fe2000f8e0207 */
[----:B------:R-:W-:Y:S01]  /*17a0*/  IMAD.MOV R3, RZ, RZ, -R0 ;  /* 0x000000ffff037224 */ /* 0x000fe200078e0a00 */
[----:B------:R-:W-:Y:S02]  /*17b0*/  @UP5 USEL UR7, UR54, UR17, !UP1 ;  /* 0x0000001136075287 */ /* 0x000fe4000c800000 */
[----:B------:R-:W-:Y:S01]  /*17c0*/  UIMAD.WIDE.U32 UR8, UR36, UR8, URZ ;  /* 0x00000008240872a5 */ /* 0x000fe2000f8e003f */
[C---:B------:R-:W-:Y:S01]  /*17d0*/  IMAD R2, R5.reuse, R3, R2 ;  /* 0x0000000305027224 */ /* 0x040fe200078e0202 */
[----:B------:R-:W-:Y:S02]  /*17e0*/  @UP5 UIMAD UR13, UR38, UR13, UR7 ;  /* 0x0000000d260d52a4 */ /* 0x000fe4000f8e0207 */
[----:B------:R-:W-:Y:S02]  /*17f0*/  UIADD3 UR23, UR9, UR10, URZ ;  /* 0x0000000a09177290 */ /* 0x000fe4000fffe03f */
[----:B------:R-:W-:-:S03]  /*1800*/  ISETP.GT.U32.AND P0, PT, R5, R2, PT ;  /* 0x000000020500720c */ /* 0x000fc60003f04070 */
[----:B------:R-:W-:-:S10]  /*1810*/  @!UP5 UMOV UR13, UR49 ;  /* 0x00000031000ddc82 */ /* 0x000fd40008000000 */
[----:B------:R-:W-:Y:S01]  /*1820*/  @!P0 IMAD.IADD R2, R2, 0x1, -R5 ;  /* 0x0000000102028824 */ /* 0x000fe200078e0a05 */
[----:B------:R-:W-:Y:S02]  /*1830*/  @!P0 IADD3 R0, R0, 0x1, RZ ;  /* 0x0000000100008810 */ /* 0x000fe40007ffe0ff */
[----:B------:R-:W-:Y:S02]  /*1840*/  ISETP.LE.AND P0, PT, RZ, UR56, PT ;  /* 0x00000038ff007c0c */ /* 0x000fe4000bf03270 */
[----:B------:R-:W-:-:S13]  /*1850*/  ISETP.GE.U32.AND P2, PT, R2, R5, PT ;  /* 0x000000050200720c */ /* 0x000fda0003f46070 */
[----:B------:R-:W-:-:S05]  /*1860*/  @P2 IADD3 R0, R0, 0x1, RZ ;  /* 0x0000000100002810 */ /* 0x000fca0007ffe0ff */
[----:B------:R-:W-:-:S04]  /*1870*/  IMAD.MOV.U32 R10, RZ, RZ, R0 ;  /* 0x000000ffff0a7224 */ /* 0x000fc800078e0000 */
[----:B------:R-:W-:Y:S01]  /*1880*/  @!P0 IMAD.MOV R10, RZ, RZ, -R10 ;  /* 0x000000ffff0a8224 */ /* 0x000fe200078e0a0a */
[----:B------:R-:W-:Y:S02]  /*1890*/  PLOP3.LUT P0, PT, PT, PT, UP5, 0x80, 0x0 ;  /* 0x000000000000781c */ /* 0x000fe40003f0f058 */
[----:B------:R-:W-:-:S04]  /*18a0*/  @!P1 LOP3.LUT R10, RZ, c[0x0][0x1c8], RZ, 0x33, !PT ;  /* 0x00007200ff0a9a12 */ /* 0x000fc800078e33ff */
[----:B------:R-:W-:-:S07]  /*18b0*/  SHF.R.S32.HI R14, RZ, 0x1f, R10 ;  /* 0x0000001fff0e7819 */ /* 0x000fce000001140a */
[----:B------:R-:W-:Y:S05]  /*18c0*/  @!P0 BRA `(.L_x_272) ;  /* 0x0000005000008947 */ /* 0x000fea0003800000 */
[----:B------:R-:W-:Y:S02]  /*18d0*/  ULDC UR7, c[0x0][0x224] ;  /* 0x0000890000077ab9 */ /* 0x000fe40000000800 */
[----:B------:R-:W-:-:S04]  /*18e0*/  @!UP1 UIMAD UR17, UR31, UR7, URZ ;  /* 0x000000071f1192a4 */ /* 0x000fc8000f8e023f */
[----:B------:R-:W-:-:S04]  /*18f0*/  ULEA UR7, UR31, UR17, 0x7 ;  /* 0x000000111f077291 */ /* 0x000fc8000f8e383f */
[----:B------:R-:W-:Y:S01]  /*1900*/  UIMAD UR11, UR55, UR38, UR7 ;  /* 0x00000026370b72a4 */ /* 0x000fe2000f8e0207 */
[----:B------:R-:W-:Y:S05]  /*1910*/  BRA `(.L_x_273) ;  /* 0x0000001000007947 */ /* 0x000fea0003800000 */
.L_x_272:
[----:B------:R-:W-:Y:S02]  /*1920*/  UMOV UR11, UR50 ;  /* 0x00000032000b7c82 */ /* 0x000fe40008000000 */
.L_x_273:
[----:B------:R-:W1:Y:S01]  /*1930*/  S2R R26, SR_TID.X ;  /* 0x00000000001a7919 */ /* 0x000e620000002100 */
[----:B------:R-:W-:Y:S01]  /*1940*/  UIADD3 UR8, UP3, UP2, UR8, UR41, UR47 ;  /* 0x0000002908087290 */ /* 0x000fe2000fa7e02f */
[----:B------:R-:W-:Y:S01]  /*1950*/  SHF.R.S32.HI R21, RZ, 0x1f, R245 ;  /* 0x0000001fff157819 */ /* 0x000fe200000114f5 */
[----:B------:R-:W-:Y:S01]  /*1960*/  IMAD.U32 R8, RZ, RZ, UR38 ;  /* 0x00000026ff087e24 */ /* 0x000fe2000f8e00ff */
[----:B------:R-:W-:Y:S01]  /*1970*/  IADD3 R0, P0, R245, UR14, RZ ;  /* 0x0000000ef5007c10 */ /* 0x000fe2000ff1e0ff */
[----:B------:R-:W-:Y:S01]  /*1980*/  UIADD3 UR15, UP1, UP0, UR12, UR8, UR15 ;  /* 0x000000080c0f7290 */ /* 0x000fe2000f83e00f */
[----:B------:R-:W-:Y:S01]  /*1990*/  BSSY B1, `(.L_x_269) ;  /* 0x00007e9000017945 */ /* 0x000fe20003800000 */
[----:B------:R-:W-:Y:S01]  /*19a0*/  UISETP.GE.AND UP4, UPT, UR27, 0x1, UPT ;  /* 0x000000011b00788c */ /* 0x000fe2000bf86270 */
[----:B------:R-:W-:Y:S01]  /*19b0*/  IADD3.X R3, R21, UR28, RZ, P0, !PT ;  /* 0x0000001c15037c10 */ /* 0x000fe200087fe4ff */
[----:B------:R-:W-:-:S02]  /*19c0*/  ULDC.64 UR8, c[0x0][0x1a8] ;  /* 0x00006a0000087ab9 */ /* 0x000fc40000000a00 */
[----:B------:R-:W-:Y:S02]  /*19d0*/  UIMAD UR7, UR61, UR8, URZ ;  /* 0x000000083d0772a4 */ /* 0x000fe4000f8e023f */
[----:B------:R-:W-:Y:S01]  /*19e0*/  IMAD R3, R3, c[0x0][0x190], RZ ;  /* 0x0000640003037a24 */ /* 0x000fe200078e02ff */
[----:B------:R-:W-:Y:S02]  /*19f0*/  UMOV UR17, 0x4 ;  /* 0x0000000400117882 */ /* 0x000fe40000000000 */
[----:B------:R-:W-:Y:S02]  /*1a00*/  UIMAD UR12, UR38, UR9, UR7 ;  /* 0x00000009260c72a4 */ /* 0x000fe4000f8e0207 */
[----:B------:R-:W-:Y:S02]  /*1a10*/  UIADD3 UR11, UR14, UR11, URZ ;  /* 0x0000000b0e0b7290 */ /* 0x000fe4000fffe03f */
[----:B------:R-:W-:Y:S02]  /*1a20*/  ULDC.64 UR8, c[0x0][0x378] ;  /* 0x0000de0000087ab9 */ /* 0x000fe40000000a00 */
[----:B------:R-:W-:Y:S01]  /*1a30*/  UIMAD UR7, UR61, UR8, URZ ;  /* 0x000000083d0772a4 */ /* 0x000fe2000f8e023f */
[----:B-1----:R-:W-:-:S03]  /*1a40*/  SHF.R.S32.HI R27, RZ, 0x1f, R26 ;  /* 0x0000001fff1b7819 */ /* 0x002fc6000001141a */
[----:B------:R-:W-:Y:S01]  /*1a50*/  UIMAD UR10, UR38, UR9, UR7 ;  /* 0x00000009260a72a4 */ /* 0x000fe2000f8e0207 */
[CC--:B------:R-:W-:Y:S02]  /*1a60*/  LEA.HI R4, R27.reuse, R26.reuse, RZ, 0x3 ;  /* 0x0000001a1b047211 */ /* 0x0c0fe400078f18ff */
[----:B------:R-:W-:Y:S01]  /*1a70*/  ULDC.64 UR8, c[0x0][0x370] ;  /* 0x0000dc0000087ab9 */ /* 0x000fe20000000a00 */
[----:B------:R-:W-:Y:S01]  /*1a80*/  LEA.HI R11, R27, R26, RZ, 0x5 ;  /* 0x0000001a1b0b7211 */ /* 0x000fe200078f28ff */
[----:B------:R-:W-:Y:S01]  /*1a90*/  UIMAD UR7, UR28, UR8, URZ ;  /* 0x000000081c0772a4 */ /* 0x000fe2000f8e023f */
[----:B------:R-:W-:Y:S01]  /*1aa0*/  LOP3.LUT R4, R4, 0xfffffff8, RZ, 0xc0, !PT ;  /* 0xfffffff804047812 */ /* 0x000fe200078ec0ff */
[----:B------:R-:W-:Y:S02]  /*1ab0*/  UIADD3 UR8, UR14, UR13, URZ ;  /* 0x0000000d0e087290 */ /* 0x000fe4000fffe03f */
[----:B------:R-:W-:Y:S02]  /*1ac0*/  UIMAD UR7, UR14, UR9, UR7 ;  /* 0x000000090e0772a4 */ /* 0x000fe4000f8e0207 */
[----:B------:R-:W-:Y:S01]  /*1ad0*/  IMAD.IADD R4, R26, 0x1, -R4 ;  /* 0x000000011a047824 */ /* 0x000fe200078e0a04 */
[----:B------:R-:W-:-:S03]  /*1ae0*/  ULEA.HI.SX32 UR9, UR33, 0xffffffff, 0x1a ;  /* 0xffffffff21097891 */ /* 0x000fc6000f8fd23f */
[----:B------:R-:W-:-:S05]  /*1af0*/  IMAD.SHL.U32 R4, R4, 0x8, RZ ;  /* 0x0000000804047824 */ /* 0x000fca00078e00ff */
[----:B------:R-:W-:Y:S02]  /*1b00*/  SHF.R.S32.HI R5, RZ, 0x1f, R4 ;  /* 0x0000001fff057819 */ /* 0x000fe40000011404 */
[----:B------:R-:W-:-:S03]  /*1b10*/  IADD3 R2, P0, R4, UR24, RZ ;  /* 0x0000001804027c10 */ /* 0x000fc6000ff1e0ff */
[----:B------:R-:W-:-:S04]  /*1b20*/  IMAD.WIDE.U32 R6, R0, c[0x0][0x190], R4 ;  /* 0x0000640000067a25 */ /* 0x000fc800078e0004 */
[----:B------:R-:W-:Y:S01]  /*1b30*/  IMAD R0, R0, c[0x0][0x194], R3 ;  /* 0x0000650000007a24 */ /* 0x000fe200078e0203 */
[----:B------:R-:W-:Y:S02]  /*1b40*/  IADD3 R6, P1, R6, UR39, RZ ;  /* 0x0000002706067c10 */ /* 0x000fe4000ff3e0ff */
[----:B------:R-:W-:Y:S01]  /*1b50*/  IADD3.X R3, R5, UR25, RZ, P0, !PT ;  /* 0x0000001905037c10 */ /* 0x000fe200087fe4ff */
[----:B------:R-:W-:Y:S01]  /*1b60*/  ULDC.64 UR24, c[0x0][0x200] ;  /* 0x0000800000187ab9 */ /* 0x000fe20000000a00 */
[----:B------:R-:W-:Y:S01]  /*1b70*/  IADD3.X R7, R7, UR34, R0, P1, !PT ;  /* 0x0000002207077c10 */ /* 0x000fe20008ffe400 */
[----:B------:R-:W-:-:S04]  /*1b80*/  IMAD.U32 R0, RZ, RZ, UR14 ;  /* 0x0000000eff007e24 */ /* 0x000fc8000f8e00ff */
[----:B------:R-:W-:-:S04]  /*1b90*/  IMAD.WIDE.U32 R2, R0, c[0x0][0x370], R2 ;  /* 0x0000dc0000027a25 */ /* 0x000fc800078e0002 */
[----:B------:R-:W-:Y:S01]  /*1ba0*/  IMAD.U32 R0, RZ, RZ, UR38 ;  /* 0x00000026ff007e24 */ /* 0x000fe2000f8e00ff */
[----:B------:R-:W-:Y:S01]  /*1bb0*/  IADD3 R3, R3, UR7, RZ ;  /* 0x0000000703037c10 */ /* 0x000fe2000fffe0ff */
[----:B------:R-:W-:Y:S01]  /*1bc0*/  IMAD.WIDE.U32 R6, R8, c[0x0][0x1a8], R6 ;  /* 0x00006a0008067a25 */ /* 0x000fe200078e0006 */
[----:B------:R-:W-:-:S03]  /*1bd0*/  UIADD3.X UR7, UR23, UR48, UR53, UP3, UP2 ;  /* 0x0000003017077290 */ /* 0x000fc60009fe4435 */
[----:B------:R-:W-:Y:S01]  /*1be0*/  IMAD.WIDE.U32 R2, R0, c[0x0][0x378], R2 ;  /* 0x0000de0000027a25 */ /* 0x000fe200078e0002 */
[----:B------:R-:W-:Y:S01]  /*1bf0*/  LOP3.LUT R0, R11, 0xffffffe0, RZ, 0xc0, !PT ;  /* 0xffffffe00b007812 */ /* 0x000fe200078ec0ff */
[----:B------:R-:W-:Y:S01]  /*1c00*/  UIADD3.X UR7, UR26, UR7, UR21, UP1, UP0 ;  /* 0x000000071a077290 */ /* 0x000fe20008fe0415 */
[----:B------:R-:W-:Y:S01]  /*1c10*/  IADD3 R9, R7, UR12, RZ ;  /* 0x0000000c07097c10 */ /* 0x000fe2000fffe0ff */
[----:B------:R-:W-:Y:S01]  /*1c20*/  UIMAD.WIDE UR12, UR8, UR17, UR24 ;  /* 0x00000011080c72a5 */ /* 0x000fe2000f8e0218 */
[----:B------:R-:W-:Y:S01]  /*1c30*/  LEA R8, P0, R6, c[0x0][0x160], 0x1 ;  /* 0x0000580006087a11 */ /* 0x000fe200078008ff */
[----:B------:R-:W-:Y:S01]  /*1c40*/  IMAD.IADD R0, R26, 0x1, -R0 ;  /* 0x000000011a007824 */ /* 0x000fe200078e0a00 */
[----:B------:R-:W-:Y:S01]  /*1c50*/  SHF.R.S32.HI R11, RZ, 0x5, R11 ;  /* 0x00000005ff0b7819 */ /* 0x000fe2000001140b */
[----:B------:R-:W-:Y:S01]  /*1c60*/  ULDC.64 UR24, c[0x0][0x3c8] ;  /* 0x0000f20000187ab9 */ /* 0x000fe20000000a00 */
[----:B------:R-:W-:Y:S02]  /*1c70*/  LEA.HI.X R9, R6, c[0x0][0x164], R9, 0x1, P0 ;  /* 0x0000590006097a11 */ /* 0x000fe400000f0c09 */
[----:B------:R-:W-:Y:S01]  /*1c80*/  PLOP3.LUT P0, PT, PT, PT, UP4, 0x80, 0x0 ;  /* 0x000000000000781c */ /* 0x000fe20003f0f048 */
[----:B------:R-:W-:Y:S01]  /*1c90*/  IMAD R11, R11, UR46, R0 ;  /* 0x0000002e0b0b7c24 */ /* 0x000fe2000f8e0200 */
[----:B------:R-:W-:Y:S01]  /*1ca0*/  IADD3 R3, R3, UR10, RZ ;  /* 0x0000000a03037c10 */ /* 0x000fe2000fffe0ff */
[----:B------:R-:W-:-:S04]  /*1cb0*/  IMAD R0, R21, c[0x0][0x370], RZ ;  /* 0x0000dc0015007a24 */ /* 0x000fc800078e02ff */
[----:B------:R-:W-:Y:S01]  /*1cc0*/  IMAD R7, R245, c[0x0][0x374], R0 ;  /* 0x0000dd00f5077a24 */ /* 0x000fe200078e0200 */
[----:B------:R-:W-:Y:S01]  /*1cd0*/  IADD3 R0, P2, R11, UR15, RZ ;  /* 0x0000000f0b007c10 */ /* 0x000fe2000ff5e0ff */
[----:B------:R-:W-:Y:S01]  /*1ce0*/  IMAD.WIDE.U32 R2, R245, c[0x0][0x370], R2 ;  /* 0x0000dc00f5027a25 */ /* 0x000fe200078e0002 */
[----:B------:R-:W-:Y:S02]  /*1cf0*/  UIMAD.WIDE UR14, UR11, UR17, UR24 ;  /* 0x000000110b0e72a5 */ /* 0x000fe4000f8e0218 */
[----:B------:R-:W-:Y:S01]  /*1d00*/  LEA R222, P1, R0, c[0x0][0x350], 0x2 ;  /* 0x0000d40000de7a11 */ /* 0x000fe200078210ff */
[----:B------:R-:W-:Y:S01]  /*1d10*/  IMAD.IADD R3, R3, 0x1, R7 ;  /* 0x0000000103037824 */ /* 0x000fe200078e0207 */
[C---:B------:R-:W-:Y:S02]  /*1d20*/  LEA R6, P3, R2.reuse, c[0x0][0x330], 0x1 ;  /* 0x0000cc0002067a11 */ /* 0x040fe400078608ff */
[----:B------:R-:W-:Y:S02]  /*1d30*/  LEA.HI.X.SX32 R11, R11, UR7, 0x1, P2 ;  /* 0x000000070b0b7c11 */ /* 0x000fe400090f0eff */
[----:B------:R-:W-:-:S02]  /*1d40*/  LEA.HI.X R7, R2, c[0x0][0x334], R3, 0x1, P3 ;  /* 0x0000cd0002077a11 */ /* 0x000fc400018f0c03 */
[----:B------:R-:W-:Y:S01]  /*1d50*/  LEA.HI.X R217, R0, c[0x0][0x354], R11, 0x2, P1 ;  /* 0x0000d50000d97a11 */ /* 0x000fe200008f140b */
[----:B------:R-:W-:Y:S05]  /*1d60*/  @!P0 BRA `(.L_x_274) ;  /* 0x00006ef000008947 */ /* 0x000fea0003800000 */
[----:B------:R-:W2:Y:S01]  /*1d70*/  LDL R15, [R1+0x8] ;  /* 0x00000800010f7983 */ /* 0x000ea20000100800 */
[----:B------:R-:W-:Y:S01]  /*1d80*/  UMOV UR7, UR9 ;  /* 0x0000000900077c82 */ /* 0x000fe20008000000 */
[----:B------:R-:W-:Y:S01]  /*1d90*/  PLOP3.LUT P1, PT, PT, PT, UP6, 0x80, 0x0 ;  /* 0x000000000000781c */ /* 0x000fe20003f2f068 */
[----:B------:R-:W-:Y:S01]  /*1da0*/  UIMAD UR8, UR7, -0x40, UR27 ;  /* 0xffffffc0070878a4 */ /* 0x000fe2000f8e021b */
[----:B------:R-:W3:Y:S01]  /*1db0*/  LDL R28, [R1+0x28] ;  /* 0x00002800011c7983 */ /* 0x000ee20000100800 */
[C---:B------:R-:W-:Y:S01]  /*1dc0*/  IADD3 R2, R245.reuse, 0x20, RZ ;  /* 0x00000020f5027810 */ /* 0x040fe20007ffe0ff */
[----:B------:R-:W-:Y:S01]  /*1dd0*/  ULDC.64 UR10, c[0x0][0x198] ;  /* 0x00006600000a7ab9 */ /* 0x000fe20000000a00 */
[----:B------:R-:W-:Y:S01]  /*1de0*/  IMAD.MOV.U32 R196, RZ, RZ, 0x40 ;  /* 0x00000040ffc47424 */ /* 0x000fe200078e00ff */
[----:B------:R-:W-:Y:S01]  /*1df0*/  UIMAD UR9, UR18, -0x80, UR6 ;  /* 0xffffff80120978a4 */ /* 0x000fe2000f8e0206 */
[C---:B------:R-:W-:Y:S01]  /*1e00*/  ISETP.GE.AND P6, PT, R2.reuse, UR8, PT ;  /* 0x0000000802007c0c */ /* 0x040fe2000bfc6270 */
[----:B------:R-:W-:Y:S01]  /*1e10*/  UIMAD UR10, UR20, UR10, URZ ;  /* 0x0000000a140a72a4 */ /* 0x000fe2000f8e023f */
[----:B------:R-:W-:Y:S01]  /*1e20*/  MOV R218, R6 ;  /* 0x0000000600da7202 */ /* 0x000fe20000000f00 */
[----:B------:R-:W-:Y:S01]  /*1e30*/  IMAD.MOV.U32 R219, RZ, RZ, R7 ;  /* 0x000000ffffdb7224 */ /* 0x000fe200078e0007 */
[----:B------:R-:W-:Y:S01]  /*1e40*/  IADD3 R11, R245, 0x40, RZ ;  /* 0x00000040f50b7810 */ /* 0x000fe20007ffe0ff */
[----:B------:R-:W-:Y:S01]  /*1e50*/  UIMAD UR10, UR22, UR11, UR10 ;  /* 0x0000000b160a72a4 */ /* 0x000fe2000f8e020a */
[----:B------:R-:W-:Y:S01]  /*1e60*/  IMAD.U32 R0, RZ, RZ, UR22 ;  /* 0x00000016ff007e24 */ /* 0x000fe2000f8e00ff */
[----:B------:R-:W-:Y:S01]  /*1e70*/  ISETP.GE.AND P4, PT, R2, UR9, PT ;  /* 0x0000000902007c0c */ /* 0x000fe2000bf86270 */
[----:B------:R-:W-:Y:S01]  /*1e80*/  IMAD.MOV.U32 R220, RZ, RZ, R8 ;  /* 0x000000ffffdc7224 */ /* 0x000fe200078e0008 */
[----:B------:R-:W-:Y:S01]  /*1e90*/  ISETP.GE.AND P3, PT, R11, UR9, PT ;  /* 0x000000090b007c0c */ /* 0x000fe2000bf66270 */
[----:B------:R-:W-:-:S04]  /*1ea0*/  IMAD.WIDE.U32 R6, R196, c[0x0][0x190], RZ ;  /* 0x00006400c4067a25 */ /* 0x000fc800078e00ff */
[--C-:B------:R-:W-:Y:S01]  /*1eb0*/  IMAD.WIDE.U32 R2, R0, c[0x0][0x198], R4.reuse ;  /* 0x0000660000027a25 */ /* 0x100fe200078e0004 */
[----:B------:R-:W-:Y:S01]  /*1ec0*/  @!P6 IADD3 R22, P0, R220, R6, RZ ;  /* 0x00000006dc16e210 */ /* 0x000fe20007f1e0ff */
[----:B------:R-:W-:Y:S02]  /*1ed0*/  @P1 BAR.SYNC.DEFER_BLOCKING 0x0 ;  /* 0x0000000000001b1d */ /* 0x000fe40000010000 */
[----:B------:R-:W-:Y:S01]  /*1ee0*/  IMAD.WIDE.U32 R12, R0, c[0x0][0x1a0], R4 ;  /* 0x00006800000c7a25 */ /* 0x000fe200078e0004 */
[----:B------:R-:W-:Y:S02]  /*1ef0*/  IADD3 R2, P2, R2, UR32, RZ ;  /* 0x0000002002027c10 */ /* 0x000fe4000ff5e0ff */
[----:B------:R-:W-:Y:S01]  /*1f00*/  @!P4 IADD3 R6, P1, R245, 0x20, RZ ;  /* 0x00000020f506c810 */ /* 0x000fe20007f3e0ff */
[----:B------:R-:W-:Y:S02]  /*1f10*/  IMAD.MOV.U32 R221, RZ, RZ, R9 ;  /* 0x000000ffffdd7224 */ /* 0x000fe400078e0009 */
[----:B------:R-:W-:-:S02]  /*1f20*/  IMAD R8, R196, c[0x0][0x194], RZ ;  /* 0x00006500c4087a24 */ /* 0x000fc400078e02ff */
[----:B------:R-:W-:Y:S01]  /*1f30*/  IMAD.U32 R0, RZ, RZ, UR10 ;  /* 0x0000000aff007e24 */ /* 0x000fe2000f8e00ff */
[----:B------:R-:W-:Y:S01]  /*1f40*/  ULEA.HI UR10, UR7, UR7, URZ, 0x1 ;  /* 0x00000007070a7291 */ /* 0x000fe2000f8f083f */
[C---:B------:R-:W-:Y:S01]  /*1f50*/  IMAD.WIDE.U32 R4, R196.reuse, c[0x0][0x370], RZ ;  /* 0x0000dc00c4047a25 */ /* 0x040fe200078e00ff */
[----:B------:R-:W-:Y:S02]  /*1f60*/  @!P6 IADD3.X R23, R221, R7, R8, P0, !PT ;  /* 0x00000007dd17e210 */ /* 0x000fe400007fe408 */
[----:B------:R-:W-:Y:S01]  /*1f70*/  ISETP.GE.AND P0, PT, R245, UR8, PT ;  /* 0x00000008f5007c0c */ /* 0x000fe2000bf06270 */
[----:B------:R-:W-:Y:S01]  /*1f80*/  ULOP3.LUT UR10, UR10, 0xfffffffe, URZ, 0xc0, !UPT ;  /* 0xfffffffe0a0a7892 */ /* 0x000fe2000f8ec03f */
[----:B------:R-:W-:Y:S01]  /*1f90*/  IMAD R9, R196, c[0x0][0x374], RZ ;  /* 0x0000dd00c4097a24 */ /* 0x000fe200078e02ff */
[----:B------:R-:W-:Y:S01]  /*1fa0*/  @!P6 IADD3 R4, P5, R218, R4, RZ ;  /* 0x00000004da04e210 */ /* 0x000fe20007fbe0ff */
[----:B------:R-:W-:Y:S01]  /*1fb0*/  IMAD R7, R14, c[0x0][0x1b0], RZ ;  /* 0x00006c000e077a24 */ /* 0x000fe200078e02ff */
[----:B------:R-:W-:Y:S01]  /*1fc0*/  UIADD3 UR10, UR7, -UR10, URZ ;  /* 0x8000000a070a7290 */ /* 0x000fe2000fffe03f */
[----:B------:R-:W-:-:S02]  /*1fd0*/  IADD3.X R3, R3, UR35, R0, P2, !PT ;  /* 0x0000002303037c10 */ /* 0x000fc400097fe400 */
[----:B------:R-:W-:Y:S01]  /*1fe0*/  @!P6 IADD3.X R5, R219, R5, R9, P5, !PT ;  /* 0x00000005db05e210 */ /* 0x000fe20002ffe409 */
[C---:B------:R-:W-:Y:S01]  /*1ff0*/  IMAD R8, R10.reuse, c[0x0][0x1b4], R7 ;  /* 0x00006d000a087a24 */ /* 0x040fe200078e0207 */
[----:B------:R-:W-:Y:S01]  /*2000*/  ISETP.GE.AND P5, PT, R245, UR9, PT ;  /* 0x00000009f5007c0c */ /* 0x000fe2000bfa6270 */
[----:B------:R-:W-:Y:S01]  /*2010*/  UISETP.NE.AND UP0, UPT, UR10, 0x1, UPT ;  /* 0x000000010a00788c */ /* 0x000fe2000bf05270 */
[----:B------:R-:W-:Y:S01]  /*2020*/  @!P4 IADD3.X R7, RZ, R21, RZ, P1, !PT ;  /* 0x00000015ff07c210 */ /* 0x000fe20000ffe4ff */
[----:B------:R-:W-:Y:S01]  /*2030*/  IMAD.WIDE.U32 R2, R10, c[0x0][0x1b0], R2 ;  /* 0x00006c000a027a25 */ /* 0x000fe200078e0002 */
[----:B------:R-:W-:-:S03]  /*2040*/  ULDC.64 UR10, c[0x0][0x1a0] ;  /* 0x00006800000a7ab9 */ /* 0x000fc60000000a00 */
[----:B------:R-:W-:Y:S01]  /*2050*/  @!P4 IMAD R7, R7, c[0x0][0x198], RZ ;  /* 0x000066000707ca24 */ /* 0x000fe200078e02ff */
[----:B------:R-:W-:Y:S01]  /*2060*/  PLOP3.LUT P2, PT, PT, PT, UP0, 0x80, 0x0 ;  /* 0x000000000000781c */ /* 0x000fe20003f4f008 */
[----:B------:R-:W-:Y:S02]  /*2070*/  IMAD.IADD R3, R3, 0x1, R8 ;  /* 0x0000000103037824 */ /* 0x000fe400078e0208 */
[----:B------:R-:W-:Y:S01]  /*2080*/  @!P4 IMAD R11, R6, c[0x0][0x19c], R7 ;  /* 0x00006700060bca24 */ /* 0x000fe200078e0207 */
[----:B------:R-:W-:Y:S01]  /*2090*/  UIMAD UR10, UR20, UR10, URZ ;  /* 0x0000000a140a72a4 */ /* 0x000fe2000f8e023f */
[----:B------:R-:W-:Y:S01]  /*20a0*/  IMAD.MOV.U32 R243, RZ, RZ, 0x7f800000 ;  /* 0x7f800000fff37424 */ /* 0x000fe200078e00ff */
[----:B------:R-:W-:Y:S01]  /*20b0*/  MOV R241, 0x7f800000 ;  /* 0x7f80000000f17802 */ /* 0x000fe20000000f00 */
[----:B------:R-:W-:Y:S02]  /*20c0*/  IMAD.MOV.U32 R244, RZ, RZ, 0x7f800000 ;  /* 0x7f800000fff47424 */ /* 0x000fe400078e00ff */
[----:B------:R-:W-:Y:S01]  /*20d0*/  IMAD.MOV.U32 R242, RZ, RZ, 0x7f800000 ;  /* 0x7f800000fff27424 */ /* 0x000fe200078e00ff */
[----:B------:R-:W-:-:S02]  /*20e0*/  MOV R215, 0x20 ;  /* 0x0000002000d77802 */ /* 0x000fc40000000f00 */
[----:B------:R-:W-:Y:S01]  /*20f0*/  SHF.L.U32 R207, R216, 0x1, RZ ;  /* 0x00000001d8cf7819 */ /* 0x000fe200000006ff */
        /* <DEDUP_REMOVED lines=20> */
[C---:B--2---:R-:W-:Y:S01]  /*2240*/  IMAD.SHL.U32 R0, R15.reuse, 0x2, RZ ;  /* 0x000000020f007824 */ /* 0x044fe200078e00ff */
[----:B------:R-:W-:-:S04]  /*2250*/  IADD3 R9, R15, 0x2000, RZ ;  /* 0x000020000f097810 */ /* 0x000fc80007ffe0ff */
[----:B------:R-:W-:Y:S01]  /*2260*/  @P0 STS.128 [R0+0x8000], RZ ;  /* 0x008000ff00000388 */ /* 0x000fe20000000c00 */
[----:B------:R-:W-:-:S03]  /*2270*/  SEL R7, R9, R15, !P2 ;  /* 0x0000000f09077207 */ /* 0x000fc60005000000 */
[----:B------:R-:W-:Y:S04]  /*2280*/  @P0 STS.128 [R0+0xa000], RZ ;  /* 0x00a000ff00000388 */ /* 0x000fe80000000c00 */
[----:B------:R-:W-:Y:S01]  /*2290*/  @!PT LDS RZ, [RZ] ;  /* 0x00000000fffff984 */ /* 0x000fe20000000800 */
[----:B------:R-:W-:Y:S01]  /*22a0*/  @!PT LDS RZ, [RZ] ;  /* 0x00000000fffff984 */ /* 0x000fe20000000800 */
[----:B------:R-:W-:Y:S01]  /*22b0*/  @!PT LDS RZ, [RZ] ;  /* 0x00000000fffff984 */ /* 0x000fe20000000800 */
[----:B------:R1:W-:Y:S04]  /*22c0*/  @!P0 LDGSTS.E.BYPASS.LTC128B.128 [R0+0x8000], [R218.64] ;  /* 0x08000000da008fae */ /* 0x0003e8000b901d44 */
[----:B------:R1:W-:Y:S04]  /*22d0*/  @!P0 LDGSTS.E.BYPASS.LTC128B.128 [R0+0xa000], [R218.64+0x80] ;  /* 0x0a000080da008fae */ /* 0x0003e8000b901d44 */
[----:B------:R-:W-:Y:S04]  /*22e0*/  @P6 STS.128 [R0+0x9000], RZ ;  /* 0x009000ff00006388 */ /* 0x000fe80000000c00 */
[----:B------:R-:W-:Y:S04]  /*22f0*/  @P6 STS.128 [R0+0xb000], RZ ;  /* 0x00b000ff00006388 */ /* 0x000fe80000000c00 */
[----:B------:R-:W-:Y:S01]  /*2300*/  @!PT LDS RZ, [RZ] ;  /* 0x00000000fffff984 */ /* 0x000fe20000000800 */
[----:B------:R-:W-:Y:S01]  /*2310*/  @!PT LDS RZ, [RZ] ;  /* 0x00000000fffff984 */ /* 0x000fe20000000800 */
[----:B------:R-:W-:Y:S01]  /*2320*/  @!PT LDS RZ, [RZ] ;  /* 0x00000000fffff984 */ /* 0x000fe20000000800 */
[----:B------:R2:W-:Y:S04]  /*2330*/  @!P6 LDGSTS.E.BYPASS.LTC128B.128 [R0+0x9000], [R4.64] ;  /* 0x090000000400efae */ /* 0x0005e8000b901d44 */
[----:B------:R2:W-:Y:S01]  /*2340*/  @!P6 LDGSTS.E.BYPASS.LTC128B.128 [R0+0xb000], [R4.64+0x80] ;  /* 0x0b0000800400efae */ /* 0x0005e2000b901d44 */
[----:B------:R-:W-:Y:S01]  /*2350*/  IMAD.SHL.U32 R223, R7, 0x2, RZ ;  /* 0x0000000207df7824 */ /* 0x000fe200078e00ff */
[----:B------:R-:W-:-:S02]  /*2360*/  @!P5 MOV R7, R3 ;  /* 0x000000030007d202 */ /* 0x000fc40000000f00 */
[----:B------:R-:W-:Y:S02]  /*2370*/  IADD3 R9, R245, 0x60, RZ ;  /* 0x00000060f5097810 */ /* 0x000fe40007ffe0ff */
[----:B------:R-:W-:Y:S04]  /*2380*/  @P0 STS [R223], RZ ;  /* 0x000000ffdf000388 */ /* 0x000fe80000000800 */
[----:B------:R-:W-:Y:S01]  /*2390*/  @P0 STS [R223+0x4], RZ ;  /* 0x000004ffdf000388 */ /* 0x000fe20000000800 */
[----:B--2---:R-:W-:-:S04]  /*23a0*/  @!P4 IMAD.WIDE.U32 R4, R6, c[0x0][0x198], R2 ;  /* 0x000066000604ca25 */ /* 0x004fc800078e0002 */
[----:B------:R-:W-:-:S04]  /*23b0*/  @!P5 IMAD R6, R21, c[0x0][0x198], RZ ;  /* 0x000066001506da24 */ /* 0x000fc800078e02ff */
[----:B------:R-:W-:Y:S02]  /*23c0*/  @!P5 IMAD R8, R245, c[0x0][0x19c], R6 ;  /* 0x00006700f508da24 */ /* 0x000fe400078e0206 */
[----:B------:R-:W-:-:S04]  /*23d0*/  @!P5 IMAD.MOV.U32 R6, RZ, RZ, R2 ;  /* 0x000000ffff06d224 */ /* 0x000fc800078e0002 */
[----:B------:R-:W-:Y:S01]  /*23e0*/  @!P5 IMAD.WIDE.U32 R6, R245, c[0x0][0x198], R6 ;  /* 0x00006600f506da25 */ /* 0x000fe200078e0006 */
[----:B------:R-:W-:Y:S03]  /*23f0*/  @P0 STS [R223+0x8], RZ ;  /* 0x000008ffdf000388 */ /* 0x000fe60000000800 */
[----:B------:R-:W-:Y:S01]  /*2400*/  @!P5 IMAD.IADD R8, R7, 0x1, R8 ;  /* 0x000000010708d824 */ /* 0x000fe200078e0208 */
[----:B------:R-:W-:Y:S01]  /*2410*/  @P0 STS [R223+0xc], RZ ;  /* 0x00000cffdf000388 */ /* 0x000fe20000000800 */
[C---:B------:R-:W-:Y:S01]  /*2420*/  @!P5 LEA R18, P1, R6.reuse, c[0x0][0x168], 0x1 ;  /* 0x00005a000612da11 */ /* 0x040fe200078208ff */
[----:B------:R-:W-:Y:S02]  /*2430*/  @!P4 IMAD.IADD R5, R5, 0x1, R11 ;  /* 0x000000010505c824 */ /* 0x000fe400078e020b */
[----:B------:R-:W-:Y:S04]  /*2440*/  @P0 STS [R223+0x2000], RZ ;  /* 0x002000ffdf000388 */ /* 0x000fe80000000800 */
[----:B------:R-:W-:Y:S04]  /*2450*/  @P0 STS [R223+0x2004], RZ ;  /* 0x002004ffdf000388 */ /* 0x000fe80000000800 */
[----:B------:R-:W-:Y:S04]  /*2460*/  @P0 STS [R223+0x2008], RZ ;  /* 0x002008ffdf000388 */ /* 0x000fe80000000800 */
[----:B------:R-:W-:Y:S04]  /*2470*/  @P0 STS [R223+0x200c], RZ ;  /* 0x00200cffdf000388 */ /* 0x000fe80000000800 */
[----:B------:R-:W-:Y:S01]  /*2480*/  @!PT LDS RZ, [RZ] ;  /* 0x00000000fffff984 */ /* 0x000fe20000000800 */
[----:B------:R-:W-:Y:S01]  /*2490*/  @!PT LDS RZ, [RZ] ;  /* 0x00000000fffff984 */ /* 0x000fe20000000800 */
[----:B------:R-:W-:Y:S01]  /*24a0*/  @!PT LDS RZ, [RZ] ;  /* 0x00000000fffff984 */ /* 0x000fe20000000800 */
[----:B------:R2:W-:Y:S01]  /*24b0*/  @!P0 LDGSTS.E.BYPASS.LTC128B.128 [R223], [R220.64] ;  /* 0x00000000dcdf8fae */ /* 0x0005e2000b901d44 */
[----:B------:R-:W-:-:S03]  /*24c0*/  @!P5 LEA.HI.X R19, R6, c[0x0][0x16c], R8, 0x1, P1 ;  /* 0x00005b000613da11 */ /* 0x000fc600008f0c08 */
[----:B------:R2:W-:Y:S01]  /*24d0*/  @!P0 LDGSTS.E.BYPASS.LTC128B.128 [R223+0x2000], [R220.64+0x80] ;  /* 0x02000080dcdf8fae */ /* 0x0005e2000b901d44 */
[C---:B------:R-:W-:Y:S02]  /*24e0*/  @!P4 LEA R16, P0, R4.reuse, c[0x0][0x168], 0x1 ;  /* 0x00005a000410ca11 */ /* 0x040fe400078008ff */
[----:B------:R-:W-:Y:S01]  /*24f0*/  ISETP.GE.AND P1, PT, R9, UR9, PT ;  /* 0x0000000909007c0c */ /* 0x000fe2000bf26270 */
[----:B------:R-:W-:Y:S01]  /*2500*/  UIMAD UR9, UR22, UR11, UR10 ;  /* 0x0000000b160972a4 */ /* 0x000fe2000f8e020a */
[----:B------:R-:W-:Y:S02]  /*2510*/  @!P4 LEA.HI.X R17, R4, c[0x0][0x16c], R5, 0x1, P0 ;  /* 0x00005b000411ca11 */ /* 0x000fe400000f0c05 */
[----:B------:R-:W-:-:S03]  /*2520*/  @!P3 IADD3 R8, P0, R245, 0x40, RZ ;  /* 0x00000040f508b810 */ /* 0x000fc60007f1e0ff */
[----:B------:R-:W-:Y:S02]  /*2530*/  MOV R7, UR9 ;  /* 0x0000000900077c02 */ /* 0x000fe40008000f00 */
[----:B------:R-:W-:Y:S01]  /*2540*/  @!P3 IMAD.X R5, RZ, RZ, R21, P0 ;  /* 0x000000ffff05b224 */ /* 0x000fe200000e0615 */
[----:B------:R-:W-:-:S03]  /*2550*/  IADD3 R4, P0, R12, UR29, RZ ;  /* 0x0000001d0c047c10 */ /* 0x000fc6000ff1e0ff */
[----:B------:R-:W-:Y:S01]  /*2560*/  @!P3 IMAD R6, R5, c[0x0][0x198], RZ ;  /* 0x000066000506ba24 */ /* 0x000fe200078e02ff */
[----:B------:R-:W-:Y:S01]  /*2570*/  IADD3.X R5, R13, UR30, R7, P0, !PT ;  /* 0x0000001e0d057c10 */ /* 0x000fe200087fe407 */
[----:B------:R-:W-:Y:S01]  /*2580*/  IMAD R9, R14, c[0x0][0x1b8], RZ ;  /* 0x00006e000e097a24 */ /* 0x000fe200078e02ff */
[----:B------:R-:W-:Y:S01]  /*2590*/  @!P1 IADD3 R11, P0, R245, 0x60, RZ ;  /* 0x00000060f50b9810 */ /* 0x000fe20007f1e0ff */
[----:B------:R-:W-:Y:S02]  /*25a0*/  @!P3 IMAD R14, R8, c[0x0][0x19c], R6 ;  /* 0x00006700080eba24 */ /* 0x000fe400078e0206 */
[----:B------:R-:W-:Y:S02]  /*25b0*/  @!P3 IMAD.MOV.U32 R6, RZ, RZ, R2 ;  /* 0x000000ffff06b224 */ /* 0x000fe400078e0002 */
[----:B------:R-:W-:Y:S02]  /*25c0*/  @!P3 IMAD.MOV.U32 R7, RZ, RZ, R3 ;  /* 0x000000ffff07b224 */ /* 0x000fe400078e0003 */
[----:B------:R-:W-:-:S02]  /*25d0*/  @!P1 IMAD.X R12, RZ, RZ, R21, P0 ;  /* 0x000000ffff0c9224 */ /* 0x000fc400000e0615 */
[----:B------:R-:W-:Y:S01]  /*25e0*/  @!P3 IMAD.WIDE.U32 R6, R8, c[0x0][0x198], R6 ;  /* 0x000066000806ba25 */ /* 0x000fe200078e0006 */
[----:B------:R-:W-:-:S03]  /*25f0*/  @!P1 MOV R8, R2 ;  /* 0x0000000200089202 */ /* 0x000fc60000000f00 */
[----:B------:R-:W-:-:S04]  /*2600*/  IMAD.WIDE.U32 R4, R10, c[0x0][0x1b8], R4 ;  /* 0x00006e000a047a25 */ /* 0x000fc800078e0004 */
[----:B------:R-:W-:Y:S02]  /*2610*/  @!P1 IMAD R2, R12, c[0x0][0x198], RZ ;  /* 0x000066000c029a24 */ /* 0x000fe400078e02ff */
[----:B------:R-:W-:Y:S02]  /*2620*/  IMAD R13, R10, c[0x0][0x1bc], R9 ;  /* 0x00006f000a0d7a24 */ /* 0x000fe400078e0209 */
[----:B------:R-:W-:Y:S02]  /*2630*/  @!P1 IMAD.MOV.U32 R9, RZ, RZ, R3 ;  /* 0x000000ffff099224 */ /* 0x000fe400078e0003 */
[----:B------:R-:W-:Y:S01]  /*2640*/  @!P3 IMAD.IADD R7, R7, 0x1, R14 ;  /* 0x000000010707b824 */ /* 0x000fe200078e020e */
[----:B------:R-:W-:Y:S01]  /*2650*/  @!P3 LEA R14, P0, R6, c[0x0][0x168], 0x1 ;  /* 0x00005a00060eba11 */ /* 0x000fe200078008ff */
[----:B------:R-:W-:Y:S01]  /*2660*/  @!P1 IMAD R12, R11, c[0x0][0x19c], R2 ;  /* 0x000067000b0c9a24 */ /* 0x000fe200078e0202 */
[----:B------:R-:W-:Y:S01]  /*2670*/  @!P5 MOV R2, R4 ;  /* 0x000000040002d202 */ /* 0x000fe20000000f00 */
[----:B------:R-:W-:-:S02]  /*2680*/  IMAD.IADD R3, R5, 0x1, R13 ;  /* 0x0000000105037824 */ /* 0x000fc400078e020d */
[----:B------:R-:W-:Y:S01]  /*2690*/  @!P1 IMAD.WIDE.U32 R8, R11, c[0x0][0x198], R8 ;  /* 0x000066000b089a25 */ /* 0x000fe200078e0008 */
[----:B------:R-:W-:-:S03]  /*26a0*/  @!P3 LEA.HI.X R15, R6, c[0x0][0x16c], R7, 0x1, P0 ;  /* 0x00005b00060fba11 */ /* 0x000fc600000f0c07 */
[----:B------:R-:W-:Y:S02]  /*26b0*/  @!P5 IMAD R10, R21, c[0x0][0x1a0], RZ ;  /* 0x00006800150ada24 */ /* 0x000fe400078e02ff */
[----:B------:R-:W-:-:S04]  /*26c0*/  @!P5 IMAD.WIDE.U32 R6, R245, c[0x0][0x1a0], R2 ;  /* 0x00006800f506da25 */ /* 0x000fc800078e0002 */
[----:B------:R-:W-:Y:S01]  /*26d0*/  @!P1 IMAD.IADD R2, R9, 0x1, R12 ;  /* 0x0000000109029824 */ /* 0x000fe200078e020c */
[----:B------:R-:W-:Y:S01]  /*26e0*/  @!P1 LEA R12, P0, R8, c[0x0][0x168], 0x1 ;  /* 0x00005a00080c9a11 */ /* 0x000fe200078008ff */
[----:B------:R-:W-:-:S03]  /*26f0*/  @!P5 IMAD R5, R245, c[0x0][0x1a4], R10 ;  /* 0x00006900f505da24 */ /* 0x000fc600078e020a */
[----:B------:R-:W-:Y:S01]  /*2700*/  @!P1 LEA.HI.X R13, R8, c[0x0][0x16c], R2, 0x1, P0 ;  /* 0x00005b00080d9a11 */ /* 0x000fe200000f0c02 */
[----:B------:R-:W-:Y:S01]  /*2710*/  @!P5 IMAD.IADD R5, R7, 0x1, R5 ;  /* 0x000000010705d824 */ /* 0x000fe200078e0205 */
[----:B------:R-:W-:-:S04]  /*2720*/  @!P5 LEA R8, P0, R6, c[0x0][0x170], 0x1 ;  /* 0x00005c000608da11 */ /* 0x000fc800078008ff */
[----:B------:R-:W-:Y:S02]  /*2730*/  @!P5 LEA.HI.X R9, R6, c[0x0][0x174], R5, 0x1, P0 ;  /* 0x00005d000609da11 */ /* 0x000fe400000f0c05 */
[C---:B------:R-:W-:Y:S01]  /*2740*/  @!P4 IADD3 R2, P0, R245.reuse, 0x20, RZ ;  /* 0x00000020f502c810 */ /* 0x040fe20007f1e0ff */
[----:B------:R-:W-:Y:S04]  /*2750*/  @P6 STS [R223+0x1000], RZ ;  /* 0x001000ffdf006388 */ /* 0x000fe80000000800 */
[----:B------:R-:W-:Y:S01]  /*2760*/  @!P4 IMAD.X R5, RZ, RZ, R21, P0 ;  /* 0x000000ffff05c224 */ /* 0x000fe200000e0615 */
[----:B------:R-:W-:Y:S01]  /*2770*/  @!P3 IADD3 R11, P0, R245, 0x40, RZ ;  /* 0x00000040f50bb810 */ /* 0x000fe20007f1e0ff */
[----:B------:R-:W-:Y:S04]  /*2780*/  @P6 STS [R223+0x1004], RZ ;  /* 0x001004ffdf006388 */ /* 0x000fe80000000800 */
[----:B------:R-:W-:Y:S01]  /*2790*/  @P6 STS [R223+0x1008], RZ ;  /* 0x001008ffdf006388 */ /* 0x000fe20000000800 */
[----:B------:R-:W-:-:S03]  /*27a0*/  @!P3 IADD3.X R10, RZ, R21, RZ, P0, !PT ;  /* 0x00000015ff0ab210 */ /* 0x000fc600007fe4ff */
[----:B------:R-:W-:Y:S01]  /*27b0*/  @P6 STS [R223+0x100c], RZ ;  /* 0x00100cffdf006388 */ /* 0x000fe20000000800 */
[----:B------:R-:W-:-:S03]  /*27c0*/  @!P1 IADD3 R20, P0, R245, 0x60, RZ ;  /* 0x00000060f5149810 */ /* 0x000fc60007f1e0ff */
[----:B------:R-:W-:Y:S04]  /*27d0*/  @P6 STS [R223+0x3000], RZ ;  /* 0x003000ffdf006388 */ /* 0x000fe80000000800 */
[----:B------:R-:W-:Y:S04]  /*27e0*/  @P6 STS [R223+0x3004], RZ ;  /* 0x003004ffdf006388 */ /* 0x000fe80000000800 */
[----:B------:R-:W-:Y:S04]  /*27f0*/  @P6 STS [R223+0x3008], RZ ;  /* 0x003008ffdf006388 */ /* 0x000fe80000000800 */
[----:B------:R-:W-:Y:S01]  /*2800*/  @P6 STS [R223+0x300c], RZ ;  /* 0x00300cffdf006388 */ /* 0x000fe20000000800 */
[----:B------:R-:W-:-:S03]  /*2810*/  @!P4 IMAD R5, R5, c[0x0][0x1a0], RZ ;  /* 0x000068000505ca24 */ /* 0x000fc600078e02ff */
[----:B------:R-:W-:Y:S01]  /*2820*/  @!PT LDS RZ, [RZ] ;  /* 0x00000000fffff984 */ /* 0x000fe20000000800 */
[----:B------:R-:W-:Y:S01]  /*2830*/  @!PT LDS RZ, [RZ] ;  /* 0x00000000fffff984 */ /* 0x000fe20000000800 */
[----:B------:R-:W-:Y:S01]  /*2840*/  @!PT LDS RZ, [RZ] ;  /* 0x00000000fffff984 */ /* 0x000fe20000000800 */
[----:B------:R2:W-:Y:S04]  /*2850*/  @!P6 LDGSTS.E.BYPASS.LTC128B.128 [R223+0x1000], [R22.64] ;  /* 0x0100000016dfefae */ /* 0x0005e8000b901d44 */
[----:B------:R2:W-:Y:S01]  /*2860*/  @!P6 LDGSTS.E.BYPASS.LTC128B.128 [R223+0x3000], [R22.64+0x80] ;  /* 0x0300008016dfefae */ /* 0x0005e2000b901d44 */
[----:B------:R-:W-:-:S03]  /*2870*/  @!P4 IMAD.MOV.U32 R6, RZ, RZ, R4 ;  /* 0x000000ffff06c224 */ /* 0x000fc600078e0004 */
[----:B------:R-:W-:Y:S01]  /*2880*/  @P5 STS.128 [R0+0xc000], RZ ;  /* 0x00c000ff00005388 */ /* 0x000fe20000000c00 */
[----:B------:R-:W-:-:S03]  /*2890*/  @!P4 IMAD.MOV.U32 R7, RZ, RZ, R3 ;  /* 0x000000ffff07c224 */ /* 0x000fc600078e0003 */
[----:B------:R-:W-:Y:S04]  /*28a0*/  @P5 STS.128 [R0+0x10000], RZ ;  /* 0x010000ff00005388 */ /* 0x000fe80000000c00 */
[----:B------:R-:W-:Y:S01]  /*28b0*/  @!PT LDS RZ, [RZ] ;  /* 0x00000000fffff984 */ /* 0x000fe20000000800 */
[----:B------:R-:W-:Y:S01]  /*28c0*/  @!PT LDS RZ, [RZ] ;  /* 0x00000000fffff984 */ /* 0x000fe20000000800 */
[----:B------:R-:W-:Y:S01]  /*28d0*/  @!PT LDS RZ, [RZ] ;  /* 0x00000000fffff984 */ /* 0x000fe20000000800 */
[----:B------:R1:W-:Y:S01]  /*28e0*/  @!P5 LDGSTS.E.BYPASS.LTC128B.128 [R0+0xc000], [R18.64] ;  /* 0x0c0000001200dfae */ /* 0x0003e2000b901d44 */
[----:B------:R-:W-:-:S03]  /*28f0*/  @!P1 IMAD.X R21, RZ, RZ, R21, P0 ;  /* 0x000000ffff159224 */ /* 0x000fc600000e0615 */
[----:B------:R1:W-:Y:S01]  /*2900*/  @!P5 LDGSTS.E.BYPASS.LTC128B.128 [R0+0x10000], [R18.64+0x80] ;  /* 0x100000801200dfae */ /* 0x0003e2000b901d44 */
[----:B------:R-:W-:-:S03]  /*2910*/  @!P4 IMAD R25, R2, c[0x0][0x1a4], R5 ;  /* 0x000069000219ca24 */ /* 0x000fc600078e0205 */
[----:B------:R-:W-:Y:S01]  /*2920*/  @P4 STS.128 [R0+0xd000], RZ ;  /* 0x00d000ff00004388 */ /* 0x000fe20000000c00 */
[----:B------:R-:W-:-:S03]  /*2930*/  @!P3 MOV R5, R3 ;  /* 0x000000030005b202 */ /* 0x000fc60000000f00 */
[----:B------:R-:W-:Y:S01]  /*2940*/  @P4 STS.128 [R0+0x11000], RZ ;  /* 0x011000ff00004388 */ /* 0x000fe20000000c00 */
[----:B------:R-:W-:-:S03]  /*2950*/  @!P4 IMAD.WIDE.U32 R6, R2, c[0x0][0x1a0], R6 ;  /* 0x000068000206ca25 */ /* 0x000fc600078e0006 */
[----:B------:R-:W-:Y:S01]  /*2960*/  @!PT LDS RZ, [RZ] ;  /* 0x00000000fffff984 */ /* 0x000fe20000000800 */
[----:B------:R-:W-:Y:S01]  /*2970*/  @!PT LDS RZ, [RZ] ;  /* 0x00000000fffff984 */ /* 0x000fe20000000800 */
[----:B------:R-:W-:Y:S01]  /*2980*/  @!PT LDS RZ, [RZ] ;  /* 0x00000000fffff984 */ /* 0x000fe20000000800 */
[----:B------:R1:W-:Y:S01]  /*2990*/  @!P4 LDGSTS.E.BYPASS.LTC128B.128 [R0+0xd000], [R16.64] ;  /* 0x0d0000001000cfae */ /* 0x0003e2000b901d44 */
[----:B------:R-:W-:-:S03]  /*29a0*/  @!P3 IMAD R10, R10, c[0x0][0x1a0], RZ ;  /* 0x000068000a0aba24 */ /* 0x000fc600078e02ff */
[----:B------:R1:W-:Y:S01]  /*29b0*/  @!P4 LDGSTS.E.BYPASS.LTC128B.128 [R0+0x11000], [R16.64+0x80] ;  /* 0x110000801000cfae */ /* 0x0003e2000b901d44 */
[----:B------:R-:W-:-:S03]  /*29c0*/  @!P1 IMAD.MOV.U32 R2, RZ, RZ, R4 ;  /* 0x000000ffff029224 */ /* 0x000fc600078e0004 */
[----:B------:R-:W-:Y:S01]  /*29d0*/  @P3 STS.128 [R0+0xe000], RZ ;  /* 0x00e000ff00003388 */ /* 0x000fe20000000c00 */
[----:B------:R-:W-:-:S03]  /*29e0*/  @!P1 IMAD R21, R21, c[0x0][0x1a0], RZ ;  /* 0x0000680015159a24 */ /* 0x000fc600078e02ff */
[----:B------:R-:W-:Y:S04]  /*29f0*/  @P3 STS.128 [R0+0x12000], RZ ;  /* 0x012000ff00003388 */ /* 0x000fe80000000c00 */
[----:B------:R-:W-:Y:S01]  /*2a00*/  @!PT LDS RZ, [RZ] ;  /* 0x00000000fffff984 */ /* 0x000fe20000000800 */
[----:B------:R-:W-:Y:S01]  /*2a10*/  @!PT LDS RZ, [RZ] ;  /* 0x00000000fffff984 */ /* 0x000fe20000000800 */
[----:B------:R-:W-:Y:S01]  /*2a20*/  @!PT LDS RZ, [RZ] ;  /* 0x00000000fffff984 */ /* 0x000fe20000000800 */
[----:B------:R1:W-:Y:S01]  /*2a30*/  @!P3 LDGSTS.E.BYPASS.LTC128B.128 [R0+0xe000], [R14.64] ;  /* 0x0e0000000e00bfae */ /* 0x0003e2000b901d44 */
[----:B------:R-:W-:-:S03]  /*2a40*/  @!P3 IMAD R24, R11, c[0x0][0x1a4], R10 ;  /* 0x000069000b18ba24 */ /* 0x000fc600078e020a */
[----:B------:R1:W-:Y:S01]  /*2a50*/  @!P3 LDGSTS.E.BYPASS.LTC128B.128 [R0+0x12000], [R14.64+0x80] ;  /* 0x120000800e00bfae */ /* 0x0003e2000b901d44 */
[----:B------:R-:W-:-:S03]  /*2a60*/  @!P4 IMAD.IADD R7, R7, 0x1, R25 ;  /* 0x000000010707c824 */ /* 0x000fc600078e0219 */
[----:B------:R-:W-:Y:S01]  /*2a70*/  @P1 STS.128 [R0+0xf000], RZ ;  /* 0x00f000ff00001388 */ /* 0x000fe20000000c00 */
[----:B------:R-:W-:-:S03]  /*2a80*/  @!P3 IMAD.WIDE.U32 R4, R11, c[0x0][0x1a0], R4 ;  /* 0x000068000b04ba25 */ /* 0x000fc600078e0004 */
[----:B------:R-:W-:Y:S01]  /*2a90*/  @P1 STS.128 [R0+0x13000], RZ ;  /* 0x013000ff00001388 */ /* 0x000fe20000000c00 */
[----:B------:R-:W-:-:S03]  /*2aa0*/  @!P4 LEA R10, P0, R6, c[0x0][0x170], 0x1 ;  /* 0x00005c00060aca11 */ /* 0x000fc600078008ff */
[----:B------:R-:W-:Y:S01]  /*2ab0*/  @!PT LDS RZ, [RZ] ;  /* 0x00000000fffff984 */ /* 0x000fe20000000800 */
[----:B------:R-:W-:Y:S01]  /*2ac0*/  @!PT LDS RZ, [RZ] ;  /* 0x00000000fffff984 */ /* 0x000fe20000000800 */
[----:B------:R-:W-:Y:S01]  /*2ad0*/  @!PT LDS RZ, [RZ] ;  /* 0x00000000fffff984 */ /* 0x000fe20000000800 */
[----:B------:R1:W-:Y:S01]  /*2ae0*/  @!P1 LDGSTS.E.BYPASS.LTC128B.128 [R0+0xf000], [R12.64] ;  /* 0x0f0000000c009fae */ /* 0x0003e2000b901d44 */
[----:B------:R-:W-:-:S03]  /*2af0*/  @!P1 IMAD R21, R20, c[0x0][0x1a4], R21 ;  /* 0x0000690014159a24 */ /* 0x000fc600078e0215 */
[----:B------:R1:W-:Y:S01]  /*2b00*/  @!P1 LDGSTS.E.BYPASS.LTC128B.128 [R0+0x13000], [R12.64+0x80] ;  /* 0x130000800c009fae */ /* 0x0003e2000b901d44 */
[----:B------:R-:W-:-:S03]  /*2b10*/  @!P1 IMAD.WIDE.U32 R2, R20, c[0x0][0x1a0], R2 ;  /* 0x0000680014029a25 */ /* 0x000fc600078e0002 */
[----:B------:R-:W-:Y:S01]  /*2b20*/  @P5 STS.128 [R0+0x14000], RZ ;  /* 0x014000ff00005388 */ /* 0x000fe20000000c00 */
[----:B------:R-:W-:-:S03]  /*2b30*/  @!P3 IMAD.IADD R5, R5, 0x1, R24 ;  /* 0x000000010505b824 */ /* 0x000fc600078e0218 */
[----:B------:R-:W-:Y:S01]  /*2b40*/  @P5 STS.128 [R0+0x18000], RZ ;  /* 0x018000ff00005388 */ /* 0x000fe20000000c00 */
[----:B------:R-:W-:-:S03]  /*2b50*/  @!P4 LEA.HI.X R11, R6, c[0x0][0x174], R7, 0x1, P0 ;  /* 0x00005d00060bca11 */ /* 0x000fc600000f0c07 */
[----:B------:R-:W-:Y:S01]  /*2b60*/  @!PT LDS RZ, [RZ] ;  /* 0x00000000fffff984 */ /* 0x000fe20000000800 */
[----:B------:R-:W-:Y:S01]  /*2b70*/  @!PT LDS RZ, [RZ] ;  /* 0x00000000fffff984 */ /* 0x000fe20000000800 */
[----:B------:R-:W-:Y:S01]  /*2b80*/  @!PT LDS RZ, [RZ] ;  /* 0x00000000fffff984 */ /* 0x000fe20000000800 */
[----:B------:R4:W-:Y:S01]  /*2b90*/  @!P5 LDGSTS.E.BYPASS.LTC128B.128 [R0+0x14000], [R8.64] ;  /* 0x140000000800dfae */ /* 0x0009e2000b901d44 */
[----:B---3--:R-:W-:-:S03]  /*2ba0*/  IADD3 R7, R28, 0x20, RZ ;  /* 0x000000201c077810 */ /* 0x008fc60007ffe0ff */
[----:B------:R4:W-:Y:S01]  /*2bb0*/  @!P5 LDGSTS.E.BYPASS.LTC128B.128 [R0+0x18000], [R8.64+0x80] ;  /* 0x180000800800dfae */ /* 0x0009e2000b901d44 */
[----:B------:R-:W-:Y:S02]  /*2bc0*/  @!P1 IADD3 R3, R3, R21, RZ ;  /* 0x0000001503039210 */ /* 0x000fe40007ffe0ff */
[----:B------:R-:W-:Y:S01]  /*2bd0*/  @!P1 LEA R6, P0, R2, c[0x0][0x170], 0x1 ;  /* 0x00005c0002069a11 */ /* 0x000fe200078008ff */
[----:B------:R-:W-:Y:S04]  /*2be0*/  @P4 STS.128 [R0+0x15000], RZ ;  /* 0x015000ff00004388 */ /* 0x000fe80000000c00 */
[----:B------:R-:W-:Y:S04]  /*2bf0*/  @P4 STS.128 [R0+0x19000], RZ ;  /* 0x019000ff00004388 */ /* 0x000fe80000000c00 */
[----:B------:R-:W-:Y:S01]  /*2c00*/  @!PT LDS RZ, [RZ] ;  /* 0x00000000fffff984 */ /* 0x000fe20000000800 */
[----:B------:R-:W-:Y:S01]  /*2c10*/  @!PT LDS RZ, [RZ] ;  /* 0x00000000fffff984 */ /* 0x000fe20000000800 */
[----:B------:R-:W-:Y:S01]  /*2c20*/  @!PT LDS RZ, [RZ] ;  /* 0x00000000fffff984 */ /* 0x000fe20000000800 */
[----:B------:R1:W-:Y:S04]  /*2c30*/  @!P4 LDGSTS.E.BYPASS.LTC128B.128 [R0+0x15000], [R10.64] ;  /* 0x150000000a00cfae */ /* 0x0003e8000b901d44 */
[----:B------:R1:W-:Y:S01]  /*2c40*/  @!P4 LDGSTS.E.BYPASS.LTC128B.128 [R0+0x19000], [R10.64+0x80] ;  /* 0x190000800a00cfae */ /* 0x0003e2000b901d44 */
[----:B----4-:R-:W-:-:S02]  /*2c50*/  IADD3 R9, R28, 0x8, RZ ;  /* 0x000000081c097810 */ /* 0x010fc40007ffe0ff */
[C---:B------:R-:W-:Y:S02]  /*2c60*/  @!P3 LEA R8, P5, R4.reuse, c[0x0][0x170], 0x1 ;  /* 0x00005c000408ba11 */ /* 0x040fe400078a08ff */
[----:B------:R-:W-:Y:S02]  /*2c70*/  ISETP.GE.AND P6, PT, R9, UR8, PT ;  /* 0x0000000809007c0c */ /* 0x000fe4000bfc6270 */
[----:B------:R-:W-:Y:S02]  /*2c80*/  @!P3 LEA.HI.X R9, R4, c[0x0][0x174], R5, 0x1, P5 ;  /* 0x00005d000409ba11 */ /* 0x000fe400028f0c05 */
[----:B------:R-:W-:Y:S02]  /*2c90*/  ISETP.GE.AND P5, PT, R7, UR8, PT ;  /* 0x0000000807007c0c */ /* 0x000fe4000bfa6270 */
[----:B------:R-:W-:Y:S02]  /*2ca0*/  @!P1 LEA.HI.X R7, R2, c[0x0][0x174], R3, 0x1, P0 ;  /* 0x00005d0002079a11 */ /* 0x000fe400000f0c03 */
[----:B------:R-:W-:-:S04]  /*2cb0*/  IADD3 R3, R28, 0x28, RZ ;  /* 0x000000281c037810 */ /* 0x000fc80007ffe0ff */
[----:B------:R-:W-:Y:S01]  /*2cc0*/  ISETP.GE.AND P0, PT, R3, UR8, PT ;  /* 0x0000000803007c0c */ /* 0x000fe2000bf06270 */
[----:B------:R-:W-:Y:S04]  /*2cd0*/  @P3 STS.128 [R0+0x16000], RZ ;  /* 0x016000ff00003388 */ /* 0x000fe80000000c00 */
[----:B------:R-:W-:Y:S01]  /*2ce0*/  @P3 STS.128 [R0+0x1a000], RZ ;  /* 0x01a000ff00003388 */ /* 0x000fe20000000c00 */
[----:B------:R-:W-:-:S03]  /*2cf0*/  UMOV UR9, UR12 ;  /* 0x0000000c00097c82 */ /* 0x000fc60008000000 */
[----:B------:R-:W-:Y:S01]  /*2d00*/  @!PT LDS RZ, [RZ] ;  /* 0x00000000fffff984 */ /* 0x000fe20000000800 */
[----:B------:R-:W-:Y:S01]  /*2d10*/  @!PT LDS RZ, [RZ] ;  /* 0x00000000fffff984 */ /* 0x000fe20000000800 */
[----:B------:R-:W-:Y:S01]  /*2d20*/  @!PT LDS RZ, [RZ] ;  /* 0x00000000fffff984 */ /* 0x000fe20000000800 */
[----:B------:R1:W-:Y:S04]  /*2d30*/  @!P3 LDGSTS.E.BYPASS.LTC128B.128 [R0+0x16000], [R8.64] ;  /* 0x160000000800bfae */ /* 0x0003e8000b901d44 */
[----:B------:R1:W-:Y:S04]  /*2d40*/  @!P3 LDGSTS.E.BYPASS.LTC128B.128 [R0+0x1a000], [R8.64+0x80] ;  /* 0x1a0000800800bfae */ /* 0x0003e8000b901d44 */
[----:B------:R-:W-:Y:S04]  /*2d50*/  @P1 STS.128 [R0+0x17000], RZ ;  /* 0x017000ff00001388 */ /* 0x000fe80000000c00 */
[----:B------:R1:W-:Y:S01]  /*2d60*/  @P1 STS.128 [R0+0x1b000], RZ ;  /* 0x01b000ff00001388 */ /* 0x0003e20000000c00 */
[----:B------:R-:W-:-:S03]  /*2d70*/  ISETP.GE.AND P4, PT, R28, UR8, PT ;  /* 0x000000081c007c0c */ /* 0x000fc6000bf86270 */
[----:B------:R-:W-:Y:S01]  /*2d80*/  @!PT LDS RZ, [RZ] ;  /* 0x00000000fffff984 */ /* 0x000fe20000000800 */
[----:B------:R-:W-:Y:S01]  /*2d90*/  @!PT LDS RZ, [RZ] ;  /* 0x00000000fffff984 */ /* 0x000fe20000000800 */
[----:B------:R-:W-:Y:S01]  /*2da0*/  @!PT LDS RZ, [RZ] ;  /* 0x00000000fffff984 */ /* 0x000fe20000000800 */
[----:B------:R1:W-:Y:S01]  /*2db0*/  @!P1 LDGSTS.E.BYPASS.LTC128B.128 [R0+0x17000], [R6.64] ;  /* 0x1700000006009fae */ /* 0x0003e2000b901d44 */
[----:B------:R-:W-:-:S03]  /*2dc0*/  UMOV UR8, UR13 ;  /* 0x0000000d00087c82 */ /* 0x000fc60008000000 */
[----:B------:R1:W-:Y:S01]  /*2dd0*/  @!P1 LDGSTS.E.BYPASS.LTC128B.128 [R0+0x1b000], [R6.64+0x80] ;  /* 0x1b00008006009fae */ /* 0x0003e2000b901d44 */
[----:B------:R-:W-:Y:S01]  /*2de0*/  @!P0 LEA R4, P1, R3, UR9, 0x2 ;  /* 0x0000000903048c11 */ /* 0x000fe2000f8210ff */
[----:B------:R-:W-:Y:S02]  /*2df0*/  IMAD.SHL.U32 R2, R28, 0x4, RZ ;  /* 0x000000041c027824 */ /* 0x000fe400078e00ff */
[----:B------:R-:W0:Y:S03]  /*2e00*/  LDGDEPBAR ;  /* 0x00000000000079af */ /* 0x000e260000000000 */
[----:B------:R-:W-:Y:S02]  /*2e10*/  IADD3 R2, P3, R2, UR9, RZ ;  /* 0x0000000902027c10 */ /* 0x000fe4000ff7e0ff */
[----:B-1----:R-:W-:Y:S02]  /*2e20*/  SHF.R.S32.HI R0, RZ, 0x1f, R3 ;  /* 0x0000001fff007819 */ /* 0x002fe40000011403 */
[----:B------:R-:W-:-:S02]  /*2e30*/  SHF.R.S32.HI R7, RZ, 0x1f, R28 ;  /* 0x0000001fff077819 */ /* 0x000fc4000001141c */
[----:B------:R-:W-:Y:S02]  /*2e40*/  @!P0 LEA.HI.X R5, R3, UR8, R0, 0x2, P1 ;  /* 0x0000000803058c11 */ /* 0x000fe400088f1400 */
[----:B------:R-:W-:Y:S02]  /*2e50*/  LEA.HI R0, R27, R26, RZ, 0x4 ;  /* 0x0000001a1b007211 */ /* 0x000fe400078f20ff */
[----:B------:R-:W-:Y:S01]  /*2e60*/  SHF.L.U64.HI R6, R28, 0x2, R7 ;  /* 0x000000021c067819 */ /* 0x000fe20000010207 */
[----:B------:R1:W5:Y:S01]  /*2e70*/  @!P0 LDG.E R242, [R4.64] ;  /* 0x0000000404f28981 */ /* 0x000362000c1e1900 */
[----:B------:R-:W-:Y:S02]  /*2e80*/  LOP3.LUT R0, R0, 0xfffffff0, RZ, 0xc0, !PT ;  /* 0xfffffff000007812 */ /* 0x000fe400078ec0ff */
[----:B------:R-:W-:-:S03]  /*2e90*/  IADD3.X R3, R6, UR8, RZ, P3, !PT ;  /* 0x0000000806037c10 */ /* 0x000fc60009ffe4ff */
[----:B------:R-:W-:Y:S02]  /*2ea0*/  IMAD.IADD R0, R26, 0x1, -R0 ;  /* 0x000000011a007824 */ /* 0x000fe400078e0a00 */
[----:B------:R3:W5:Y:S04]  /*2eb0*/  @!P4 LDG.E R243, [R2.64] ;  /* 0x0000000402f3c981 */ /* 0x000768000c1e1900 */
[----:B------:R3:W5:Y:S04]  /*2ec0*/  @!P6 LDG.E R244, [R2.64+0x20] ;  /* 0x0000200402f4e981 */ /* 0x000768000c1e1900 */
[----:B------:R3:W5:Y:S02]  /*2ed0*/  @!P5 LDG.E R241, [R2.64+0x80] ;  /* 0x0000800402f1d981 */ /* 0x000764000c1e1900 */
[----:B---3--:R-:W-:-:S04]  /*2ee0*/  SHF.R.S32.HI R2, RZ, 0x1f, R0 ;  /* 0x0000001fff027819 */ /* 0x008fc80000011400 */
[----:B------:R-:W-:-:S04]  /*2ef0*/  LEA.HI R2, R2, R0, RZ, 0x3 ;  /* 0x0000000002027211 */ /* 0x000fc800078f18ff */
[----:B------:R-:W-:-:S05]  /*2f00*/  LOP3.LUT R2, R2, 0xfffffff8, RZ, 0xc0, !PT ;  /* 0xfffffff802027812 */ /* 0x000fca00078ec0ff */
[----:B------:R-:W-:Y:S01]  /*2f10*/  IMAD.IADD R0, R0, 0x1, -R2 ;  /* 0x0000000100007824 */ /* 0x000fe200078e0a02 */
[----:B------:R-:W-:-:S04]  /*2f20*/  IADD3 R2, R216, 0x2000, RZ ;  /* 0x00002000d8027810 */ /* 0x000fc80007ffe0ff */
[C---:B------:R-:W-:Y:S02]  /*2f30*/  LOP3.LUT P0, RZ, R0.reuse, 0x2, RZ, 0xc0, !PT ;  /* 0x0000000200ff7812 */ /* 0x040fe4000780c0ff */
[----:B------:R-:W-:Y:S02]  /*2f40*/  LOP3.LUT P1, RZ, R0, 0x4, RZ, 0xc0, !PT ;  /* 0x0000000400ff7812 */ /* 0x000fe4000782c0ff */
[----:B------:R-:W-:Y:S02]  /*2f50*/  IADD3 R0, R214, 0x2000, RZ ;  /* 0x00002000d6007810 */ /* 0x000fe40007ffe0ff */
[----:B------:R-:W-:Y:S02]  /*2f60*/  SEL R2, R2, R216, !P2 ;  /* 0x000000d802027207 */ /* 0x000fe40005000000 */
[----:B------:R-:W-:-:S03]  /*2f70*/  SEL R0, R0, R214, !P2 ;  /* 0x000000d600007207 */ /* 0x000fc60005000000 */
[----:B------:R-:W-:Y:S02]  /*2f80*/  IMAD.SHL.U32 R209, R2, 0x2, RZ ;  /* 0x0000000202d17824 */ /* 0x000fe400078e00ff */
[----:B------:R-:W-:Y:S02]  /*2f90*/  IMAD.SHL.U32 R206, R0, 0x2, RZ ;  /* 0x0000000200ce7824 */ /* 0x000fe400078e00ff */
[----:B------:R-:W-:Y:S01]  /*2fa0*/  IMAD.MOV.U32 R0, RZ, RZ, c[0x0][0x22c] ;  /* 0x00008b00ff007624 */ /* 0x000fe200078e00ff */
[----:B------:R-:W-:-:S03]  /*2fb0*/  SHF.L.U64.HI R2, R28, 0x2, R7 ;  /* 0x000000021c027819 */ /* 0x000fc60000010207 */
[----:B------:R-:W-:Y:S02]  /*2fc0*/  IMAD R0, R0, c[0x0][0x1c0], RZ ;  /* 0x0000700000007a24 */ /* 0x000fe400078e02ff */
[----:B------:R3:W-:Y:S01]  /*2fd0*/  STL [R1+0x4], R2 ;  /* 0x0000040201007387 */ /* 0x0007e20000100800 */
[----:B------:R-:W-:Y:S02]  /*2fe0*/  IMAD.SHL.U32 R3, R28, 0x4, RZ ;  /* 0x000000041c037824 */ /* 0x000fe400078e00ff */
[----:B------:R-:W-:-:S03]  /*2ff0*/  SHF.L.U32 R228, R0, 0x3, RZ ;  /* 0x0000000300e47819 */ /* 0x000fc600000006ff */
[----:B------:R4:W-:Y:S01]  /*3000*/  STL [R1], R3 ;  /* 0x0000000301007387 */ /* 0x0009e20000100800 */
[----:B---3--:R-:W-:-:S05]  /*3010*/  IMAD.SHL.U32 R2, R0, 0x10, RZ ;  /* 0x0000001000027824 */ /* 0x008fca00078e00ff */
[C---:B-1----:R-:W-:Y:S02]  /*3020*/  IADD3 R4, R2.reuse, 0x20, RZ ;  /* 0x0000002002047810 */ /* 0x042fe40007ffe0ff */
[C---:B----4-:R-:W-:Y:S02]  /*3030*/  IADD3 R3, R2.reuse, 0x40, RZ ;  /* 0x0000004002037810 */ /* 0x050fe40007ffe0ff */
[----:B------:R-:W-:Y:S01]  /*3040*/  IADD3 R2, R2, 0x60, RZ ;  /* 0x0000006002027810 */ /* 0x000fe20007ffe0ff */
[C---:B------:R-:W-:Y:S02]  /*3050*/  IMAD.IADD R4, R228.reuse, 0x1, R4 ;  /* 0x00000001e4047824 */ /* 0x040fe400078e0204 */
[C---:B------:R-:W-:Y:S02]  /*3060*/  IMAD.IADD R3, R228.reuse, 0x1, R3 ;  /* 0x00000001e4037824 */ /* 0x040fe400078e0203 */
[C---:B------:R-:W-:Y:S01]  /*3070*/  IMAD.IADD R2, R228.reuse, 0x1, R2 ;  /* 0x00000001e4027824 */ /* 0x040fe200078e0202 */
[C---:B------:R-:W-:Y:S01]  /*3080*/  IADD3 R4, R228.reuse, R4, RZ ;  /* 0x00000004e4047210 */ /* 0x040fe20007ffe0ff */
[----:B------:R-:W-:-:S02]  /*3090*/  IMAD.IADD R3, R228, 0x1, R3 ;  /* 0x00000001e4037824 */ /* 0x000fc400078e0203 */
[C---:B------:R-:W-:Y:S02]  /*30a0*/  IMAD.IADD R2, R228.reuse, 0x1, R2 ;  /* 0x00000001e4027824 */ /* 0x040fe400078e0202 */
[C---:B------:R-:W-:Y:S01]  /*30b0*/  IMAD.IADD R251, R228.reuse, 0x1, R4 ;  /* 0x00000001e4fb7824 */ /* 0x040fe200078e0204 */
[C---:B------:R-:W-:Y:S01]  /*30c0*/  IADD3 R249, R228.reuse, R3, RZ ;  /* 0x00000003e4f97210 */ /* 0x040fe20007ffe0ff */
[C---:B------:R-:W-:Y:S01]  /*30d0*/  IMAD.IADD R247, R228.reuse, 0x1, R2 ;  /* 0x00000001e4f77824 */ /* 0x040fe200078e0202 */
[----:B------:R-:W-:Y:S01]  /*30e0*/  SEL R215, R215, 0xffffffe0, !P0 ;  /* 0xffffffe0d7d77807 */ /* 0x000fe20004000000 */
[----:B------:R-:W-:Y:S01]  /*30f0*/  UIADD3 UR10, UR22, 0x80, URZ ;  /* 0x00000080160a7890 */ /* 0x000fe2000fffe03f */
[C---:B------:R-:W-:Y:S01]  /*3100*/  IMAD.IADD R250, R228.reuse, 0x1, R251 ;  /* 0x00000001e4fa7824 */ /* 0x040fe200078e02fb */
[C---:B------:R-:W-:Y:S01]  /*3110*/  IADD3 R248, R228.reuse, R249, RZ ;  /* 0x000000f9e4f87210 */ /* 0x040fe20007ffe0ff */
[----:B------:R-:W-:Y:S01]  /*3120*/  IMAD.IADD R246, R228, 0x1, R247 ;  /* 0x00000001e4f67824 */ /* 0x000fe200078e02f7 */
        /* <DEDUP_REMOVED lines=44> */
[----:B------:R-:W-:Y:S01]  /*33f0*/  SEL R196, R196, 0xffffffc0, !P1 ;  /* 0xffffffc0c4c47807 */ /* 0x000fe20004800000 */
[----:B------:R-:W-:Y:S01]  /*3400*/  IMAD.IADD R208, R215, 0x1, R207 ;  /* 0x00000001d7d07824 */ /* 0x000fe200078e02cf */
[C---:B------:R-:W-:Y:S01]  /*3410*/  IADD3 R0, R228.reuse, R248, RZ ;  /* 0x000000f8e4007210 */ /* 0x040fe20007ffe0ff */
[----:B------:R-:W-:-:S02]  /*3420*/  IMAD.IADD R2, R228, 0x1, R250 ;  /* 0x00000001e4027824 */ /* 0x000fc400078e02fa */
[----:B------:R-:W-:Y:S01]  /*3430*/  IMAD.IADD R252, R228, 0x1, R246 ;  /* 0x00000001e4fc7824 */ /* 0x000fe200078e02f6 */
[----:B------:R-:W-:Y:S02]  /*3440*/  UISETP.GE.AND UP0, UPT, UR10, UR6, UPT ;  /* 0x000000060a00728c */ /* 0x000fe4000bf06270 */
[----:B------:R-:W-:Y:S02]  /*3450*/  UMOV UR11, UR14 ;  /* 0x0000000e000b7c82 */ /* 0x000fe40008000000 */
[----:B--2---:R-:W-:Y:S02]  /*3460*/  UMOV UR10, UR15 ;  /* 0x0000000f000a7c82 */ /* 0x004fe40008000000 */
.L_x_277:
[----:B------:R-:W0:Y:S01]  /*3470*/  LDGDEPBAR ;  /* 0x00000000000079af */ /* 0x000e220000000000 */
[C---:B------:R-:W-:Y:S01]  /*3480*/  IMAD.IADD R0, R209.reuse, 0x1, R215 ;  /* 0x00000001d1007824 */ /* 0x040fe200078e02d7 */
[----:B------:R-:W-:Y:S01]  /*3490*/  PLOP3.LUT P0, PT, PT, PT, UP0, 0x80, 0x0 ;  /* 0x000000000000781c */ /* 0x000fe20003f0f008 */
[--C-:B------:R-:W-:Y:S01]  /*34a0*/  IMAD.IADD R3, R209, 0x1, R196.reuse ;  /* 0x00000001d1037824 */ /* 0x100fe200078e02c4 */
[----:B------:R-:W-:Y:S01]  /*34b0*/  PLOP3.LUT P2, PT, PT, PT, UP0, 0x80, 0x0 ;  /* 0x000000000000781c */ /* 0x000fe20003f4f008 */
[----:B------:R-:W-:Y:S01]  /*34c0*/  IMAD.IADD R2, R0, 0x1, R196 ;  /* 0x0000000100027824 */ /* 0x000fe200078e02c4 */
[----:B------:R-:W-:Y:S01]  /*34d0*/  PLOP3.LUT P3, PT, PT, PT, UP0, 0x80, 0x0 ;  /* 0x000000000000781c */ /* 0x000fe20003f6f008 */
[----:B------:R-:W-:Y:S01]  /*34e0*/  UISETP.GE.AND UP3, UPT, UR7, 0x1, UPT ;  /* 0x000000010700788c */ /* 0x000fe2000bf66270 */
[----:B------:R-:W2:Y:S01]  /*34f0*/  LDL R229, [R1+0x1c] ;  /* 0x00001c0001e57983 */ /* 0x000ea20000100800 */
[----:B------:R-:W-:Y:S02]  /*3500*/  PLOP3.LUT P5, PT, PT, PT, UP0, 0x80, 0x0 ;  /* 0x000000000000781c */ /* 0x000fe40003faf008 */
[C---:B-----5:R-:W-:Y:S02]  /*3510*/  FSETP.NEU.FTZ.AND P4, PT, R243.reuse, -INF , PT ;  /* 0xff800000f300780b */ /* 0x060fe40003f9d000 */
[----:B------:R-:W-:Y:S01]  /*3520*/  PLOP3.LUT P6, PT, PT, PT, UP0, 0x80, 0x0 ;  /* 0x000000000000781c */ /* 0x000fe20003fcf008 */
[----:B------:R-:W-:Y:S04]  /*3530*/  DEPBAR.LE SB0, 0x0 ;  /* 0x000080000000791a */ /* 0x000fe80000000000 */
[----:B------:R-:W-:Y:S08]  /*3540*/  BAR.SYNC.DEFER_BLOCKING 0x0 ;  /* 0x0000000000007b1d */ /* 0x000ff00000010000 */
[----:B------:R-:W-:Y:S08]  /*3550*/  LDSM.16.M88.4 R32, [R209] ;  /* 0x00000000d120783b */ /* 0x000ff00000000200 */
[----:B------:R-:W1:Y:S08]  /*3560*/  LDSM.16.M88.4 R16, [R210+0xc000] ;  /* 0x00c00000d210783b */ /* 0x000e700000000200 */
[----:B------:R-:W3:Y:S08]  /*3570*/  LDSM.16.M88.4 R28, [R209+0x1000] ;  /* 0x00100000d11c783b */ /* 0x000ef00000000200 */
[----:B------:R-:W4:Y:S08]  /*3580*/  LDSM.16.M88.4 R164, [R210+0xc800] ;  /* 0x00c80000d2a4783b */ /* 0x000f300000000200 */
[----:B------:R-:W-:Y:S08]  /*3590*/  LDSM.16.M88.4 R168, [R0] ;  /* 0x0000000000a8783b */ /* 0x000ff00000000200 */
[----:B------:R-:W4:Y:S01]  /*35a0*/  LDSM.16.M88.4 R172, [R211+0xc000] ;  /* 0x00c00000d3ac783b */ /* 0x000f220000000200 */
[-C--:B-1----:R-:W-:Y:S07]  /*35b0*/  HMMA.16816.F32 R4, R32, R16.reuse, RZ ;  /* 0x000000102004723c */ /* 0x082fee00000018ff */
[----:B------:R-:W1:Y:S01]  /*35c0*/  LDSM.16.M88.4 R176, [R0+0x1000] ;  /* 0x0010000000b0783b */ /* 0x000e620000000200 */
[C---:B---3--:R-:W-:Y:S07]  /*35d0*/  HMMA.16816.F32 R8, R28.reuse, R16, RZ ;  /* 0x000000101c08723c */ /* 0x048fee00000018ff */
[----:B------:R-:W3:Y:S01]  /*35e0*/  LDSM.16.M88.4 R180, [R211+0xc800] ;  /* 0x00c80000d3b4783b */ /* 0x000ee20000000200 */
[-C--:B------:R-:W-:Y:S07]  /*35f0*/  HMMA.16816.F32 R12, R28, R18.reuse, RZ ;  /* 0x000000121c0c723c */ /* 0x080fee00000018ff */
[----:B------:R-:W-:Y:S01]  /*3600*/  LDSM.16.M88.4 R184, [R213+0xc000] ;  /* 0x00c00000d5b8783b */ /* 0x000fe20000000200 */
[C---:B------:R-:W-:Y:S07]  /*3610*/  HMMA.16816.F32 R16, R32.reuse, R18, RZ ;  /* 0x000000122010723c */ /* 0x040fee00000018ff */
[----:B------:R-:W-:Y:S01]  /*3620*/  LDSM.16.M88.4 R188, [R3+0x1000] ;  /* 0x0010000003bc783b */ /* 0x000fe20000000200 */
[-C--:B----4-:R-:W-:Y:S07]  /*3630*/  HMMA.16816.F32 R20, R32, R164.reuse, RZ ;  /* 0x000000a42014723c */ /* 0x090fee00000018ff */
[----:B------:R-:W-:Y:S01]  /*3640*/  LDSM.16.M88.4 R192, [R213+0xc800] ;  /* 0x00c80000d5c0783b */ /* 0x000fe20000000200 */
[C---:B------:R-:W-:Y:S07]  /*3650*/  HMMA.16816.F32 R24, R28.reuse, R164, RZ ;  /* 0x000000a41c18723c */ /* 0x040fee00000018ff */
[----:B------:R-:W-:Y:S01]  /*3660*/  LDSM.16.M88.4 R196, [R2+0x1000] ;  /* 0x0010000002c4783b */ /* 0x000fe20000000200 */
[-C--:B------:R-:W-:Y:S07]  /*3670*/  HMMA.16816.F32 R28, R28, R166.reuse, RZ ;  /* 0x000000a61c1c723c */ /* 0x080fee00000018ff */
[----:B------:R-:W-:Y:S01]  /*3680*/  LDSM.16.M88.4 R200, [R209+0x3000] ;  /* 0x00300000d1c8783b */ /* 0x000fe20000000200 */
[----:B------:R-:W-:Y:S07]  /*3690*/  HMMA.16816.F32 R32, R32, R166, RZ ;  /* 0x000000a62020723c */ /* 0x000fee00000018ff */
[----:B------:R-:W4:Y:S01]  /*36a0*/  LDSM.16.M88.4 R164, [R3] ;  /* 0x0000000003a4783b */ /* 0x000f220000000200 */
[-C--:B------:R-:W-:Y:S08]  /*36b0*/  HMMA.16816.F32 R4, R168, R172.reuse, R4 ;  /* 0x000000aca804723c */ /* 0x080ff00000001804 */
[C---:B-1----:R-:W-:Y:S08]  /*36c0*/  HMMA.16816.F32 R8, R176.reuse, R172, R8 ;  /* 0x000000acb008723c */ /* 0x042ff00000001808 */
[-C--:B------:R-:W-:Y:S08]  /*36d0*/  HMMA.16816.F32 R12, R176, R174.reuse, R12 ;  /* 0x000000aeb00c723c */ /* 0x080ff0000000180c */
[C---:B------:R-:W-:Y:S01]  /*36e0*/  HMMA.16816.F32 R16, R168.reuse, R174, R16 ;  /* 0x000000aea810723c */ /* 0x040fe20000001810 */
[----:B------:R-:W-:Y:S07]  /*36f0*/  LDSM.16.M88.4 R172, [R2] ;  /* 0x0000000002ac783b */ /* 0x000fee0000000200 */
[-C--:B---3--:R-:W-:Y:S08]  /*3700*/  HMMA.16816.F32 R20, R168, R180.reuse, R20 ;  /* 0x000000b4a814723c */ /* 0x088ff00000001814 */
[C---:B------:R-:W-:Y:S08]  /*3710*/  HMMA.16816.F32 R24, R176.reuse, R180, R24 ;  /* 0x000000b4b018723c */ /* 0x040ff00000001818 */
[-C--:B------:R-:W-:Y:S01]  /*3720*/  HMMA.16816.F32 R28, R176, R182.reuse, R28 ;  /* 0x000000b6b01c723c */ /* 0x080fe2000000181c */
[----:B------:R-:W1:Y:S07]  /*3730*/  LDSM.16.M88.4 R176, [R212+0xc000] ;  /* 0x00c00000d4b0783b */ /* 0x000e6e0000000200 */
[----:B------:R-:W-:Y:S01]  /*3740*/  HMMA.16816.F32 R32, R168, R182, R32 ;  /* 0x000000b6a820723c */ /* 0x000fe20000001820 */
[----:B------:R-:W3:Y:S07]  /*3750*/  LDSM.16.M88.4 R168, [R212+0xc800] ;  /* 0x00c80000d4a8783b */ /* 0x000eee0000000200 */
[-C--:B----4-:R-:W-:Y:S01]  /*3760*/  HMMA.16816.F32 R4, R164, R184.reuse, R4 ;  /* 0x000000b8a404723c */ /* 0x090fe20000001804 */
[----:B------:R-:W-:Y:S07]  /*3770*/  LDSM.16.M88.4 R180, [R209+0x2000] ;  /* 0x00200000d1b4783b */ /* 0x000fee0000000200 */
[C---:B------:R-:W-:Y:S08]  /*3780*/  HMMA.16816.F32 R8, R188.reuse, R184, R8 ;  /* 0x000000b8bc08723c */ /* 0x040ff00000001808 */
[-C--:B------:R-:W-:Y:S08]  /*3790*/  HMMA.16816.F32 R12, R188, R186.reuse, R12 ;  /* 0x000000babc0c723c */ /* 0x080ff0000000180c */
[C---:B------:R-:W-:Y:S01]  /*37a0*/  HMMA.16816.F32 R16, R164.reuse, R186, R16 ;  /* 0x000000baa410723c */ /* 0x040fe20000001810 */
[----:B------:R-:W4:Y:S07]  /*37b0*/  LDSM.16.M88.4 R184, [R210+0x10000] ;  /* 0x01000000d2b8783b */ /* 0x000f2e0000000200 */
[-C--:B------:R-:W-:Y:S08]  /*37c0*/  HMMA.16816.F32 R20, R164, R192.reuse, R20 ;  /* 0x000000c0a414723c */ /* 0x080ff00000001814 */
[C---:B------:R-:W-:Y:S08]  /*37d0*/  HMMA.16816.F32 R24, R188.reuse, R192, R24 ;  /* 0x000000c0bc18723c */ /* 0x040ff00000001818 */
[-C--:B------:R-:W-:Y:S01]  /*37e0*/  HMMA.16816.F32 R28, R188, R194.reuse, R28 ;  /* 0x000000c2bc1c723c */ /* 0x080fe2000000181c */
[----:B------:R-:W-:Y:S07]  /*37f0*/  LDSM.16.M88.4 R188, [R211+0x10000] ;  /* 0x01000000d3bc783b */ /* 0x000fee0000000200 */
[----:B------:R-:W-:Y:S01]  /*3800*/  HMMA.16816.F32 R32, R164, R194, R32 ;  /* 0x000000c2a420723c */ /* 0x000fe20000001820 */
[----:B------:R-:W2:Y:S07]  /*3810*/  LDSM.16.M88.4 R164, [R210+0x10800] ;  /* 0x01080000d2a4783b */ /* 0x000eae0000000200 */
[-C--:B-1----:R-:W-:Y:S01]  /*3820*/  HMMA.16816.F32 R4, R172, R176.reuse, R4 ;  /* 0x000000b0ac04723c */ /* 0x082fe20000001804 */
[----:B------:R-:W-:Y:S07]  /*3830*/  LDSM.16.M88.4 R192, [R0+0x3000] ;  /* 0x0030000000c0783b */ /* 0x000fee0000000200 */
[C---:B------:R-:W-:Y:S08]  /*3840*/  HMMA.16816.F32 R8, R196.reuse, R176, R8 ;  /* 0x000000b0c408723c */ /* 0x040ff00000001808 */
[-C--:B------:R-:W-:Y:S08]  /*3850*/  HMMA.16816.F32 R12, R196, R178.reuse, R12 ;  /* 0x000000b2c40c723c */ /* 0x080ff0000000180c */
[C---:B------:R-:W-:Y:S01]  /*3860*/  HMMA.16816.F32 R16, R172.reuse, R178, R16 ;  /* 0x000000b2ac10723c */ /* 0x040fe20000001810 */
[----:B------:R-:W1:Y:S07]  /*3870*/  LDSM.16.M88.4 R176, [R0+0x2000] ;  /* 0x0020000000b0783b */ /* 0x000e6e0000000200 */
[-C--:B---3--:R-:W-:Y:S08]  /*3880*/  HMMA.16816.F32 R20, R172, R168.reuse, R20 ;  /* 0x000000a8ac14723c */ /* 0x088ff00000001814 */
[C---:B------:R-:W-:Y:S08]  /*3890*/  HMMA.16816.F32 R24, R196.reuse, R168, R24 ;  /* 0x000000a8c418723c */ /* 0x040ff00000001818 */
[-C--:B------:R-:W-:Y:S01]  /*38a0*/  HMMA.16816.F32 R28, R196, R170.reuse, R28 ;  /* 0x000000aac41c723c */ /* 0x080fe2000000181c */
[----:B------:R-:W-:Y:S07]  /*38b0*/  LDSM.16.M88.4 R196, [R212+0x10000] ;  /* 0x01000000d4c4783b */ /* 0x000fee0000000200 */
[----:B------:R-:W-:Y:S01]  /*38c0*/  HMMA.16816.F32 R32, R172, R170, R32 ;  /* 0x000000aaac20723c */ /* 0x000fe20000001820 */
[----:B------:R-:W3:Y:S07]  /*38d0*/  LDSM.16.M88.4 R168, [R211+0x10800] ;  /* 0x01080000d3a8783b */ /* 0x000eee0000000200 */
[-C--:B----4-:R-:W-:Y:S01]  /*38e0*/  HMMA.16816.F32 R4, R180, R184.reuse, R4 ;  /* 0x000000b8b404723c */ /* 0x090fe20000001804 */
[----:B------:R-:W-:Y:S07]  /*38f0*/  LDSM.16.M88.4 R172, [R213+0x10000] ;  /* 0x01000000d5ac783b */ /* 0x000fee0000000200 */
[C---:B------:R-:W-:Y:S08]  /*3900*/  HMMA.16816.F32 R8, R200.reuse, R184, R8 ;  /* 0x000000b8c808723c */ /* 0x040ff00000001808 */
[-C--:B------:R-:W-:Y:S08]  /*3910*/  HMMA.16816.F32 R12, R200, R186.reuse, R12 ;  /* 0x000000bac80c723c */ /* 0x080ff0000000180c */
[C---:B------:R-:W-:Y:S01]  /*3920*/  HMMA.16816.F32 R16, R180.reuse, R186, R16 ;  /* 0x000000bab410723c */ /* 0x040fe20000001810 */
[----:B------:R-:W-:Y:S07]  /*3930*/  LDSM.16.M88.4 R184, [R213+0x10800] ;  /* 0x01080000d5b8783b */ /* 0x000fee0000000200 */
[-C--:B--2---:R-:W-:Y:S08]  /*3940*/  HMMA.16816.F32 R20, R180, R164.reuse, R20 ;  /* 0x000000a4b414723c */ /* 0x084ff00000001814 */
[C---:B------:R-:W-:Y:S08]  /*3950*/  HMMA.16816.F32 R24, R200.reuse, R164, R24 ;  /* 0x000000a4c818723c */ /* 0x040ff00000001818 */
[-C--:B------:R-:W-:Y:S08]  /*3960*/  HMMA.16816.F32 R28, R200, R166.reuse, R28 ;  /* 0x000000a6c81c723c */ /* 0x080ff0000000181c */
[----:B------:R-:W-:Y:S01]  /*3970*/  HMMA.16816.F32 R32, R180, R166, R32 ;  /* 0x000000a6b420723c */ /* 0x000fe20000001820 */
[----:B------:R-:W2:Y:S07]  /*3980*/  LDSM.16.M88.4 R164, [R3+0x2000] ;  /* 0x0020000003a4783b */ /* 0x000eae0000000200 */
[-C--:B-1----:R-:W-:Y:S01]  /*3990*/  HMMA.16816.F32 R4, R176, R188.reuse, R4 ;  /* 0x000000bcb004723c */ /* 0x082fe20000001804 */
[----:B------:R1:W4:Y:S07]  /*39a0*/  LDSM.16.M88.4 R180, [R3+0x3000] ;  /* 0x0030000003b4783b */ /* 0x00032e0000000200 */
[C---:B------:R-:W-:Y:S08]  /*39b0*/  HMMA.16816.F32 R8, R192.reuse, R188, R8 ;  /* 0x000000bcc008723c */ /* 0x040ff00000001808 */
[-C--:B------:R-:W-:Y:S08]  /*39c0*/  HMMA.16816.F32 R12, R192, R190.reuse, R12 ;  /* 0x000000bec00c723c */ /* 0x080ff0000000180c */
[C---:B------:R-:W-:Y:S01]  /*39d0*/  HMMA.16816.F32 R16, R176.reuse, R190, R16 ;  /* 0x000000beb010723c */ /* 0x040fe20000001810 */
[----:B------:R-:W4:Y:S03]  /*39e0*/  LDSM.16.M88.4 R188, [R2+0x2000] ;  /* 0x0020000002bc783b */ /* 0x000f260000000200 */
[----:B-1----:R-:W-:Y:S04]  /*39f0*/  FMUL.FTZ R3, R244, 1.4426950216293334961 ;  /* 0x3fb8aa3bf4037820 */ /* 0x002fe80000410000 */
[-C--:B---3--:R-:W-:Y:S08]  /*3a00*/  HMMA.16816.F32 R20, R176, R168.reuse, R20 ;  /* 0x000000a8b014723c */ /* 0x088ff00000001814 */
[C---:B------:R-:W-:Y:S07]  /*3a10*/  HMMA.16816.F32 R24, R192.reuse, R168, R24 ;  /* 0x000000a8c018723c */ /* 0x040fee0000001818 */
[----:B------:R-:W-:Y:S01]  /*3a20*/  IMAD.U32 R168, RZ, RZ, UR18 ;  /* 0x00000012ffa87e24 */ /* 0x000fe2000f8e00ff */
[-C--:B------:R-:W-:Y:S04]  /*3a30*/  HMMA.16816.F32 R28, R192, R170.reuse, R28 ;  /* 0x000000aac01c723c */ /* 0x080fe8000000181c */
[----:B------:R-:W-:Y:S01]  /*3a40*/  @P0 IMAD R168, R168, 0x80, R229 ;  /* 0x00000080a8a80824 */ /* 0x000fe200078e02e5 */
[----:B------:R-:W-:Y:S01]  /*3a50*/  PLOP3.LUT P0, PT, PT, PT, UP0, 0x80, 0x0 ;  /* 0x000000000000781c */ /* 0x000fe20003f0f008 */
[----:B------:R-:W-:Y:S02]  /*3a60*/  FMUL.FTZ R169, R243, 1.4426950216293334961 ;  /* 0x3fb8aa3bf3a97820 */ /* 0x000fe40000410000 */
[----:B------:R-:W-:Y:S04]  /*3a70*/  HMMA.16816.F32 R32, R176, R170, R32 ;  /* 0x000000aab020723c */ /* 0x000fe80000001820 */
[C---:B------:R-:W-:Y:S02]  /*3a80*/  @P2 IADD3 R0, R168.reuse, 0x1, RZ ;  /* 0x00000001a8002810 */ /* 0x040fe40007ffe0ff */
[----:B------:R-:W-:Y:S02]  /*3a90*/  @P3 ISETP.GE.AND P3, PT, R168, UR6, PT ;  /* 0x00000006a8003c0c */ /* 0x000fe4000bf66270 */
[-C--:B--2---:R-:W-:Y:S01]  /*3aa0*/  HMMA.16816.F32 R4, R164, R172.reuse, R4 ;  /* 0x000000aca404723c */ /* 0x084fe20000001804 */
[----:B------:R-:W-:Y:S04]  /*3ab0*/  PLOP3.LUT P2, PT, PT, PT, UP0, 0x80, 0x0 ;  /* 0x000000000000781c */ /* 0x000fe80003f4f008 */
[----:B------:R-:W-:Y:S02]  /*3ac0*/  FSEL R169, R169, RZ, P4 ;  /* 0x000000ffa9a97208 */ /* 0x000fe40002000000 */
[----:B------:R-:W-:Y:S01]  /*3ad0*/  @P5 ISETP.GE.AND P5, PT, R0, UR6, PT ;  /* 0x0000000600005c0c */ /* 0x000fe2000bfa6270 */
[C---:B----4-:R-:W-:Y:S04]  /*3ae0*/  HMMA.16816.F32 R8, R180.reuse, R172, R8 ;  /* 0x000000acb408723c */ /* 0x050fe80000001808 */
[----:B------:R-:W-:Y:S01]  /*3af0*/  FSETP.NEU.FTZ.AND P4, PT, R244, -INF , PT ;  /* 0xff800000f400780b */ /* 0x000fe20003f9d000 */
[----:B------:R-:W-:Y:S03]  /*3b00*/  FMUL.FTZ R0, R242, 1.4426950216293334961 ;  /* 0x3fb8aa3bf2007820 */ /* 0x000fe60000410000 */
[-C--:B------:R-:W-:Y:S04]  /*3b10*/  HMMA.16816.F32 R12, R180, R174.reuse, R12 ;  /* 0x000000aeb40c723c */ /* 0x080fe8000000180c */
[----:B------:R-:W-:Y:S02]  /*3b20*/  FSEL R3, R3, RZ, P4 ;  /* 0x000000ff03037208 */ /* 0x000fe40002000000 */
[----:B------:R-:W-:Y:S02]  /*3b30*/  PLOP3.LUT P4, PT, PT, PT, UP0, 0x80, 0x0 ;  /* 0x000000000000781c */ /* 0x000fe40003f8f008 */
[C---:B------:R-:W-:Y:S08]  /*3b40*/  HMMA.16816.F32 R16, R164.reuse, R174, R16 ;  /* 0x000000aea410723c */ /* 0x040ff00000001810 */
[-C--:B------:R-:W-:Y:S08]  /*3b50*/  HMMA.16816.F32 R20, R164, R184.reuse, R20 ;  /* 0x000000b8a414723c */ /* 0x080ff00000001814 */
[C---:B------:R-:W-:Y:S07]  /*3b60*/  HMMA.16816.F32 R24, R180.reuse, R184, R24 ;  /* 0x000000b8b418723c */ /* 0x040fee0000001818 */
[----:B------:R-:W-:Y:S01]  /*3b70*/  IMAD.MOV.U32 R184, RZ, RZ, 0x40 ;  /* 0x00000040ffb87424 */ /* 0x000fe200078e00ff */
[-C--:B------:R-:W-:Y:S08]  /*3b80*/  HMMA.16816.F32 R28, R180, R186.reuse, R28 ;  /* 0x000000bab41c723c */ /* 0x080ff0000000181c */
[----:B------:R-:W-:Y:S01]  /*3b90*/  HMMA.16816.F32 R32, R164, R186, R32 ;  /* 0x000000baa420723c */ /* 0x000fe20000001820 */
[----:B------:R1:W2:Y:S07]  /*3ba0*/  LDSM.16.M88.4 R164, [R2+0x3000] ;  /* 0x0030000002a4783b */ /* 0x0002ae0000000200 */
[-C--:B------:R-:W-:Y:S05]  /*3bb0*/  HMMA.16816.F32 R4, R188, R196.reuse, R4 ;  /* 0x000000c4bc04723c */ /* 0x080fea0000001804 */
[----:B-1----:R-:W-:Y:S11]  /*3bc0*/  FMUL.FTZ R2, R241, 1.4426950216293334961 ;  /* 0x3fb8aa3bf1027820 */ /* 0x002ff60000410000 */
[----:B------:R-:W-:Y:S08]  /*3bd0*/  @!UPT UIADD3 URZ, URZ, URZ, URZ ;  /* 0x0000003f3f3ff290 */ /* 0x000ff0000fffe03f */
[----:B------:R-:W-:Y:S02]  /*3be0*/  @P0 FSEL R4, R4, -INF , !P3 ;  /* 0xff80000004040808 */ /* 0x000fe40005800000 */
[----:B------:R-:W-:Y:S02]  /*3bf0*/  PLOP3.LUT P0, PT, PT, PT, UP0, 0x80, 0x0 ;  /* 0x000000000000781c */ /* 0x000fe40003f0f008 */
[----:B------:R-:W-:Y:S01]  /*3c00*/  @P2 FSEL R5, R5, -INF , !P5 ;  /* 0xff80000005052808 */ /* 0x000fe20006800000 */
[--C-:B------:R-:W-:Y:S01]  /*3c10*/  FFMA.FTZ R4, R4, c[0x0][0x23c], -R169.reuse ;  /* 0x00008f0004047a23 */ /* 0x100fe200000108a9 */
[----:B------:R-:W-:Y:S01]  /*3c20*/  PLOP3.LUT P2, PT, PT, PT, UP0, 0x80, 0x0 ;  /* 0x000000000000781c */ /* 0x000fe20003f4f008 */
[C---:B--2---:R-:W-:Y:S02]  /*3c30*/  HMMA.16816.F32 R8, R164.reuse, R196, R8 ;  /* 0x000000c4a408723c */ /* 0x044fe40000001808 */
[----:B------:R1:W-:Y:S02]  /*3c40*/  MUFU.EX2 R202, R4 ;  /* 0x0000000400ca7308 */ /* 0x0003e40000000800 */
[----:B------:R-:W-:Y:S04]  /*3c50*/  FFMA.FTZ R5, R5, c[0x0][0x23c], -R169 ;  /* 0x00008f0005057a23 */ /* 0x000fe800000108a9 */
[----:B------:R-:W-:Y:S01]  /*3c60*/  @P0 FSEL R6, R6, -INF , !P3 ;  /* 0xff80000006060808 */ /* 0x000fe20005800000 */
[-C--:B------:R-:W-:Y:S01]  /*3c70*/  HMMA.16816.F32 R12, R164, R198.reuse, R12 ;  /* 0x000000c6a40c723c */ /* 0x080fe2000000180c */
[----:B------:R-:W-:Y:S02]  /*3c80*/  PLOP3.LUT P0, PT, PT, PT, UP0, 0x80, 0x0 ;  /* 0x000000000000781c */ /* 0x000fe40003f0f008 */
[----:B------:R-:W-:Y:S01]  /*3c90*/  MUFU.EX2 R197, R5 ;  /* 0x0000000500c57308 */ /* 0x000fe20000000800 */
[----:B------:R-:W-:Y:S01]  /*3ca0*/  @P2 FSEL R7, R7, -INF , !P5 ;  /* 0xff80000007072808 */ /* 0x000fe20006800000 */
[--C-:B------:R-:W-:Y:S01]  /*3cb0*/  FFMA.FTZ R6, R6, c[0x0][0x23c], -R3.reuse ;  /* 0x00008f0006067a23 */ /* 0x100fe20000010803 */
[----:B------:R-:W-:Y:S02]  /*3cc0*/  FSETP.NEU.FTZ.AND P2, PT, R241, -INF , PT ;  /* 0xff800000f100780b */ /* 0x000fe40003f5d000 */
[C---:B------:R-:W-:Y:S04]  /*3cd0*/  HMMA.16816.F32 R16, R188.reuse, R198, R16 ;  /* 0x000000c6bc10723c */ /* 0x040fe80000001810 */
[----:B------:R-:W-:Y:S01]  /*3ce0*/  FSEL R2, R2, RZ, P2 ;  /* 0x000000ff02027208 */ /* 0x000fe20001000000 */
[----:B------:R-:W-:Y:S01]  /*3cf0*/  FFMA.FTZ R7, R7, c[0x0][0x23c], -R3 ;  /* 0x00008f0007077a23 */ /* 0x000fe20000010803 */
[----:B------:R-:W-:Y:S01]  /*3d00*/  PLOP3.LUT P2, PT, PT, PT, UP0, 0x80, 0x0 ;  /* 0x000000000000781c */ /* 0x000fe20003f4f008 */
[----:B------:R-:W-:Y:S01]  /*3d10*/  MUFU.EX2 R180, R6 ;  /* 0x0000000600b47308 */ /* 0x000fe20000000800 */
[----:B------:R-:W-:Y:S02]  /*3d20*/  @P0 FSEL R8, R8, -INF , !P3 ;  /* 0xff80000008080808 */ /* 0x000fe40005800000 */
[----:B------:R-:W-:Y:S02]  /*3d30*/  PLOP3.LUT P0, PT, PT, PT, UP0, 0x80, 0x0 ;  /* 0x000000000000781c */ /* 0x000fe40003f0f008 */
[----:B------:R-:W-:Y:S01]  /*3d40*/  @P4 FSEL R9, R9, -INF , !P5 ;  /* 0xff80000009094808 */ /* 0x000fe20006800000 */
[--C-:B------:R-:W-:Y:S01]  /*3d50*/  FFMA.FTZ R8, R8, c[0x0][0x23c], -R2.reuse ;  /* 0x00008f0008087a23 */ /* 0x100fe20000010802 */
[----:B------:R-:W-:Y:S02]  /*3d60*/  FSETP.NEU.FTZ.AND P4, PT, R242, -INF , PT ;  /* 0xff800000f200780b */ /* 0x000fe40003f9d000 */
[----:B------:R-:W-:Y:S01]  /*3d70*/  SEL R196, R184, 0xffffffc0, !P1 ;  /* 0xffffffc0b8c47807 */ /* 0x000fe20004800000 */
[----:B------:R2:W3:Y:S01]  /*3d80*/  MUFU.EX2 R234, R7 ;  /* 0x0000000700ea7308 */ /* 0x0004e20000000800 */
[----:B------:R-:W-:Y:S01]  /*3d90*/  FSEL R0, R0, RZ, P4 ;  /* 0x000000ff00007208 */ /* 0x000fe20002000000 */
[----:B------:R-:W-:Y:S01]  /*3da0*/  FFMA.FTZ R9, R9, c[0x0][0x23c], -R2 ;  /* 0x00008f0009097a23 */ /* 0x000fe20000010802 */
[----:B------:R-:W-:Y:S01]  /*3db0*/  @P2 FSEL R10, R10, -INF , !P3 ;  /* 0xff8000000a0a2808 */ /* 0x000fe20005800000 */
[----:B------:R-:W-:Y:S01]  /*3dc0*/  IMAD.IADD R184, R196, 0x1, R207 ;  /* 0x00000001c4b87824 */ /* 0x000fe200078e02cf */
[----:B------:R-:W-:Y:S02]  /*3dd0*/  PLOP3.LUT P3, PT, PT, PT, UP0, 0x80, 0x0 ;  /* 0x000000000000781c */ /* 0x000fe40003f6f008 */
[----:B------:R-:W-:Y:S01]  /*3de0*/  PLOP3.LUT P4, PT, PT, PT, UP0, 0x80, 0x0 ;  /* 0x000000000000781c */ /* 0x000fe20003f8f008 */
[--C-:B------:R-:W-:Y:S01]  /*3df0*/  FFMA.FTZ R10, R10, c[0x0][0x23c], -R0.reuse ;  /* 0x00008f000a0a7a23 */ /* 0x100fe20000010800 */
[----:B------:R-:W-:Y:S01]  /*3e00*/  PLOP3.LUT P2, PT, PT, PT, UP0, 0x80, 0x0 ;  /* 0x000000000000781c */ /* 0x000fe20003f4f008 */
[----:B------:R4:W-:Y:S01]  /*3e10*/  MUFU.EX2 R238, R8 ;  /* 0x0000000800ee7308 */ /* 0x0009e20000000800 */
[----:B-1----:R-:W-:Y:S02]  /*3e20*/  @P0 IADD3 R4, R168, 0x8, RZ ;  /* 0x00000008a8040810 */ /* 0x002fe40007ffe0ff */
[----:B------:R-:W-:Y:S02]  /*3e30*/  PLOP3.LUT P0, PT, PT, PT, UP0, 0x80, 0x0 ;  /* 0x000000000000781c */ /* 0x000fe40003f0f008 */
[----:B------:R-:W-:Y:S03]  /*3e40*/  @P6 ISETP.GE.AND P6, PT, R4, UR6, PT ;  /* 0x0000000604006c0c */ /* 0x000fe6000bfc6270 */
[----:B------:R-:W-:Y:S02]  /*3e50*/  @P3 IADD3 R4, R168, 0x9, RZ ;  /* 0x00000009a8043810 */ /* 0x000fe40007ffe0ff */
[----:B------:R-:W-:Y:S01]  /*3e60*/  PLOP3.LUT P3, PT, PT, PT, UP0, 0x80, 0x0 ;  /* 0x000000000000781c */ /* 0x000fe20003f6f008 */
[----:B------:R-:W-:Y:S01]  /*3e70*/  MUFU.EX2 R237, R9 ;  /* 0x0000000900ed7308 */ /* 0x000fe20000000800 */
[----:B------:R-:W-:Y:S02]  /*3e80*/  @P4 ISETP.GE.AND P4, PT, R4, UR6, PT ;  /* 0x0000000604004c0c */ /* 0x000fe4000bf86270 */
[----:B------:R-:W-:Y:S01]  /*3e90*/  @P2 FSEL R11, R11, -INF , !P5 ;  /* 0xff8000000b0b2808 */ /* 0x000fe20006800000 */
[----:B--2---:R-:W1:Y:S01]  /*3ea0*/  LDSM.16.M88.4 R4, [R212+0x10800] ;  /* 0x01080000d404783b */ /* 0x004e620000000200 */
[----:B------:R-:W-:Y:S02]  /*3eb0*/  PLOP3.LUT P2, PT, PT, PT, UP0, 0x80, 0x0 ;  /* 0x000000000000781c */ /* 0x000fe40003f4f008 */
[----:B------:R-:W-:Y:S01]  /*3ec0*/  @P0 FSEL R12, R12, -INF , !P6 ;  /* 0xff8000000c0c0808 */ /* 0x000fe20007000000 */
[----:B------:R-:W-:Y:S01]  /*3ed0*/  FFMA.FTZ R11, R11, c[0x0][0x23c], -R0 ;  /* 0x00008f000b0b7a23 */ /* 0x000fe20000010800 */
[----:B------:R-:W-:Y:S01]  /*3ee0*/  PLOP3.LUT P0, PT, PT, PT, UP0, 0x80, 0x0 ;  /* 0x000000000000781c */ /* 0x000fe20003f0f008 */
[----:B------:R-:W-:Y:S01]  /*3ef0*/  MUFU.EX2 R240, R10 ;  /* 0x0000000a00f07308 */ /* 0x000fe20000000800 */
[----:B------:R-:W-:Y:S01]  /*3f00*/  PLOP3.LUT P5, PT, PT, PT, UP0, 0x80, 0x0 ;  /* 0x000000000000781c */ /* 0x000fe20003faf008 */
[--C-:B------:R-:W-:Y:S01]  /*3f10*/  FFMA.FTZ R12, R12, c[0x0][0x23c], -R2.reuse ;  /* 0x00008f000c0c7a23 */ /* 0x100fe20000010802 */
[----:B------:R-:W-:Y:S02]  /*3f20*/  @P3 FSEL R18, R18, -INF , !P6 ;  /* 0xff80000012123808 */ /* 0x000fe40007000000 */
[----:B------:R-:W-:Y:S03]  /*3f30*/  PLOP3.LUT P3, PT, PT, PT, UP0, 0x80, 0x0 ;  /* 0x000000000000781c */ /* 0x000fe60003f6f008 */
[----:B------:R-:W-:Y:S01]  /*3f40*/  @P2 FSEL R13, R13, -INF , !P4 ;  /* 0xff8000000d0d2808 */ /* 0x000fe20006000000 */
[----:B------:R-:W-:Y:S01]  /*3f50*/  FFMA.FTZ R18, R18, c[0x0][0x23c], -R3 ;  /* 0x00008f0012127a23 */ /* 0x000fe20000010803 */
[----:B------:R-:W-:Y:S01]  /*3f60*/  PLOP3.LUT P2, PT, PT, PT, UP0, 0x80, 0x0 ;  /* 0x000000000000781c */ /* 0x000fe20003f4f008 */
[----:B------:R-:W-:Y:S01]  /*3f70*/  MUFU.EX2 R239, R11 ;  /* 0x0000000b00ef7308 */ /* 0x000fe20000000800 */
[----:B------:R-:W-:Y:S01]  /*3f80*/  @P0 FSEL R14, R14, -INF , !P6 ;  /* 0xff8000000e0e0808 */ /* 0x000fe20007000000 */
[----:B------:R-:W-:Y:S01]  /*3f90*/  FFMA.FTZ R13, R13, c[0x0][0x23c], -R2 ;  /* 0x00008f000d0d7a23 */ /* 0x000fe20000010802 */
[----:B------:R-:W-:Y:S03]  /*3fa0*/  PLOP3.LUT P0, PT, PT, PT, UP0, 0x80, 0x0 ;  /* 0x000000000000781c */ /* 0x000fe60003f0f008 */
[--C-:B------:R-:W-:Y:S04]  /*3fb0*/  FFMA.FTZ R14, R14, c[0x0][0x23c], -R0.reuse ;  /* 0x00008f000e0e7a23 */ /* 0x100fe80000010800 */
[----:B------:R-:W-:Y:S02]  /*3fc0*/  MUFU.EX2 R203, R18 ;  /* 0x0000001200cb7308 */ /* 0x000fe40000000800 */
[----:B------:R-:W-:Y:S02]  /*3fd0*/  @P2 FSEL R15, R15, -INF , !P4 ;  /* 0xff8000000f0f2808 */ /* 0x000fe40006000000 */
[----:B------:R-:W-:Y:S02]  /*3fe0*/  PLOP3.LUT P2, PT, PT, PT, UP0, 0x80, 0x0 ;  /* 0x000000000000781c */ /* 0x000fe40003f4f008 */
[----:B------:R-:W-:Y:S01]  /*3ff0*/  @P0 FSEL R16, R16, -INF , !P6 ;  /* 0xff80000010100808 */ /* 0x000fe20007000000 */
[----:B------:R-:W-:Y:S01]  /*4000*/  FFMA.FTZ R15, R15, c[0x0][0x23c], -R0 ;  /* 0x00008f000f0f7a23 */ /* 0x000fe20000010800 */
[----:B------:R-:W-:Y:S02]  /*4010*/  PLOP3.LUT P0, PT, PT, PT, UP0, 0x80, 0x0 ;  /* 0x000000000000781c */ /* 0x000fe40003f0f008 */
[----:B------:R-:W-:Y:S01]  /*4020*/  PLOP3.LUT P6, PT, PT, PT, UP0, 0x80, 0x0 ;  /* 0x000000000000781c */ /* 0x000fe20003fcf008 */
[--C-:B------:R-:W-:Y:S01]  /*4030*/  FFMA.FTZ R16, R16, c[0x0][0x23c], -R169.reuse ;  /* 0x00008f0010107a23 */ /* 0x100fe200000108a9 */
[----:B------:R-:W-:Y:S01]  /*4040*/  MUFU.EX2 R233, R12 ;  /* 0x0000000c00e97308 */ /* 0x000fe20000000800 */
[-C--:B-1----:R-:W-:Y:S04]  /*4050*/  HMMA.16816.F32 R20, R188, R4.reuse, R20 ;  /* 0x00000004bc14723c */ /* 0x082fe80000001814 */
[----:B------:R-:W-:Y:S02]  /*4060*/  @P2 FSEL R17, R17, -INF , !P4 ;  /* 0xff80000011112808 */ /* 0x000fe40006000000 */
[----:B------:R-:W-:Y:S02]  /*4070*/  PLOP3.LUT P2, PT, PT, PT, UP0, 0x80, 0x0 ;  /* 0x000000000000781c */ /* 0x000fe40003f4f008 */
[C---:B------:R-:W-:Y:S01]  /*4080*/  HMMA.16816.F32 R24, R164.reuse, R4, R24 ;  /* 0x00000004a418723c */ /* 0x040fe20000001818 */
[----:B------:R-:W-:Y:S03]  /*4090*/  MUFU.EX2 R200, R16 ;  /* 0x0000001000c87308 */ /* 0x000fe60000000800 */
[----:B----4-:R-:W-:Y:S01]  /*40a0*/  @P0 IADD3 R8, R168, 0x10, RZ ;  /* 0x00000010a8080810 */ /* 0x010fe20007ffe0ff */
[----:B------:R-:W-:Y:S01]  /*40b0*/  FFMA.FTZ R17, R17, c[0x0][0x23c], -R169 ;  /* 0x00008f0011117a23 */ /* 0x000fe200000108a9 */
[----:B------:R-:W-:Y:S02]  /*40c0*/  PLOP3.LUT P0, PT, PT, PT, UP0, 0x80, 0x0 ;  /* 0x000000000000781c */ /* 0x000fe40003f0f008 */
[-C--:B------:R-:W-:Y:S03]  /*40d0*/  HMMA.16816.F32 R28, R164, R6.reuse, R28 ;  /* 0x00000006a41c723c */ /* 0x080fe6000000181c */
[----:B------:R-:W-:Y:S01]  /*40e0*/  @P5 ISETP.GE.AND P5, PT, R8, UR6, PT ;  /* 0x0000000608005c0c */ /* 0x000fe2000bfa6270 */
[----:B------:R-:W-:Y:S01]  /*40f0*/  MUFU.EX2 R198, R17 ;  /* 0x0000001100c67308 */ /* 0x000fe20000000800 */
[----:B------:R-:W-:Y:S02]  /*4100*/  @P3 IADD3 R8, R168, 0x11, RZ ;  /* 0x00000011a8083810 */ /* 0x000fe40007ffe0ff */
[----:B------:R-:W-:Y:S01]  /*4110*/  @P2 FSEL R19, R19, -INF , !P4 ;  /* 0xff80000013132808 */ /* 0x000fe20006000000 */
[----:B------:R-:W-:Y:S01]  /*4120*/  HMMA.16816.F32 R32, R188, R6, R32 ;  /* 0x00000006bc20723c */ /* 0x000fe20000001820 */
[----:B------:R-:W-:Y:S02]  /*4130*/  PLOP3.LUT P2, PT, PT, PT, UP0, 0x80, 0x0 ;  /* 0x000000000000781c */ /* 0x000fe40003f4f008 */
[----:B------:R-:W-:Y:S01]  /*4140*/  PLOP3.LUT P4, PT, PT, PT, UP0, 0x80, 0x0 ;  /* 0x000000000000781c */ /* 0x000fe20003f8f008 */
[----:B------:R-:W-:Y:S01]  /*4150*/  FFMA.FTZ R19, R19, c[0x0][0x23c], -R3 ;  /* 0x00008f0013137a23 */ /* 0x000fe20000010803 */
[----:B------:R-:W-:Y:S01]  /*4160*/  @P6 ISETP.GE.AND P6, PT, R8, UR6, PT ;  /* 0x0000000608006c0c */ /* 0x000fe2000bfc6270 */
[----:B------:R-:W1:Y:S01]  /*4170*/  MUFU.EX2 R232, R13 ;  /* 0x0000000d00e87308 */ /* 0x000e620000000800 */
[----:B------:R-:W-:Y:S02]  /*4180*/  PLOP3.LUT P3, PT, PT, PT, UP0, 0x80, 0x0 ;  /* 0x000000000000781c */ /* 0x000fe40003f6f008 */
[----:B------:R-:W-:Y:S02]  /*4190*/  @P0 FSEL R20, R20, -INF , !P5 ;  /* 0xff80000014140808 */ /* 0x000fe40006800000 */
[----:B------:R-:W-:Y:S02]  /*41a0*/  PLOP3.LUT P0, PT, PT, PT, UP0, 0x80, 0x0 ;  /* 0x000000000000781c */ /* 0x000fe40003f0f008 */
[----:B---3--:R-:W-:Y:S01]  /*41b0*/  F2FP.PACK_AB R5, R234, R180 ;  /* 0x000000b4ea05723e */ /* 0x008fe200000000ff */
[--C-:B------:R-:W-:Y:S02]  /*41c0*/  FFMA.FTZ R20, R20, c[0x0][0x23c], -R169.reuse ;  /* 0x00008f0014147a23 */ /* 0x100fe400000108a9 */
[----:B------:R-:W-:Y:S01]  /*41d0*/  @P4 IADD3 R4, R168, 0x18, RZ ;  /* 0x00000018a8044810 */ /* 0x000fe20007ffe0ff */
[----:B------:R-:W2:Y:S01]  /*41e0*/  MUFU.EX2 R201, R19 ;  /* 0x0000001300c97308 */ /* 0x000ea20000000800 */
[----:B------:R-:W-:Y:S01]  /*41f0*/  @P2 FSEL R21, R21, -INF , !P6 ;  /* 0xff80000015152808 */ /* 0x000fe20007000000 */
[----:B------:R1:W-:Y:S01]  /*4200*/  STS [R224+0x20400], R5 ;  /* 0x02040005e0007388 */ /* 0x0003e20000000800 */
[----:B------:R-:W-:Y:S02]  /*4210*/  PLOP3.LUT P2, PT, PT, PT, UP0, 0x80, 0x0 ;  /* 0x000000000000781c */ /* 0x000fe40003f4f008 */
[----:B------:R-:W-:Y:S01]  /*4220*/  PLOP3.LUT P4, PT, PT, PT, UP0, 0x80, 0x0 ;  /* 0x000000000000781c */ /* 0x000fe20003f8f008 */
[----:B------:R-:W-:Y:S01]  /*4230*/  FFMA.FTZ R21, R21, c[0x0][0x23c], -R169 ;  /* 0x00008f0015157a23 */ /* 0x000fe200000108a9 */
[----:B------:R-:W-:Y:S02]  /*4240*/  @P0 FSEL R22, R22, -INF , !P5 ;  /* 0xff80000016160808 */ /* 0x000fe40006800000 */
[----:B------:R-:W-:Y:S01]  /*4250*/  PLOP3.LUT P0, PT, PT, PT, UP0, 0x80, 0x0 ;  /* 0x000000000000781c */ /* 0x000fe20003f0f008 */
[----:B------:R-:W-:Y:S01]  /*4260*/  MUFU.EX2 R236, R14 ;  /* 0x0000000e00ec7308 */ /* 0x000fe20000000800 */
[----:B------:R-:W-:Y:S01]  /*4270*/  @P3 FSEL R24, R24, -INF , !P5 ;  /* 0xff80000018183808 */ /* 0x000fe20006800000 */
[--C-:B------:R-:W-:Y:S01]  /*4280*/  FFMA.FTZ R22, R22, c[0x0][0x23c], -R3.reuse ;  /* 0x00008f0016167a23 */ /* 0x100fe20000010803 */
[----:B------:R-:W-:Y:S03]  /*4290*/  PLOP3.LUT P3, PT, PT, PT, UP0, 0x80, 0x0 ;  /* 0x000000000000781c */ /* 0x000fe60003f6f008 */
[----:B------:R-:W-:Y:S01]  /*42a0*/  @P2 FSEL R23, R23, -INF , !P6 ;  /* 0xff80000017172808 */ /* 0x000fe20007000000 */
[--C-:B------:R-:W-:Y:S01]  /*42b0*/  FFMA.FTZ R24, R24, c[0x0][0x23c], -R2.reuse ;  /* 0x00008f0018187a23 */ /* 0x100fe20000010802 */
[----:B------:R-:W-:Y:S02]  /*42c0*/  PLOP3.LUT P2, PT, PT, PT, UP0, 0x80, 0x0 ;  /* 0x000000000000781c */ /* 0x000fe40003f4f008 */
[----:B------:R-:W-:Y:S01]  /*42d0*/  MUFU.EX2 R235, R15 ;  /* 0x0000000f00eb7308 */ /* 0x000fe20000000800 */
[----:B------:R-:W-:Y:S01]  /*42e0*/  FFMA.FTZ R23, R23, c[0x0][0x23c], -R3 ;  /* 0x00008f0017177a23 */ /* 0x000fe20000010803 */
[----:B------:R-:W-:Y:S02]  /*42f0*/  @P0 FSEL R25, R25, -INF , !P6 ;  /* 0xff80000019190808 */ /* 0x000fe40007000000 */
[----:B------:R-:W-:Y:S03]  /*4300*/  PLOP3.LUT P0, PT, PT, PT, UP0, 0x80, 0x0 ;  /* 0x000000000000781c */ /* 0x000fe60003f0f008 */
[----:B------:R-:W-:Y:S01]  /*4310*/  FFMA.FTZ R25, R25, c[0x0][0x23c], -R2 ;  /* 0x00008f0019197a23 */ /* 0x000fe20000010802 */
[----:B-1----:R-:W-:Y:S02]  /*4320*/  F2FP.PACK_AB R5, R232, R233 ;  /* 0x000000e9e805723e */ /* 0x002fe400000000ff */
[----:B------:R-:W-:Y:S01]  /*4330*/  MUFU.EX2 R193, R20 ;  /* 0x0000001400c17308 */ /* 0x000fe20000000800 */
[----:B------:R-:W-:Y:S02]  /*4340*/  @P2 FSEL R26, R26, -INF , !P5 ;  /* 0xff8000001a1a2808 */ /* 0x000fe40006800000 */
[----:B------:R-:W-:Y:S02]  /*4350*/  PLOP3.LUT P2, PT, PT, PT, UP0, 0x80, 0x0 ;  /* 0x000000000000781c */ /* 0x000fe40003f4f008 */
[----:B------:R-:W-:Y:S01]  /*4360*/  @P3 ISETP.GE.AND P5, PT, R4, UR6, PT ;  /* 0x0000000604003c0c */ /* 0x000fe2000bfa6270 */
[--C-:B------:R-:W-:Y:S01]  /*4370*/  FFMA.FTZ R26, R26, c[0x0][0x23c], -R0.reuse ;  /* 0x00008f001a1a7a23 */ /* 0x100fe20000010800 */
[----:B------:R-:W-:Y:S02]  /*4380*/  @P0 FSEL R27, R27, -INF , !P6 ;  /* 0xff8000001b1b0808 */ /* 0x000fe40007000000 */
[----:B------:R-:W-:Y:S01]  /*4390*/  PLOP3.LUT P0, PT, PT, PT, UP0, 0x80, 0x0 ;  /* 0x000000000000781c */ /* 0x000fe20003f0f008 */
[----:B------:R-:W-:Y:S01]  /*43a0*/  MUFU.EX2 R192, R21 ;  /* 0x0000001500c07308 */ /* 0x000fe20000000800 */
[----:B------:R-:W-:Y:S01]  /*43b0*/  PLOP3.LUT P3, PT, PT, PT, UP0, 0x80, 0x0 ;  /* 0x000000000000781c */ /* 0x000fe20003f6f008 */
[----:B------:R-:W-:Y:S01]  /*43c0*/  FFMA.FTZ R27, R27, c[0x0][0x23c], -R0 ;  /* 0x00008f001b1b7a23 */ /* 0x000fe20000010800 */
[----:B------:R-:W-:Y:S03]  /*43d0*/  F2FP.PACK_AB R4, R237, R238 ;  /* 0x000000eeed04723e */ /* 0x000fe600000000ff */
[----:B------:R-:W-:Y:S02]  /*43e0*/  @P2 IADD3 R168, R168, 0x19, RZ ;  /* 0x00000019a8a82810 */ /* 0x000fe40007ffe0ff */
[----:B------:R-:W-:Y:S02]  /*43f0*/  PLOP3.LUT P2, PT, PT, PT, UP0, 0x80, 0x0 ;  /* 0x000000000000781c */ /* 0x000fe40003f4f008 */
[----:B------:R-:W-:Y:S01]  /*4400*/  @P4 ISETP.GE.AND P4, PT, R168, UR6, PT ;  /* 0x00000006a8004c0c */ /* 0x000fe2000bf86270 */
[----:B------:R-:W-:Y:S03]  /*4410*/  MUFU.EX2 R195, R22 ;  /* 0x0000001600c37308 */ /* 0x000fe60000000800 */
[----:B------:R-:W-:Y:S05]  /*4420*/  @P3 FSEL R28, R28, -INF , !P5 ;  /* 0xff8000001c1c3808 */ /* 0x000fea0006800000 */
[----:B------:R-:W-:Y:S02]  /*4430*/  FFMA.FTZ R28, R28, c[0x0][0x23c], -R2 ;  /* 0x00008f001c1c7a23 */ /* 0x000fe40000010802 */
[----:B------:R-:W-:Y:S01]  /*4440*/  @P2 FSEL R30, R30, -INF , !P5 ;  /* 0xff8000001e1e2808 */ /* 0x000fe20006800000 */
[----:B------:R-:W1:Y:S01]  /*4450*/  MUFU.EX2 R194, R23 ;  /* 0x0000001700c27308 */ /* 0x000e620000000800 */
[----:B------:R-:W-:Y:S02]  /*4460*/  @P0 FSEL R29, R29, -INF , !P4 ;  /* 0xff8000001d1d0808 */ /* 0x000fe40006000000 */
[----:B------:R-:W-:Y:S01]  /*4470*/  PLOP3.LUT P0, PT, PT, PT, UP0, 0x80, 0x0 ;  /* 0x000000000000781c */ /* 0x000fe20003f0f008 */
[----:B------:R-:W-:Y:S01]  /*4480*/  FFMA.FTZ R30, R30, c[0x0][0x23c], -R0 ;  /* 0x00008f001e1e7a23 */ /* 0x000fe20000010800 */
[----:B------:R-:W-:Y:S01]  /*4490*/  PLOP3.LUT P2, PT, PT, PT, UP0, 0x80, 0x0 ;  /* 0x000000000000781c */ /* 0x000fe20003f4f008 */
[----:B------:R-:W-:Y:S04]  /*44a0*/  FFMA.FTZ R2, R29, c[0x0][0x23c], -R2 ;  /* 0x00008f001d027a23 */ /* 0x000fe80000010802 */
[----:B------:R3:W-:Y:S06]  /*44b0*/  MUFU.EX2 R187, R2 ;  /* 0x0000000200bb7308 */ /* 0x0007ec0000000800 */
[----:B------:R-:W-:Y:S02]  /*44c0*/  @P0 FSEL R32, R32, -INF , !P5 ;  /* 0xff80000020200808 */ /* 0x000fe40006800000 */
[----:B------:R-:W-:Y:S02]  /*44d0*/  PLOP3.LUT P0, PT, PT, PT, UP0, 0x80, 0x0 ;  /* 0x000000000000781c */ /* 0x000fe40003f0f008 */
[----:B------:R-:W-:Y:S01]  /*44e0*/  @P2 FSEL R33, R33, -INF , !P4 ;  /* 0xff80000021212808 */ /* 0x000fe20006000000 */
[--C-:B------:R-:W-:Y:S01]  /*44f0*/  FFMA.FTZ R32, R32, c[0x0][0x23c], -R169.reuse ;  /* 0x00008f0020207a23 */ /* 0x100fe200000108a9 */
[----:B------:R-:W-:Y:S01]  /*4500*/  PLOP3.LUT P2, PT, PT, PT, UP0, 0x80, 0x0 ;  /* 0x000000000000781c */ /* 0x000fe20003f4f008 */
[----:B------:R-:W-:Y:S02]  /*4510*/  MUFU.EX2 R230, R24 ;  /* 0x0000001800e67308 */ /* 0x000fe40000000800 */
[----:B------:R-:W-:Y:S06]  /*4520*/  FFMA.FTZ R169, R33, c[0x0][0x23c], -R169 ;  /* 0x00008f0021a97a23 */ /* 0x000fec00000108a9 */
[----:B------:R-:W-:Y:S02]  /*4530*/  @P0 FSEL R34, R34, -INF , !P5 ;  /* 0xff80000022220808 */ /* 0x000fe40006800000 */
[----:B------:R-:W-:Y:S01]  /*4540*/  PLOP3.LUT P0, PT, PT, PT, UP0, 0x80, 0x0 ;  /* 0x000000000000781c */ /* 0x000fe20003f0f008 */
[----:B------:R-:W-:Y:S01]  /*4550*/  MUFU.EX2 R181, R32 ;  /* 0x0000002000b57308 */ /* 0x000fe20000000800 */
[----:B---3--:R-:W-:Y:S01]  /*4560*/  F2FP.PACK_AB R2, R197, R202 ;  /* 0x000000cac502723e */ /* 0x008fe200000000ff */
[--C-:B------:R-:W-:Y:S01]  /*4570*/  FFMA.FTZ R34, R34, c[0x0][0x23c], -R3.reuse ;  /* 0x00008f0022227a23 */ /* 0x100fe20000010803 */
[----:B------:R-:W-:Y:S03]  /*4580*/  @P2 FSEL R35, R35, -INF , !P4 ;  /* 0xff80000023232808 */ /* 0x000fe60006000000 */
[----:B------:R3:W-:Y:S02]  /*4590*/  STS [R224+0x20000], R2 ;  /* 0x02000002e0007388 */ /* 0x0007e40000000800 */
[----:B------:R-:W-:Y:S02]  /*45a0*/  FFMA.FTZ R3, R35, c[0x0][0x23c], -R3 ;  /* 0x00008f0023037a23 */ /* 0x000fe40000010803 */
[----:B------:R-:W4:Y:S02]  /*45b0*/  MUFU.EX2 R182, R169 ;  /* 0x000000a900b67308 */ /* 0x000f240000000800 */
[----:B------:R-:W-:Y:S05]  /*45c0*/  @P0 FSEL R31, R31, -INF , !P4 ;  /* 0xff8000001f1f0808 */ /* 0x000fea0006000000 */
[----:B------:R-:W-:Y:S03]  /*45d0*/  FFMA.FTZ R0, R31, c[0x0][0x23c], -R0 ;  /* 0x00008f001f007a23 */ /* 0x000fe60000010800 */
[----:B------:R1:W-:Y:S10]  /*45e0*/  MUFU.EX2 R183, R3 ;  /* 0x0000000300b77308 */ /* 0x0003f40000000800 */
[----:B------:R2:W-:Y:S01]  /*45f0*/  MUFU.EX2 R186, R0 ;  /* 0x0000000000ba7308 */ /* 0x0005e20000000800 */
[----:B---3--:R-:W-:Y:S05]  /*4600*/  F2FP.PACK_AB R2, R198, R200 ;  /* 0x000000c8c602723e */ /* 0x008fea00000000ff */
[----:B------:R3:W-:Y:S04]  /*4610*/  STS [R227+0x20000], R2 ;  /* 0x02000002e3007388 */ /* 0x0007e80000000800 */
[----:B------:R-:W-:Y:S01]  /*4620*/  MUFU.EX2 R185, R34 ;  /* 0x0000002200b97308 */ /* 0x000fe20000000800 */
[----:B-1----:R-:W-:Y:S09]  /*4630*/  F2FP.PACK_AB R3, R239, R240 ;  /* 0x000000f0ef03723e */ /* 0x002ff200000000ff */
[----:B------:R-:W1:Y:S01]  /*4640*/  MUFU.EX2 R199, R25 ;  /* 0x0000001900c77308 */ /* 0x000e620000000800 */
[----:B--2---:R-:W-:Y:S05]  /*4650*/  F2FP.PACK_AB R0, R201, R203 ;  /* 0x000000cbc900723e */ /* 0x004fea00000000ff */
[----:B------:R4:W-:Y:S04]  /*4660*/  STS [R227+0x20400], R0 ;  /* 0x02040000e3007388 */ /* 0x0009e80000000800 */
[----:B------:R-:W-:Y:S01]  /*4670*/  MUFU.EX2 R231, R26 ;  /* 0x0000001a00e77308 */ /* 0x000fe20000000800 */
[----:B---3--:R-:W-:Y:S01]  /*4680*/  F2FP.PACK_AB R2, R194, R195 ;  /* 0x000000c3c202723e */ /* 0x008fe200000000ff */
[----:B------:R2:W-:Y:S04]  /*4690*/  STS [R224+0x21000], R4 ;  /* 0x02100004e0007388 */ /* 0x0005e80000000800 */
[----:B------:R3:W-:Y:S04]  /*46a0*/  STS [R224+0x21400], R3 ;  /* 0x02140003e0007388 */ /* 0x0007e80000000800 */
[----:B------:R-:W1:Y:S01]  /*46b0*/  MUFU.EX2 R229, R27 ;  /* 0x0000001b00e57308 */ /* 0x000e620000000800 */
[----:B------:R1:W-:Y:S09]  /*46c0*/  STS [R227+0x21000], R5 ;  /* 0x02100005e3007388 */ /* 0x0003f20000000800 */
[----:B------:R-:W1:Y:S01]  /*46d0*/  MUFU.EX2 R188, R28 ;  /* 0x0000001c00bc7308 */ /* 0x000e620000000800 */
[----:B----4-:R-:W-:Y:S02]  /*46e0*/  F2FP.PACK_AB R0, R182, R181 ;  /* 0x000000b5b600723e */ /* 0x010fe400000000ff */
[----:B--2---:R-:W-:Y:S07]  /*46f0*/  F2FP.PACK_AB R4, R235, R236 ;  /* 0x000000eceb04723e */ /* 0x004fee00000000ff */
[----:B------:R-:W2:Y:S01]  /*4700*/  MUFU.EX2 R189, R30 ;  /* 0x0000001e00bd7308 */ /* 0x000ea20000000800 */
[----:B---3--:R-:W-:Y:S01]  /*4710*/  F2FP.PACK_AB R3, R192, R193 ;  /* 0x000000c1c003723e */ /* 0x008fe200000000ff */
[----:B------:R3:W-:Y:S01]  /*4720*/  STS [R227+0x21400], R4 ;  /* 0x02140004e3007388 */ /* 0x0007e20000000800 */
[----:B-1----:R-:W-:Y:S03]  /*4730*/  F2FP.PACK_AB R5, R199, R230 ;  /* 0x000000e6c705723e */ /* 0x002fe600000000ff */
[----:B------:R1:W-:Y:S04]  /*4740*/  STS [R225+0x20000], R3 ;  /* 0x02000003e1007388 */ /* 0x0003e80000000800 */
[----:B------:R4:W-:Y:S04]  /*4750*/  STS [R225+0x20400], R2 ;  /* 0x02040002e1007388 */ /* 0x0009e80000000800 */
[----:B------:R2:W-:Y:S01]  /*4760*/  STS [R226+0x20000], R0 ;  /* 0x02000000e2007388 */ /* 0x0005e20000000800 */
[----:B---3--:R-:W-:Y:S02]  /*4770*/  F2FP.PACK_AB R4, R229, R231 ;  /* 0x000000e7e504723e */ /* 0x008fe400000000ff */
[----:B-1----:R-:W-:Y:S02]  /*4780*/  F2FP.PACK_AB R3, R183, R185 ;  /* 0x000000b9b703723e */ /* 0x002fe400000000ff */
[----:B----4-:R-:W-:Y:S03]  /*4790*/  F2FP.PACK_AB R2, R187, R188 ;  /* 0x000000bcbb02723e */ /* 0x010fe600000000ff */
[----:B------:R1:W-:Y:S01]  /*47a0*/  STS [R226+0x20400], R3 ;  /* 0x02040003e2007388 */ /* 0x0003e20000000800 */
[----:B--2---:R-:W-:Y:S03]  /*47b0*/  F2FP.PACK_AB R0, R186, R189 ;  /* 0x000000bdba00723e */ /* 0x004fe600000000ff */
[----:B------:R-:W-:Y:S04]  /*47c0*/  STS [R225+0x21000], R5 ;  /* 0x02100005e1007388 */ /* 0x000fe80000000800 */
[----:B------:R-:W-:Y:S04]  /*47d0*/  STS [R225+0x21400], R4 ;  /* 0x02140004e1007388 */ /* 0x000fe80000000800 */
[----:B------:R2:W-:Y:S04]  /*47e0*/  STS [R226+0x21000], R2 ;  /* 0x02100002e2007388 */ /* 0x0005e80000000800 */
[----:B------:R3:W-:Y:S04]  /*47f0*/  STS [R226+0x21400], R0 ;  /* 0x02140000e2007388 */ /* 0x0007e80000000800 */
[----:B------:R-:W-:Y:S01]  /*4800*/  LDSM.16.M88.4 R32, [R207+0x8000] ;  /* 0x00800000cf20783b */ /* 0x000fe20000000200 */
[----:B-1----:R-:W-:Y:S07]  /*4810*/  IMAD.IADD R3, R196, 0x1, R208 ;  /* 0x00000001c4037824 */ /* 0x002fee00078e02d0 */
[----:B------:R-:W1:Y:S08]  /*4820*/  LDSM.16.M88.4 R16, [R210+0x14000] ;  /* 0x01400000d210783b */ /* 0x000e700000000200 */
[----:B------:R-:W4:Y:S08]  /*4830*/  LDSM.16.M88.4 R28, [R207+0x9000] ;  /* 0x00900000cf1c783b */ /* 0x000f300000000200 */
[----:B------:R-:W4:Y:S08]  /*4840*/  LDSM.16.M88.4 R164, [R210+0x14800] ;  /* 0x01480000d2a4783b */ /* 0x000f300000000200 */
[----:B--2---:R-:W2:Y:S04]  /*4850*/  LDL R2, [R1] ;  /* 0x0000000001027983 */ /* 0x004ea80000100800 */
[----:B------:R-:W-:Y:S08]  /*4860*/  LDSM.16.M88.4 R168, [R208+0x8000] ;  /* 0x00800000d0a8783b */ /* 0x000ff00000000200 */
[----:B---3--:R-:W3:Y:S01]  /*4870*/  LDL R0, [R1+0x4] ;  /* 0x0000040001007983 */ /* 0x008ee20000100800 */
[-C--:B-1----:R-:W-:Y:S03]  /*4880*/  HMMA.16816.F32 R4, R32, R16.reuse, RZ ;  /* 0x000000102004723c */ /* 0x082fe600000018ff */
[----:B------:R-:W1:Y:S05]  /*4890*/  LDSM.16.M88.4 R172, [R211+0x14000] ;  /* 0x01400000d3ac783b */ /* 0x000e6a0000000200 */
[C---:B----4-:R-:W-:Y:S03]  /*48a0*/  HMMA.16816.F32 R8, R28.reuse, R16, RZ ;  /* 0x000000101c08723c */ /* 0x050fe600000018ff */
[----:B------:R-:W4:Y:S05]  /*48b0*/  LDSM.16.M88.4 R176, [R208+0x9000] ;  /* 0x00900000d0b0783b */ /* 0x000f2a0000000200 */
[-C--:B------:R-:W-:Y:S08]  /*48c0*/  HMMA.16816.F32 R12, R28, R18.reuse, RZ ;  /* 0x000000121c0c723c */ /* 0x080ff000000018ff */
[C---:B------:R-:W-:Y:S08]  /*48d0*/  HMMA.16816.F32 R16, R32.reuse, R18, RZ ;  /* 0x000000122010723c */ /* 0x040ff000000018ff */
[-C--:B------:R-:W-:Y:S08]  /*48e0*/  HMMA.16816.F32 R20, R32, R164.reuse, RZ ;  /* 0x000000a42014723c */ /* 0x080ff000000018ff */
[C---:B------:R-:W-:Y:S08]  /*48f0*/  HMMA.16816.F32 R24, R28.reuse, R164, RZ ;  /* 0x000000a41c18723c */ /* 0x040ff000000018ff */
[-C--:B------:R-:W-:Y:S08]  /*4900*/  HMMA.16816.F32 R28, R28, R166.reuse, RZ ;  /* 0x000000a61c1c723c */ /* 0x080ff000000018ff */
[----:B------:R-:W-:Y:S01]  /*4910*/  HMMA.16816.F32 R32, R32, R166, RZ ;  /* 0x000000a62020723c */ /* 0x000fe200000018ff */
[----:B------:R-:W4:Y:S07]  /*4920*/  LDSM.16.M88.4 R164, [R211+0x14800] ;  /* 0x01480000d3a4783b */ /* 0x000f2e0000000200 */
[-C--:B-1----:R-:W-:Y:S08]  /*4930*/  HMMA.16816.F32 R4, R168, R172.reuse, R4 ;  /* 0x000000aca804723c */ /* 0x082ff00000001804 */
[C---:B----4-:R-:W-:Y:S08]  /*4940*/  HMMA.16816.F32 R8, R176.reuse, R172, R8 ;  /* 0x000000acb008723c */ /* 0x050ff00000001808 */
[-C--:B------:R-:W-:Y:S08]  /*4950*/  HMMA.16816.F32 R12, R176, R174.reuse, R12 ;  /* 0x000000aeb00c723c */ /* 0x080ff0000000180c */
[C---:B------:R-:W-:Y:S01]  /*4960*/  HMMA.16816.F32 R16, R168.reuse, R174, R16 ;  /* 0x000000aea810723c */ /* 0x040fe20000001810 */
[----:B------:R-:W-:Y:S07]  /*4970*/  LDSM.16.M88.4 R172, [R184+0x8000] ;  /* 0x00800000b8ac783b */ /* 0x000fee0000000200 */
[-C--:B------:R-:W-:Y:S08]  /*4980*/  HMMA.16816.F32 R20, R168, R164.reuse, R20 ;  /* 0x000000a4a814723c */ /* 0x080ff00000001814 */
[C---:B------:R-:W-:Y:S08]  /*4990*/  HMMA.16816.F32 R24, R176.reuse, R164, R24 ;  /* 0x000000a4b018723c */ /* 0x040ff00000001818 */
[-C--:B------:R-:W-:Y:S01]  /*49a0*/  HMMA.16816.F32 R28, R176, R166.reuse, R28 ;  /* 0x000000a6b01c723c */ /* 0x080fe2000000181c */
[----:B------:R-:W1:Y:S07]  /*49b0*/  LDSM.16.M88.4 R176, [R213+0x14000] ;  /* 0x01400000d5b0783b */ /* 0x000e6e0000000200 */
[----:B------:R-:W-:Y:S01]  /*49c0*/  HMMA.16816.F32 R32, R168, R166, R32 ;  /* 0x000000a6a820723c */ /* 0x000fe20000001820 */
[----:B------:R-:W4:Y:S08]  /*49d0*/  LDSM.16.M88.4 R164, [R184+0x9000] ;  /* 0x00900000b8a4783b */ /* 0x000f300000000200 */
[----:B------:R-:W4:Y:S01]  /*49e0*/  LDSM.16.M88.4 R168, [R213+0x14800] ;  /* 0x01480000d5a8783b */ /* 0x000f220000000200 */
[-C--:B-1----:R-:W-:Y:S08]  /*49f0*/  HMMA.16816.F32 R4, R172, R176.reuse, R4 ;  /* 0x000000b0ac04723c */ /* 0x082ff00000001804 */
[C---:B----4-:R-:W-:Y:S08]  /*4a00*/  HMMA.16816.F32 R8, R164.reuse, R176, R8 ;  /* 0x000000b0a408723c */ /* 0x050ff00000001808 */
[-C--:B------:R-:W-:Y:S08]  /*4a10*/  HMMA.16816.F32 R12, R164, R178.reuse, R12 ;  /* 0x000000b2a40c723c */ /* 0x080ff0000000180c */
[C---:B------:R-:W-:Y:S08]  /*4a20*/  HMMA.16816.F32 R16, R172.reuse, R178, R16 ;  /* 0x000000b2ac10723c */ /* 0x040ff00000001810 */
[-C--:B------:R-:W-:Y:S08]  /*4a30*/  HMMA.16816.F32 R20, R172, R168.reuse, R20 ;  /* 0x000000a8ac14723c */ /* 0x080ff00000001814 */
[C---:B------:R-:W-:Y:S08]  /*4a40*/  HMMA.16816.F32 R24, R164.reuse, R168, R24 ;  /* 0x000000a8a418723c */ /* 0x040ff00000001818 */
[-C--:B------:R-:W-:Y:S01]  /*4a50*/  HMMA.16816.F32 R28, R164, R170.reuse, R28 ;  /* 0x000000aaa41c723c */ /* 0x080fe2000000181c */
[----:B------:R-:W-:Y:S07]  /*4a60*/  LDSM.16.M88.4 R164, [R3+0x8000] ;  /* 0x0080000003a4783b */ /* 0x000fee0000000200 */
[----:B------:R-:W-:Y:S01]  /*4a70*/  HMMA.16816.F32 R32, R172, R170, R32 ;  /* 0x000000aaac20723c */ /* 0x000fe20000001820 */
[----:B------:R-:W1:Y:S08]  /*4a80*/  LDSM.16.M88.4 R168, [R212+0x14000] ;  /* 0x01400000d4a8783b */ /* 0x000e700000000200 */
[----:B------:R-:W4:Y:S01]  /*4a90*/  LDSM.16.M88.4 R172, [R3+0x9000] ;  /* 0x0090000003ac783b */ /* 0x000f220000000200 */
[-C--:B-1----:R-:W-:Y:S08]  /*4aa0*/  HMMA.16816.F32 R4, R164, R168.reuse, R4 ;  /* 0x000000a8a404723c */ /* 0x082ff00000001804 */
[C---:B----4-:R-:W-:Y:S08]  /*4ab0*/  HMMA.16816.F32 R8, R172.reuse, R168, R8 ;  /* 0x000000a8ac08723c */ /* 0x050ff00000001808 */
[-C--:B------:R-:W-:Y:S08]  /*4ac0*/  HMMA.16816.F32 R12, R172, R170.reuse, R12 ;  /* 0x000000aaac0c723c */ /* 0x080ff0000000180c */
[C---:B------:R-:W-:Y:S01]  /*4ad0*/  HMMA.16816.F32 R16, R164.reuse, R170, R16 ;  /* 0x000000aaa410723c */ /* 0x040fe20000001810 */
[----:B------:R-:W1:Y:S03]  /*4ae0*/  LDSM.16.M88.4 R168, [R212+0x14800] ;  /* 0x01480000d4a8783b */ /* 0x000e660000000200 */
[----:B--2---:R-:W-:Y:S04]  /*4af0*/  IADD3 R178, P0, R2, UR11, RZ ;  /* 0x0000000b02b27c10 */ /* 0x004fe8000ff1e0ff */
[----:B---3--:R-:W-:Y:S02]  /*4b00*/  IADD3.X R179, R0, UR10, RZ, P0, !PT ;  /* 0x0000000a00b37c10 */ /* 0x008fe400087fe4ff */
[----:B------:R-:W-:Y:S03]  /*4b10*/  PLOP3.LUT P0, PT, PT, PT, UP3, 0x80, 0x0 ;  /* 0x000000000000781c */ /* 0x000fe60003f0f038 */
[----:B------:R-:W2:Y:S04]  /*4b20*/  LDG.E R177, [R178.64] ;  /* 0x00000004b2b17981 */ /* 0x000ea8000c1e1900 */
[----:B------:R-:W3:Y:S04]  /*4b30*/  LDG.E R176, [R178.64+0x20] ;  /* 0x00002004b2b07981 */ /* 0x000ee8000c1e1900 */
[----:B------:R-:W4:Y:S04]  /*4b40*/  LDG.E R2, [R178.64+0x80] ;  /* 0x00008004b2027981 */ /* 0x000f28000c1e1900 */
[----:B------:R2:W2:Y:S01]  /*4b50*/  LDG.E R0, [R178.64+0xa0] ;  /* 0x0000a004b2007981 */ /* 0x0004a2000c1e1900 */
[-C--:B-1----:R-:W-:Y:S08]  /*4b60*/  HMMA.16816.F32 R20, R164, R168.reuse, R20 ;  /* 0x000000a8a414723c */ /* 0x082ff00000001814 */
[C---:B------:R-:W-:Y:S08]  /*4b70*/  HMMA.16816.F32 R24, R172.reuse, R168, R24 ;  /* 0x000000a8ac18723c */ /* 0x040ff00000001818 */
[-C--:B------:R-:W-:Y:S01]  /*4b80*/  HMMA.16816.F32 R28, R172, R170.reuse, R28 ;  /* 0x000000aaac1c723c */ /* 0x080fe2000000181c */
[----:B------:R-:W-:Y:S07]  /*4b90*/  LDSM.16.M88.4 R172, [R207+0xa000] ;  /* 0x00a00000cfac783b */ /* 0x000fee0000000200 */
[----:B------:R-:W-:Y:S01]  /*4ba0*/  HMMA.16816.F32 R32, R164, R170, R32 ;  /* 0x000000aaa420723c */ /* 0x000fe20000001820 */
[----:B------:R-:W1:Y:S08]  /*4bb0*/  LDSM.16.M88.4 R164, [R210+0x18000] ;  /* 0x01800000d2a4783b */ /* 0x000e700000000200 */
[----:B------:R-:W1:Y:S02]  /*4bc0*/  LDSM.16.M88.4 R168, [R207+0xb000] ;  /* 0x00b00000cfa8783b */ /* 0x000e640000000200 */
[-C--:B-1----:R-:W-:Y:S08]  /*4bd0*/  HMMA.16816.F32 R4, R172, R164.reuse, R4 ;  /* 0x000000a4ac04723c */ /* 0x082ff00000001804 */
[C---:B------:R-:W-:Y:S08]  /*4be0*/  HMMA.16816.F32 R8, R168.reuse, R164, R8 ;  /* 0x000000a4a808723c */ /* 0x040ff00000001808 */
[-C--:B------:R-:W-:Y:S08]  /*4bf0*/  HMMA.16816.F32 R12, R168, R166.reuse, R12 ;  /* 0x000000a6a80c723c */ /* 0x080ff0000000180c */
[C---:B------:R-:W-:Y:S01]  /*4c00*/  HMMA.16816.F32 R16, R172.reuse, R166, R16 ;  /* 0x000000a6ac10723c */ /* 0x040fe20000001810 */
[----:B------:R-:W1:Y:S07]  /*4c10*/  LDSM.16.M88.4 R164, [R210+0x18800] ;  /* 0x01880000d2a4783b */ /* 0x000e6e0000000200 */
        /* <DEDUP_REMOVED lines=18> */
[----:B------:R-:W2:Y:S01]  /*4d40*/  LDSM.16.M88.4 R168, [R184+0xb000] ;  /* 0x00b00000b8a8783b */ /* 0x000ea20000000200 */
[-C--:B-1----:R-:W-:Y:S08]  /*4d50*/  HMMA.16816.F32 R4, R172, R164.reuse, R4 ;  /* 0x000000a4ac04723c */ /* 0x082ff00000001804 */
[C---:B--2---:R-:W-:Y:S08]  /*4d60*/  HMMA.16816.F32 R8, R168.reuse, R164, R8 ;  /* 0x000000a4a808723c */ /* 0x044ff00000001808 */
        /* <DEDUP_REMOVED lines=13> */
[C---:B------:R-:W-:Y:S01]  /*4e40*/  FADD.FTZ R4, -R177.reuse, R4 ;  /* 0x00000004b1047221 */ /* 0x040fe20000010100 */
[C---:B------:R-:W-:Y:S01]  /*4e50*/  HMMA.16816.F32 R16, R164.reuse, R170, R16 ;  /* 0x000000aaa410723c */ /* 0x040fe20000001810 */
[----:B------:R-:W1:Y:S03]  /*4e60*/  LDSM.16.M88.4 R168, [R212+0x18800] ;  /* 0x01880000d4a8783b */ /* 0x000e660000000200 */
[----:B------:R-:W-:Y:S02]  /*4e70*/  FADD.FTZ R5, -R177, R5 ;  /* 0x00000005b1057221 */ /* 0x000fe40000010100 */
[----:B---3--:R-:W-:Y:S02]  /*4e80*/  FADD.FTZ R6, -R176, R6 ;  /* 0x00000006b0067221 */ /* 0x008fe40000010100 */
[----:B----4-:R-:W-:Y:S04]  /*4e90*/  FADD.FTZ R9, -R2, R9 ;  /* 0x0000000902097221 */ /* 0x010fe80000010100 */
[----:B------:R-:W-:Y:S02]  /*4ea0*/  FMUL.FTZ R179, R202, R4 ;  /* 0x00000004cab37220 */ /* 0x000fe40000410000 */
[----:B------:R-:W-:Y:S02]  /*4eb0*/  FMUL.FTZ R178, R197, R5 ;  /* 0x00000005c5b27220 */ /* 0x000fe40000410000 */
[----:B------:R-:W-:Y:S02]  /*4ec0*/  FADD.FTZ R13, -R2, R13 ;  /* 0x0000000d020d7221 */ /* 0x000fe40000010100 */
[----:B------:R-:W-:Y:S02]  /*4ed0*/  FMUL.FTZ R180, R180, R6 ;  /* 0x00000006b4b47220 */ /* 0x000fe40000410000 */
[----:B------:R-:W-:Y:S02]  /*4ee0*/  FADD.FTZ R7, -R176, R7 ;  /* 0x00000007b0077221 */ /* 0x000fe40000010100 */
[----:B------:R-:W-:Y:S02]  /*4ef0*/  FADD.FTZ R8, -R2, R8 ;  /* 0x0000000802087221 */ /* 0x000fe40000010100 */
[C---:B------:R-:W-:Y:S02]  /*4f00*/  FADD.FTZ R16, -R177.reuse, R16 ;  /* 0x00000010b1107221 */ /* 0x040fe40000010100 */
[C---:B------:R-:W-:Y:S02]  /*4f10*/  FADD.FTZ R17, -R177.reuse, R17 ;  /* 0x00000011b1117221 */ /* 0x040fe40000010100 */
[C---:B------:R-:W-:Y:S02]  /*4f20*/  FADD.FTZ R18, -R176.reuse, R18 ;  /* 0x00000012b0127221 */ /* 0x040fe40000010100 */
[----:B------:R-:W-:Y:S02]  /*4f30*/  FADD.FTZ R19, -R176, R19 ;  /* 0x00000013b0137221 */ /* 0x000fe40000010100 */
[----:B------:R-:W-:Y:S02]  /*4f40*/  FADD.FTZ R12, -R2, R12 ;  /* 0x0000000c020c7221 */ /* 0x000fe40000010100 */
[C---:B------:R-:W-:Y:S02]  /*4f50*/  FADD.FTZ R6, -R0.reuse, R10 ;  /* 0x0000000a00067221 */ /* 0x040fe40000010100 */
[----:B------:R-:W-:Y:S02]  /*4f60*/  FADD.FTZ R14, -R0, R14 ;  /* 0x0000000e000e7221 */ /* 0x000fe40000010100 */
[----:B------:R-:W-:Y:S02]  /*4f70*/  FMUL.FTZ R7, R234, R7 ;  /* 0x00000007ea077220 */ /* 0x000fe40000410000 */
[----:B------:R-:W-:Y:S01]  /*4f80*/  FMUL.FTZ R6, R240, R6 ;  /* 0x00000006f0067220 */ /* 0x000fe20000410000 */
[-C--:B-1----:R-:W-:Y:S03]  /*4f90*/  HMMA.16816.F32 R20, R164, R168.reuse, R20 ;  /* 0x000000a8a414723c */ /* 0x082fe60000001814 */
[----:B------:R-:W-:Y:S05]  /*4fa0*/  FMUL.FTZ R14, R236, R14 ;  /* 0x0000000eec0e7220 */ /* 0x000fea0000410000 */
[C---:B------:R-:W-:Y:S07]  /*4fb0*/  HMMA.16816.F32 R24, R172.reuse, R168, R24 ;  /* 0x000000a8ac18723c */ /* 0x040fee0000001818 */
[----:B------:R-:W-:Y:S01]  /*4fc0*/  FMUL.FTZ R168, R200, R16 ;  /* 0x00000010c8a87220 */ /* 0x000fe20000410000 */
[-C--:B------:R-:W-:Y:S08]  /*4fd0*/  HMMA.16816.F32 R28, R172, R170.reuse, R28 ;  /* 0x000000aaac1c723c */ /* 0x080ff0000000181c */
[C---:B------:R-:W-:Y:S01]  /*4fe0*/  FADD.FTZ R20, -R177.reuse, R20 ;  /* 0x00000014b1147221 */ /* 0x040fe20000010100 */
[----:B------:R-:W-:Y:S04]  /*4ff0*/  HMMA.16816.F32 R32, R164, R170, R32 ;  /* 0x000000aaa420723c */ /* 0x000fe80000001820 */
[----:B------:R-:W-:Y:S02]  /*5000*/  FADD.FTZ R22, -R176, R22 ;  /* 0x00000016b0167221 */ /* 0x000fe40000010100 */
[----:B------:R-:W-:Y:S02]  /*5010*/  FADD.FTZ R21, -R177, R21 ;  /* 0x00000015b1157221 */ /* 0x000fe40000010100 */
[----:B------:R-:W-:Y:S04]  /*5020*/  FMUL.FTZ R166, R198, R17 ;  /* 0x00000011c6a67220 */ /* 0x000fe80000410000 */
[----:B------:R-:W-:Y:S02]  /*5030*/  FMUL.FTZ R171, R193, R20 ;  /* 0x00000014c1ab7220 */ /* 0x000fe40000410000 */
[----:B------:R-:W-:Y:S02]  /*5040*/  FADD.FTZ R23, -R176, R23 ;  /* 0x00000017b0177221 */ /* 0x000fe40000010100 */
[----:B------:R-:W-:Y:S02]  /*5050*/  FMUL.FTZ R17, R237, R9 ;  /* 0x00000009ed117220 */ /* 0x000fe40000410000 */
        /* <DEDUP_REMOVED lines=10> */
[----:B------:R-:W-:Y:S02]  /*5100*/  FADD.FTZ R164, -R176, R35 ;  /* 0x00000023b0a47221 */ /* 0x000fe40000010100 */
[----:B------:R-:W-:Y:S02]  /*5110*/  FMUL.FTZ R35, R195, R22 ;  /* 0x00000016c3237220 */ /* 0x000fe40000410000 */
[----:B------:R-:W-:Y:S02]  /*5120*/  FMUL.FTZ R22, R232, R13 ;  /* 0x0000000de8167220 */ /* 0x000fe40000410000 */
[----:B------:R-:W-:Y:S02]  /*5130*/  FADD.FTZ R28, -R2, R29 ;  /* 0x0000001d021c7221 */ /* 0x000fe40000010100 */
        /* <DEDUP_REMOVED lines=22> */
[----:B------:R-:W-:Y:S02]  /*52a0*/  IMAD.MOV.U32 R186, RZ, RZ, R222 ;  /* 0x000000ffffba7224 */ /* 0x000fe400078e00de */
[----:B------:R-:W-:Y:S01]  /*52b0*/  IMAD.MOV.U32 R187, RZ, RZ, R217 ;  /* 0x000000ffffbb7224 */ /* 0x000fe200078e00d9 */
[----:B------:R-:W-:-:S05]  /*52c0*/  @!P0 BRA `(.L_x_275) ;  /* 0x0000016000008947 */ /* 0x000fca0003800000 */
[----:B------:R-:W-:Y:S01]  /*52d0*/  IMAD.MOV.U32 R5, RZ, RZ, c[0x0][0x190] ;  /* 0x00006400ff057624 */ /* 0x000fe200078e00ff */
[----:B------:R-:W-:Y:S01]  /*52e0*/  ULOP3.LUT UR12, UR7, 0x1, URZ, 0xc0, !UPT ;  /* 0x00000001070c7892 */ /* 0x000fe2000f8ec03f */
[----:B------:R-:W-:Y:S02]  /*52f0*/  IMAD.MOV.U32 R8, RZ, RZ, c[0x0][0x194] ;  /* 0x00006500ff087624 */ /* 0x000fe400078e00ff */
[----:B------:R-:W-:Y:S01]  /*5300*/  IMAD.U32 R0, R5, -0x40, RZ ;  /* 0xffffffc005007824 */ /* 0x000fe200078e00ff */
[----:B------:R-:W-:Y:S04]  /*5310*/  UISETP.NE.U32.AND UP1, UPT, UR12, 0x1, UPT ;  /* 0x000000010c00788c */ /* 0x000fe8000bf25070 */
[C---:B------:R-:W-:Y:S01]  /*5320*/  LEA R2, P2, R0.reuse, R220, 0x1 ;  /* 0x000000dc00027211 */ /* 0x040fe200078408ff */
[----:B------:R-:W-:Y:S03]  /*5330*/  USEL UR12, UR40, 0x4000, !UP1 ;  /* 0x00004000280c7887 */ /* 0x000fe6000c800000 */
[----:B------:R-:W-:Y:S01]  /*5340*/  LEA.HI.X.SX32 R0, R0, R221, 0x1, P2 ;  /* 0x000000dd00007211 */ /* 0x000fe200010f0eff */
[----:B------:R-:W-:Y:S02]  /*5350*/  IMAD.MOV.U32 R220, RZ, RZ, R2 ;  /* 0x000000ffffdc7224 */ /* 0x000fe400078e0002 */
[----:B------:R-:W-:Y:S02]  /*5360*/  IADD3 R223, R223, UR12, RZ ;  /* 0x0000000cdfdf7c10 */ /* 0x000fe4000fffe0ff */
[----:B------:R-:W-:Y:S01]  /*5370*/  IMAD.MOV.U32 R221, RZ, RZ, R0 ;  /* 0x000000ffffdd7224 */ /* 0x000fe200078e0000 */
[----:B------:R-:W-:Y:S02]  /*5380*/  LEA R4, P2, R5, R220, 0x6 ;  /* 0x000000dc05047211 */ /* 0x000fe400078430ff */
[----:B------:R-:W-:Y:S02]  /*5390*/  IADD3 R209, R209, UR12, RZ ;  /* 0x0000000cd1d17c10 */ /* 0x000fe4000fffe0ff */
        /* <DEDUP_REMOVED lines=9> */
.L_x_275:
[----:B------:R-:W-:Y:S01]  /*5430*/  F2FP.PACK_AB R12, R178, R179 ;  /* 0x000000b3b20c723e */ /* 0x000fe200000000ff */
[----:B------:R2:W5:Y:S01]  /*5440*/  LDL R185, [R1+0x8] ;  /* 0x0000080001b97983 */ /* 0x0005620000100800 */
[----:B------:R-:W-:Y:S02]  /*5450*/  F2FP.PACK_AB R11, R7, R180 ;  /* 0x000000b4070b723e */ /* 0x000fe400000000ff */
[----:B------:R-:W-:Y:S02]  /*5460*/  F2FP.PACK_AB R8, R166, R168 ;  /* 0x000000a8a608723e */ /* 0x000fe400000000ff */
[----:B------:R-:W-:Y:S01]  /*5470*/  STS [R224+0x1c000], R12 ;  /* 0x01c0000ce0007388 */ /* 0x000fe20000000800 */
[----:B------:R-:W-:Y:S02]  /*5480*/  F2FP.PACK_AB R7, R32, R33 ;  /* 0x000000212007723e */ /* 0x000fe400000000ff */
[----:B------:R-:W-:Y:S02]  /*5490*/  F2FP.PACK_AB R10, R17, R21 ;  /* 0x00000015110a723e */ /* 0x000fe400000000ff */
[----:B------:R-:W-:Y:S01]  /*54a0*/  STS [R224+0x1c400], R11 ;  /* 0x01c4000be0007388 */ /* 0x000fe20000000800 */
[----:B------:R-:W-:Y:S02]  /*54b0*/  F2FP.PACK_AB R9, R9, R6 ;  /* 0x000000060909723e */ /* 0x000fe400000000ff */
[----:B------:R-:W-:Y:S02]  /*54c0*/  F2FP.PACK_AB R6, R22, R23 ;  /* 0x000000171606723e */ /* 0x000fe400000000ff */
[----:B------:R-:W-:Y:S01]  /*54d0*/  STS [R227+0x1c000], R8 ;  /* 0x01c00008e3007388 */ /* 0x000fe20000000800 */
[----:B-1----:R-:W-:Y:S02]  /*54e0*/  F2FP.PACK_AB R5, R13, R14 ;  /* 0x0000000e0d05723e */ /* 0x002fe400000000ff */
        /* <DEDUP_REMOVED lines=11> */
[----:B------:R-:W-:Y:S04]  /*55a0*/  F2FP.PACK_AB R13, R19, R20 ;  /* 0x00000014130d723e */ /* 0x000fe800000000ff */
[----:B------:R-:W-:Y:S05]  /*55b0*/  STS [R227+0x1d400], R5 ;  /* 0x01d40005e3007388 */ /* 0x000fea0000000800 */
[----:B------:R-:W-:Y:S05]  /*55c0*/  STS [R225+0x1c000], R4 ;  /* 0x01c00004e1007388 */ /* 0x000fea0000000800 */
[----:B------:R-:W-:Y:S05]  /*55d0*/  STS [R225+0x1c400], R2 ;  /* 0x01c40002e1007388 */ /* 0x000fea0000000800 */
[----:B------:R1:W-:Y:S05]  /*55e0*/  STS [R226+0x1c000], R0 ;  /* 0x01c00000e2007388 */ /* 0x0003ea0000000800 */
[----:B------:R-:W-:Y:S05]  /*55f0*/  STS [R226+0x1c400], R15 ;  /* 0x01c4000fe2007388 */ /* 0x000fea0000000800 */
[----:B------:R-:W-:Y:S05]  /*5600*/  STS [R225+0x1d000], R17 ;  /* 0x01d00011e1007388 */ /* 0x000fea0000000800 */
[----:B------:R3:W-:Y:S05]  /*5610*/  STS [R225+0x1d400], R16 ;  /* 0x01d40010e1007388 */ /* 0x0007ea0000000800 */
[----:B------:R-:W-:Y:S05]  /*5620*/  STS [R226+0x1d000], R14 ;  /* 0x01d0000ee2007388 */ /* 0x000fea0000000800 */
[----:B------:R-:W-:Y:S01]  /*5630*/  STS [R226+0x1d400], R13 ;  /* 0x01d4000de2007388 */ /* 0x000fe20000000800 */
[----:B-1----:R-:W-:Y:S04]  /*5640*/  IMAD.SHL.U32 R0, R214, 0x2, RZ ;  /* 0x00000002d6007824 */ /* 0x002fe800078e00ff */
[----:B------:R-:W-:Y:S01]  /*5650*/  BAR.SYNC.DEFER_BLOCKING 0x0 ;  /* 0x0000000000007b1d */ /* 0x000fe20000010000 */
[C---:B------:R-:W-:Y:S02]  /*5660*/  IADD3 R2, R0.reuse, 0x8040, RZ ;  /* 0x0000804000027810 */ /* 0x040fe40007ffe0ff */
[----:B---3--:R-:W-:Y:S04]  /*5670*/  IADD3 R16, R0, 0x8000, RZ ;  /* 0x0000800000107810 */ /* 0x008fe80007ffe0ff */
[----:B------:R-:W-:Y:S01]  /*5680*/  @P1 IADD3 R2, R16, -0x40, RZ ;  /* 0xffffffc010021810 */ /* 0x000fe20007ffe0ff */
[----:B------:R-:W-:Y:S05]  /*5690*/  LDSM.16.MT88.4 R4, [R205+0x20000] ;  /* 0x02000000cd04783b */ /* 0x000fea0000004200 */
[----:B------:R-:W1:Y:S05]  /*56a0*/  LDSM.16.MT88.4 R8, [R0+0x8000] ;  /* 0x008000000008783b */ /* 0x000e6a0000004200 */
[----:B------:R-:W3:Y:S05]  /*56b0*/  LDSM.16.MT88.4 R12, [R205+0x22000] ;  /* 0x02200000cd0c783b */ /* 0x000eea0000004200 */
[----:B------:R-:W4:Y:S05]  /*56c0*/  LDSM.16.MT88.4 R16, [R2] ;  /* 0x000000000210783b */ /* 0x000f2a0000004200 */
[----:B------:R-:W2:Y:S05]  /*56d0*/  LDSM.16.MT88.4 R20, [R0+0xa000] ;  /* 0x00a000000014783b */ /* 0x000eaa0000004200 */
[----:B------:R-:W2:Y:S05]  /*56e0*/  LDSM.16.MT88.4 R24, [R2+0x2000] ;  /* 0x002000000218783b */ /* 0x000eaa0000004200 */
[----:B------:R-:W-:Y:S05]  /*56f0*/  LDSM.16.MT88.4 R28, [R0+0x8800] ;  /* 0x00880000001c783b */ /* 0x000fea0000004200 */
[----:B------:R-:W-:Y:S05]  /*5700*/  LDSM.16.MT88.4 R32, [R205+0x22800] ;  /* 0x02280000cd20783b */ /* 0x000fea0000004200 */
[----:B------:R-:W-:Y:S01]  /*5710*/  LDSM.16.MT88.4 R164, [R2+0x800] ;  /* 0x0008000002a4783b */ /* 0x000fe20000004200 */
[-C--:B-1----:R-:W-:Y:S04]  /*5720*/  HMMA.16816.F32 R36, R4, R8.reuse, R36 ;  /* 0x000000080424723c */ /* 0x082fe80000001824 */
[----:B------:R-:W-:Y:S05]  /*5730*/  LDSM.16.MT88.4 R168, [R0+0xa800] ;  /* 0x00a8000000a8783b */ /* 0x000fea0000004200 */
[----:B------:R-:W-:Y:S01]  /*5740*/  LDSM.16.MT88.4 R172, [R2+0x2800] ;  /* 0x0028000002ac783b */ /* 0x000fe20000004200 */
[C---:B---3--:R-:W-:Y:S08]  /*5750*/  HMMA.16816.F32 R40, R12.reuse, R8, R40 ;  /* 0x000000080c28723c */ /* 0x048ff00000001828 */
[-C--:B------:R-:W-:Y:S08]  /*5760*/  HMMA.16816.F32 R44, R12, R10.reuse, R44 ;  /* 0x0000000a0c2c723c */ /* 0x080ff0000000182c */
[C---:B------:R-:W-:Y:S01]  /*5770*/  HMMA.16816.F32 R48, R4.reuse, R10, R48 ;  /* 0x0000000a0430723c */ /* 0x040fe20000001830 */
[----:B------:R-:W1:Y:S07]  /*5780*/  LDSM.16.MT88.4 R8, [R205+0x20800] ;  /* 0x02080000cd08783b */ /* 0x000e6e0000004200 */
[-C--:B----4-:R-:W-:Y:S08]  /*5790*/  HMMA.16816.F32 R52, R4, R16.reuse, R52 ;  /* 0x000000100434723c */ /* 0x090ff00000001834 */
[C---:B------:R-:W-:Y:S08]  /*57a0*/  HMMA.16816.F32 R56, R12.reuse, R16, R56 ;  /* 0x000000100c38723c */ /* 0x040ff00000001838 */
[-C--:B------:R-:W-:Y:S08]  /*57b0*/  HMMA.16816.F32 R60, R12, R18.reuse, R60 ;  /* 0x000000120c3c723c */ /* 0x080ff0000000183c */
[C---:B------:R-:W-:Y:S01]  /*57c0*/  HMMA.16816.F32 R64, R4.reuse, R18, R64 ;  /* 0x000000120440723c */ /* 0x040fe20000001840 */
[----:B------:R-:W-:Y:S07]  /*57d0*/  LDSM.16.MT88.4 R16, [R205+0x23000] ;  /* 0x02300000cd10783b */ /* 0x000fee0000004200 */
[-C--:B--2---:R-:W-:Y:S08]  /*57e0*/  HMMA.16816.F32 R68, R4, R20.reuse, R68 ;  /* 0x000000140444723c */ /* 0x084ff00000001844 */
[C---:B------:R-:W-:Y:S08]  /*57f0*/  HMMA.16816.F32 R72, R12.reuse, R20, R72 ;  /* 0x000000140c48723c */ /* 0x040ff00000001848 */
        /* <DEDUP_REMOVED lines=8> */
[----:B------:R-:W2:Y:S05]  /*5880*/  LDSM.16.MT88.4 R4, [R205+0x21000] ;  /* 0x02100000cd04783b */ /* 0x000eaa0000004200 */
[----:B------:R-:W3:Y:S02]  /*5890*/  LDSM.16.MT88.4 R24, [R0+0xb000] ;  /* 0x00b000000018783b */ /* 0x000ee40000004200 */
[-C--:B-1----:R-:W-:Y:S08]  /*58a0*/  HMMA.16816.F32 R36, R8, R28.reuse, R36 ;  /* 0x0000001c0824723c */ /* 0x082ff00000001824 */
[C---:B------:R-:W-:Y:S08]  /*58b0*/  HMMA.16816.F32 R40, R32.reuse, R28, R40 ;  /* 0x0000001c2028723c */ /* 0x040ff00000001828 */
[-C--:B------:R-:W-:Y:S08]  /*58c0*/  HMMA.16816.F32 R44, R32, R30.reuse, R44 ;  /* 0x0000001e202c723c */ /* 0x080ff0000000182c */
[C---:B------:R-:W-:Y:S01]  /*58d0*/  HMMA.16816.F32 R48, R8.reuse, R30, R48 ;  /* 0x0000001e0830723c */ /* 0x040fe20000001830 */
        /* <DEDUP_REMOVED lines=16> */
[----:B------:R-:W4:Y:S05]  /*59e0*/  LDSM.16.MT88.4 R8, [R205+0x21800] ;  /* 0x02180000cd08783b */ /* 0x000f2a0000004200 */
[----:B------:R-:W1:Y:S02]  /*59f0*/  LDSM.16.MT88.4 R172, [R0+0xb800] ;  /* 0x00b8000000ac783b */ /* 0x000e640000004200 */
[-C--:B--2---:R-:W-:Y:S08]  /*5a00*/  HMMA.16816.F32 R36, R4, R12.reuse, R36 ;  /* 0x0000000c0424723c */ /* 0x084ff00000001824 */
[C---:B------:R-:W-:Y:S08]  /*5a10*/  HMMA.16816.F32 R40, R16.reuse, R12, R40 ;  /* 0x0000000c1028723c */ /* 0x040ff00000001828 */
[-C--:B------:R-:W-:Y:S08]  /*5a20*/  HMMA.16816.F32 R44, R16, R14.reuse, R44 ;  /* 0x0000000e102c723c */ /* 0x080ff0000000182c */
[C---:B------:R-:W-:Y:S01]  /*5a30*/  HMMA.16816.F32 R48, R4.reuse, R14, R48 ;  /* 0x0000000e0430723c */ /* 0x040fe20000001830 */
[----:B------:R-:W2:Y:S05]  /*5a40*/  LDSM.16.MT88.4 R12, [R2+0x3800] ;  /* 0x00380000020c783b */ /* 0x000eaa0000004200 */
[----:B------:R-:W-:Y:S02]  /*5a50*/  BAR.SYNC.DEFER_BLOCKING 0x0 ;  /* 0x0000000000007b1d */ /* 0x000fe40000010000 */
[-C--:B------:R-:W-:Y:S08]  /*5a60*/  HMMA.16816.F32 R52, R4, R20.reuse, R52 ;  /* 0x000000140434723c */ /* 0x080ff00000001834 */
[C---:B------:R-:W-:Y:S08]  /*5a70*/  HMMA.16816.F32 R56, R16.reuse, R20, R56 ;  /* 0x000000141038723c */ /* 0x040ff00000001838 */
[-C--:B------:R-:W-:Y:S08]  /*5a80*/  HMMA.16816.F32 R60, R16, R22.reuse, R60 ;  /* 0x00000016103c723c */ /* 0x080ff0000000183c */
[C---:B------:R-:W-:Y:S08]  /*5a90*/  HMMA.16816.F32 R64, R4.reuse, R22, R64 ;  /* 0x000000160440723c */ /* 0x040ff00000001840 */
[-C--:B---3--:R-:W-:Y:S08]  /*5aa0*/  HMMA.16816.F32 R68, R4, R24.reuse, R68 ;  /* 0x000000180444723c */ /* 0x088ff00000001844 */
[C---:B------:R-:W-:Y:S08]  /*5ab0*/  HMMA.16816.F32 R72, R16.reuse, R24, R72 ;  /* 0x000000181048723c */ /* 0x040ff00000001848 */
[-C--:B------:R-:W-:Y:S08]  /*5ac0*/  HMMA.16816.F32 R76, R16, R26.reuse, R76 ;  /* 0x0000001a104c723c */ /* 0x080ff0000000184c */
[C---:B------:R-:W-:Y:S08]  /*5ad0*/  HMMA.16816.F32 R80, R4.reuse, R26, R80 ;  /* 0x0000001a0450723c */ /* 0x040ff00000001850 */
[-C--:B-1----:R-:W-:Y:S08]  /*5ae0*/  HMMA.16816.F32 R84, R4, R28.reuse, R84 ;  /* 0x0000001c0454723c */ /* 0x082ff00000001854 */
[C---:B------:R-:W-:Y:S08]  /*5af0*/  HMMA.16816.F32 R88, R16.reuse, R28, R88 ;  /* 0x0000001c1058723c */ /* 0x040ff00000001858 */
[-C--:B------:R-:W-:Y:S08]  /*5b00*/  HMMA.16816.F32 R92, R16, R30.reuse, R92 ;  /* 0x0000001e105c723c */ /* 0x080ff0000000185c */
[----:B------:R-:W-:Y:S08]  /*5b10*/  HMMA.16816.F32 R96, R4, R30, R96 ;  /* 0x0000001e0460723c */ /* 0x000ff00000001860 */
[-C--:B----4-:R-:W-:Y:S08]  /*5b20*/  HMMA.16816.F32 R36, R8, R32.reuse, R36 ;  /* 0x000000200824723c */ /* 0x090ff00000001824 */
[C---:B------:R-:W-:Y:S08]  /*5b30*/  HMMA.16816.F32 R40, R164.reuse, R32, R40 ;  /* 0x00000020a428723c */ /* 0x040ff00000001828 */
[-C--:B------:R-:W-:Y:S08]  /*5b40*/  HMMA.16816.F32 R44, R164, R34.reuse, R44 ;  /* 0x00000022a42c723c */ /* 0x080ff0000000182c */
        /* <DEDUP_REMOVED lines=9> */
[-C--:B--2---:R-:W-:Y:S08]  /*5be0*/  HMMA.16816.F32 R84, R8, R12.reuse, R84 ;  /* 0x0000000c0854723c */ /* 0x084ff00000001854 */
[C---:B------:R-:W-:Y:S08]  /*5bf0*/  HMMA.16816.F32 R88, R164.reuse, R12, R88 ;  /* 0x0000000ca458723c */ /* 0x040ff00000001858 */
[-C--:B------:R-:W-:Y:S08]  /*5c00*/  HMMA.16816.F32 R92, R164, R14.reuse, R92 ;  /* 0x0000000ea45c723c */ /* 0x080ff0000000185c */
[----:B------:R-:W-:Y:S01]  /*5c10*/  HMMA.16816.F32 R96, R8, R14, R96 ;  /* 0x0000000e0860723c */ /* 0x000fe20000001860 */
[----:B------:R-:W-:-:S07]  /*5c20*/  @!P0 BRA `(.L_x_276) ;  /* 0x0000012000008947 */ /* 0x000fce0003800000 */
[----:B------:R-:W-:Y:S02]  /*5c30*/  IMAD.MOV.U32 R5, RZ, RZ, c[0x0][0x370] ;  /* 0x0000dc00ff057624 */ /* 0x000fe400078e00ff */
[----:B------:R-:W-:Y:S02]  /*5c40*/  IMAD.MOV.U32 R6, RZ, RZ, c[0x0][0x374] ;  /* 0x0000dd00ff067624 */ /* 0x000fe400078e00ff */
[----:B------:R-:W-:Y:S05]  /*5c50*/  IMAD.U32 R0, R5, -0x40, RZ ;  /* 0xffffffc005007824 */ /* 0x000fea00078e00ff */
[C---:B------:R-:W-:Y:S04]  /*5c60*/  LEA R2, P2, R0.reuse, R218, 0x1 ;  /* 0x000000da00027211 */ /* 0x040fe800078408ff */
[----:B------:R-:W-:Y:S02]  /*5c70*/  LEA.HI.X.SX32 R0, R0, R219, 0x1, P2 ;  /* 0x000000db00007211 */ /* 0x000fe400010f0eff */
[----:B------:R-:W-:Y:S03]  /*5c80*/  MOV R218, R2 ;  /* 0x0000000200da7202 */ /* 0x000fe60000000f00 */
[----:B------:R-:W-:Y:S01]  /*5c90*/  IMAD.MOV.U32 R219, RZ, RZ, R0 ;  /* 0x000000ffffdb7224 */ /* 0x000fe200078e0000 */
[----:B-----5:R-:W-:Y:S02]  /*5ca0*/  SHF.L.U32 R0, R185, 0x1, RZ ;  /* 0x00000001b9007819 */ /* 0x020fe400000006ff */
        /* <DEDUP_REMOVED lines=10> */
.L_x_276:
[----:B------:R-:W-:Y:S01]  /*5d50*/  LDSM.16.M88.4 R32, [R207+0x1c000] ;  /* 0x01c00000cf20783b */ /* 0x000fe20000000200 */
[----:B------:R-:W-:Y:S01]  /*5d60*/  IMAD.MOV.U32 R191, RZ, RZ, c[0x0][0x22c] ;  /* 0x00008b00ffbf7624 */ /* 0x000fe200078e00ff */
[----:B------:R-:W-:Y:S01]  /*5d70*/  ULOP3.LUT UR12, UR7, 0x1, URZ, 0xc0, !UPT ;  /* 0x00000001070c7892 */ /* 0x000fe2000f8ec03f */
[----:B------:R-:W-:Y:S02]  /*5d80*/  IMAD.MOV.U32 R190, RZ, RZ, c[0x0][0x22c] ;  /* 0x00008b00ffbe7624 */ /* 0x000fe400078e00ff */
[----:B------:R-:W2:Y:S01]  /*5d90*/  LDSM.16.MT88.4 R16, [R204] ;  /* 0x00000000cc10783b */ /* 0x000ea20000004200 */
[----:B------:R-:W-:Y:S01]  /*5da0*/  IMAD R191, R191, c[0x0][0x1c0], RZ ;  /* 0x00007000bfbf7a24 */ /* 0x000fe200078e02ff */
[----:B------:R-:W-:Y:S01]  /*5db0*/  UISETP.NE.U32.AND UP1, UPT, UR12, 0x1, UPT ;  /* 0x000000010c00788c */ /* 0x000fe2000bf25070 */
[----:B------:R-:W-:Y:S01]  /*5dc0*/  IMAD R190, R190, c[0x0][0x1c0], RZ ;  /* 0x00007000bebe7a24 */ /* 0x000fe200078e02ff */
[----:B------:R-:W-:Y:S01]  /*5dd0*/  UIADD3 UR12, UR7, -0x1, URZ ;  /* 0xffffffff070c7890 */ /* 0x000fe2000fffe03f */
[----:B------:R-:W3:Y:S01]  /*5de0*/  LDSM.16.M88.4 R28, [R207+0x1d000] ;  /* 0x01d00000cf1c783b */ /* 0x000ee20000000200 */
[----:B------:R-:W-:Y:S02]  /*5df0*/  IMAD.SHL.U32 R191, R191, 0x20, RZ ;  /* 0x00000020bfbf7824 */ /* 0x000fe400078e00ff */
[----:B------:R-:W-:Y:S02]  /*5e00*/  IMAD R190, R190, 0x28, RZ ;  /* 0x00000028bebe7824 */ /* 0x000fe400078e02ff */
[----:B------:R-:W3:Y:S01]  /*5e10*/  LDSM.16.MT88.4 R164, [R204+0x4000] ;  /* 0x00400000cca4783b */ /* 0x000ee20000004200 */
[----:B------:R-:W-:Y:S02]  /*5e20*/  IMAD.MOV.U32 R189, RZ, RZ, c[0x0][0x22c] ;  /* 0x00008b00ffbd7624 */ /* 0x000fe400078e00ff */
[----:B-1----:R-:W-:Y:S02]  /*5e30*/  IMAD.MOV.U32 R0, RZ, RZ, c[0x0][0x22c] ;  /* 0x00008b00ff007624 */ /* 0x002fe400078e00ff */
[----:B------:R-:W4:Y:S01]  /*5e40*/  LDL R188, [R1+0x14] ;  /* 0x0000140001bc7983 */ /* 0x000f220000100800 */
[----:B------:R-:W-:Y:S02]  /*5e50*/  IMAD R189, R189, c[0x0][0x1c0], RZ ;  /* 0x00007000bdbd7a24 */ /* 0x000fe400078e02ff */
[----:B------:R-:W-:Y:S02]  /*5e60*/  IMAD R0, R0, c[0x0][0x1c0], RZ ;  /* 0x0000700000007a24 */ /* 0x000fe400078e02ff */
[----:B------:R-:W-:Y:S01]  /*5e70*/  LDSM.16.M88.4 R168, [R208+0x1c000] ;  /* 0x01c00000d0a8783b */ /* 0x000fe20000000200 */
[----:B------:R-:W-:Y:S02]  /*5e80*/  IMAD R189, R189, 0x30, RZ ;  /* 0x00000030bdbd7824 */ /* 0x000fe400078e02ff */
[----:B------:R-:W-:Y:S02]  /*5e90*/  IMAD.U32 R0, R0, -0x40, RZ ;  /* 0xffffffc000007824 */ /* 0x000fe400078e00ff */
[----:B------:R-:W4:Y:S03]  /*5ea0*/  LDL R2, [R1+0x18] ;  /* 0x0000180001027983 */ /* 0x000f260000100800 */
[C---:B------:R-:W-:Y:S02]  /*5eb0*/  LEA R222, P2, R0.reuse, R186, 0x2 ;  /* 0x000000ba00de7211 */ /* 0x040fe400078410ff */
[----:B------:R-:W1:Y:S02]  /*5ec0*/  LDSM.16.MT88.4 R172, [R204+0x800] ;  /* 0x00080000ccac783b */ /* 0x000e640000004200 */
[----:B------:R-:W-:Y:S01]  /*5ed0*/  LEA.HI.X.SX32 R217, R0, R187, 0x2, P2 ;  /* 0x000000bb00d97211 */ /* 0x000fe200010f16ff */
[----:B------:R-:W-:Y:S02]  /*5ee0*/  IMAD.MOV.U32 R0, RZ, RZ, c[0x0][0x22c] ;  /* 0x00008b00ff007624 */ /* 0x000fe400078e00ff */
[----:B------:R-:W1:Y:S02]  /*5ef0*/  LDSM.16.M88.4 R176, [R208+0x1d000] ;  /* 0x01d00000d0b0783b */ /* 0x000e640000000200 */
[----:B------:R-:W-:Y:S01]  /*5f00*/  IMAD R0, R0, c[0x0][0x1c0], RZ ;  /* 0x0000700000007a24 */ /* 0x000fe200078e02ff */
[-C--:B--2---:R-:W-:Y:S02]  /*5f10*/  HMMA.16816.F32 R4, R32, R16.reuse, RZ ;  /* 0x000000102004723c */ /* 0x084fe400000018ff */
[----:B------:R-:W2:Y:S01]  /*5f20*/  LDSM.16.MT88.4 R180, [R204+0x4800] ;  /* 0x00480000ccb4783b */ /* 0x000ea20000004200 */
[----:B------:R-:W-:Y:S05]  /*5f30*/  IMAD R0, R0, 0x18, RZ ;  /* 0x0000001800007824 */ /* 0x000fea00078e02ff */
[C---:B---3--:R-:W-:Y:S08]  /*5f40*/  HMMA.16816.F32 R8, R28.reuse, R16, RZ ;  /* 0x000000101c08723c */ /* 0x048ff000000018ff */
[-C--:B------:R-:W-:Y:S08]  /*5f50*/  HMMA.16816.F32 R12, R28, R18.reuse, RZ ;  /* 0x000000121c0c723c */ /* 0x080ff000000018ff */
[C---:B------:R-:W-:Y:S08]  /*5f60*/  HMMA.16816.F32 R16, R32.reuse, R18, RZ ;  /* 0x000000122010723c */ /* 0x040ff000000018ff */
[-C--:B------:R-:W-:Y:S08]  /*5f70*/  HMMA.16816.F32 R20, R32, R164.reuse, RZ ;  /* 0x000000a42014723c */ /* 0x080ff000000018ff */
[C---:B------:R-:W-:Y:S08]  /*5f80*/  HMMA.16816.F32 R24, R28.reuse, R164, RZ ;  /* 0x000000a41c18723c */ /* 0x040ff000000018ff */
[-C--:B------:R-:W-:Y:S08]  /*5f90*/  HMMA.16816.F32 R28, R28, R166.reuse, RZ ;  /* 0x000000a61c1c723c */ /* 0x080ff000000018ff */
[----:B------:R-:W-:Y:S01]  /*5fa0*/  HMMA.16816.F32 R32, R32, R166, RZ ;  /* 0x000000a62020723c */ /* 0x000fe200000018ff */
[----:B------:R-:W-:Y:S07]  /*5fb0*/  LDSM.16.M88.4 R164, [R184+0x1c000] ;  /* 0x01c00000b8a4783b */ /* 0x000fee0000000200 */
[-C--:B-1----:R-:W-:Y:S08]  /*5fc0*/  HMMA.16816.F32 R4, R168, R172.reuse, R4 ;  /* 0x000000aca804723c */ /* 0x082ff00000001804 */
[C---:B------:R-:W-:Y:S08]  /*5fd0*/  HMMA.16816.F32 R8, R176.reuse, R172, R8 ;  /* 0x000000acb008723c */ /* 0x040ff00000001808 */
[-C--:B------:R-:W-:Y:S08]  /*5fe0*/  HMMA.16816.F32 R12, R176, R174.reuse, R12 ;  /* 0x000000aeb00c723c */ /* 0x080ff0000000180c */
[C---:B------:R-:W-:Y:S01]  /*5ff0*/  HMMA.16816.F32 R16, R168.reuse, R174, R16 ;  /* 0x000000aea810723c */ /* 0x040fe20000001810 */
[----:B------:R-:W1:Y:S07]  /*6000*/  LDSM.16.MT88.4 R172, [R204+0x1000] ;  /* 0x00100000ccac783b */ /* 0x000e6e0000004200 */
[-C--:B--2---:R-:W-:Y:S08]  /*6010*/  HMMA.16816.F32 R20, R168, R180.reuse, R20 ;  /* 0x000000b4a814723c */ /* 0x084ff00000001814 */
[C---:B------:R-:W-:Y:S08]  /*6020*/  HMMA.16816.F32 R24, R176.reuse, R180, R24 ;  /* 0x000000b4b018723c */ /* 0x040ff00000001818 */
[-C--:B------:R-:W-:Y:S01]  /*6030*/  HMMA.16816.F32 R28, R176, R182.reuse, R28 ;  /* 0x000000b6b01c723c */ /* 0x080fe2000000181c */
[----:B------:R-:W2:Y:S07]  /*6040*/  LDSM.16.M88.4 R176, [R184+0x1d000] ;  /* 0x01d00000b8b0783b */ /* 0x000eae0000000200 */
[----:B------:R-:W-:Y:S01]  /*6050*/  HMMA.16816.F32 R32, R168, R182, R32 ;  /* 0x000000b6a820723c */ /* 0x000fe20000001820 */
[----:B------:R-:W3:Y:S05]  /*6060*/  LDSM.16.MT88.4 R168, [R204+0x5000] ;  /* 0x00500000cca8783b */ /* 0x000eea0000004200 */
[----:B------:R-:W-:Y:S02]  /*6070*/  LDSM.16.M88.4 R180, [R3+0x1d000] ;  /* 0x01d0000003b4783b */ /* 0x000fe40000000200 */
[-C--:B-1----:R-:W-:Y:S08]  /*6080*/  HMMA.16816.F32 R4, R164, R172.reuse, R4 ;  /* 0x000000aca404723c */ /* 0x082ff00000001804 */
[C---:B--2---:R-:W-:Y:S08]  /*6090*/  HMMA.16816.F32 R8, R176.reuse, R172, R8 ;  /* 0x000000acb008723c */ /* 0x044ff00000001808 */
[-C--:B------:R-:W-:Y:S08]  /*60a0*/  HMMA.16816.F32 R12, R176, R174.reuse, R12 ;  /* 0x000000aeb00c723c */ /* 0x080ff0000000180c */
[C---:B------:R-:W-:Y:S01]  /*60b0*/  HMMA.16816.F32 R16, R164.reuse, R174, R16 ;  /* 0x000000aea410723c */ /* 0x040fe20000001810 */
[----:B------:R-:W-:Y:S07]  /*60c0*/  LDSM.16.M88.4 R172, [R3+0x1c000] ;  /* 0x01c0000003ac783b */ /* 0x000fee0000000200 */
[-C--:B---3--:R-:W-:Y:S08]  /*60d0*/  HMMA.16816.F32 R20, R164, R168.reuse, R20 ;  /* 0x000000a8a414723c */ /* 0x088ff00000001814 */
[C---:B------:R-:W-:Y:S08]  /*60e0*/  HMMA.16816.F32 R24, R176.reuse, R168, R24 ;  /* 0x000000a8b018723c */ /* 0x040ff00000001818 */
[-C--:B------:R-:W-:Y:S01]  /*60f0*/  HMMA.16816.F32 R28, R176, R170.reuse, R28 ;  /* 0x000000aab01c723c */ /* 0x080fe2000000181c */
[----:B------:R-:W1:Y:S07]  /*6100*/  LDSM.16.MT88.4 R176, [R204+0x1800] ;  /* 0x00180000ccb0783b */ /* 0x000e6e0000004200 */
[----:B------:R-:W-:Y:S01]  /*6110*/  HMMA.16816.F32 R32, R164, R170, R32 ;  /* 0x000000aaa420723c */ /* 0x000fe20000001820 */
[----:B------:R-:W2:Y:S05]  /*6120*/  LDSM.16.MT88.4 R164, [R204+0x5800] ;  /* 0x00580000cca4783b */ /* 0x000eaa0000004200 */
[----:B------:R-:W-:Y:S02]  /*6130*/  LDSM.16.M88.4 R168, [R207+0x1e000] ;  /* 0x01e00000cfa8783b */ /* 0x000fe40000000200 */
        /* <DEDUP_REMOVED lines=44> */
[----:B------:R2:W3:Y:S07]  /*6400*/  LDSM.16.M88.4 R180, [R3+0x1f000] ;  /* 0x01f0000003b4783b */ /* 0x0004ee0000000200 */
[----:B------:R-:W-:Y:S01]  /*6410*/  HMMA.16816.F32 R32, R168, R166, R32 ;  /* 0x000000a6a820723c */ /* 0x000fe20000001820 */
[----:B------:R-:W3:Y:S06]  /*6420*/  LDSM.16.MT88.4 R164, [R204+0x7800] ;  /* 0x00780000cca4783b */ /* 0x000eec0000004200 */
[----:B----4-:R-:W-:Y:S01]  /*6430*/  @P0 IADD3 R168, P3, R188, UR9, RZ ;  /* 0x00000009bca80c10 */ /* 0x010fe2000ff7e0ff */
[----:B------:R-:W-:Y:S01]  /*6440*/  IMAD.MOV.U32 R188, RZ, RZ, c[0x0][0x22c] ;  /* 0x00008b00ffbc7624 */ /* 0x000fe200078e00ff */
[-C--:B-1----:R-:W-:Y:S01]  /*6450*/  HMMA.16816.F32 R4, R172, R176.reuse, R4 ;  /* 0x000000b0ac04723c */ /* 0x082fe20000001804 */
[----:B------:R-:W-:Y:S04]  /*6460*/  @UP3 UIADD3 UR9, UP2, UR9, -0x100, URZ ;  /* 0xffffff0009093890 */ /* 0x000fe8000ff5e03f */
[----:B------:R-:W-:Y:S01]  /*6470*/  @P0 IADD3.X R169, R2, UR8, RZ, P3, !PT ;  /* 0x0000000802a90c10 */ /* 0x000fe20009ffe4ff */
[----:B------:R-:W-:Y:S01]  /*6480*/  IMAD.MOV.U32 R2, RZ, RZ, R222 ;  /* 0x000000ffff027224 */ /* 0x000fe200078e00de */
[----:B------:R-:W-:Y:S01]  /*6490*/  @UP3 UIADD3.X UR8, UR8, -0x1, URZ, UP2, !UPT ;  /* 0xffffffff08083890 */ /* 0x000fe200097fe43f */
[----:B--2---:R-:W-:Y:S02]  /*64a0*/  IMAD.MOV.U32 R3, RZ, RZ, R217 ;  /* 0x000000ffff037224 */ /* 0x004fe400078e00d9 */
[----:B------:R1:W5:Y:S02]  /*64b0*/  @P0 LDG.E R243, [R168.64] ;  /* 0x00000004a8f30981 */ /* 0x000364000c1e1900 */
[----:B------:R-:W-:Y:S03]  /*64c0*/  IMAD R188, R188, c[0x0][0x1c0], RZ ;  /* 0x00007000bcbc7a24 */ /* 0x000fe600078e02ff */
[----:B------:R1:W5:Y:S01]  /*64d0*/  @P0 LDG.E R244, [R168.64+0x20] ;  /* 0x00002004a8f40981 */ /* 0x000362000c1e1900 */
[----:B------:R-:W-:Y:S04]  /*64e0*/  IMAD.SHL.U32 R188, R188, 0x10, RZ ;  /* 0x00000010bcbc7824 */ /* 0x000fe800078e00ff */
[----:B------:R1:W5:Y:S01]  /*64f0*/  @P0 LDG.E R241, [R168.64+0x80] ;  /* 0x00008004a8f10981 */ /* 0x000362000c1e1900 */
[C---:B---3--:R-:W-:Y:S04]  /*6500*/  HMMA.16816.F32 R8, R180.reuse, R176, R8 ;  /* 0x000000b0b408723c */ /* 0x048fe80000001808 */
[----:B------:R1:W5:Y:S05]  /*6510*/  @P0 LDG.E R242, [R168.64+0xa0] ;  /* 0x0000a004a8f20981 */ /* 0x00036a000c1e1900 */
[----:B------:R2:W-:Y:S03]  /*6520*/  RED.E.ADD.F32.FTZ.RN.STRONG.GPU [R2.64], R4 ;  /* 0x000000040200798e */ /* 0x0005e6000c10e784 */
[CC--:B------:R-:W-:Y:S01]  /*6530*/  LEA R176, P0, R188.reuse, R2.reuse, 0x2 ;  /* 0x00000002bcb07211 */ /* 0x0c0fe200078010ff */
[-C--:B------:R-:W-:Y:S03]  /*6540*/  HMMA.16816.F32 R12, R180, R178.reuse, R12 ;  /* 0x000000b2b40c723c */ /* 0x080fe6000000180c */
[-C--:B------:R-:W-:Y:S05]  /*6550*/  LEA.HI.X.SX32 R177, R188, R3.reuse, 0x2, P0 ;  /* 0x00000003bcb17211 */ /* 0x080fea00000f16ff */
[C---:B------:R-:W-:Y:S08]  /*6560*/  HMMA.16816.F32 R16, R172.reuse, R178, R16 ;  /* 0x000000b2ac10723c */ /* 0x040ff00000001810 */
[-C--:B------:R-:W-:Y:S04]  /*6570*/  HMMA.16816.F32 R20, R172, R164.reuse, R20 ;  /* 0x000000a4ac14723c */ /* 0x080fe80000001814 */
[CC--:B-1----:R-:W-:Y:S04]  /*6580*/  LEA R168, P0, R191.reuse, R2.reuse, 0x2 ;  /* 0x00000002bfa87211 */ /* 0x0c2fe800078010ff */
[C---:B------:R-:W-:Y:S04]  /*6590*/  HMMA.16816.F32 R24, R180.reuse, R164, R24 ;  /* 0x000000a4b418723c */ /* 0x040fe80000001818 */
[-C--:B------:R-:W-:Y:S03]  /*65a0*/  LEA.HI.X.SX32 R169, R191, R3.reuse, 0x2, P0 ;  /* 0x00000003bfa97211 */ /* 0x080fe600000f16ff */
[CC--:B------:R-:W-:Y:S01]  /*65b0*/  LEA R164, P2, R228.reuse, R2.reuse, 0x2 ;  /* 0x00000002e4a47211 */ /* 0x0c0fe200078410ff */
[-C--:B------:R-:W-:Y:S04]  /*65c0*/  HMMA.16816.F32 R28, R180, R166.reuse, R28 ;  /* 0x000000a6b41c723c */ /* 0x080fe8000000181c */
[-C--:B------:R-:W-:Y:S02]  /*65d0*/  LEA.HI.X.SX32 R165, R228, R3.reuse, 0x2, P2 ;  /* 0x00000003e4a57211 */ /* 0x080fe400010f16ff */
[CC--:B------:R-:W-:Y:S02]  /*65e0*/  LEA R170, P2, R0.reuse, R2.reuse, 0x2 ;  /* 0x0000000200aa7211 */ /* 0x0c0fe400078410ff */
[----:B------:R-:W-:Y:S01]  /*65f0*/  HMMA.16816.F32 R32, R172, R166, R32 ;  /* 0x000000a6ac20723c */ /* 0x000fe20000001820 */
[----:B------:R1:W-:Y:S03]  /*6600*/  RED.E.ADD.F32.FTZ.RN.STRONG.GPU [R164.64], R5 ;  /* 0x00000005a400798e */ /* 0x0003e6000c10e784 */
[-C--:B------:R-:W-:Y:S01]  /*6610*/  LEA.HI.X.SX32 R171, R0, R3.reuse, 0x2, P2 ;  /* 0x0000000300ab7211 */ /* 0x080fe200010f16ff */
[----:B------:R-:W-:Y:S01]  /*6620*/  IMAD.MOV.U32 R0, RZ, RZ, c[0x0][0x22c] ;  /* 0x00008b00ff007624 */ /* 0x000fe200078e00ff */
[----:B------:R3:W-:Y:S01]  /*6630*/  RED.E.ADD.F32.FTZ.RN.STRONG.GPU [R176.64], R6 ;  /* 0x00000006b000798e */ /* 0x0007e2000c10e784 */
[CC--:B------:R-:W-:Y:S02]  /*6640*/  LEA R166, P3, R190.reuse, R2.reuse, 0x2 ;  /* 0x00000002bea67211 */ /* 0x0c0fe400078610ff */
[CC--:B--2---:R-:W-:Y:S02]  /*6650*/  LEA R4, P2, R189.reuse, R2.reuse, 0x2 ;  /* 0x00000002bd047211 */ /* 0x0c4fe400078410ff */
[----:B------:R2:W-:Y:S01]  /*6660*/  RED.E.ADD.F32.FTZ.RN.STRONG.GPU [R170.64], R7 ;  /* 0x00000007aa00798e */ /* 0x0005e2000c10e784 */
[-C--:B------:R-:W-:Y:S01]  /*6670*/  LEA.HI.X.SX32 R167, R190, R3.reuse, 0x2, P3 ;  /* 0x00000003bea77211 */ /* 0x080fe200018f16ff */
[----:B------:R-:W-:Y:S03]  /*6680*/  IMAD R0, R0, c[0x0][0x1c0], RZ ;  /* 0x0000700000007a24 */ /* 0x000fe600078e02ff */
[----:B------:R4:W-:Y:S01]  /*6690*/  RED.E.ADD.F32.FTZ.RN.STRONG.GPU [R168.64], R8 ;  /* 0x00000008a800798e */ /* 0x0009e2000c10e784 */
[----:B------:R-:W-:Y:S04]  /*66a0*/  IMAD R0, R0, 0x38, RZ ;  /* 0x0000003800007824 */ /* 0x000fe800078e02ff */
[----:B------:R4:W-:Y:S01]  /*66b0*/  RED.E.ADD.F32.FTZ.RN.STRONG.GPU [R166.64], R9 ;  /* 0x00000009a600798e */ /* 0x0009e2000c10e784 */
[-C--:B-1----:R-:W-:Y:S01]  /*66c0*/  LEA.HI.X.SX32 R5, R189, R3.reuse, 0x2, P2 ;  /* 0x00000003bd057211 */ /* 0x082fe200010f16ff */
[----:B------:R-:W-:Y:S04]  /*66d0*/  IMAD.MOV.U32 R189, RZ, RZ, c[0x0][0x22c] ;  /* 0x00008b00ffbd7624 */ /* 0x000fe800078e00ff */
[----:B------:R1:W-:Y:S01]  /*66e0*/  RED.E.ADD.F32.FTZ.RN.STRONG.GPU [R4.64], R10 ;  /* 0x0000000a0400798e */ /* 0x0003e2000c10e784 */
[CC--:B---3--:R-:W-:Y:S01]  /*66f0*/  LEA R6, P0, R0.reuse, R2.reuse, 0x2 ;  /* 0x0000000200067211 */ /* 0x0c8fe200078010ff */
[----:B------:R-:W-:Y:S03]  /*6700*/  IMAD R189, R189, c[0x0][0x1c0], RZ ;  /* 0x00007000bdbd7a24 */ /* 0x000fe600078e02ff */
[-C--:B--2---:R-:W-:Y:S01]  /*6710*/  LEA.HI.X.SX32 R7, R0, R3.reuse, 0x2, P0 ;  /* 0x0000000300077211 */ /* 0x084fe200000f16ff */
[----:B------:R-:W-:Y:S04]  /*6720*/  IMAD.SHL.U32 R189, R189, 0x10, RZ ;  /* 0x00000010bdbd7824 */ /* 0x000fe800078e00ff */
[----:B------:R2:W-:Y:S01]  /*6730*/  RED.E.ADD.F32.FTZ.RN.STRONG.GPU [R6.64], R11 ;  /* 0x0000000b0600798e */ /* 0x0005e2000c10e784 */
[C---:B------:R-:W-:Y:S02]  /*6740*/  IADD3 R179, R189.reuse, 0x20, RZ ;  /* 0x00000020bdb37810 */ /* 0x040fe40007ffe0ff */
[C---:B------:R-:W-:Y:S02]  /*6750*/  IADD3 R0, R189.reuse, 0x20, RZ ;  /* 0x00000020bd007810 */ /* 0x040fe40007ffe0ff */
[----:B------:R3:W-:Y:S01]  /*6760*/  RED.E.ADD.F32.FTZ.RN.STRONG.GPU [R2.64+0x80], R16 ;  /* 0x000080100200798e */ /* 0x0007e2000c10e784 */
[----:B------:R-:W-:Y:S01]  /*6770*/  IADD3 R178, R189, 0x20, RZ ;  /* 0x00000020bdb27810 */ /* 0x000fe20007ffe0ff */
[----:B------:R-:W-:Y:S01]  /*6780*/  IMAD.MOV.U32 R189, RZ, RZ, c[0x0][0x22c] ;  /* 0x00008b00ffbd7624 */ /* 0x000fe200078e00ff */
[CC--:B----4-:R-:W-:Y:S01]  /*6790*/  LEA R8, P3, R251.reuse, R2.reuse, 0x2 ;  /* 0x00000002fb087211 */ /* 0x0d0fe200078610ff */
[C---:B------:R-:W-:Y:S01]  /*67a0*/  IMAD.IADD R0, R228.reuse, 0x1, R0 ;  /* 0x00000001e4007824 */ /* 0x040fe200078e0200 */
[----:B------:R4:W-:Y:S01]  /*67b0*/  RED.E.ADD.F32.FTZ.RN.STRONG.GPU [R164.64+0x80], R17 ;  /* 0x00008011a400798e */ /* 0x0009e2000c10e784 */
[C---:B------:R-:W-:Y:S01]  /*67c0*/  IMAD.IADD R178, R228.reuse, 0x1, R178 ;  /* 0x00000001e4b27824 */ /* 0x040fe200078e02b2 */
[-C--:B------:R-:W-:Y:S01]  /*67d0*/  LEA.HI.X.SX32 R9, R251, R3.reuse, 0x2, P3 ;  /* 0x00000003fb097211 */ /* 0x080fe200018f16ff */
[----:B------:R-:W-:Y:S02]  /*67e0*/  IMAD R189, R189, c[0x0][0x1c0], RZ ;  /* 0x00007000bdbd7a24 */ /* 0x000fe400078e02ff */
[----:B------:R-:W-:Y:S01]  /*67f0*/  IMAD.IADD R178, R228, 0x1, R178 ;  /* 0x00000001e4b27824 */ /* 0x000fe200078e02b2 */
[-C--:B-1----:R-:W-:Y:S01]  /*6800*/  LEA R4, P0, R179, R2.reuse, 0x2 ;  /* 0x00000002b3047211 */ /* 0x082fe200078010ff */
[----:B------:R-:W-:Y:S03]  /*6810*/  IMAD.SHL.U32 R189, R189, 0x10, RZ ;  /* 0x00000010bdbd7824 */ /* 0x000fe600078e00ff */
[-C--:B------:R-:W-:Y:S02]  /*6820*/  LEA.HI.X.SX32 R5, R179, R3.reuse, 0x2, P0 ;  /* 0x00000003b3057211 */ /* 0x080fe400000f16ff */
[-C--:B------:R-:W-:Y:S02]  /*6830*/  LEA R10, P0, R178, R2.reuse, 0x2 ;  /* 0x00000002b20a7211 */ /* 0x080fe400078010ff */
[C---:B------:R-:W-:Y:S01]  /*6840*/  IADD3 R172, R189.reuse, 0x40, RZ ;  /* 0x00000040bdac7810 */ /* 0x040fe20007ffe0ff */
[----:B------:R1:W-:Y:S01]  /*6850*/  RED.E.ADD.F32.FTZ.RN.STRONG.GPU [R4.64], R18 ;  /* 0x000000120400798e */ /* 0x0003e2000c10e784 */
[-C--:B--2---:R-:W-:Y:S02]  /*6860*/  LEA R6, P2, R0, R2.reuse, 0x2 ;  /* 0x0000000200067211 */ /* 0x084fe400078410ff */
[-C--:B------:R-:W-:Y:S02]  /*6870*/  LEA.HI.X.SX32 R11, R178, R3.reuse, 0x2, P0 ;  /* 0x00000003b20b7211 */ /* 0x080fe400000f16ff */
[-C--:B------:R-:W-:Y:S01]  /*6880*/  LEA.HI.X.SX32 R7, R0, R3.reuse, 0x2, P2 ;  /* 0x0000000300077211 */ /* 0x080fe200010f16ff */
[----:B------:R-:W-:Y:S01]  /*6890*/  IMAD.IADD R0, R228, 0x1, R250 ;  /* 0x00000001e4007824 */ /* 0x000fe200078e02fa */
[C---:B------:R-:W-:Y:S02]  /*68a0*/  IADD3 R170, R189.reuse, 0x40, RZ ;  /* 0x00000040bdaa7810 */ /* 0x040fe40007ffe0ff */
[C---:B---3--:R-:W-:Y:S01]  /*68b0*/  IADD3 R16, R188.reuse, 0x60, RZ ;  /* 0x00000060bc107810 */ /* 0x048fe20007ffe0ff */
[----:B------:R2:W-:Y:S01]  /*68c0*/  RED.E.ADD.F32.FTZ.RN.STRONG.GPU [R6.64], R19 ;  /* 0x000000130600798e */ /* 0x0005e2000c10e784 */
[----:B----4-:R-:W-:Y:S01]  /*68d0*/  IADD3 R17, R188, 0x60, RZ ;  /* 0x00000060bc117810 */ /* 0x010fe20007ffe0ff */
[C---:B------:R-:W-:Y:S02]  /*68e0*/  IMAD.IADD R170, R228.reuse, 0x1, R170 ;  /* 0x00000001e4aa7824 */ /* 0x040fe400078e02aa */
[C---:B------:R-:W-:Y:S01]  /*68f0*/  IMAD.IADD R16, R228.reuse, 0x1, R16 ;  /* 0x00000001e4107824 */ /* 0x040fe200078e0210 */
[----:B------:R-:W-:Y:S01]  /*6900*/  RED.E.ADD.F32.FTZ.RN.STRONG.GPU [R10.64], R12 ;  /* 0x0000000c0a00798e */ /* 0x000fe2000c10e784 */
[----:B------:R-:W-:Y:S04]  /*6910*/  IMAD.IADD R170, R228, 0x1, R170 ;  /* 0x00000001e4aa7824 */ /* 0x000fe800078e02aa */
[----:B------:R3:W-:Y:S01]  /*6920*/  RED.E.ADD.F32.FTZ.RN.STRONG.GPU [R8.64], R13 ;  /* 0x0000000d0800798e */ /* 0x0007e2000c10e784 */
[CC--:B-1----:R-:W-:Y:S04]  /*6930*/  LEA R4, P2, R250.reuse, R2.reuse, 0x2 ;  /* 0x00000002fa047211 */ /* 0x0c2fe800078410ff */
[-C--:B------:R-:W-:Y:S05]  /*6940*/  LEA.HI.X.SX32 R5, R250, R3.reuse, 0x2, P2 ;  /* 0x00000003fa057211 */ /* 0x080fea00010f16ff */
[----:B------:R1:W-:Y:S01]  /*6950*/  RED.E.ADD.F32.FTZ.RN.STRONG.GPU [R4.64], R14 ;  /* 0x0000000e0400798e */ /* 0x0003e2000c10e784 */
[CC--:B--2---:R-:W-:Y:S04]  /*6960*/  LEA R6, P0, R0.reuse, R2.reuse, 0x2 ;  /* 0x0000000200067211 */ /* 0x0c4fe800078010ff */
[-C--:B------:R-:W-:Y:S02]  /*6970*/  LEA.HI.X.SX32 R7, R0, R3.reuse, 0x2, P0 ;  /* 0x0000000300077211 */ /* 0x080fe400000f16ff */
[----:B------:R-:W-:Y:S03]  /*6980*/  IADD3 R0, R189, 0x40, RZ ;  /* 0x00000040bd007810 */ /* 0x000fe60007ffe0ff */
[----:B------:R2:W-:Y:S01]  /*6990*/  RED.E.ADD.F32.FTZ.RN.STRONG.GPU [R6.64], R15 ;  /* 0x0000000f0600798e */ /* 0x0005e2000c10e784 */
[CC--:B---3--:R-:W-:Y:S01]  /*69a0*/  LEA R8, P3, R249.reuse, R2.reuse, 0x2 ;  /* 0x00000002f9087211 */ /* 0x0c8fe200078610ff */
[----:B------:R-:W-:Y:S03]  /*69b0*/  IMAD.IADD R0, R228, 0x1, R0 ;  /* 0x00000001e4007824 */ /* 0x000fe600078e0200 */
[----:B------:R-:W-:Y:S01]  /*69c0*/  RED.E.ADD.F32.FTZ.RN.STRONG.GPU [R2.64+0x100], R20 ;  /* 0x000100140200798e */ /* 0x000fe2000c10e784 */
[-C--:B------:R-:W-:Y:S02]  /*69d0*/  LEA.HI.X.SX32 R9, R249, R3.reuse, 0x2, P3 ;  /* 0x00000003f9097211 */ /* 0x080fe400018f16ff */
[CC--:B------:R-:W-:Y:S02]  /*69e0*/  LEA R12, P2, R0.reuse, R2.reuse, 0x2 ;  /* 0x00000002000c7211 */ /* 0x0c0fe400078410ff */
[----:B------:R-:W-:Y:S02]  /*69f0*/  RED.E.ADD.F32.FTZ.RN.STRONG.GPU [R164.64+0x100], R21 ;  /* 0x00010015a400798e */ /* 0x000fe4000c10e784 */
[-C--:B------:R-:W-:Y:S01]  /*6a00*/  LEA.HI.X.SX32 R13, R0, R3.reuse, 0x2, P2 ;  /* 0x00000003000d7211 */ /* 0x080fe200010f16ff */
[----:B------:R-:W-:Y:S01]  /*6a10*/  IMAD.IADD R0, R228, 0x1, R248 ;  /* 0x00000001e4007824 */ /* 0x000fe200078e02f8 */
[CC--:B-1----:R-:W-:Y:S02]  /*6a20*/  LEA R4, P0, R172.reuse, R2.reuse, 0x2 ;  /* 0x00000002ac047211 */ /* 0x0c2fe400078010ff */
[CC--:B------:R-:W-:Y:S02]  /*6a30*/  LEA R14, P6, R17.reuse, R2.reuse, 0x2 ;  /* 0x00000002110e7211 */ /* 0x0c0fe400078c10ff */
[-C--:B------:R-:W-:Y:S02]  /*6a40*/  LEA.HI.X.SX32 R5, R172, R3.reuse, 0x2, P0 ;  /* 0x00000003ac057211 */ /* 0x080fe400000f16ff */
[CC--:B------:R-:W-:Y:S03]  /*6a50*/  LEA R10, P0, R170.reuse, R2.reuse, 0x2 ;  /* 0x00000002aa0a7211 */ /* 0x0c0fe600078010ff */
[----:B------:R1:W-:Y:S01]  /*6a60*/  RED.E.ADD.F32.FTZ.RN.STRONG.GPU [R4.64], R22 ;  /* 0x000000160400798e */ /* 0x0003e2000c10e784 */
[-C--:B------:R-:W-:Y:S02]  /*6a70*/  LEA.HI.X.SX32 R11, R170, R3.reuse, 0x2, P0 ;  /* 0x00000003aa0b7211 */ /* 0x080fe400000f16ff */
[CC--:B--2---:R-:W-:Y:S02]  /*6a80*/  LEA R6, P2, R248.reuse, R2.reuse, 0x2 ;  /* 0x00000002f8067211 */ /* 0x0c4fe400078410ff */
[----:B------:R2:W-:Y:S01]  /*6a90*/  RED.E.ADD.F32.FTZ.RN.STRONG.GPU [R12.64], R23 ;  /* 0x000000170c00798e */ /* 0x0005e2000c10e784 */
[-C--:B------:R-:W-:Y:S02]  /*6aa0*/  LEA.HI.X.SX32 R15, R17, R3.reuse, 0x2, P6 ;  /* 0x00000003110f7211 */ /* 0x080fe400030f16ff */
[-C--:B------:R-:W-:Y:S02]  /*6ab0*/  LEA.HI.X.SX32 R7, R248, R3.reuse, 0x2, P2 ;  /* 0x00000003f8077211 */ /* 0x080fe400010f16ff */
[----:B------:R-:W-:Y:S05]  /*6ac0*/  RED.E.ADD.F32.FTZ.RN.STRONG.GPU [R10.64], R24 ;  /* 0x000000180a00798e */ /* 0x000fea000c10e784 */
[----:B------:R3:W-:Y:S05]  /*6ad0*/  RED.E.ADD.F32.FTZ.RN.STRONG.GPU [R8.64], R25 ;  /* 0x000000190800798e */ /* 0x0007ea000c10e784 */
[----:B------:R4:W-:Y:S05]  /*6ae0*/  RED.E.ADD.F32.FTZ.RN.STRONG.GPU [R6.64], R26 ;  /* 0x0000001a0600798e */ /* 0x0009ea000c10e784 */
[----:B------:R-:W-:Y:S01]  /*6af0*/  LDSM.16.MT88.4 R20, [R206+0x2000] ;  /* 0x00200000ce14783b */ /* 0x000fe20000004200 */
[CC--:B-1----:R-:W-:Y:S04]  /*6b00*/  LEA R4, P0, R0.reuse, R2.reuse, 0x2 ;  /* 0x0000000200047211 */ /* 0x0c2fe800078010ff */
[----:B------:R-:W-:Y:S01]  /*6b10*/  LDSM.16.MT88.4 R168, [R206+0x2800] ;  /* 0x00280000cea8783b */ /* 0x000fe20000004200 */
[-C--:B------:R-:W-:Y:S02]  /*6b20*/  LEA.HI.X.SX32 R5, R0, R3.reuse, 0x2, P0 ;  /* 0x0000000300057211 */ /* 0x080fe400000f16ff */
[----:B------:R-:W-:Y:S02]  /*6b30*/  IADD3 R0, R188, 0x60, RZ ;  /* 0x00000060bc007810 */ /* 0x000fe40007ffe0ff */
[-C--:B--2---:R-:W-:Y:S01]  /*6b40*/  LEA R12, P5, R16, R2.reuse, 0x2 ;  /* 0x00000002100c7211 */ /* 0x084fe200078a10ff */
[----:B------:R1:W-:Y:S02]  /*6b50*/  RED.E.ADD.F32.FTZ.RN.STRONG.GPU [R4.64], R27 ;  /* 0x0000001b0400798e */ /* 0x0003e4000c10e784 */
[----:B------:R-:W-:Y:S01]  /*6b60*/  IMAD.IADD R0, R228, 0x1, R0 ;  /* 0x00000001e4007824 */ /* 0x000fe200078e0200 */
[-C--:B------:R-:W-:Y:S02]  /*6b70*/  LEA.HI.X.SX32 R13, R16, R3.reuse, 0x2, P5 ;  /* 0x00000003100d7211 */ /* 0x080fe400028f16ff */
[----:B------:R-:W-:Y:S01]  /*6b80*/  RED.E.ADD.F32.FTZ.RN.STRONG.GPU [R2.64+0x180], R32 ;  /* 0x000180200200798e */ /* 0x000fe2000c10e784 */
[----:B------:R-:W-:Y:S01]  /*6b90*/  IMAD.IADD R0, R228, 0x1, R0 ;  /* 0x00000001e4007824 */ /* 0x000fe200078e0200 */
[CC--:B---3--:R-:W-:Y:S03]  /*6ba0*/  LEA R8, P3, R247.reuse, R2.reuse, 0x2 ;  /* 0x00000002f7087211 */ /* 0x0c8fe600078610ff */
[----:B------:R-:W-:Y:S01]  /*6bb0*/  RED.E.ADD.F32.FTZ.RN.STRONG.GPU [R164.64+0x180], R33 ;  /* 0x00018021a400798e */ /* 0x000fe2000c10e784 */
[CC--:B------:R-:W-:Y:S02]  /*6bc0*/  LEA R10, P4, R0.reuse, R2.reuse, 0x2 ;  /* 0x00000002000a7211 */ /* 0x0c0fe400078810ff */
[-C--:B------:R-:W-:Y:S02]  /*6bd0*/  LEA.HI.X.SX32 R9, R247, R3.reuse, 0x2, P3 ;  /* 0x00000003f7097211 */ /* 0x080fe400018f16ff */
[----:B------:R-:W-:Y:S01]  /*6be0*/  RED.E.ADD.F32.FTZ.RN.STRONG.GPU [R14.64], R34 ;  /* 0x000000220e00798e */ /* 0x000fe2000c10e784 */
[-C--:B------:R-:W-:Y:S01]  /*6bf0*/  LEA.HI.X.SX32 R11, R0, R3.reuse, 0x2, P4 ;  /* 0x00000003000b7211 */ /* 0x080fe200020f16ff */
[----:B------:R-:W-:Y:S01]  /*6c00*/  IMAD.IADD R0, R196, 0x1, R206 ;  /* 0x00000001c4007824 */ /* 0x000fe200078e02ce */
[CC--:B----4-:R-:W-:Y:S02]  /*6c10*/  LEA R6, P2, R246.reuse, R2.reuse, 0x2 ;  /* 0x00000002f6067211 */ /* 0x0d0fe400078410ff */
[----:B------:R-:W-:Y:S02]  /*6c20*/  RED.E.ADD.F32.FTZ.RN.STRONG.GPU [R12.64], R35 ;  /* 0x000000230c00798e */ /* 0x000fe4000c10e784 */
[-C--:B------:R-:W-:Y:S02]  /*6c30*/  LEA.HI.X.SX32 R7, R246, R3.reuse, 0x2, P2 ;  /* 0x00000003f6077211 */ /* 0x080fe400010f16ff */
[----:B------:R-:W-:Y:S01]  /*6c40*/  ISETP.LT.AND P2, PT, RZ, UR7, PT ;  /* 0x00000007ff007c0c */ /* 0x000fe2000bf41270 */
[----:B------:R-:W-:Y:S01]  /*6c50*/  RED.E.ADD.F32.FTZ.RN.STRONG.GPU [R10.64], R28 ;  /* 0x0000001c0a00798e */ /* 0x000fe2000c10e784 */
[----:B------:R-:W-:Y:S01]  /*6c60*/  UMOV UR7, UR12 ;  /* 0x0000000c00077c82 */ /* 0x000fe20008000000 */
[C---:B-1----:R-:W-:Y:S03]  /*6c70*/  LEA R4, P0, R252.reuse, R2, 0x2 ;  /* 0x00000002fc047211 */ /* 0x042fe600078010ff */
[----:B------:R-:W-:Y:S01]  /*6c80*/  RED.E.ADD.F32.FTZ.RN.STRONG.GPU [R8.64], R29 ;  /* 0x0000001d0800798e */ /* 0x000fe2000c10e784 */
[----:B------:R-:W-:Y:S02]  /*6c90*/  LEA.HI.X.SX32 R5, R252, R3, 0x2, P0 ;  /* 0x00000003fc057211 */ /* 0x000fe400000f16ff */
[----:B------:R-:W-:Y:S01]  /*6ca0*/  PLOP3.LUT P0, PT, PT, PT, UP1, 0x80, 0x0 ;  /* 0x000000000000781c */ /* 0x000fe20003f0f018 */
[----:B------:R-:W-:Y:S01]  /*6cb0*/  @UP3 UIADD3 UR11, UP1, UR11, -0x100, URZ ;  /* 0xffffff000b0b3890 */ /* 0x000fe2000ff3e03f */
[----:B------:R-:W-:Y:S03]  /*6cc0*/  RED.E.ADD.F32.FTZ.RN.STRONG.GPU [R6.64], R30 ;  /* 0x0000001e0600798e */ /* 0x000fe6000c10e784 */
[----:B------:R-:W-:Y:S02]  /*6cd0*/  @UP3 UIADD3.X UR10, UR10, -0x1, URZ, UP1, !UPT ;  /* 0xffffffff0a0a3890 */ /* 0x000fe40008ffe43f */
[----:B------:R-:W-:Y:S05]  /*6ce0*/  LDSM.16.MT88.4 R8, [R206] ;  /* 0x00000000ce08783b */ /* 0x000fea0000004200 */
[----:B------:R-:W-:Y:S05]  /*6cf0*/  RED.E.ADD.F32.FTZ.RN.STRONG.GPU [R4.64], R31 ;  /* 0x0000001f0400798e */ /* 0x000fea000c10e784 */
[----:B------:R-:W1:Y:S05]  /*6d00*/  LDSM.16.MT88.4 R4, [R205+0x1c000] ;  /* 0x01c00000cd04783b */ /* 0x000e6a0000004200 */
[----:B------:R-:W2:Y:S05]  /*6d10*/  LDSM.16.MT88.4 R12, [R205+0x1e000] ;  /* 0x01e00000cd0c783b */ /* 0x000eaa0000004200 */
[----:B------:R-:W3:Y:S05]  /*6d20*/  LDSM.16.MT88.4 R16, [R0] ;  /* 0x000000000010783b */ /* 0x000eea0000004200 */
[----:B------:R-:W4:Y:S05]  /*6d30*/  LDSM.16.MT88.4 R24, [R0+0x2000] ;  /* 0x002000000018783b */ /* 0x000f2a0000004200 */
[----:B------:R-:W-:Y:S05]  /*6d40*/  LDSM.16.MT88.4 R28, [R206+0x800] ;  /* 0x00080000ce1c783b */ /* 0x000fea0000004200 */
[----:B------:R-:W-:Y:S05]  /*6d50*/  LDSM.16.MT88.4 R32, [R205+0x1e800] ;  /* 0x01e80000cd20783b */ /* 0x000fea0000004200 */
[----:B------:R-:W-:Y:S05]  /*6d60*/  LDSM.16.MT88.4 R164, [R0+0x800] ;  /* 0x0008000000a4783b */ /* 0x000fea0000004200 */
        /* <DEDUP_REMOVED lines=49> */
[----:B------:R2:W1:Y:S07]  /*7080*/  LDSM.16.MT88.4 R12, [R0+0x3800] ;  /* 0x00380000000c783b */ /* 0x00046e0000004200 */
[-C--:B------:R-:W-:Y:S08]  /*7090*/  HMMA.16816.F32 R116, R4, R20.reuse, R116 ;  /* 0x000000140474723c */ /* 0x080ff00000001874 */
[C---:B------:R-:W-:Y:S08]  /*70a0*/  HMMA.16816.F32 R120, R16.reuse, R20, R120 ;  /* 0x000000141078723c */ /* 0x040ff00000001878 */
[-C--:B------:R-:W-:Y:S04]  /*70b0*/  HMMA.16816.F32 R124, R16, R22.reuse, R124 ;  /* 0x00000016107c723c */ /* 0x080fe8000000187c */
[C---:B--2---:R-:W-:Y:S02]  /*70c0*/  IADD3 R0, R206.reuse, -0x4000, RZ ;  /* 0xffffc000ce007810 */ /* 0x044fe40007ffe0ff */
[----:B------:R-:W-:Y:S02]  /*70d0*/  @P0 IADD3 R0, R206, 0x4000, RZ ;  /* 0x00004000ce000810 */ /* 0x000fe40007ffe0ff */
[C---:B------:R-:W-:Y:S04]  /*70e0*/  HMMA.16816.F32 R128, R4.reuse, R22, R128 ;  /* 0x000000160480723c */ /* 0x040fe80000001880 */
[----:B------:R-:W-:Y:S04]  /*70f0*/  IMAD.MOV.U32 R206, RZ, RZ, R0 ;  /* 0x000000ffffce7224 */ /* 0x000fe800078e0000 */
        /* <DEDUP_REMOVED lines=27> */
[----:B------:R-:W4:Y:S04]  /*72b0*/  LDL R181, [R1+0x30] ;  /* 0x0000300001b57983 */ /* 0x000f280000100800 */
[----:B------:R-:W4:Y:S04]  /*72c0*/  LDL R177, [R1+0x10] ;  /* 0x0000100001b17983 */ /* 0x000f280000100800 */
[----:B------:R-:W4:Y:S04]  /*72d0*/  LDL R176, [R1+0x24] ;  /* 0x0000240001b07983 */ /* 0x000f280000100800 */
[----:B------:R-:W4:Y:S01]  /*72e0*/  LDL R180, [R1+0x2c] ;  /* 0x00002c0001b47983 */ /* 0x000f220000100800 */
[----:B------:R-:W-:-:S02]  /*72f0*/  FMUL.FTZ R100, R100, c[0x0][0x2e0] ;  /* 0x0000b80064647a20 */ /* 0x000fc40000410000 */
[----:B------:R-:W-:Y:S02]  /*7300*/  FMUL.FTZ R32, R101, c[0x0][0x2e0] ;  /* 0x0000b80065207a20 */ /* 0x000fe40000410000 */
[----:B------:R-:W-:Y:S02]  /*7310*/  FMUL.FTZ R102, R102, c[0x0][0x2e0] ;  /* 0x0000b80066667a20 */ /* 0x000fe40000410000 */
[----:B------:R-:W-:Y:S02]  /*7320*/  FMUL.FTZ R31, R103, c[0x0][0x2e0] ;  /* 0x0000b800671f7a20 */ /* 0x000fe40000410000 */
[----:B------:R-:W-:Y:S02]  /*7330*/  FMUL.FTZ R112, R112, c[0x0][0x2e0] ;  /* 0x0000b80070707a20 */ /* 0x000fe40000410000 */
[----:B------:R-:W-:Y:S02]  /*7340*/  FMUL.FTZ R28, R113, c[0x0][0x2e0] ;  /* 0x0000b800711c7a20 */ /* 0x000fe40000410000 */
[----:B------:R-:W-:-:S02]  /*7350*/  FMUL.FTZ R114, R114, c[0x0][0x2e0] ;  /* 0x0000b80072727a20 */ /* 0x000fc40000410000 */
[----:B------:R-:W-:Y:S01]  /*7360*/  FMUL.FTZ R27, R115, c[0x0][0x2e0] ;  /* 0x0000b800731b7a20 */ /* 0x000fe20000410000 */
[----:B------:R-:W-:Y:S01]  /*7370*/  F2FP.PACK_AB R32, R32, R100 ;  /* 0x000000642020723e */ /* 0x000fe200000000ff */
[----:B------:R-:W-:Y:S01]  /*7380*/  BAR.SYNC.DEFER_BLOCKING 0x0 ;  /* 0x0000000000007b1d */ /* 0x000fe20000010000 */
[----:B------:R-:W-:Y:S02]  /*7390*/  FMUL.FTZ R104, R104, c[0x0][0x2e0] ;  /* 0x0000b80068687a20 */ /* 0x000fe40000410000 */
[----:B------:R-:W-:Y:S01]  /*73a0*/  FMUL.FTZ R30, R105, c[0x0][0x2e0] ;  /* 0x0000b800691e7a20 */ /* 0x000fe20000410000 */
[----:B------:R-:W-:Y:S01]  /*73b0*/  F2FP.PACK_AB R31, R31, R102 ;  /* 0x000000661f1f723e */ /* 0x000fe200000000ff */
[----:B------:R-:W-:Y:S02]  /*73c0*/  FMUL.FTZ R106, R106, c[0x0][0x2e0] ;  /* 0x0000b8006a6a7a20 */ /* 0x000fe40000410000 */
[----:B------:R-:W-:Y:S01]  /*73d0*/  FMUL.FTZ R29, R107, c[0x0][0x2e0] ;  /* 0x0000b8006b1d7a20 */ /* 0x000fe20000410000 */
[----:B------:R-:W-:Y:S01]  /*73e0*/  F2FP.PACK_AB R28, R28, R112 ;  /* 0x000000701c1c723e */ /* 0x000fe200000000ff */
[----:B------:R-:W-:-:S02]  /*73f0*/  FMUL.FTZ R108, R108, c[0x0][0x2e0] ;  /* 0x0000b8006c6c7a20 */ /* 0x000fc40000410000 */
[----:B------:R-:W-:Y:S01]  /*7400*/  FMUL.FTZ R26, R109, c[0x0][0x2e0] ;  /* 0x0000b8006d1a7a20 */ /* 0x000fe20000410000 */
[----:B------:R-:W-:Y:S01]  /*7410*/  F2FP.PACK_AB R27, R27, R114 ;  /* 0x000000721b1b723e */ /* 0x000fe200000000ff */
        /* <DEDUP_REMOVED lines=74> */
[----:B------:R-:W-:Y:S02]  /*78c0*/  F2FP.PACK_AB R6, R6, R152 ;  /* 0x000000980606723e */ /* 0x000fe400000000ff */
[----:B------:R-:W-:Y:S02]  /*78d0*/  F2FP.PACK_AB R36, R37, R36 ;  /* 0x000000242524723e */ /* 0x000fe400000000ff */
[----:B------:R-:W-:Y:S02]  /*78e0*/  F2FP.PACK_AB R38, R39, R38 ;  /* 0x000000262726723e */ /* 0x000fe400000000ff */
[----:B------:R-:W-:-:S02]  /*78f0*/  F2FP.PACK_AB R48, R49, R48 ;  /* 0x000000303130723e */ /* 0x000fc400000000ff */
[----:B------:R-:W-:Y:S02]  /*7900*/  F2FP.PACK_AB R50, R51, R50 ;  /* 0x000000323332723e */ /* 0x000fe400000000ff */
[----:B------:R-:W-:Y:S02]  /*7910*/  F2FP.PACK_AB R40, R41, R40 ;  /* 0x000000282928723e */ /* 0x000fe400000000ff */
        /* <DEDUP_REMOVED lines=24> */
[----:B------:R-:W-:Y:S01]  /*7aa0*/  F2FP.PACK_AB R90, R91, R90 ;  /* 0x0000005a5b5a723e */ /* 0x000fe200000000ff */
[----:B------:R-:W-:Y:S01]  /*7ab0*/  UISETP.NE.AND UP0, UPT, UR19, -0x1, UPT ;  /* 0xffffffff1300788c */ /* 0x000fe2000bf05270 */
[----:B------:R-:W-:Y:S01]  /*7ac0*/  F2FP.PACK_AB R5, R5, R154 ;  /* 0x0000009a0505723e */ /* 0x000fe200000000ff */
[----:B------:R-:W-:Y:S01]  /*7ad0*/  ULDC.64 UR10, c[0x0][0x3a0] ;  /* 0x0000e800000a7ab9 */ /* 0x000fe20000000a00 */
[----:B------:R-:W-:Y:S02]  /*7ae0*/  F2FP.PACK_AB R2, R2, R156 ;  /* 0x0000009c0202723e */ /* 0x000fe400000000ff */
[----:B------:R-:W-:-:S02]  /*7af0*/  F2FP.PACK_AB R0, R0, R158 ;  /* 0x0000009e0000723e */ /* 0x000fc400000000ff */
[----:B------:R-:W-:Y:S02]  /*7b00*/  F2FP.PACK_AB R92, R93, R92 ;  /* 0x0000005c5d5c723e */ /* 0x000fe400000000ff */
[----:B------:R-:W-:Y:S02]  /*7b10*/  F2FP.PACK_AB R94, R95, R94 ;  /* 0x0000005e5f5e723e */ /* 0x000fe400000000ff */
[----:B------:R-:W-:Y:S01]  /*7b20*/  PLOP3.LUT P0, PT, PT, PT, UP0, 0x80, 0x0 ;  /* 0x000000000000781c */ /* 0x000fe20003f0f008 */
[----:B------:R-:W-:-:S04]  /*7b30*/  @UP0 UIADD3 UR7, UR16, UR19, URZ ;  /* 0x0000001310070290 */ /* 0x000fc8000fffe03f */
[----:B------:R-:W-:Y:S01]  /*7b40*/  @UP0 UIMAD.WIDE.U32 UR8, UR7, UR10, URZ ;  /* 0x0000000a070802a5 */ /* 0x000fe2000f8e003f */
[----:B--2---:R1:W-:Y:S04]  /*7b50*/  STS [R179], R32 ;  /* 0x00000020b3007388 */ /* 0x0043e80000000800 */
[----:B------:R1:W-:Y:S04]  /*7b60*/  STS [R179+0x400], R31 ;  /* 0x0004001fb3007388 */ /* 0x0003e80000000800 */
[----:B---3--:R1:W-:Y:S04]  /*7b70*/  STS [R178], R28 ;  /* 0x0000001cb2007388 */ /* 0x0083e80000000800 */
[----:B----4-:R1:W-:Y:S04]  /*7b80*/  STS [R181], R27 ;  /* 0x0000001bb5007388 */ /* 0x0103e80000000800 */
[----:B------:R1:W-:Y:S04]  /*7b90*/  STS [R179+0x2000], R30 ;  /* 0x0020001eb3007388 */ /* 0x0003e80000000800 */
[----:B------:R1:W-:Y:S04]  /*7ba0*/  STS [R179+0x2400], R29 ;  /* 0x0024001db3007388 */ /* 0x0003e80000000800 */
[----:B------:R1:W-:Y:S04]  /*7bb0*/  STS [R178+0x2000], R26 ;  /* 0x0020001ab2007388 */ /* 0x0003e80000000800 */
[----:B------:R1:W-:Y:S04]  /*7bc0*/  STS [R178+0x2400], R25 ;  /* 0x00240019b2007388 */ /* 0x0003e80000000800 */
[----:B------:R1:W-:Y:S04]  /*7bd0*/  STS [R177], R24 ;  /* 0x00000018b1007388 */ /* 0x0003e80000000800 */
[----:B------:R1:W-:Y:S04]  /*7be0*/  STS [R177+0x400], R23 ;  /* 0x00040017b1007388 */ /* 0x0003e80000000800 */
[----:B------:R1:W-:Y:S04]  /*7bf0*/  STS [R176], R20 ;  /* 0x00000014b0007388 */ /* 0x0003e80000000800 */
[----:B------:R1:W-:Y:S04]  /*7c00*/  STS [R180], R19 ;  /* 0x00000013b4007388 */ /* 0x0003e80000000800 */
        /* <DEDUP_REMOVED lines=52> */
[----:B------:R-:W-:-:S02]  /*7f50*/  @UP0 UIMAD UR15, UR7, UR11, UR9 ;  /* 0x0000000b070f02a4 */ /* 0x000fc4000f8e0209 */
[----:B------:R-:W-:Y:S01]  /*7f60*/  @UP0 UMOV UR14, UR8 ;  /* 0x00000008000e0c82 */ /* 0x000fe20008000000 */
[----:B------:R-:W-:Y:S05]  /*7f70*/  @P0 BRA `(.L_x_278) ;  /* 0x000000c000000947 */ /* 0x000fea0003800000 */
[----:B------:R-:W-:Y:S02]  /*7f80*/  USHF.R.S32.HI UR7, URZ, 0x1f, UR16 ;  /* 0x0000001f3f077899 */ /* 0x000fe40008011410 */
[----:B------:R-:W-:Y:S02]  /*7f90*/  ULDC.64 UR10, c[0x0][0x3a0] ;  /* 0x0000e800000a7ab9 */ /* 0x000fe40000000a00 */
[----:B------:R-:W-:Y:S02]  /*7fa0*/  UIMAD UR7, UR7, UR10, URZ ;  /* 0x0000000a070772a4 */ /* 0x000fe4000f8e023f */
[----:B------:R-:W-:Y:S02]  /*7fb0*/  UIMAD.WIDE.U32 UR8, UR16, UR10, URZ ;  /* 0x0000000a100872a5 */ /* 0x000fe4000f8e003f */
[----:B------:R-:W-:Y:S02]  /*7fc0*/  UIMAD UR11, UR16, UR11, UR7 ;  /* 0x0000000b100b72a4 */ /* 0x000fe4000f8e0207 */
[----:B------:R-:W-:-:S02]  /*7fd0*/  ULDC.64 UR12, c[0x0][0x388] ;  /* 0x0000e200000c7ab9 */ /* 0x000fc40000000a00 */
[----:B------:R-:W-:Y:S02]  /*7fe0*/  UIADD3 UR9, UR9, UR11, URZ ;  /* 0x0000000b09097290 */ /* 0x000fe4000fffe03f */
[----:B------:R-:W-:Y:S02]  /*7ff0*/  UIMAD UR7, UR60, UR12, URZ ;  /* 0x0000000c3c0772a4 */ /* 0x000fe4000f8e023f */
[----:B------:R-:W-:Y:S02]  /*8000*/  UIMAD.WIDE.U32 UR8, UR31, UR12, UR8 ;  /* 0x0000000c1f0872a5 */ /* 0x000fe4000f8e0008 */
[----:B------:R-:W-:-:S04]  /*8010*/  UIMAD UR7, UR31, UR13, UR7 ;  /* 0x0000000d1f0772a4 */ /* 0x000fc8000f8e0207 */
[----:B------:R-:W-:Y:S02]  /*8020*/  UIADD3 UR15, UR9, UR7, URZ ;  /* 0x00000007090f7290 */ /* 0x000fe4000fffe03f */
[----:B------:R-:W-:Y:S02]  /*8030*/  UMOV UR14, UR8 ;  /* 0x00000008000e7c82 */ /* 0x000fe40008000000 */
.L_x_278:
        /* <DEDUP_REMOVED lines=18> */
.L_x_279:
[----:B-1----:R-:W1:Y:S01]  /*8160*/  S2R R3, SR_TID.X ;  /* 0x0000000000037919 */ /* 0x002e620000002100 */
[----:B-----5:R-:W-:Y:S01]  /*8170*/  IMAD.SHL.U32 R0, R185, 0x2, RZ ;  /* 0x00000002b9007824 */ /* 0x020fe200078e00ff */
[----:B------:R-:W-:Y:S01]  /*8180*/  USHF.L.U32 UR7, UR18, 0x7, URZ ;  /* 0x0000000712077899 */ /* 0x000fe2000800063f */
[----:B------:R-:W-:Y:S01]  /*8190*/  BSSY B0, `(.L_x_280) ;  /* 0x0000035000007945 */ /* 0x000fe20003800000 */
[----:B------:R-:W-:Y:S01]  /*81a0*/  BAR.SYNC.DEFER_BLOCKING 0x0 ;  /* 0x0000000000007b1d */ /* 0x000fe20000010000 */
[----:B------:R-:W-:Y:S01]  /*81b0*/  UIMAD UR6, UR18, -0x80, UR6 ;  /* 0xffffff80120678a4 */ /* 0x000fe2000f8e0206 */
[----:B------:R-:W-:Y:S01]  /*81c0*/  SHF.R.S32.HI R76, RZ, 0x1f, R245 ;  /* 0x0000001fff4c7819 */ /* 0x000fe200000114f5 */
[----:B------:R-:W-:Y:S01]  /*81d0*/  USHF.R.S32.HI UR10, URZ, 0x1f, UR7 ;  /* 0x0000001f3f0a7899 */ /* 0x000fe20008011407 */
[----:B------:R-:W-:-:S02]  /*81e0*/  IMAD.U32 R11, RZ, RZ, UR7 ;  /* 0x00000007ff0b7e24 */ /* 0x000fc4000f8e00ff */
[----:B------:R-:W-:Y:S01]  /*81f0*/  ULDC.64 UR8, c[0x0][0x3a0] ;  /* 0x0000e80000087ab9 */ /* 0x000fe20000000a00 */
[----:B------:R-:W-:Y:S01]  /*8200*/  ISETP.GE.AND P4, PT, R245, UR6, PT ;  /* 0x00000006f5007c0c */ /* 0x000fe2000bf86270 */
[----:B------:R-:W-:-:S04]  /*8210*/  UIMAD UR8, UR10, UR8, URZ ;  /* 0x000000080a0872a4 */ /* 0x000fc8000f8e023f */
[----:B------:R-:W-:-:S06]  /*8220*/  UIMAD UR8, UR7, UR9, UR8 ;  /* 0x00000009070872a4 */ /* 0x000fcc000f8e0208 */
[----:B------:R-:W-:Y:S01]  /*8230*/  IMAD.U32 R4, RZ, RZ, UR8 ;  /* 0x00000008ff047e24 */ /* 0x000fe2000f8e00ff */
[----:B------:R-:W-:Y:S01]  /*8240*/  ULDC.64 UR8, c[0x0][0x3b8] ;  /* 0x0000ee0000087ab9 */ /* 0x000fe20000000a00 */
[----:B-1----:R-:W-:Y:S01]  /*8250*/  SHF.R.S32.HI R2, RZ, 0x1f, R3 ;  /* 0x0000001fff027819 */ /* 0x002fe20000011403 */
[----:B------:R-:W-:-:S03]  /*8260*/  UIMAD UR8, UR59, UR8, URZ ;  /* 0x000000083b0872a4 */ /* 0x000fc6000f8e023f */
[----:B------:R-:W-:Y:S01]  /*8270*/  LEA.HI R2, R2, R3, RZ, 0x3 ;  /* 0x0000000302027211 */ /* 0x000fe200078f18ff */
[----:B------:R1:W2:Y:S01]  /*8280*/  LDS.128 R24, [R0+0xd000] ;  /* 0x00d0000000187984 */ /* 0x0002a20000000c00 */
[----:B------:R-:W-:Y:S02]  /*8290*/  UIMAD UR8, UR38, UR9, UR8 ;  /* 0x00000009260872a4 */ /* 0x000fe4000f8e0208 */
[----:B------:R-:W-:Y:S01]  /*82a0*/  LOP3.LUT R2, R2, 0xfffffff8, RZ, 0xc0, !PT ;  /* 0xfffffff802027812 */ /* 0x000fe200078ec0ff */
[----:B------:R1:W3:Y:S04]  /*82b0*/  LDS.128 R32, [R0+0xe000] ;  /* 0x00e0000000207984 */ /* 0x0002e80000000c00 */
[----:B------:R-:W-:Y:S01]  /*82c0*/  IMAD.IADD R2, R3, 0x1, -R2 ;  /* 0x0000000103027824 */ /* 0x000fe200078e0a02 */
[----:B------:R1:W4:Y:S03]  /*82d0*/  LDS.128 R40, [R0+0xf000] ;  /* 0x00f0000000287984 */ /* 0x0003260000000c00 */
[----:B------:R-:W-:Y:S01]  /*82e0*/  IMAD.SHL.U32 R8, R2, 0x8, RZ ;  /* 0x0000000802087824 */ /* 0x000fe200078e00ff */
[----:B------:R1:W1:Y:S04]  /*82f0*/  LDS.128 R20, [R0+0x11000] ;  /* 0x0110000000147984 */ /* 0x0002680000000c00 */
[----:B------:R1:W1:Y:S01]  /*8300*/  LDS.128 R28, [R0+0x12000] ;  /* 0x01200000001c7984 */ /* 0x0002620000000c00 */
[----:B------:R-:W-:-:S03]  /*8310*/  SHF.R.S32.HI R9, RZ, 0x1f, R8 ;  /* 0x0000001fff097819 */ /* 0x000fc60000011408 */
[----:B------:R1:W1:Y:S02]  /*8320*/  LDS.128 R36, [R0+0x13000] ;  /* 0x0130000000247984 */ /* 0x0002640000000c00 */
[----:B------:R-:W-:Y:S02]  /*8330*/  IMAD.WIDE.U32 R2, R11, c[0x0][0x3a0], R8 ;  /* 0x0000e8000b027a25 */ /* 0x000fe400078e0008 */
[----:B------:R1:W1:Y:S03]  /*8340*/  LDS.128 R48, [R0+0x14000] ;  /* 0x0140000000307984 */ /* 0x0002660000000c00 */
[----:B------:R-:W-:Y:S01]  /*8350*/  IADD3 R2, P0, R2, UR14, RZ ;  /* 0x0000000e02027c10 */ /* 0x000fe2000ff1e0ff */
[----:B------:R1:W1:Y:S03]  /*8360*/  LDS.128 R56, [R0+0x15000] ;  /* 0x0150000000387984 */ /* 0x0002660000000c00 */
[----:B------:R-:W-:Y:S01]  /*8370*/  IADD3.X R3, R3, UR15, R4, P0, !PT ;  /* 0x0000000f03037c10 */ /* 0x000fe200087fe404 */
[----:B------:R1:W1:Y:S01]  /*8380*/  LDS.128 R64, [R0+0x16000] ;  /* 0x0160000000407984 */ /* 0x0002620000000c00 */
[----:B------:R-:W-:-:S03]  /*8390*/  IMAD.U32 R4, RZ, RZ, UR38 ;  /* 0x00000026ff047e24 */ /* 0x000fc6000f8e00ff */
[----:B------:R1:W1:Y:S01]  /*83a0*/  LDS.128 R72, [R0+0x17000] ;  /* 0x0170000000487984 */ /* 0x0002620000000c00 */
[----:B------:R-:W-:-:S03]  /*83b0*/  IMAD.WIDE.U32 R2, R4, c[0x0][0x3b8], R2 ;  /* 0x0000ee0004027a25 */ /* 0x000fc600078e0002 */
[----:B------:R1:W1:Y:S02]  /*83c0*/  LDS.128 R44, [R0+0x18000] ;  /* 0x01800000002c7984 */ /* 0x0002640000000c00 */
[----:B------:R-:W-:Y:S02]  /*83d0*/  IADD3 R10, R3, UR8, RZ ;  /* 0x00000008030a7c10 */ /* 0x000fe4000fffe0ff */
[----:B------:R1:W1:Y:S04]  /*83e0*/  LDS.128 R52, [R0+0x19000] ;  /* 0x0190000000347984 */ /* 0x0002680000000c00 */
[----:B------:R1:W1:Y:S04]  /*83f0*/  LDS.128 R60, [R0+0x1a000] ;  /* 0x01a00000003c7984 */ /* 0x0002680000000c00 */
[----:B------:R1:W1:Y:S01]  /*8400*/  LDS.128 R68, [R0+0x1b000] ;  /* 0x01b0000000447984 */ /* 0x0002620000000c00 */
[----:B------:R-:W-:Y:S05]  /*8410*/  @P4 BRA `(.L_x_281) ;  /* 0x000000c000004947 */ /* 0x000fea0003800000 */
[----:B--234-:R-:W2:Y:S01]  /*8420*/  LDS.128 R16, [R0+0xc000] ;  /* 0x00c0000000107984 */ /* 0x01cea20000000c00 */
[----:B------:R-:W-:-:S02]  /*8430*/  MOV R4, R2 ;  /* 0x0000000200047202 */ /* 0x000fc40000000f00 */
[----:B------:R-:W-:Y:S01]  /*8440*/  MOV R5, R10 ;  /* 0x0000000a00057202 */ /* 0x000fe20000000f00 */
[----:B------:R3:W4:Y:S04]  /*8450*/  LDS.128 R12, [R0+0x10000] ;  /* 0x01000000000c7984 */ /* 0x0007280000000c00 */
[----:B------:R-:W-:-:S05]  /*8460*/  IMAD.WIDE.U32 R4, R245, c[0x0][0x3a0], R4 ;  /* 0x0000e800f5047a25 */ /* 0x000fca00078e0004 */
[----:B------:R-:W-:Y:S01]  /*8470*/  LEA R6, P0, R4, c[0x0][0x340], 0x1 ;  /* 0x0000d00004067a11 */ /* 0x000fe200078008ff */
[----:B-1-3--:R-:W-:-:S04]  /*8480*/  IMAD R0, R76, c[0x0][0x3a0], RZ ;  /* 0x0000e8004c007a24 */ /* 0x00afc800078e02ff */
[----:B------:R-:W-:-:S05]  /*8490*/  IMAD R0, R245, c[0x0][0x3a4], R0 ;  /* 0x0000e900f5007a24 */ /* 0x000fca00078e0200 */
[----:B------:R-:W-:-:S04]  /*84a0*/  IADD3 R0, R5, R0, RZ ;  /* 0x0000000005007210 */ /* 0x000fc80007ffe0ff */
[----:B------:R-:W-:-:S05]  /*84b0*/  LEA.HI.X R7, R4, c[0x0][0x344], R0, 0x1, P0 ;  /* 0x0000d10004077a11 */ /* 0x000fca00000f0c00 */
[----:B--2---:R1:W-:Y:S04]  /*84c0*/  STG.E.128 [R6.64], R16 ;  /* 0x0000001006007986 */ /* 0x0043e8000c101d04 */
[----:B----4-:R1:W-:Y:S02]  /*84d0*/  STG.E.128 [R6.64+0x80], R12 ;  /* 0x0000800c06007986 */ /* 0x0103e4000c101d04 */
.L_x_281:
[----:B--234-:R-:W-:Y:S05]  /*84e0*/  BSYNC B0 ;  /* 0x0000000000007941 */ /* 0x01cfea0003800000 */
.L_x_280:
[----:B-1----:R-:W-:Y:S01]  /*84f0*/  IADD3 R0, R245, 0x20, RZ ;  /* 0x00000020f5007810 */ /* 0x002fe20007ffe0ff */
[----:B------:R-:W-:Y:S03]  /*8500*/  BSSY B0, `(.L_x_282) ;  /* 0x000000f000007945 */ /* 0x000fe60003800000 */
[----:B------:R-:W-:-:S13]  /*8510*/  ISETP.GE.AND P3, PT, R0, UR6, PT ;  /* 0x0000000600007c0c */ /* 0x000fda000bf66270 */
        /* <DEDUP_REMOVED lines=13> */
.L_x_283:
[----:B------:R-:W-:Y:S05]  /*85f0*/  BSYNC B0 ;  /* 0x0000000000007941 */ /* 0x000fea0003800000 */
.L_x_282:
[----:B------:R-:W-:Y:S01]  /*8600*/  IADD3 R0, R245, 0x40, RZ ;  /* 0x00000040f5007810 */ /* 0x000fe20007ffe0ff */
[----:B------:R-:W-:Y:S03]  /*8610*/  BSSY B0, `(.L_x_284) ;  /* 0x000000f000007945 */ /* 0x000fe60003800000 */
[----:B------:R-:W-:-:S13]  /*8620*/  ISETP.GE.AND P2, PT, R0, UR6, PT ;  /* 0x0000000600007c0c */ /* 0x000fda000bf46270 */
[----:B------:R-:W-:Y:S05]  /*8630*/  @P2 BRA `(.L_x_285) ;  /* 0x000000c000002947 */ /* 0x000fea0003800000 */
[----:B------:R-:W-:Y:S02]  /*8640*/  IADD3 R0, P0, R245, 0x40, RZ ;  /* 0x00000040f5007810 */ /* 0x000fe40007f1e0ff */
[----:B------:R-:W-:-:S03]  /*8650*/  MOV R5, R10 ;  /* 0x0000000a00057202 */ /* 0x000fc60000000f00 */
[----:B------:R-:W-:-:S04]  /*8660*/  IMAD.X R4, RZ, RZ, R76, P0 ;  /* 0x000000ffff047224 */ /* 0x000fc800000e064c */
[----:B-1----:R-:W-:Y:S02]  /*8670*/  IMAD R6, R4, c[0x0][0x3a0], RZ ;  /* 0x0000e80004067a24 */ /* 0x002fe400078e02ff */
        /* <DEDUP_REMOVED lines=8> */
.L_x_285:
[----:B------:R-:W-:Y:S05]  /*8700*/  BSYNC B0 ;  /* 0x0000000000007941 */ /* 0x000fea0003800000 */
.L_x_284:
[----:B------:R-:W-:Y:S01]  /*8710*/  IADD3 R0, R245, 0x60, RZ ;  /* 0x00000060f5007810 */ /* 0x000fe20007ffe0ff */
[----:B------:R-:W-:Y:S03]  /*8720*/  BSSY B0, `(.L_x_286) ;  /* 0x000000e000007945 */ /* 0x000fe60003800000 */
[----:B------:R-:W-:-:S13]  /*8730*/  ISETP.GE.AND P1, PT, R0, UR6, PT ;  /* 0x0000000600007c0c */ /* 0x000fda000bf26270 */
        /* <DEDUP_REMOVED lines=11> */
[----:B------:R1:W-:Y:S02]  /*87f0*/  STG.E.128 [R2.64+0x80], R36 ;  /* 0x0000802402007986 */ /* 0x0003e4000c101d04 */
.L_x_287:
[----:B------:R-:W-:Y:S05]  /*8800*/  BSYNC B0 ;  /* 0x0000000000007941 */ /* 0x000fea0003800000 */
.L_x_286:
[----:B------:R-:W-:Y:S01]  /*8810*/  ULDC.64 UR8, c[0x0][0x3a8] ;  /* 0x0000ea0000087ab9 */ /* 0x000fe20000000a00 */
[----:B-1----:R-:W-:Y:S01]  /*8820*/  IMAD.WIDE.U32 R2, R11, c[0x0][0x3a8], R8 ;  /* 0x0000ea000b027a25 */ /* 0x002fe200078e0008 */
[----:B------:R-:W-:Y:S01]  /*8830*/  UIMAD UR6, UR10, UR8, URZ ;  /* 0x000000080a0672a4 */ /* 0x000fe2000f8e023f */
[----:B------:R-:W-:Y:S03]  /*8840*/  BSSY B0, `(.L_x_288) ;  /* 0x0000016000007945 */ /* 0x000fe60003800000 */
[----:B------:R-:W-:Y:S01]  /*8850*/  UIMAD UR7, UR7, UR9, UR6 ;  /* 0x00000009070772a4 */ /* 0x000fe2000f8e0206 */
[----:B------:R-:W-:-:S05]  /*8860*/  IADD3 R2, P0, R2, UR11, RZ ;  /* 0x0000000b02027c10 */ /* 0x000fca000ff1e0ff */
[----:B------:R-:W-:Y:S01]  /*8870*/  IMAD.U32 R0, RZ, RZ, UR7 ;  /* 0x00000007ff007e24 */ /* 0x000fe2000f8e00ff */
[----:B------:R-:W-:Y:S02]  /*8880*/  ULDC.64 UR6, c[0x0][0x3c0] ;  /* 0x0000f00000067ab9 */ /* 0x000fe40000000a00 */
[----:B------:R-:W-:Y:S02]  /*8890*/  UIMAD UR6, UR59, UR6, URZ ;  /* 0x000000063b0672a4 */ /* 0x000fe4000f8e023f */
[----:B------:R-:W-:Y:S02]  /*88a0*/  IADD3.X R3, R3, UR12, R0, P0, !PT ;  /* 0x0000000c03037c10 */ /* 0x000fe400087fe400 */
[----:B------:R-:W-:Y:S01]  /*88b0*/  MOV R0, UR38 ;  /* 0x0000002600007c02 */ /* 0x000fe20008000f00 */
[----:B------:R-:W-:-:S04]  /*88c0*/  UIMAD UR6, UR38, UR7, UR6 ;  /* 0x00000007260672a4 */ /* 0x000fc8000f8e0206 */
[----:B------:R-:W-:-:S05]  /*88d0*/  IMAD.WIDE.U32 R2, R0, c[0x0][0x3c0], R2 ;  /* 0x0000f00000027a25 */ /* 0x000fca00078e0002 */
[----:B------:R-:W-:Y:S01]  /*88e0*/  IADD3 R8, R3, UR6, RZ ;  /* 0x0000000603087c10 */ /* 0x000fe2000fffe0ff */
        /* <DEDUP_REMOVED lines=11> */
.L_x_289:
[----:B------:R-:W-:Y:S05]  /*89a0*/  BSYNC B0 ;  /* 0x0000000000007941 */ /* 0x000fea0003800000 */
.L_x_288:
[----:B------:R-:W-:Y:S01]  /*89b0*/  BSSY B0, `(.L_x_290) ;  /* 0x000000e000007945 */ /* 0x000fe20003800000 */
        /* <DEDUP_REMOVED lines=13> */
.L_x_291:
[----:B------:R-:W-:Y:S05]  /*8a90*/  BSYNC B0 ;  /* 0x0000000000007941 */ /* 0x000fea0003800000 */
.L_x_290:
        /* <DEDUP_REMOVED lines=14> */
.L_x_293:
[----:B------:R-:W-:Y:S05]  /*8b80*/  BSYNC B0 ;  /* 0x0000000000007941 */ /* 0x000fea0003800000 */
.L_x_292:
        /* <DEDUP_REMOVED lines=13> */
.L_x_274:
[----:B------:R-:W-:Y:S02]  /*8c60*/  UISETP.NE.AND UP0, UPT, UR19, -0x1, UPT ;  /* 0xffffffff1300788c */ /* 0x000fe4000bf05270 */
[----:B------:R-:W-:-:S04]  /*8c70*/  ULDC.64 UR10, c[0x0][0x3a0] ;  /* 0x0000e800000a7ab9 */ /* 0x000fc80000000a00 */
[----:B------:R-:W-:-:S05]  /*8c80*/  PLOP3.LUT P0, PT, PT, PT, UP0, 0x80, 0x0 ;  /* 0x000000000000781c */ /* 0x000fca0003f0f008 */
[----:B------:R-:W-:-:S04]  /*8c90*/  @UP0 UIADD3 UR7, UR16, UR19, URZ ;  /* 0x0000001310070290 */ /* 0x000fc8000fffe03f */
        /* <DEDUP_REMOVED lines=16> */
.L_x_295:
        /* <DEDUP_REMOVED lines=18> */
.L_x_296:
[----:B------:R-:W-:Y:S01]  /*8ec0*/  USHF.L.U32 UR7, UR18, 0x7, URZ ;  /* 0x0000000712077899 */ /* 0x000fe2000800063f */
[----:B------:R-:W-:Y:S01]  /*8ed0*/  BSSY B0, `(.L_x_297) ;  /* 0x000001e000007945 */ /* 0x000fe20003800000 */
[----:B------:R-:W-:Y:S01]  /*8ee0*/  ULDC.64 UR8, c[0x0][0x3a0] ;  /* 0x0000e80000087ab9 */ /* 0x000fe20000000a00 */
[----:B------:R-:W-:Y:S01]  /*8ef0*/  SHF.R.S32.HI R12, RZ, 0x1f, R245 ;  /* 0x0000001fff0c7819 */ /* 0x000fe200000114f5 */
[----:B------:R-:W-:Y:S02]  /*8f00*/  USHF.R.S32.HI UR10, URZ, 0x1f, UR7 ;  /* 0x0000001f3f0a7899 */ /* 0x000fe40008011407 */
[----:B------:R-:W-:Y:S01]  /*8f10*/  IMAD.U32 R11, RZ, RZ, UR7 ;  /* 0x00000007ff0b7e24 */ /* 0x000fe2000f8e00ff */
[----:B------:R-:W-:Y:S02]  /*8f20*/  UIMAD UR6, UR18, -0x80, UR6 ;  /* 0xffffff80120678a4 */ /* 0x000fe4000f8e0206 */
[----:B------:R-:W-:Y:S01]  /*8f30*/  UIMAD UR8, UR10, UR8, URZ ;  /* 0x000000080a0872a4 */ /* 0x000fe2000f8e023f */
[----:B------:R-:W-:-:S03]  /*8f40*/  IMAD.WIDE.U32 R2, R11, c[0x0][0x3a0], R4 ;  /* 0x0000e8000b027a25 */ /* 0x000fc600078e0004 */
[----:B------:R-:W-:Y:S01]  /*8f50*/  UIMAD UR8, UR7, UR9, UR8 ;  /* 0x00000009070872a4 */ /* 0x000fe2000f8e0208 */
[----:B------:R-:W-:Y:S02]  /*8f60*/  ISETP.GE.AND P4, PT, R245, UR6, PT ;  /* 0x00000006f5007c0c */ /* 0x000fe4000bf86270 */
[----:B------:R-:W-:-:S03]  /*8f70*/  IADD3 R2, P0, R2, UR14, RZ ;  /* 0x0000000e02027c10 */ /* 0x000fc6000ff1e0ff */
[----:B------:R-:W-:Y:S01]  /*8f80*/  IMAD.U32 R0, RZ, RZ, UR8 ;  /* 0x00000008ff007e24 */ /* 0x000fe2000f8e00ff */
[----:B------:R-:W-:Y:S02]  /*8f90*/  ULDC.64 UR8, c[0x0][0x3b8] ;  /* 0x0000ee0000087ab9 */ /* 0x000fe40000000a00 */
[----:B------:R-:W-:Y:S02]  /*8fa0*/  UIMAD UR8, UR57, UR8, URZ ;  /* 0x00000008390872a4 */ /* 0x000fe4000f8e023f */
[----:B------:R-:W-:Y:S01]  /*8fb0*/  IADD3.X R3, R3, UR15, R0, P0, !PT ;  /* 0x0000000f03037c10 */ /* 0x000fe200087fe400 */
[----:B------:R-:W-:Y:S01]  /*8fc0*/  IMAD.U32 R0, RZ, RZ, UR38 ;  /* 0x00000026ff007e24 */ /* 0x000fe2000f8e00ff */
[----:B------:R-:W-:-:S03]  /*8fd0*/  UIMAD UR8, UR38, UR9, UR8 ;  /* 0x00000009260872a4 */ /* 0x000fc6000f8e0208 */
        /* <DEDUP_REMOVED lines=13> */
.L_x_298:
[----:B------:R-:W-:Y:S05]  /*90b0*/  BSYNC B0 ;  /* 0x0000000000007941 */ /* 0x000fea0003800000 */
.L_x_297:
        /* <DEDUP_REMOVED lines=14> */
[----:B------:R1:W-:Y:S04]  /*91a0*/  STG.E.128 [R8.64], RZ ;  /* 0x000000ff08007986 */ /* 0x0003e8000c101d04 */
[----:B------:R1:W-:Y:S02]  /*91b0*/  STG.E.128 [R8.64+0x80], RZ ;  /* 0x000080ff08007986 */ /* 0x0003e4000c101d04 */
.L_x_300:
[----:B------:R-:W-:Y:S05]  /*91c0*/  BSYNC B0 ;  /* 0x0000000000007941 */ /* 0x000fea0003800000 */
.L_x_299:
        /* <DEDUP_REMOVED lines=16> */
.L_x_302:
[----:B------:R-:W-:Y:S05]  /*92d0*/  BSYNC B0 ;  /* 0x0000000000007941 */ /* 0x000fea0003800000 */
.L_x_301:
[----:B------:R-:W-:Y:S01]  /*92e0*/  IADD3 R0, R245, 0x60, RZ ;  /* 0x00000060f5007810 */ /* 0x000fe20007ffe0ff */
[----:B------:R-:W-:Y:S03]  /*92f0*/  BSSY B0, `(.L_x_303) ;  /* 0x000000e000007945 */ /* 0x000fe60003800000 */
[----:B------:R-:W-:-:S13]  /*9300*/  ISETP.GE.AND P1, PT, R0, UR6, PT ;  /* 0x0000000600007c0c */ /* 0x000fda000bf26270 */
[----:B------:R-:W-:Y:S05]  /*9310*/  @P1 BRA `(.L_x_304) ;  /* 0x000000b000001947 */ /* 0x000fea0003800000 */
[----:B------:R-:W-:-:S04]  /*9320*/  IADD3 R0, P0, R245, 0x60, RZ ;  /* 0x00000060f5007810 */ /* 0x000fc80007f1e0ff */
[----:B------:R-:W-:-:S05]  /*9330*/  IADD3.X R3, RZ, R12, RZ, P0, !PT ;  /* 0x0000000cff037210 */ /* 0x000fca00007fe4ff */
[----:B-1----:R-:W-:Y:S01]  /*9340*/  IMAD R8, R3, c[0x0][0x3a0], RZ ;  /* 0x0000e80003087a24 */ /* 0x002fe200078e02ff */
[----:B------:R-:W-:-:S05]  /*9350*/  MOV R3, R10 ;  /* 0x0000000a00037202 */ /* 0x000fca0000000f00 */
[----:B------:R-:W-:-:S04]  /*9360*/  IMAD.WIDE.U32 R6, R0, c[0x0][0x3a0], R2 ;  /* 0x0000e80000067a25 */ /* 0x000fc800078e0002 */
[----:B------:R-:W-:Y:S01]  /*9370*/  IMAD R0, R0, c[0x0][0x3a4], R8 ;  /* 0x0000e90000007a24 */ /* 0x000fe200078e0208 */
[----:B------:R-:W-:-:S04]  /*9380*/  LEA R2, P0, R6, c[0x0][0x340], 0x1 ;  /* 0x0000d00006027a11 */ /* 0x000fc800078008ff */
[----:B------:R-:W-:-:S04]  /*9390*/  IADD3 R0, R0, R7, RZ ;  /* 0x0000000700007210 */ /* 0x000fc80007ffe0ff */
[----:B------:R-:W-:-:S05]  /*93a0*/  LEA.HI.X R3, R6, c[0x0][0x344], R0, 0x1, P0 ;  /* 0x0000d10006037a11 */ /* 0x000fca00000f0c00 */
[----:B------:R1:W-:Y:S04]  /*93b0*/  STG.E.128 [R2.64], RZ ;  /* 0x000000ff02007986 */ /* 0x0003e8000c101d04 */
[----:B------:R1:W-:Y:S02]  /*93c0*/  STG.E.128 [R2.64+0x80], RZ ;  /* 0x000080ff02007986 */ /* 0x0003e4000c101d04 */
.L_x_304:
[----:B------:R-:W-:Y:S05]  /*93d0*/  BSYNC B0 ;  /* 0x0000000000007941 */ /* 0x000fea0003800000 */
.L_x_303:
[----:B------:R-:W-:Y:S01]  /*93e0*/  ULDC.64 UR8, c[0x0][0x3a8] ;  /* 0x0000ea0000087ab9 */ /* 0x000fe20000000a00 */
[----:B------:R-:W-:Y:S01]  /*93f0*/  IMAD.WIDE.U32 R4, R11, c[0x0][0x3a8], R4 ;  /* 0x0000ea000b047a25 */ /* 0x000fe200078e0004 */
[----:B------:R-:W-:Y:S01]  /*9400*/  UIMAD UR6, UR10, UR8, URZ ;  /* 0x000000080a0672a4 */ /* 0x000fe2000f8e023f */
[----:B------:R-:W-:Y:S03]  /*9410*/  BSSY B0, `(.L_x_305) ;  /* 0x0000016000007945 */ /* 0x000fe60003800000 */
[----:B------:R-:W-:Y:S01]  /*9420*/  UIMAD UR7, UR7, UR9, UR6 ;  /* 0x00000009070772a4 */ /* 0x000fe2000f8e0206 */
[----:B-1----:R-:W-:-:S05]  /*9430*/  IADD3 R2, P0, R4, UR11, RZ ;  /* 0x0000000b04027c10 */ /* 0x002fca000ff1e0ff */
        /* <DEDUP_REMOVED lines=19> */
.L_x_306:
[----:B------:R-:W-:Y:S05]  /*9570*/  BSYNC B0 ;  /* 0x0000000000007941 */ /* 0x000fea0003800000 */
.L_x_305:
        /* <DEDUP_REMOVED lines=14> */
.L_x_308:
[----:B------:R-:W-:Y:S05]  /*9660*/  BSYNC B0 ;  /* 0x0000000000007941 */ /* 0x000fea0003800000 */
.L_x_307:
        /* <DEDUP_REMOVED lines=14> */
.L_x_310:
[----:B------:R-:W-:Y:S05]  /*9750*/  BSYNC B0 ;  /* 0x0000000000007941 */ /* 0x000fea0003800000 */
.L_x_309:
        /* <DEDUP_REMOVED lines=12> */
.L_x_294:
[----:B------:R-:W-:Y:S05]  /*9820*/  BSYNC B1 ;  /* 0x0000000000017941 */ /* 0x000fea0003800000 */
.L_x_269:
[----:B------:R-:W-:Y:S02]  /*9830*/  ULDC UR7, c[0x0][0x218] ;  /* 0x0000860000077ab9 */ /* 0x000fe40000000800 */
[----:B------:R-:W-:-:S04]  /*9840*/  UIADD3 UR7, UR7, 0x7f, URZ ;  /* 0x0000007f07077890 */ /* 0x000fc8000fffe03f */
[----:B------:R-:W-:-:S04]  /*9850*/  USHF.R.S32.HI UR6, URZ, 0x1f, UR7 ;  /* 0x0000001f3f067899 */ /* 0x000fc80008011407 */
[----:B------:R-:W-:-:S03]  /*9860*/  ULEA.HI UR6, UR6, UR7, URZ, 0x7 ;  /* 0x0000000706067291 */ /* 0x000fc6000f8f383f */
[----:B------:R-:W-:Y:S02]  /*9870*/  ULDC UR7, c[0x0][0xc] ;  /* 0x0000030000077ab9 */ /* 0x000fe40000000800 */
[----:B------:R-:W-:Y:S02]  /*9880*/  UIADD3 UR18, UR18, UR7, URZ ;  /* 0x0000000712127290 */ /* 0x000fe4000fffe03f */
[----:B------:R-:W-:-:S04]  /*9890*/  USHF.R.S32.HI UR6, URZ, 0x7, UR6 ;  /* 0x000000073f067899 */ /* 0x000fc80008011406 */
[----:B------:R-:W-:-:S06]  /*98a0*/  UISETP.GE.AND UP0, UPT, UR18, UR6, UPT ;  /* 0x000000061200728c */ /* 0x000fcc000bf06270 */
[----:B------:R-:W-:-:S13]  /*98b0*/  PLOP3.LUT P0, PT, PT, PT, UP0, 0x80, 0x0 ;  /* 0x000000000000781c */ /* 0x000fda0003f0f008 */
[----:B------:R-:W-:Y:S01]  /*98c0*/  @P0 CALL.REL.NOINC `(.L_x_311) ;  /* 0x0000001000000944 */ /* 0x000fe20003c00000 */
[----:B------:R-:W-:Y:S05]  /*98d0*/  BRA `(.L_x_312) ;  /* 0xffff73b000007947 */ /* 0x000fea000383ffff */
.L_x_311:
[----:B------:R-:W-:Y:S05]  /*98e0*/  EXIT ;  /* 0x000000000000794d */ /* 0x000fea0003800000 */
.L_x_313:
        /* <DEDUP_REMOVED lines=9> */
.L_x_2053:


//--------------------- .text._ZN5flash44flash_bwd_dq_dk_dv_loop_seqk_parallel_kernelI23Flash_bwd_kernel_traitsILi128ELi64ELi128ELi8ELi2ELi4ELi2ELb0ELb0EN7cutlass6half_tE19Flash_kernel_traitsILi128ELi64ELi128ELi8ES3_EELb0ELb0ELb0ELb0ELb0ELb0ELb0EEEvNS_16Flash_bwd_paramsE --------------------------
	.section	.text._ZN5flash44flash_bwd_dq_dk_dv_loop_seqk_parallel_kernelI23Flash_bwd_kernel_traitsILi128ELi64ELi128ELi8ELi2ELi4ELi2ELb0ELb0EN7cutlass6half_tE19Flash_kernel_traitsILi128ELi64ELi128ELi8ES3_EELb0ELb0ELb0ELb0ELb0ELb0ELb0EEEvNS_16Flash_bwd_paramsE,"ax",@progbits
	.sectioninfo	@"SHI_REGISTERS=255"
	.align	128
        .global         _ZN5flash44flash_bwd_dq_dk_dv_loop_seqk_parallel_kernelI23Flash_bwd_kernel_traitsILi128ELi64ELi128ELi8ELi2ELi4ELi2ELb0ELb0EN7cutlass6half_tE19Flash_kernel_traitsILi128ELi64ELi128ELi8ES3_EELb0ELb0ELb0ELb0ELb0ELb0ELb0EEEvNS_16Flash_bwd_paramsE
        .type           _ZN5flash44flash_bwd_dq_dk_dv_loop_seqk_parallel_kernelI23Flash_bwd_kernel_traitsILi128ELi64ELi128ELi8ELi2ELi4ELi2ELb0ELb0EN7cutlass6half_tE19Flash_kernel_traitsILi128ELi64ELi128ELi8ES3_EELb0ELb0ELb0ELb0ELb0ELb0ELb0EEEvNS_16Flash_bwd_paramsE,@function
        .size           _ZN5flash44flash_bwd_dq_dk_dv_loop_seqk_parallel_kernelI23Flash_bwd_kernel_traitsILi128ELi64ELi128ELi8ELi2ELi4ELi2ELb0ELb0EN7cutlass6half_tE19Flash_kernel_traitsILi128ELi64ELi128ELi8ES3_EELb0ELb0ELb0ELb0ELb0ELb0ELb0EEEvNS_16Flash_bwd_paramsE,(.L_x_2054 - _ZN5flash44flash_bwd_dq_dk_dv_loop_seqk_parallel_kernelI23Flash_bwd_kernel_traitsILi128ELi64ELi128ELi8ELi2ELi4ELi2ELb0ELb0EN7cutlass6half_tE19Flash_kernel_traitsILi128ELi64ELi128ELi8ES3_EELb0ELb0ELb0ELb0ELb0ELb0ELb0EEEvNS_16Flash_bwd_paramsE)
        .other          _ZN5flash44flash_bwd_dq_dk_dv_loop_seqk_parallel_kernelI23Flash_bwd_kernel_traitsILi128ELi64ELi128ELi8ELi2ELi4ELi2ELb0ELb0EN7cutlass6half_tE19Flash_kernel_traitsILi128ELi64ELi128ELi8ES3_EELb0ELb0ELb0ELb0ELb0ELb0ELb0EEEvNS_16Flash_bwd_paramsE,@"STO_CUDA_ENTRY STV_DEFAULT"
_ZN5flash44flash_bwd_dq_dk_dv_loop_seqk_parallel_kernelI23Flash_bwd_kernel_traitsILi128ELi64ELi128ELi8ELi2ELi4ELi2ELb0ELb0EN7cutlass6half_tE19Flash_kernel_traitsILi128ELi64ELi128ELi8ES3_EELb0ELb0ELb0ELb0ELb0ELb0ELb0EEEvNS_16Flash_bwd_paramsE:
.text._ZN5flash44flash_bwd_dq_dk_dv_loop_seqk_parallel_kernelI23Flash_bwd_kernel_traitsILi128ELi64ELi128ELi8ELi2ELi4ELi2ELb0ELb0EN7cutlass6half_tE19Flash_kernel_traitsILi128ELi64ELi128ELi8ES3_EELb0ELb0ELb0ELb0ELb0ELb0ELb0EEEvNS_16Flash_bwd_paramsE:
        /* <DEDUP_REMOVED lines=13> */
[----:B------:R-:W-:Y:S01]  /*00d0*/  ULDC.U8 UR9, c[0x0][0x328] ;  /* 0x0000ca0000097ab9 */ /* 0x000fe20000000000 */
[----:B------:R-:W-:Y:S01]  /*00e0*/  IMAD.MOV.U32 R222, RZ, RZ, -0x10 ;  /* 0xfffffff0ffde7424 */ /* 0x000fe200078e00ff */
[----:B------:R-:W-:Y:S02]  /*00f0*/  UISETP.NE.AND UP2, UPT, UR9, URZ, UPT ;  /* 0x0000003f0900728c */ /* 0x000fe4000bf45270 */
[----:B------:R-:W-:Y:S02]  /*0100*/  ULDC UR14, c[0x0][0x224] ;  /* 0x00008900000e7ab9 */ /* 0x000fe40000000800 */
[----:B------:R-:W-:Y:S01]  /*0110*/  ULDC UR46, c[0x0][0x22c] ;  /* 0x00008b00002e7ab9 */ /* 0x000fe20000000800 */
[----:B------:R-:W3:Y:S01]  /*0120*/  S2UR UR38, SR_CTAID.Z ;  /* 0x00000000002679c3 */ /* 0x000ee20000002700 */
[----:B------:R-:W-:-:S02]  /*0130*/  ULDC UR36, c[0x0][0x1c0] ;  /* 0x0000700000247ab9 */ /* 0x000fc40000000800 */
[----:B------:R-:W-:Y:S02]  /*0140*/  ULDC UR12, c[0x0][0x1c0] ;  /* 0x00007000000c7ab9 */ /* 0x000fe40000000800 */
[----:B------:R-:W-:Y:S02]  /*0150*/  USHF.R.S32.HI UR7, URZ, 0x1f, UR14 ;  /* 0x0000001f3f077899 */ /* 0x000fe4000801140e */
        /* <DEDUP_REMOVED lines=23> */
[--C-:B------:R-:W-:Y:S01]  /*02d0*/  SHF.R.S32.HI R5, RZ, 0x2, R17.reuse ;  /* 0x00000002ff057819 */ /* 0x100fe20000011411 */
[C---:B------:R-:W-:Y:S01]  /*02e0*/  IMAD.IADD R218, R3.reuse, 0x1, -R2 ;  /* 0x0000000103da7824 */ /* 0x040fe200078e0a02 */
[----:B------:R-:W-:Y:S01]  /*02f0*/  LEA.HI R6, R12, R13, RZ, 0x4 ;  /* 0x0000000d0c067211 */ /* 0x000fe200078f20ff */
[----:B------:R-:W-:Y:S01]  /*0300*/  IMAD.IADD R8, R3, 0x1, -R0 ;  /* 0x0000000103087824 */ /* 0x000fe200078e0a00 */
[----:B------:R-:W-:Y:S01]  /*0310*/  SHF.R.S32.HI R0, RZ, 0x1f, R17 ;  /* 0x0000001fff007819 */ /* 0x000fe20000011411 */
[----:B------:R-:W-:Y:S01]  /*0320*/  USHF.L.U32 UR41, UR46, 0x6, URZ ;  /* 0x000000062e297899 */ /* 0x000fe2000800063f */
[----:B------:R-:W-:Y:S01]  /*0330*/  SHF.R.S32.HI R3, RZ, 0x4, R6 ;  /* 0x00000004ff037819 */ /* 0x000fe20000011406 */
[----:B------:R-:W-:Y:S01]  /*0340*/  ULDC UR49, c[0x0][0x214] ;  /* 0x0000850000317ab9 */ /* 0x000fe20000000800 */
[----:B------:R-:W-:Y:S01]  /*0350*/  LEA.HI R0, R0, R5, RZ, 0x3 ;  /* 0x0000000500007211 */ /* 0x000fe200078f18ff */
[----:B------:R-:W-:Y:S01]  /*0360*/  ULDC UR56, c[0x0][0x1c8] ;  /* 0x0000720000387ab9 */ /* 0x000fe20000000800 */
[----:B------:R-:W-:Y:S01]  /*0370*/  LEA.HI R2, R6, R3, RZ, 0x1 ;  /* 0x0000000306027211 */ /* 0x000fe200078f08ff */
[----:B------:R-:W-:Y:S01]  /*0380*/  ULDC.U8 UR10, c[0x0][0x3d0] ;  /* 0x0000f400000a7ab9 */ /* 0x000fe20000000000 */
[----:B------:R-:W-:Y:S01]  /*0390*/  LOP3.LUT R0, R0, 0xfffffff8, RZ, 0xc0, !PT ;  /* 0xfffffff800007812 */ /* 0x000fe200078ec0ff */
[----:B------:R-:W-:Y:S01]  /*03a0*/  ULDC UR50, c[0x0][0x224] ;  /* 0x0000890000327ab9 */ /* 0x000fe20000000800 */
[----:B------:R-:W-:Y:S01]  /*03b0*/  LOP3.LUT R2, R2, 0xfffffffe, RZ, 0xc0, !PT ;  /* 0xfffffffe02027812 */ /* 0x000fe200078ec0ff */
[----:B------:R-:W-:Y:S01]  /*03c0*/  @UP2 UIMAD UR54, UR33, UR49, URZ ;  /* 0x00000031213622a4 */ /* 0x000fe2000f8e023f */
[----:B------:R-:W-:Y:S01]  /*03d0*/  LEA.HI R14, R12, R13, RZ, 0x3 ;  /* 0x0000000d0c0e7211 */ /* 0x000fe200078f18ff */
[----:B------:R-:W-:Y:S01]  /*03e0*/  IMAD.IADD R7, R5, 0x1, -R0 ;  /* 0x0000000105077824 */ /* 0x000fe200078e0a00 */
[----:B------:R-:W-:Y:S01]  /*03f0*/  LOP3.LUT R0, R4, 0xffffffe0, RZ, 0xc0, !PT ;  /* 0xffffffe004007812 */ /* 0x000fe200078ec0ff */
[----:B------:R-:W-:Y:S01]  /*0400*/  IMAD.IADD R9, R3, 0x1, -R2 ;  /* 0x0000000103097824 */ /* 0x000fe200078e0a02 */
[----:B------:R-:W-:Y:S01]  /*0410*/  LOP3.LUT R4, R14, 0xfffffff8, RZ, 0xc0, !PT ;  /* 0xfffffff80e047812 */ /* 0x000fe200078ec0ff */
[----:B------:R-:W-:Y:S01]  /*0420*/  ULDC.64 UR4, c[0x0][0x118] ;  /* 0x0000460000047ab9 */ /* 0x000fe20000000a00 */
[----:B------:R-:W-:Y:S01]  /*0430*/  SHF.R.S32.HI R3, RZ, 0x3, R14 ;  /* 0x00000003ff037819 */ /* 0x000fe2000001140e */
[C---:B------:R-:W-:Y:S01]  /*0440*/  IMAD.IADD R2, R13.reuse, 0x1, -R0 ;  /* 0x000000010d027824 */ /* 0x040fe200078e0a00 */
[----:B------:R-:W-:Y:S01]  /*0450*/  ULOP3.LUT UR56, UR38, UR56, URZ, 0x3c, !UPT ;  /* 0x0000003826387292 */ /* 0x000fe2000f8e3c3f */
[----:B------:R-:W-:Y:S01]  /*0460*/  IMAD.IADD R0, R13, 0x1, -R4 ;  /* 0x000000010d007824 */ /* 0x000fe200078e0a04 */
[----:B------:R-:W-:Y:S01]  /*0470*/  LOP3.LUT R4, R6, 0xfffffff0, RZ, 0xc0, !PT ;  /* 0xfffffff006047812 */ /* 0x000fe200078ec0ff */
[----:B------:R-:W-:Y:S01]  /*0480*/  IMAD.SHL.U32 R3, R3, 0x40, RZ ;  /* 0x0000004003037824 */ /* 0x000fe200078e00ff */
[----:B------:R-:W-:Y:S01]  /*0490*/  SHF.R.S32.HI R5, RZ, 0x1f, R2 ;  /* 0x0000001fff057819 */ /* 0x000fe20000011402 */
[C---:B------:R-:W-:Y:S01]  /*04a0*/  IMAD.SHL.U32 R232, R0.reuse, 0x8, RZ ;  /* 0x0000000800e87824 */ /* 0x040fe200078e00ff */
[C---:B------:R-:W-:Y:S01]  /*04b0*/  LOP3.LUT P4, RZ, R0.reuse, 0x2, RZ, 0xc0, !PT ;  /* 0x0000000200ff7812 */ /* 0x040fe2000788c0ff */
[----:B------:R-:W-:Y:S01]  /*04c0*/  USHF.R.S32.HI UR61, URZ, 0x1f, UR38 ;  /* 0x0000001f3f3d7899 */ /* 0x000fe20008011426 */
[----:B------:R-:W-:Y:S01]  /*04d0*/  LEA.HI R16, R5, R2, RZ, 0x2 ;  /* 0x0000000205107211 */ /* 0x000fe200078f10ff */
[----:B------:R-:W-:Y:S01]  /*04e0*/  IMAD.IADD R2, R13, 0x1, -R4 ;  /* 0x000000010d027824 */ /* 0x000fe200078e0a04 */
[----:B------:R-:W-:Y:S01]  /*04f0*/  LOP3.LUT R3, R3, 0x1c0, RZ, 0xc0, !PT ;  /* 0x000001c003037812 */ /* 0x000fe200078ec0ff */
[----:B------:R-:W-:Y:S01]  /*0500*/  UISETP.NE.AND UP3, UPT, UR10, URZ, UPT ;  /* 0x0000003f0a00728c */ /* 0x000fe2000bf65270 */
[C---:B------:R-:W-:Y:S01]  /*0510*/  LOP3.LUT P3, RZ, R0.reuse, 0x4, RZ, 0xc0, !PT ;  /* 0x0000000400ff7812 */ /* 0x040fe2000786c0ff */
[----:B------:R-:W-:Y:S01]  /*0520*/  IMAD.SHL.U32 R0, R0, 0x40, RZ ;  /* 0x0000004000007824 */ /* 0x000fe200078e00ff */
[----:B------:R-:W-:Y:S01]  /*0530*/  SHF.R.S32.HI R5, RZ, 0x1f, R2 ;  /* 0x0000001fff057819 */ /* 0x000fe20000011402 */
[----:B------:R-:W-:Y:S01]  /*0540*/  USHF.R.S32.HI UR60, URZ, 0x1f, UR33 ;  /* 0x0000001f3f3c7899 */ /* 0x000fe20008011421 */
[----:B------:R-:W-:Y:S01]  /*0550*/  LOP3.LUT R4, R3, 0x38, R232, 0xf8, !PT ;  /* 0x0000003803047812 */ /* 0x000fe200078ef8e8 */
[----:B------:R-:W-:Y:S01]  /*0560*/  USHF.R.S32.HI UR59, URZ, 0x1f, UR38 ;  /* 0x0000001f3f3b7899 */ /* 0x000fe20008011426 */
[----:B------:R-:W-:Y:S01]  /*0570*/  SHF.R.U32.HI R3, RZ, 0x3, R3 ;  /* 0x00000003ff037819 */ /* 0x000fe20000011603 */
[----:B------:R-:W-:Y:S01]  /*0580*/  USHF.R.S32.HI UR58, URZ, 0x1f, UR33 ;  /* 0x0000001f3f3a7899 */ /* 0x000fe20008011421 */
[----:B------:R-:W-:Y:S01]  /*0590*/  LEA.HI R10, R5, R2, RZ, 0x3 ;  /* 0x00000002050a7211 */ /* 0x000fe200078f18ff */
[----:B------:R-:W-:Y:S01]  /*05a0*/  IMAD.SHL.U32 R5, R9, 0x200, RZ ;  /* 0x0000020009057824 */ /* 0x000fe200078e00ff */
[----:B------:R-:W-:Y:S01]  /*05b0*/  LOP3.LUT R11, R4, R3, RZ, 0x3c, !PT ;  /* 0x00000003040b7212 */ /* 0x000fe200078e3cff */
[----:B------:R-:W-:Y:S01]  /*05c0*/  USHF.R.S32.HI UR57, URZ, 0x1f, UR38 ;  /* 0x0000001f3f397899 */ /* 0x000fe20008011426 */
[----:B------:R-:W-:Y:S01]  /*05d0*/  LOP3.LUT R3, R10, 0xfffffff8, RZ, 0xc0, !PT ;  /* 0xfffffff80a037812 */ /* 0x000fe200078ec0ff */
[----:B------:R-:W-:Y:S01]  /*05e0*/  UIMAD.WIDE.U32 UR42, UR36, UR44, URZ ;  /* 0x0000002c242a72a5 */ /* 0x000fe2000f8e003f */
[----:B------:R-:W-:Y:S01]  /*05f0*/  LOP3.LUT R0, R0, 0x1c0, RZ, 0xc0, !PT ;  /* 0x000001c000007812 */ /* 0x000fe200078ec0ff */
[----:B------:R-:W-:Y:S01]  /*0600*/  UIMAD UR51, UR37, UR44, URZ ;  /* 0x0000002c253372a4 */ /* 0x000fe2000f8e023f */
[----:B------:R-:W-:Y:S01]  /*0610*/  LOP3.LUT R4, R7, 0x1, RZ, 0xc0, !PT ;  /* 0x0000000107047812 */ /* 0x000fe200078ec0ff */
[----:B------:R-:W-:Y:S01]  /*0620*/  IMAD.IADD R15, R2, 0x1, -R3 ;  /* 0x00000001020f7824 */ /* 0x000fe200078e0a03 */
[----:B------:R-:W-:Y:S01]  /*0630*/  LEA.HI R2, R12, R13, RZ, 0x6 ;  /* 0x0000000d0c027211 */ /* 0x000fe200078f30ff */
[----:B------:R-:W-:Y:S01]  /*0640*/  IMAD.SHL.U32 R3, R8, 0x10, RZ ;  /* 0x0000001008037824 */ /* 0x000fe200078e00ff */
[C---:B------:R-:W-:Y:S01]  /*0650*/  LOP3.LUT R209, R0.reuse, 0x8, R14, 0xf8, !PT ;  /* 0x0000000800d17812 */ /* 0x040fe200078ef80e */
[----:B------:R-:W-:Y:S01]  /*0660*/  USHF.R.S32.HI UR53, URZ, 0x1f, UR47 ;  /* 0x0000001f3f357899 */ /* 0x000fe2000801142f */
[----:B------:R-:W-:Y:S01]  /*0670*/  SHF.R.S32.HI R2, RZ, 0x6, R2 ;  /* 0x00000006ff027819 */ /* 0x000fe20000011402 */
[----:B------:R-:W-:Y:S01]  /*0680*/  UIMAD UR50, UR6, UR50, URZ ;  /* 0x00000032063272a4 */ /* 0x000fe2000f8e023f */
[----:B------:R-:W-:Y:S01]  /*0690*/  LOP3.LUT R3, R0, 0x30, R3, 0xf8, !PT ;  /* 0x0000003000037812 */ /* 0x000fe200078ef803 */
[----:B------:R-:W-:Y:S01]  /*06a0*/  @!UP2 UIMAD UR49, UR7, UR49, URZ ;  /* 0x000000310731a2a4 */ /* 0x000fe2000f8e023f */
[----:B------:R-:W-:Y:S01]  /*06b0*/  SHF.R.U32.HI R205, RZ, 0x3, R0 ;  /* 0x00000003ffcd7819 */ /* 0x000fe20000011600 */
[----:B------:R-:W-:Y:S01]  /*06c0*/  IMAD R0, R2, 0x800, R5 ;  /* 0x0000080002007824 */ /* 0x000fe200078e0205 */
[----:B------:R-:W-:Y:S01]  /*06d0*/  ISETP.NE.U32.AND P0, PT, R4, 0x1, PT ;  /* 0x000000010400780c */ /* 0x000fe20003f05070 */
[----:B------:R-:W-:Y:S01]  /*06e0*/  IMAD.SHL.U32 R6, R2, 0x8, RZ ;  /* 0x0000000802067824 */ /* 0x000fe200078e00ff */
[----:B------:R-:W-:Y:S01]  /*06f0*/  LOP3.LUT R209, R209, R205, RZ, 0x3c, !PT ;  /* 0x000000cdd1d17212 */ /* 0x000fe200078e3cff */
[----:B------:R-:W-:Y:S01]  /*0700*/  USHF.R.S32.HI UR48, URZ, 0x1f, UR41 ;  /* 0x0000001f3f307899 */ /* 0x000fe20008011429 */
[----:B------:R-:W-:Y:S01]  /*0710*/  LOP3.LUT R4, R3, 0x8, R14, 0xf8, !PT ;  /* 0x0000000803047812 */ /* 0x000fe200078ef80e */
[----:B------:R-:W-:Y:S01]  /*0720*/  IMAD.SHL.U32 R3, R9, 0x20, RZ ;  /* 0x0000002009037824 */ /* 0x000fe200078e00ff */
[----:B------:R-:W-:Y:S01]  /*0730*/  R2P PR, R7, 0x6 ;  /* 0x0000000607007804 */ /* 0x000fe20000000000 */
[----:B------:R-:W-:Y:S01]  /*0740*/  IMAD.IADD R209, R0, 0x1, R209 ;  /* 0x0000000100d17824 */ /* 0x000fe200078e02d1 */
[----:B------:R-:W-:Y:S01]  /*0750*/  LOP3.LUT R205, R5, R4, R205, 0xf6, !PT ;  /* 0x0000000405cd7212 */ /* 0x000fe200078ef6cd */
[----:B------:R-:W-:Y:S01]  /*0760*/  IMAD.SHL.U32 R4, R7, 0x40, RZ ;  /* 0x0000004007047824 */ /* 0x000fe200078e00ff */
[----:B------:R-:W-:Y:S01]  /*0770*/  LOP3.LUT R0, R3, 0x20, RZ, 0xc0, !PT ;  /* 0x0000002003007812 */ /* 0x000fe200078ec0ff */
[C---:B------:R-:W-:Y:S01]  /*0780*/  IMAD R5, R2.reuse, 0x200, R11 ;  /* 0x0000020002057824 */ /* 0x040fe200078e020b */
[----:B------:R-:W-:Y:S01]  /*0790*/  LOP3.LUT R3, R17, 0x7ffffffc, RZ, 0xc0, !PT ;  /* 0x7ffffffc11037812 */ /* 0x000fe200078ec0ff */
[----:B------:R-:W-:Y:S01]  /*07a0*/  IMAD.SHL.U32 R2, R2, 0x20, RZ ;  /* 0x0000002002027824 */ /* 0x000fe200078e00ff */
[----:B------:R-:W-:Y:S01]  /*07b0*/  LOP3.LUT R204, R0, 0x18, R6, 0xf8, !PT ;  /* 0x0000001800cc7812 */ /* 0x000fe200078ef806 */
[----:B------:R-:W-:Y:S01]  /*07c0*/  IMAD.SHL.U32 R209, R209, 0x2, RZ ;  /* 0x00000002d1d17824 */ /* 0x000fe200078e00ff */
[----:B------:R-:W-:Y:S01]  /*07d0*/  LEA.HI R0, R12, R13, RZ, 0x7 ;  /* 0x0000000d0c007211 */ /* 0x000fe200078f38ff */
[C---:B------:R-:W-:Y:S01]  /*07e0*/  IMAD.IADD R3, R13.reuse, 0x1, -R3 ;  /* 0x000000010d037824 */ /* 0x040fe200078e0a03 */
[----:B------:R1:W-:Y:S01]  /*07f0*/  STL [R1+0x10], R5 ;  /* 0x0000100501007387 */ /* 0x0003e20000100800 */
[----:B------:R-:W-:Y:S01]  /*0800*/  IMAD.SHL.U32 R13, R13, 0x2, RZ ;  /* 0x000000020d0d7824 */ /* 0x000fe200078e00ff */
[----:B------:R-:W-:Y:S01]  /*0810*/  SHF.R.S32.HI R0, RZ, 0x7, R0 ;  /* 0x00000007ff007819 */ /* 0x000fe20000011400 */
[----:B------:R-:W-:Y:S01]  /*0820*/  IMAD.SHL.U32 R3, R3, 0x2, RZ ;  /* 0x0000000203037824 */ /* 0x000fe200078e00ff */
[----:B------:R-:W-:Y:S01]  /*0830*/  SEL R222, R222, 0x10, !P0 ;  /* 0x00000010dede7807 */ /* 0x000fe20004000000 */
[----:B------:R-:W-:Y:S01]  /*0840*/  IMAD.U32 R14, RZ, RZ, UR14 ;  /* 0x0000000eff0e7e24 */ /* 0x000fe2000f8e00ff */
[----:B------:R-:W-:Y:S01]  /*0850*/  IADD3 R240, R232, 0x40, RZ ;  /* 0x00000040e8f07810 */ /* 0x000fe20007ffe0ff */
[--C-:B------:R-:W-:Y:S01]  /*0860*/  IMAD R8, R8, 0x400, R3.reuse ;  /* 0x0000040008087824 */ /* 0x100fe200078e0203 */
[----:B------:R-:W-:Y:S01]  /*0870*/  UMOV UR40, 0xffffc000 ;  /* 0xffffc00000287882 */ /* 0x000fe20000000000 */
[----:B------:R-:W-:-:S02]  /*0880*/  IMAD R6, R0, 0x1000, R3 ;  /* 0x0000100000067824 */ /* 0x000fc400078e0203 */
[----:B------:R-:W-:Y:S01]  /*0890*/  IMAD.SHL.U32 R3, R0, 0x8, RZ ;  /* 0x0000000800037824 */ /* 0x000fe200078e00ff */
[----:B------:R-:W-:Y:S01]  /*08a0*/  LOP3.LUT R0, R4, 0x1c0, RZ, 0xc0, !PT ;  /* 0x000001c004007812 */ /* 0x000fe200078ec0ff */
[----:B------:R-:W-:Y:S01]  /*08b0*/  IMAD R6, R218, 0x400, R6 ;  /* 0x00000400da067824 */ /* 0x000fe200078e0206 */
[----:B------:R-:W-:Y:S01]  /*08c0*/  LOP3.LUT R4, R2, 0x6, R13, 0xf8, !PT ;  /* 0x0000000602047812 */ /* 0x000fe200078ef80d */
[----:B------:R-:W-:Y:S01]  /*08d0*/  IMAD.SHL.U32 R205, R205, 0x2, RZ ;  /* 0x00000002cdcd7824 */ /* 0x000fe200078e00ff */
[----:B------:R-:W-:-:S03]  /*08e0*/  LOP3.LUT R3, R3, 0x8, RZ, 0xc0, !PT ;  /* 0x0000000803037812 */ /* 0x000fc600078ec0ff */
[----:B------:R2:W-:Y:S01]  /*08f0*/  STL [R1+0x2c], R4 ;  /* 0x00002c0401007387 */ /* 0x0005e20000100800 */
[----:B-1----:R-:W-:Y:S02]  /*0900*/  LOP3.LUT R5, R0, 0x20, R2, 0xf8, !PT ;  /* 0x0000002000057812 */ /* 0x002fe400078ef802 */
[----:B------:R-:W-:-:S04]  /*0910*/  SHF.R.U32.HI R2, RZ, 0x3, R0 ;  /* 0x00000003ff027819 */ /* 0x000fc80000011600 */
[----:B------:R-:W-:Y:S02]  /*0920*/  LOP3.LUT R5, R5, R2, RZ, 0x3c, !PT ;  /* 0x0000000205057212 */ /* 0x000fe400078e3cff */
[----:B------:R-:W-:Y:S02]  /*0930*/  LOP3.LUT R0, R2, R0, R3, 0x1e, !PT ;  /* 0x0000000002007212 */ /* 0x000fe400078e1e03 */
[----:B------:R-:W-:Y:S01]  /*0940*/  SHF.R.S32.HI R2, RZ, 0x2, R16 ;  /* 0x00000002ff027819 */ /* 0x000fe20000011410 */
[----:B------:R-:W-:Y:S02]  /*0950*/  IMAD.IADD R220, R5, 0x1, R6 ;  /* 0x0000000105dc7824 */ /* 0x000fe400078e0206 */
[----:B------:R-:W-:Y:S02]  /*0960*/  IMAD.IADD R8, R8, 0x1, R0 ;  /* 0x0000000108087824 */ /* 0x000fe400078e0200 */
[----:B------:R-:W-:Y:S02]  /*0970*/  IMAD R11, R218, 0x10, R2 ;  /* 0x00000010da0b7824 */ /* 0x000fe400078e0202 */
[----:B------:R-:W-:Y:S01]  /*0980*/  IMAD.SHL.U32 R0, R10, 0x40, RZ ;  /* 0x000000400a007824 */ /* 0x000fe200078e00ff */
[----:B------:R-:W-:Y:S01]  /*0990*/  LEA R8, R8, 0xc000, 0x1 ;  /* 0x0000c00008087811 */ /* 0x000fe200078e08ff */
[----:B--2---:R-:W-:Y:S01]  /*09a0*/  IMAD.SHL.U32 R4, R9, 0x10, RZ ;  /* 0x0000001009047824 */ /* 0x004fe200078e00ff */
[----:B------:R-:W-:Y:S01]  /*09b0*/  IADD3 R2, R11, -0x40, RZ ;  /* 0xffffffc00b027810 */ /* 0x000fe20007ffe0ff */
[----:B------:R-:W-:Y:S01]  /*09c0*/  STL [R1+0x38], R11 ;  /* 0x0000380b01007387 */ /* 0x000fe20000100800 */
[----:B------:R-:W-:Y:S01]  /*09d0*/  LOP3.LUT R0, R0, 0xfffffe00, RZ, 0xc0, !PT ;  /* 0xfffffe0000007812 */ /* 0x000fe200078ec0ff */
[----:B------:R-:W-:Y:S01]  /*09e0*/  IMAD.SHL.U32 R220, R220, 0x2, RZ ;  /* 0x00000002dcdc7824 */ /* 0x000fe200078e00ff */
[----:B------:R-:W-:Y:S01]  /*09f0*/  LOP3.LUT R7, R3, 0x10, R4, 0xf8, !PT ;  /* 0x0000001003077812 */ /* 0x000fe200078ef804 */
[----:B------:R-:W-:Y:S01]  /*0a00*/  IMAD.SHL.U32 R3, R15, 0x40, RZ ;  /* 0x000000400f037824 */ /* 0x000fe200078e00ff */
[----:B------:R-:W-:Y:S01]  /*0a10*/  SHF.R.S32.HI R6, RZ, 0x1f, R2 ;  /* 0x0000001fff067819 */ /* 0x000fe20000011402 */
[----:B------:R-:W-:-:S02]  /*0a20*/  IMAD R218, R218, 0x400, R0 ;  /* 0x00000400dada7824 */ /* 0x000fc400078e0200 */
[----:B------:R-:W-:Y:S01]  /*0a30*/  IMAD.SHL.U32 R5, R9, 0x8, RZ ;  /* 0x0000000809057824 */ /* 0x000fe200078e00ff */
[----:B------:R-:W-:Y:S01]  /*0a40*/  LOP3.LUT R3, R3, 0x1c0, RZ, 0xc0, !PT ;  /* 0x000001c003037812 */ /* 0x000fe200078ec0ff */
[----:B------:R-:W-:Y:S01]  /*0a50*/  IMAD.IADD R223, R220, 0x1, R222 ;  /* 0x00000001dcdf7824 */ /* 0x000fe200078e02de */
[----:B------:R-:W-:Y:S02]  /*0a60*/  SHF.L.U64.HI R2, R2, 0x2, R6 ;  /* 0x0000000202027819 */ /* 0x000fe40000010206 */
[--C-:B------:R-:W-:Y:S02]  /*0a70*/  SHF.R.U32.HI R4, RZ, 0x3, R3.reuse ;  /* 0x00000003ff047819 */ /* 0x100fe40000011603 */
[----:B------:R-:W-:Y:S01]  /*0a80*/  IADD3 R9, R8, 0x420, RZ ;  /* 0x0000042008097810 */ /* 0x000fe20007ffe0ff */
[----:B------:R1:W-:Y:S01]  /*0a90*/  STL [R1+0x28], R2 ;  /* 0x0000280201007387 */ /* 0x0003e20000100800 */
[----:B------:R-:W-:Y:S02]  /*0aa0*/  LOP3.LUT R204, R4, R204, R3, 0x1e, !PT ;  /* 0x000000cc04cc7212 */ /* 0x000fe400078e1e03 */
[----:B------:R-:W-:Y:S01]  /*0ab0*/  @P1 IADD3 R9, R8, 0x3e0, RZ ;  /* 0x000003e008091810 */ /* 0x000fe20007ffe0ff */
[----:B------:R-:W-:Y:S01]  /*0ac0*/  STL [R1+0x20], R8 ;  /* 0x0000200801007387 */ /* 0x000fe20000100800 */
[----:B------:R-:W-:-:S02]  /*0ad0*/  LOP3.LUT R204, R204, R0, RZ, 0xfc, !PT ;  /* 0x00000000cccc7212 */ /* 0x000fc400078efcff */
[----:B------:R-:W-:Y:S02]  /*0ae0*/  LOP3.LUT R5, R3, 0x8, R5, 0xf8, !PT ;  /* 0x0000000803057812 */ /* 0x000fe400078ef805 */
[----:B------:R-:W-:Y:S02]  /*0af0*/  LEA R204, R204, 0xc000, 0x1 ;  /* 0x0000c000cccc7811 */ /* 0x000fe400078e08ff */
[----:B------:R-:W-:-:S05]  /*0b00*/  LOP3.LUT R5, R5, R4, RZ, 0x3c, !PT ;  /* 0x0000000405057212 */ /* 0x000fca00078e3cff */
[----:B------:R-:W-:Y:S01]  /*0b10*/  IMAD.IADD R218, R218, 0x1, R5 ;  /* 0x00000001dada7824 */ /* 0x000fe200078e0205 */
[----:B-1----:R-:W-:-:S04]  /*0b20*/  LOP3.LUT R2, R4, R7, R3, 0x1e, !PT ;  /* 0x0000000704027212 */ /* 0x002fc800078e1e03 */
[----:B------:R-:W-:Y:S01]  /*0b30*/  LOP3.LUT R215, R2, R0, RZ, 0xfc, !PT ;  /* 0x0000000002d77212 */ /* 0x000fe200078efcff */
[----:B------:R-:W-:Y:S02]  /*0b40*/  IMAD.MOV.U32 R2, RZ, RZ, 0x20 ;  /* 0x00000020ff027424 */ /* 0x000fe400078e00ff */
[----:B------:R-:W-:-:S03]  /*0b50*/  IMAD.MOV.U32 R0, RZ, RZ, 0x40 ;  /* 0x00000040ff007424 */ /* 0x000fc600078e00ff */
[----:B------:R-:W-:Y:S02]  /*0b60*/  SEL R210, R2, 0xffffffe0, !P4 ;  /* 0xffffffe002d27807 */ /* 0x000fe40006000000 */
[----:B------:R-:W-:Y:S02]  /*0b70*/  SEL R211, R0, 0xffffffc0, !P3 ;  /* 0xffffffc000d37807 */ /* 0x000fe40005800000 */
[----:B------:R-:W-:Y:S01]  /*0b80*/  SEL R2, R2, 0xffffffe0, !P1 ;  /* 0xffffffe002027807 */ /* 0x000fe20004800000 */
[C---:B------:R-:W-:Y:S01]  /*0b90*/  IMAD.IADD R210, R209.reuse, 0x1, R210 ;  /* 0x00000001d1d27824 */ /* 0x040fe200078e02d2 */
[----:B------:R-:W-:Y:S01]  /*0ba0*/  SEL R0, R0, 0xffffffc0, !P2 ;  /* 0xffffffc000007807 */ /* 0x000fe20005000000 */
[----:B------:R-:W-:Y:S02]  /*0bb0*/  IMAD.IADD R212, R209, 0x1, R211 ;  /* 0x00000001d1d47824 */ /* 0x000fe400078e02d3 */
[----:B------:R-:W-:Y:S02]  /*0bc0*/  IMAD.IADD R221, R220, 0x1, R2 ;  /* 0x00000001dcdd7824 */ /* 0x000fe400078e0202 */
[----:B------:R-:W-:-:S02]  /*0bd0*/  IMAD.IADD R10, R2, 0x1, R8 ;  /* 0x00000001020a7824 */ /* 0x000fc400078e0208 */
[----:B------:R-:W-:Y:S02]  /*0be0*/  IMAD.IADD R2, R8, 0x1, R0 ;  /* 0x0000000108027824 */ /* 0x000fe400078e0200 */
[----:B------:R-:W-:Y:S01]  /*0bf0*/  IMAD.IADD R211, R211, 0x1, R210 ;  /* 0x00000001d3d37824 */ /* 0x000fe200078e02d2 */
[----:B------:R-:W-:Y:S01]  /*0c00*/  STL [R1+0x30], R10 ;  /* 0x0000300a01007387 */ /* 0x000fe20000100800 */
[----:B------:R-:W-:-:S03]  /*0c10*/  IMAD.IADD R222, R222, 0x1, R221 ;  /* 0x00000001dede7824 */ /* 0x000fc600078e02dd */
[----:B------:R1:W-:Y:S04]  /*0c20*/  STL [R1+0x24], R2 ;  /* 0x0000240201007387 */ /* 0x0003e80000100800 */
[----:B------:R2:W-:Y:S01]  /*0c30*/  STL [R1+0x40], R9 ;  /* 0x0000400901007387 */ /* 0x0005e20000100800 */
[----:B-1----:R-:W-:Y:S02]  /*0c40*/  IMAD.IADD R2, R10, 0x1, R0 ;  /* 0x000000010a027824 */ /* 0x002fe400078e0200 */
[----:B------:R-:W-:-:S03]  /*0c50*/  IMAD.IADD R0, R0, 0x1, R9 ;  /* 0x0000000100007824 */ /* 0x000fc600078e0209 */
[----:B------:R2:W-:Y:S04]  /*0c60*/  STL [R1+0x34], R2 ;  /* 0x0000340201007387 */ /* 0x0005e80000100800 */
[----:B------:R2:W-:Y:S02]  /*0c70*/  STL [R1+0x3c], R0 ;  /* 0x00003c0001007387 */ /* 0x0005e40000100800 */
.L_x_384:
[----:B------:R-:W-:Y:S02]  /*0c80*/  ULDC.64 UR6, c[0x0][0x240] ;  /* 0x0000900000067ab9 */ /* 0x000fe40000000a00 */
[----:B------:R-:W-:Y:S02]  /*0c90*/  UISETP.NE.U32.AND UP6, UPT, URZ, UR6, UPT ;  /* 0x000000063f00728c */ /* 0x000fe4000bfc5070 */
[----:B------:R-:W-:Y:S02]  /*0ca0*/  USHF.L.U32 UR13, UR33, 0x2, URZ ;  /* 0x00000002210d7899 */ /* 0x000fe4000800063f */
[----:B------:R-:W-:-:S02]  /*0cb0*/  USHF.R.S32.HI UR19, URZ, 0x1f, UR33 ;  /* 0x0000001f3f137899 */ /* 0x000fc40008011421 */
[----:B------:R-:W-:Y:S02]  /*0cc0*/  UISETP.NE.AND.EX UP6, UPT, URZ, UR7, UPT, UP6 ;  /* 0x000000073f00728c */ /* 0x000fe4000bfc5360 */
[----:B------:R-:W-:Y:S02]  /*0cd0*/  ULDC.64 UR10, c[0x0][0x250] ;  /* 0x00009400000a7ab9 */ /* 0x000fe40000000a00 */
[----:B------:R-:W-:Y:S02]  /*0ce0*/  UISETP.NE.U32.AND UP4, UPT, URZ, UR10, UPT ;  /* 0x0000000a3f00728c */ /* 0x000fe4000bf85070 */
[----:B------:R-:W-:Y:S01]  /*0cf0*/  USHF.L.U64.HI UR12, UR33, 0x2, UR19 ;  /* 0x00000002210c7899 */ /* 0x000fe20008010213 */
[----:B------:R-:W-:Y:S01]  /*0d00*/  PLOP3.LUT P2, PT, PT, PT, UP6, 0x80, 0x0 ;  /* 0x000000000000781c */ /* 0x000fe20003f4f068 */
[----:B------:R-:W-:Y:S02]  /*0d10*/  UIADD3 UR6, UP0, UR13, UR6, URZ ;  /* 0x000000060d067290 */ /* 0x000fe4000ff1e03f */
[----:B------:R-:W-:-:S02]  /*0d20*/  UISETP.NE.AND.EX UP4, UPT, URZ, UR11, UPT, UP4 ;  /* 0x0000000b3f00728c */ /* 0x000fc4000bf85340 */
[----:B------:R-:W-:Y:S02]  /*0d30*/  UIADD3.X UR7, UR12, UR7, URZ, UP0, !UPT ;  /* 0x000000070c077290 */ /* 0x000fe400087fe43f */
[----:B-12---:R-:W-:Y:S01]  /*0d40*/  IMAD.U32 R2, RZ, RZ, UR6 ;  /* 0x00000006ff027e24 */ /* 0x006fe2000f8e00ff */
[----:B------:R-:W-:Y:S01]  /*0d50*/  ULDC.U8 UR14, c[0x0][0x312] ;  /* 0x0000c480000e7ab9 */ /* 0x000fe20000000000 */
[----:B------:R-:W-:Y:S01]  /*0d60*/  PLOP3.LUT P0, PT, PT, PT, UP4, 0x80, 0x0 ;  /* 0x000000000000781c */ /* 0x000fe20003f0f048 */
[----:B------:R-:W-:Y:S01]  /*0d70*/  ULDC.64 UR8, c[0x0][0x248] ;  /* 0x0000920000087ab9 */ /* 0x000fe20000000a00 */
[----:B------:R-:W-:Y:S01]  /*0d80*/  IMAD.U32 R3, RZ, RZ, UR7 ;  /* 0x00000007ff037e24 */ /* 0x000fe2000f8e00ff */
[----:B------:R-:W-:Y:S02]  /*0d90*/  UISETP.NE.AND UP5, UPT, UR14, URZ, UPT ;  /* 0x0000003f0e00728c */ /* 0x000fe4000bfa5270 */
[----:B------:R-:W-:Y:S02]  /*0da0*/  @UP4 UIADD3 UR6, UP0, UR13, UR10, URZ ;  /* 0x0000000a0d064290 */ /* 0x000fe4000ff1e03f */
[----:B------:R1:W2:Y:S01]  /*0db0*/  @P2 LDG.E R7, [R2.64] ;  /* 0x0000000402072981 */ /* 0x0002a2000c1e1900 */
[----:B------:R-:W-:-:S02]  /*0dc0*/  UISETP.EQ.U32.AND UP1, UPT, URZ, UR8, UPT ;  /* 0x000000083f00728c */ /* 0x000fc4000bf22070 */
        /* <DEDUP_REMOVED lines=32> */
.L_x_314:
        /* <DEDUP_REMOVED lines=58> */
.L_x_316:
        /* <DEDUP_REMOVED lines=18> */
.L_x_317:
        /* <DEDUP_REMOVED lines=15> */
[----:B------:R-:W-:-:S04]  /*1580*/  @!UP1 UIMAD.WIDE.U32 UR8, UR33, UR8, URZ ;  /* 0x00000008210892a5 */ /* 0x000fc8000f8e003f */
[----:B------:R-:W-:Y:S02]  /*1590*/  @!UP1 UIADD3 UR29, UR9, UR7, URZ ;  /* 0x00000007091d9290 */ /* 0x000fe4000fffe03f */
[----:B------:R-:W-:Y:S01]  /*15a0*/  UIMAD UR7, UR19, UR12, UR52 ;  /* 0x0000000c130772a4 */ /* 0x000fe2000f8e0234 */
[----:B------:R-:W2:Y:S01]  /*15b0*/  S2UR UR12, SR_CTAID.X ;  /* 0x00000000000c79c3 */ /* 0x000ea20000002500 */
[----:B------:R-:W-:Y:S02]  /*15c0*/  @!UP1 UMOV UR25, UR8 ;  /* 0x0000000800199c82 */ /* 0x000fe40008000000 */
[----:B------:R-:W-:Y:S02]  /*15d0*/  UIADD3 UR7, UR45, UR7, URZ ;  /* 0x000000072d077290 */ /* 0x000fe4000fffe03f */
[----:B------:R-:W-:Y:S02]  /*15e0*/  UIMAD.WIDE.U32 UR8, UR36, UR17, URZ ;  /* 0x00000011240872a5 */ /* 0x000fe4000f8e003f */
[----:B------:R-:W-:Y:S01]  /*15f0*/  UIMAD UR7, UR36, UR7, UR51 ;  /* 0x00000007240772a4 */ /* 0x000fe2000f8e0233 */
[----:B-1----:R-:W-:Y:S01]  /*1600*/  IADD3 R2, R2, 0xffffffe, RZ ;  /* 0x0ffffffe02027810 */ /* 0x002fe20007ffe0ff */
[----:B------:R-:W-:-:S02]  /*1610*/  USEL UR15, UR42, UR8, !UP1 ;  /* 0x000000082a0f7287 */ /* 0x000fc4000c800000 */
[----:B------:R-:W-:Y:S01]  /*1620*/  UIADD3 UR20, UR43, UR7, URZ ;  /* 0x000000072b147290 */ /* 0x000fe2000fffe03f */
[----:B------:R-:W1:Y:S01]  /*1630*/  F2I.FTZ.U32.TRUNC.NTZ R3, R2 ;  /* 0x0000000200037305 */ /* 0x000e62000021f000 */
[----:B------:R-:W-:-:S04]  /*1640*/  UIMAD UR7, UR37, UR17, URZ ;  /* 0x00000011250772a4 */ /* 0x000fc8000f8e023f */
[----:B------:R-:W-:Y:S02]  /*1650*/  @UP1 UIADD3 UR20, UR9, UR7, URZ ;  /* 0x0000000709141290 */ /* 0x000fe4000fffe03f */
[----:B------:R-:W-:Y:S02]  /*1660*/  USHF.L.U64.HI UR7, UR33, 0x7, UR19 ;  /* 0x0000000721077899 */ /* 0x000fe40008010213 */
[----:B------:R-:W-:Y:S02]  /*1670*/  USHF.R.S32.HI UR19, URZ, 0x1f, UR23 ;  /* 0x0000001f3f137899 */ /* 0x000fe40008011417 */
        /* <DEDUP_REMOVED lines=41> */
.L_x_318:
[----:B------:R-:W-:Y:S02]  /*1910*/  UMOV UR10, UR50 ;  /* 0x00000032000a7c82 */ /* 0x000fe40008000000 */
.L_x_319:
[----:B------:R-:W1:Y:S01]  /*1920*/  S2R R18, SR_TID.X ;  /* 0x0000000000127919 */ /* 0x000e620000002100 */
[----:B------:R-:W-:Y:S01]  /*1930*/  UIADD3 UR8, UP5, UP4, UR8, UR41, UR47 ;  /* 0x0000002908087290 */ /* 0x000fe2000fcbe02f */
[----:B------:R-:W-:Y:S01]  /*1940*/  SHF.R.S32.HI R233, RZ, 0x1f, R232 ;  /* 0x0000001fffe97819 */ /* 0x000fe200000114e8 */
[----:B------:R-:W-:Y:S01]  /*1950*/  IMAD.U32 R8, RZ, RZ, UR38 ;  /* 0x00000026ff087e24 */ /* 0x000fe2000f8e00ff */
[----:B------:R-:W-:Y:S01]  /*1960*/  IADD3 R4, P0, R232, UR25, RZ ;  /* 0x00000019e8047c10 */ /* 0x000fe2000ff1e0ff */
[----:B------:R-:W-:Y:S01]  /*1970*/  UIADD3 UR17, UP1, UP0, UR12, UR8, UR15 ;  /* 0x000000080c117290 */ /* 0x000fe2000f83e00f */
[----:B------:R-:W-:Y:S01]  /*1980*/  BSSY B1, `(.L_x_315) ;  /* 0x000090f000017945 */ /* 0x000fe20003800000 */
[----:B------:R-:W-:Y:S01]  /*1990*/  UIADD3 UR12, UR14, UR10, URZ ;  /* 0x0000000a0e0c7290 */ /* 0x000fe2000fffe03f */
[----:B------:R-:W-:Y:S01]  /*19a0*/  IADD3.X R5, R233, UR29, RZ, P0, !PT ;  /* 0x0000001de9057c10 */ /* 0x000fe200087fe4ff */
[----:B------:R-:W-:-:S02]  /*19b0*/  ULDC.64 UR8, c[0x0][0x1a8] ;  /* 0x00006a0000087ab9 */ /* 0x000fc40000000a00 */
[----:B------:R-:W-:Y:S02]  /*19c0*/  UIMAD UR7, UR61, UR8, URZ ;  /* 0x000000083d0772a4 */ /* 0x000fe4000f8e023f */
[----:B------:R-:W-:Y:S02]  /*19d0*/  UIADD3 UR10, UR14, UR13, URZ ;  /* 0x0000000d0e0a7290 */ /* 0x000fe4000fffe03f */
[----:B------:R-:W-:Y:S02]  /*19e0*/  UIMAD UR15, UR38, UR9, UR7 ;  /* 0x00000009260f72a4 */ /* 0x000fe4000f8e0207 */
[----:B------:R-:W-:Y:S02]  /*19f0*/  UMOV UR25, 0x4 ;  /* 0x0000000400197882 */ /* 0x000fe40000000000 */
[----:B------:R-:W-:Y:S02]  /*1a00*/  ULDC.64 UR8, c[0x0][0x378] ;  /* 0x0000de0000087ab9 */ /* 0x000fe40000000a00 */
[----:B------:R-:W-:Y:S01]  /*1a10*/  UIMAD UR7, UR61, UR8, URZ ;  /* 0x000000083d0772a4 */ /* 0x000fe2000f8e023f */
[----:B-1----:R-:W-:-:S03]  /*1a20*/  SHF.R.S32.HI R19, RZ, 0x1f, R18 ;  /* 0x0000001fff137819 */ /* 0x002fc60000011412 */
[----:B------:R-:W-:Y:S01]  /*1a30*/  UIMAD UR11, UR38, UR9, UR7 ;  /* 0x00000009260b72a4 */ /* 0x000fe2000f8e0207 */
[----:B------:R-:W-:Y:S02]  /*1a40*/  LEA.HI R2, R19, R18, RZ, 0x3 ;  /* 0x0000001213027211 */ /* 0x000fe400078f18ff */
[----:B------:R-:W-:Y:S02]  /*1a50*/  ULDC.64 UR8, c[0x0][0x370] ;  /* 0x0000dc0000087ab9 */ /* 0x000fe40000000a00 */
[----:B------:R-:W-:Y:S01]  /*1a60*/  UIMAD UR7, UR32, UR8, URZ ;  /* 0x00000008200772a4 */ /* 0x000fe2000f8e023f */
[----:B------:R-:W-:Y:S01]  /*1a70*/  SHF.R.S32.HI R2, RZ, 0x3, R2 ;  /* 0x00000003ff027819 */ /* 0x000fe20000011402 */
[----:B------:R-:W-:Y:S02]  /*1a80*/  ULEA.HI.SX32 UR8, UR34, 0xffffffff, 0x1a ;  /* 0xffffffff22087891 */ /* 0x000fe4000f8fd23f */
[----:B------:R-:W-:Y:S01]  /*1a90*/  UIMAD UR7, UR14, UR9, UR7 ;  /* 0x000000090e0772a4 */ /* 0x000fe2000f8e0207 */
[----:B------:R-:W-:-:S02]  /*1aa0*/  SHF.R.S32.HI R17, RZ, 0x1f, R2 ;  /* 0x0000001fff117819 */ /* 0x000fc40000011402 */
[----:B------:R-:W-:-:S04]  /*1ab0*/  IADD3 R0, P1, R2, UR14, RZ ;  /* 0x0000000e02007c10 */ /* 0x000fc8000ff3e0ff */
[----:B------:R-:W-:Y:S01]  /*1ac0*/  IADD3.X R3, R17, UR32, RZ, P1, !PT ;  /* 0x0000002011037c10 */ /* 0x000fe20008ffe4ff */
[----:B------:R-:W-:-:S04]  /*1ad0*/  IMAD.WIDE.U32 R6, R0, c[0x0][0x190], R232 ;  /* 0x0000640000067a25 */ /* 0x000fc800078e00e8 */
[----:B------:R-:W-:Y:S01]  /*1ae0*/  IMAD R3, R3, c[0x0][0x190], RZ ;  /* 0x0000640003037a24 */ /* 0x000fe200078e02ff */
[----:B------:R-:W-:-:S03]  /*1af0*/  IADD3 R6, P1, R6, UR39, RZ ;  /* 0x0000002706067c10 */ /* 0x000fc6000ff3e0ff */
[----:B------:R-:W-:Y:S01]  /*1b00*/  IMAD R0, R0, c[0x0][0x194], R3 ;  /* 0x0000650000007a24 */ /* 0x000fe200078e0203 */
[----:B------:R-:W-:-:S04]  /*1b10*/  LEA.HI R3, R19, R18, RZ, 0x5 ;  /* 0x0000001213037211 */ /* 0x000fc800078f28ff */
[----:B------:R-:W-:Y:S01]  /*1b20*/  IADD3.X R7, R7, UR35, R0, P1, !PT ;  /* 0x0000002307077c10 */ /* 0x000fe20008ffe400 */
[----:B------:R-:W-:Y:S01]  /*1b30*/  IMAD.U32 R0, RZ, RZ, UR14 ;  /* 0x0000000eff007e24 */ /* 0x000fe2000f8e00ff */
[----:B------:R-:W-:-:S03]  /*1b40*/  ULDC.64 UR34, c[0x0][0x200] ;  /* 0x0000800000227ab9 */ /* 0x000fc60000000a00 */
[----:B------:R-:W-:-:S04]  /*1b50*/  IMAD.WIDE.U32 R4, R0, c[0x0][0x370], R4 ;  /* 0x0000dc0000047a25 */ /* 0x000fc800078e0004 */
[----:B------:R-:W-:Y:S01]  /*1b60*/  IMAD.U32 R0, RZ, RZ, UR38 ;  /* 0x00000026ff007e24 */ /* 0x000fe2000f8e00ff */
[----:B------:R-:W-:Y:S01]  /*1b70*/  IADD3 R5, R5, UR7, RZ ;  /* 0x0000000705057c10 */ /* 0x000fe2000fffe0ff */
[----:B------:R-:W-:Y:S01]  /*1b80*/  UIADD3.X UR7, UR28, UR48, UR53, UP5, UP4 ;  /* 0x000000301c077290 */ /* 0x000fe2000afe8435 */
[----:B------:R-:W-:Y:S01]  /*1b90*/  IMAD.WIDE.U32 R6, R8, c[0x0][0x1a8], R6 ;  /* 0x00006a0008067a25 */ /* 0x000fe200078e0006 */
[----:B------:R-:W-:Y:S02]  /*1ba0*/  UISETP.GE.AND UP4, UPT, UR31, 0x1, UPT ;  /* 0x000000011f00788c */ /* 0x000fe4000bf86270 */
[----:B------:R-:W-:Y:S01]  /*1bb0*/  UIADD3.X UR7, UR30, UR7, UR20, UP1, UP0 ;  /* 0x000000071e077290 */ /* 0x000fe20008fe0414 */
[----:B------:R-:W-:Y:S01]  /*1bc0*/  IMAD.WIDE.U32 R4, R0, c[0x0][0x378], R4 ;  /* 0x0000de0000047a25 */ /* 0x000fe200078e0004 */
[----:B------:R-:W-:Y:S02]  /*1bd0*/  LOP3.LUT R0, R3, 0xffffffe0, RZ, 0xc0, !PT ;  /* 0xffffffe003007812 */ /* 0x000fe400078ec0ff */
[----:B------:R-:W-:-:S02]  /*1be0*/  SHF.R.S32.HI R3, RZ, 0x5, R3 ;  /* 0x00000005ff037819 */ /* 0x000fc40000011403 */
[----:B------:R-:W-:Y:S01]  /*1bf0*/  PLOP3.LUT P0, PT, PT, PT, UP4, 0x80, 0x0 ;  /* 0x000000000000781c */ /* 0x000fe20003f0f048 */
[----:B------:R-:W-:Y:S01]  /*1c00*/  IMAD.IADD R0, R18, 0x1, -R0 ;  /* 0x0000000112007824 */ /* 0x000fe200078e0a00 */
[----:B------:R-:W-:Y:S01]  /*1c10*/  IADD3 R5, R5, UR11, RZ ;  /* 0x0000000b05057c10 */ /* 0x000fe2000fffe0ff */
[----:B------:R-:W-:Y:S01]  /*1c20*/  UIMAD.WIDE UR10, UR10, UR25, UR34 ;  /* 0x000000190a0a72a5 */ /* 0x000fe2000f8e0222 */
[----:B------:R-:W-:Y:S01]  /*1c30*/  IADD3 R14, R7, UR15, RZ ;  /* 0x0000000f070e7c10 */ /* 0x000fe2000fffe0ff */
[----:B------:R-:W-:Y:S01]  /*1c40*/  IMAD R9, R3, UR46, R0 ;  /* 0x0000002e03097c24 */ /* 0x000fe2000f8e0200 */
[----:B------:R-:W-:Y:S01]  /*1c50*/  ULDC.64 UR34, c[0x0][0x3c8] ;  /* 0x0000f20000227ab9 */ /* 0x000fe20000000a00 */
[----:B------:R-:W-:Y:S01]  /*1c60*/  IMAD R0, R17, c[0x0][0x370], RZ ;  /* 0x0000dc0011007a24 */ /* 0x000fe200078e02ff */
[----:B------:R-:W-:Y:S01]  /*1c70*/  LEA R10, P4, R6, c[0x0][0x160], 0x1 ;  /* 0x00005800060a7a11 */ /* 0x000fe200078808ff */
[----:B------:R-:W-:Y:S01]  /*1c80*/  IMAD.WIDE.U32 R4, R2, c[0x0][0x370], R4 ;  /* 0x0000dc0002047a25 */ /* 0x000fe200078e0004 */
[----:B------:R-:W-:-:S02]  /*1c90*/  UIMAD.WIDE UR12, UR12, UR25, UR34 ;  /* 0x000000190c0c72a5 */ /* 0x000fc4000f8e0222 */
[----:B------:R-:W-:Y:S01]  /*1ca0*/  LEA.HI.X R11, R6, c[0x0][0x164], R14, 0x1, P4 ;  /* 0x00005900060b7a11 */ /* 0x000fe200020f0c0e */
[----:B------:R-:W-:Y:S01]  /*1cb0*/  IMAD R3, R2, c[0x0][0x374], R0 ;  /* 0x0000dd0002037a24 */ /* 0x000fe200078e0200 */
[----:B------:R-:W-:Y:S02]  /*1cc0*/  IADD3 R0, P2, R9, UR17, RZ ;  /* 0x0000001109007c10 */ /* 0x000fe4000ff5e0ff */
[----:B------:R-:W-:Y:S01]  /*1cd0*/  LEA R8, P3, R4, c[0x0][0x330], 0x1 ;  /* 0x0000cc0004087a11 */ /* 0x000fe200078608ff */
[----:B------:R-:W-:Y:S01]  /*1ce0*/  IMAD.IADD R3, R5, 0x1, R3 ;  /* 0x0000000105037824 */ /* 0x000fe200078e0203 */
[----:B------:R-:W-:Y:S02]  /*1cf0*/  LEA R13, P1, R0, c[0x0][0x350], 0x2 ;  /* 0x0000d400000d7a11 */ /* 0x000fe400078210ff */
[----:B------:R-:W-:Y:S02]  /*1d00*/  LEA.HI.X.SX32 R12, R9, UR7, 0x1, P2 ;  /* 0x00000007090c7c11 */ /* 0x000fe400090f0eff */
[----:B------:R-:W-:-:S02]  /*1d10*/  LEA.HI.X R9, R4, c[0x0][0x334], R3, 0x1, P3 ;  /* 0x0000cd0004097a11 */ /* 0x000fc400018f0c03 */
[----:B------:R-:W-:Y:S01]  /*1d20*/  LEA.HI.X R12, R0, c[0x0][0x354], R12, 0x2, P1 ;  /* 0x0000d500000c7a11 */ /* 0x000fe200008f140c */
[----:B------:R-:W-:Y:S05]  /*1d30*/  @!P0 BRA `(.L_x_320) ;  /* 0x0000802000008947 */ /* 0x000fea0003800000 */
[----:B------:R-:W2:Y:S01]  /*1d40*/  LDL R20, [R1+0x10] ;  /* 0x0000100001147983 */ /* 0x000ea20000100800 */
[----:B------:R-:W-:Y:S01]  /*1d50*/  PLOP3.LUT P0, PT, PT, PT, UP3, 0x80, 0x0 ;  /* 0x000000000000781c */ /* 0x000fe20003f0f038 */
[----:B------:R-:W-:Y:S01]  /*1d60*/  UMOV UR7, UR8 ;  /* 0x0000000800077c82 */ /* 0x000fe20008000000 */
[----:B------:R-:W-:Y:S01]  /*1d70*/  BSSY B0, `(.L_x_321) ;  /* 0x0000021000007945 */ /* 0x000fe20003800000 */
[----:B------:R-:W-:Y:S01]  /*1d80*/  UIMAD UR8, UR7, -0x40, UR31 ;  /* 0xffffffc0070878a4 */ /* 0x000fe2000f8e021f */
[----:B------:R-:W-:Y:S01]  /*1d90*/  MOV R230, R10 ;  /* 0x0000000a00e67202 */ /* 0x000fe20000000f00 */
[----:B------:R-:W-:Y:S01]  /*1da0*/  ULEA.HI UR9, UR7, UR7, URZ, 0x1 ;  /* 0x0000000707097291 */ /* 0x000fe2000f8f083f */
[----:B------:R-:W-:Y:S01]  /*1db0*/  IMAD.MOV.U32 R231, RZ, RZ, R11 ;  /* 0x000000ffffe77224 */ /* 0x000fe200078e000b */
[----:B------:R-:W-:Y:S01]  /*1dc0*/  MOV R228, R8 ;  /* 0x0000000800e47202 */ /* 0x000fe20000000f00 */
[----:B------:R-:W-:-:S05]  /*1dd0*/  IMAD.MOV.U32 R229, RZ, RZ, R9 ;  /* 0x000000ffffe57224 */ /* 0x000fca00078e0009 */
[----:B------:R-:W-:Y:S01]  /*1de0*/  @P0 BAR.SYNC.DEFER_BLOCKING 0x0 ;  /* 0x0000000000000b1d */ /* 0x000fe20000010000 */
[----:B------:R-:W-:Y:S01]  /*1df0*/  ISETP.GE.AND P1, PT, R2, UR8, PT ;  /* 0x0000000802007c0c */ /* 0x000fe2000bf26270 */
[----:B------:R-:W-:Y:S01]  /*1e00*/  ULOP3.LUT UR9, UR9, 0xfffffffe, URZ, 0xc0, !UPT ;  /* 0xfffffffe09097892 */ /* 0x000fe2000f8ec03f */
[----:B------:R-:W-:Y:S01]  /*1e10*/  MOV R225, R13 ;  /* 0x0000000d00e17202 */ /* 0x000fe20000000f00 */
[----:B------:R-:W-:Y:S02]  /*1e20*/  IMAD.MOV.U32 R224, RZ, RZ, R12 ;  /* 0x000000ffffe07224 */ /* 0x000fe400078e000c */
[----:B------:R-:W-:-:S03]  /*1e30*/  UIADD3 UR14, UR7, -UR9, URZ ;  /* 0x80000009070e7290 */ /* 0x000fc6000fffe03f */
[----:B------:R-:W-:Y:S02]  /*1e40*/  UMOV UR9, UR11 ;  /* 0x0000000b00097c82 */ /* 0x000fe40008000000 */
[----:B------:R-:W-:Y:S02]  /*1e50*/  UISETP.NE.AND UP0, UPT, UR14, 0x1, UPT ;  /* 0x000000010e00788c */ /* 0x000fe4000bf05270 */
[----:B------:R-:W-:Y:S01]  /*1e60*/  UMOV UR11, UR13 ;  /* 0x0000000d000b7c82 */ /* 0x000fe20008000000 */
[----:B--2---:R-:W-:-:S05]  /*1e70*/  IMAD.SHL.U32 R0, R20, 0x2, RZ ;  /* 0x0000000214007824 */ /* 0x004fca00078e00ff */
        /* <DEDUP_REMOVED lines=16> */
.L_x_322:
[----:B------:R-:W-:Y:S05]  /*1f80*/  BSYNC B0 ;  /* 0x0000000000007941 */ /* 0x000fea0003800000 */
.L_x_321:
[----:B------:R-:W-:Y:S01]  /*1f90*/  IADD3 R12, R2, 0x20, RZ ;  /* 0x00000020020c7810 */ /* 0x000fe20007ffe0ff */
[----:B------:R-:W-:Y:S03]  /*1fa0*/  BSSY B0, `(.L_x_323) ;  /* 0x000001c000007945 */ /* 0x000fe60003800000 */
[----:B------:R-:W-:-:S13]  /*1fb0*/  ISETP.GE.AND P0, PT, R12, UR8, PT ;  /* 0x000000080c007c0c */ /* 0x000fda000bf06270 */
[----:B------:R4:W-:Y:S04]  /*1fc0*/  @P0 STS.128 [R0+0x9000], RZ ;  /* 0x009000ff00000388 */ /* 0x0009e80000000c00 */
[----:B------:R4:W-:Y:S01]  /*1fd0*/  @P0 STS.128 [R0+0xb000], RZ ;  /* 0x00b000ff00000388 */ /* 0x0009e20000000c00 */
[----:B------:R-:W-:Y:S05]  /*1fe0*/  @P0 BRA `(.L_x_324) ;  /* 0x0000017000000947 */ /* 0x000fea0003800000 */
[----:B------:R-:W-:Y:S02]  /*1ff0*/  ISETP.GE.AND P3, PT, R232, c[0x0][0x220], PT ;  /* 0x00008800e8007a0c */ /* 0x000fe40003f66270 */
[----:B------:R-:W-:-:S11]  /*2000*/  ISETP.GE.AND P2, PT, R240, c[0x0][0x220], PT ;  /* 0x00008800f0007a0c */ /* 0x000fd60003f46270 */
[----:B------:R-:W-:Y:S01]  /*2010*/  @!P3 IMAD.MOV.U32 R9, RZ, RZ, c[0x0][0x370] ;  /* 0x0000dc00ff09b624 */ /* 0x000fe200078e00ff */
[----:B------:R1:W-:Y:S01]  /*2020*/  @P3 STS.128 [R0+0x9000], RZ ;  /* 0x009000ff00003388 */ /* 0x0003e20000000c00 */
[----:B------:R-:W-:-:S03]  /*2030*/  @!P3 IMAD.MOV.U32 R10, RZ, RZ, c[0x0][0x374] ;  /* 0x0000dd00ff0ab624 */ /* 0x000fc600078e00ff */
[----:B------:R-:W-:-:S04]  /*2040*/  @!P3 LEA R8, P4, R9, R228, 0x6 ;  /* 0x000000e40908b211 */ /* 0x000fc800078830ff */
[----:B------:R-:W-:-:S05]  /*2050*/  @!P3 LEA.HI.X R9, R9, R229, R10, 0x6, P4 ;  /* 0x000000e50909b211 */ /* 0x000fca00020f340a */
[----:B------:R-:W-:Y:S01]  /*2060*/  @!PT LDS RZ, [RZ] ;  /* 0x00000000fffff984 */ /* 0x000fe20000000800 */
[----:B------:R-:W-:Y:S01]  /*2070*/  @!PT LDS RZ, [RZ] ;  /* 0x00000000fffff984 */ /* 0x000fe20000000800 */
[----:B------:R-:W-:Y:S01]  /*2080*/  @!PT LDS RZ, [RZ] ;  /* 0x00000000fffff984 */ /* 0x000fe20000000800 */
[----:B------:R1:W-:Y:S04]  /*2090*/  @!P3 LDGSTS.E.BYPASS.LTC128B.128 [R0+0x9000], [R8.64] ;  /* 0x090000000800bfae */ /* 0x0003e8000b901d44 */
[----:B------:R1:W-:Y:S01]  /*20a0*/  @P2 STS.128 [R0+0xb000], RZ ;  /* 0x00b000ff00002388 */ /* 0x0003e20000000c00 */
[----:B------:R-:W-:Y:S05]  /*20b0*/  @P2 BRA `(.L_x_324) ;  /* 0x000000a000002947 */ /* 0x000fea0003800000 */
[----:B-1----:R-:W-:Y:S02]  /*20c0*/  IMAD.MOV.U32 R8, RZ, RZ, c[0x0][0x370] ;  /* 0x0000dc00ff087624 */ /* 0x002fe400078e00ff */
        /* <DEDUP_REMOVED lines=9> */
.L_x_324:
[----:B------:R-:W-:Y:S05]  /*2160*/  BSYNC B0 ;  /* 0x0000000000007941 */ /* 0x000fea0003800000 */
.L_x_323:
[----:B------:R-:W-:Y:S01]  /*2170*/  PLOP3.LUT P2, PT, PT, PT, UP0, 0x80, 0x0 ;  /* 0x000000000000781c */ /* 0x000fe20003f4f008 */
[----:B------:R-:W-:Y:S01]  /*2180*/  BSSY B0, `(.L_x_325) ;  /* 0x0000021000007945 */ /* 0x000fe20003800000 */
[----:B------:R-:W-:-:S04]  /*2190*/  IADD3 R3, R20, 0x2000, RZ ;  /* 0x0000200014037810 */ /* 0x000fc80007ffe0ff */
        /* <DEDUP_REMOVED lines=12> */
.L_x_326:
        /* <DEDUP_REMOVED lines=19> */
.L_x_327:
[----:B------:R-:W-:Y:S05]  /*2390*/  BSYNC B0 ;  /* 0x0000000000007941 */ /* 0x000fea0003800000 */
.L_x_325:
[----:B------:R-:W-:Y:S01]  /*23a0*/  MOV R217, 0x20 ;  /* 0x0000002000d97802 */ /* 0x000fe20000000f00 */
[----:B------:R-:W-:Y:S04]  /*23b0*/  BSSY B0, `(.L_x_328) ;  /* 0x0000028000007945 */ /* 0x000fe80003800000 */
[----:B------:R-:W-:-:S02]  /*23c0*/  IMAD R10, R217, c[0x0][0x194], RZ ;  /* 0x00006500d90a7a24 */ /* 0x000fc400078e02ff */
[----:B-1----:R-:W-:Y:S01]  /*23d0*/  IMAD.WIDE.U32 R8, R217, c[0x0][0x190], RZ ;  /* 0x00006400d9087a25 */ /* 0x002fe200078e00ff */
        /* <DEDUP_REMOVED lines=10> */
.L_x_329:
        /* <DEDUP_REMOVED lines=21> */
[----:B-1----:R-:W-:-:S04]  /*25d0*/  LEA R4, P0, R6, c[0x0][0x160], 0x1 ;  /* 0x0000580006047a11 */ /* 0x002fc800078008ff */
[----:B------:R-:W-:-:S05]  /*25e0*/  LEA.HI.X R5, R6, c[0x0][0x164], R3, 0x1, P0 ;  /* 0x0000590006057a11 */ /* 0x000fca00000f0c03 */
[----:B------:R-:W-:Y:S01]  /*25f0*/  @!PT LDS RZ, [RZ] ;  /* 0x00000000fffff984 */ /* 0x000fe20000000800 */
[----:B------:R-:W-:Y:S01]  /*2600*/  @!PT LDS RZ, [RZ] ;  /* 0x00000000fffff984 */ /* 0x000fe20000000800 */
[----:B------:R-:W-:Y:S01]  /*2610*/  @!PT LDS RZ, [RZ] ;  /* 0x00000000fffff984 */ /* 0x000fe20000000800 */
[----:B------:R1:W-:Y:S04]  /*2620*/  LDGSTS.E.BYPASS.LTC128B.128 [R219+0x3000], [R4.64+0x80] ;  /* 0x0300008004db7fae */ /* 0x0003e8000b901d44 */
.L_x_330:
[----:B------:R-:W-:Y:S05]  /*2630*/  BSYNC B0 ;  /* 0x0000000000007941 */ /* 0x000fea0003800000 */
.L_x_328:
[----:B--2---:R-:W2:Y:S01]  /*2640*/  LDL R14, [R1+0x38] ;  /* 0x00003800010e7983 */ /* 0x004ea20000100800 */
[----:B------:R-:W-:Y:S01]  /*2650*/  IMAD.MOV.U32 R249, RZ, RZ, 0x7f800000 ;  /* 0x7f800000fff97424 */ /* 0x000fe200078e00ff */
[----:B------:R-:W-:Y:S01]  /*2660*/  ULDC.64 UR14, c[0x0][0x198] ;  /* 0x00006600000e7ab9 */ /* 0x000fe20000000a00 */
[----:B------:R-:W-:Y:S01]  /*2670*/  IMAD.MOV.U32 R250, RZ, RZ, 0x7f800000 ;  /* 0x7f800000fffa7424 */ /* 0x000fe200078e00ff */
[----:B------:R-:W-:Y:S01]  /*2680*/  UIMAD UR13, UR19, UR14, URZ ;  /* 0x0000000e130d72a4 */ /* 0x000fe2000f8e023f */
[----:B------:R-:W-:Y:S02]  /*2690*/  IMAD.MOV.U32 R247, RZ, RZ, 0x7f800000 ;  /* 0x7f800000fff77424 */ /* 0x000fe400078e00ff */
[----:B------:R-:W-:Y:S01]  /*26a0*/  IMAD.U32 R11, RZ, RZ, UR23 ;  /* 0x00000017ff0b7e24 */ /* 0x000fe2000f8e00ff */
[----:B------:R-:W-:Y:S01]  /*26b0*/  UIMAD UR13, UR23, UR15, UR13 ;  /* 0x0000000f170d72a4 */ /* 0x000fe2000f8e020d */
[----:B------:R-:W-:Y:S01]  /*26c0*/  IMAD.MOV.U32 R248, RZ, RZ, 0x7f800000 ;  /* 0x7f800000fff87424 */ /* 0x000fe200078e00ff */
[----:B------:R-:W-:Y:S01]  /*26d0*/  BSSY B0, `(.L_x_331) ;  /* 0x0000038000007945 */ /* 0x000fe20003800000 */
[----:B--2---:R-:W-:-:S02]  /*26e0*/  IADD3 R3, R14, 0x28, RZ ;  /* 0x000000280e037810 */ /* 0x004fc40007ffe0ff */
[C---:B-1----:R-:W-:Y:S02]  /*26f0*/  IADD3 R4, R14.reuse, 0x8, RZ ;  /* 0x000000080e047810 */ /* 0x042fe40007ffe0ff */
[----:B------:R-:W-:Y:S02]  /*2700*/  ISETP.GE.AND P3, PT, R3, UR8, PT ;  /* 0x0000000803007c0c */ /* 0x000fe4000bf66270 */
[----:B------:R-:W-:Y:S02]  /*2710*/  IADD3 R5, R14, 0x20, RZ ;  /* 0x000000200e057810 */ /* 0x000fe40007ffe0ff */
[----:B------:R-:W-:Y:S01]  /*2720*/  ISETP.GE.AND P5, PT, R4, UR8, PT ;  /* 0x0000000804007c0c */ /* 0x000fe2000bfa6270 */
[C---:B------:R-:W-:Y:S01]  /*2730*/  IMAD.SHL.U32 R4, R14.reuse, 0x4, RZ ;  /* 0x000000040e047824 */ /* 0x040fe200078e00ff */
[----:B------:R-:W-:Y:S02]  /*2740*/  ISETP.GE.AND P6, PT, R14, UR8, PT ;  /* 0x000000080e007c0c */ /* 0x000fe4000bfc6270 */
[----:B------:R-:W-:-:S02]  /*2750*/  SHF.R.S32.HI R13, RZ, 0x1f, R14 ;  /* 0x0000001fff0d7819 */ /* 0x000fc4000001140e */
[----:B------:R-:W-:Y:S02]  /*2760*/  ISETP.GE.AND P4, PT, R5, UR8, PT ;  /* 0x0000000805007c0c */ /* 0x000fe4000bf86270 */
[----:B------:R-:W-:Y:S02]  /*2770*/  SHF.R.S32.HI R5, RZ, 0x1f, R3 ;  /* 0x0000001fff057819 */ /* 0x000fe40000011403 */
[C---:B------:R-:W-:Y:S02]  /*2780*/  @!P3 LEA R6, P0, R3.reuse, UR10, 0x2 ;  /* 0x0000000a0306bc11 */ /* 0x040fe4000f8010ff */
[----:B------:R-:W-:Y:S02]  /*2790*/  IADD3 R4, P1, R4, UR10, RZ ;  /* 0x0000000a04047c10 */ /* 0x000fe4000ff3e0ff */
[----:B------:R-:W-:Y:S01]  /*27a0*/  SHF.L.U64.HI R8, R14, 0x2, R13 ;  /* 0x000000020e087819 */ /* 0x000fe2000001020d */
[----:B------:R-:W-:Y:S01]  /*27b0*/  UIMAD UR8, UR18, -0x80, UR6 ;  /* 0xffffff80120878a4 */ /* 0x000fe2000f8e0206 */
[----:B------:R-:W-:-:S02]  /*27c0*/  @!P3 LEA.HI.X R7, R3, UR9, R5, 0x2, P0 ;  /* 0x000000090307bc11 */ /* 0x000fc400080f1405 */
[----:B------:R-:W-:Y:S01]  /*27d0*/  IADD3.X R5, R8, UR9, RZ, P1, !PT ;  /* 0x0000000908057c10 */ /* 0x000fe20008ffe4ff */
[----:B------:R-:W-:Y:S02]  /*27e0*/  IMAD.U32 R3, RZ, RZ, UR13 ;  /* 0x0000000dff037e24 */ /* 0x000fe4000f8e00ff */
[----:B------:R1:W5:Y:S04]  /*27f0*/  @!P3 LDG.E R248, [R6.64] ;  /* 0x0000000406f8b981 */ /* 0x000368000c1e1900 */
[----:B------:R2:W5:Y:S01]  /*2800*/  @!P6 LDG.E R249, [R4.64] ;  /* 0x0000000404f9e981 */ /* 0x000562000c1e1900 */
[----:B------:R-:W-:-:S03]  /*2810*/  ISETP.GE.AND P6, PT, R2, UR8, PT ;  /* 0x0000000802007c0c */ /* 0x000fc6000bfc6270 */
[----:B------:R2:W5:Y:S04]  /*2820*/  @!P5 LDG.E R250, [R4.64+0x20] ;  /* 0x0000200404fad981 */ /* 0x000568000c1e1900 */
[----:B------:R2:W5:Y:S06]  /*2830*/  @!P4 LDG.E R247, [R4.64+0x80] ;  /* 0x0000800404f7c981 */ /* 0x00056c000c1e1900 */
[----:B------:R3:W-:Y:S04]  /*2840*/  @P6 STS.128 [R0+0xc000], RZ ;  /* 0x00c000ff00006388 */ /* 0x0007e80000000c00 */
[----:B------:R3:W-:Y:S01]  /*2850*/  @P6 STS.128 [R0+0x10000], RZ ;  /* 0x010000ff00006388 */ /* 0x0007e20000000c00 */
[----:B--2---:R-:W-:-:S05]  /*2860*/  IMAD.WIDE.U32 R4, R11, c[0x0][0x198], R232 ;  /* 0x000066000b047a25 */ /* 0x004fca00078e00e8 */
[----:B-1----:R-:W-:-:S04]  /*2870*/  IADD3 R6, P0, R4, UR21, RZ ;  /* 0x0000001504067c10 */ /* 0x002fc8000ff1e0ff */
[----:B------:R-:W-:Y:S01]  /*2880*/  IADD3.X R7, R5, UR27, R3, P0, !PT ;  /* 0x0000001b05077c10 */ /* 0x000fe200087fe403 */
[----:B------:R-:W-:-:S04]  /*2890*/  IMAD R3, R16, c[0x0][0x1b0], RZ ;  /* 0x00006c0010037a24 */ /* 0x000fc800078e02ff */
[C---:B------:R-:W-:Y:S02]  /*28a0*/  IMAD R3, R15.reuse, c[0x0][0x1b4], R3 ;  /* 0x00006d000f037a24 */ /* 0x040fe400078e0203 */
[----:B------:R-:W-:-:S04]  /*28b0*/  IMAD.WIDE.U32 R6, R15, c[0x0][0x1b0], R6 ;  /* 0x00006c000f067a25 */ /* 0x000fc800078e0006 */
[----:B------:R-:W-:Y:S01]  /*28c0*/  IMAD.IADD R10, R7, 0x1, R3 ;  /* 0x00000001070a7824 */ /* 0x000fe200078e0203 */
[----:B------:R-:W-:Y:S05]  /*28d0*/  @P6 BRA `(.L_x_332) ;  /* 0x0000017000006947 */ /* 0x000fea0003800000 */
[----:B---3--:R-:W-:Y:S01]  /*28e0*/  ISETP.GE.AND P1, PT, R232, c[0x0][0x220], PT ;  /* 0x00008800e8007a0c */ /* 0x008fe20003f26270 */
        /* <DEDUP_REMOVED lines=22> */
.L_x_332:
[----:B---3--:R-:W-:Y:S05]  /*2a50*/  BSYNC B0 ;  /* 0x0000000000007941 */ /* 0x008fea0003800000 */
.L_x_331:
[----:B------:R-:W-:Y:S01]  /*2a60*/  ISETP.GE.AND P5, PT, R12, UR8, PT ;  /* 0x000000080c007c0c */ /* 0x000fe2000bfa6270 */
[----:B------:R-:W-:-:S12]  /*2a70*/  BSSY B0, `(.L_x_333) ;  /* 0x000001d000007945 */ /* 0x000fd80003800000 */
        /* <DEDUP_REMOVED lines=8> */
[----:B-1----:R-:W-:Y:S02]  /*2b00*/  IMAD R8, R4, c[0x0][0x198], RZ ;  /* 0x0000660004087a24 */ /* 0x002fe400078e02ff */
[----:B------:R-:W-:-:S04]  /*2b10*/  IMAD.MOV.U32 R4, RZ, RZ, R6 ;  /* 0x000000ffff047224 */ /* 0x000fc800078e0006 */
[C---:B------:R-:W-:Y:S01]  /*2b20*/  IMAD.WIDE.U32 R4, R3.reuse, c[0x0][0x198], R4 ;  /* 0x0000660003047a25 */ /* 0x040fe200078e0004 */
[----:B------:R1:W-:Y:S03]  /*2b30*/  @P1 STS.128 [R0+0xd000], RZ ;  /* 0x00d000ff00001388 */ /* 0x0003e60000000c00 */
[----:B------:R-:W-:Y:S01]  /*2b40*/  IMAD R3, R3, c[0x0][0x19c], R8 ;  /* 0x0000670003037a24 */ /* 0x000fe200078e0208 */
[----:B------:R-:W-:-:S03]  /*2b50*/  @!P1 LEA R8, P3, R4, c[0x0][0x168], 0x1 ;  /* 0x00005a0004089a11 */ /* 0x000fc600078608ff */
        /* <DEDUP_REMOVED lines=14> */
.L_x_334:
[----:B------:R-:W-:Y:S05]  /*2c40*/  BSYNC B0 ;  /* 0x0000000000007941 */ /* 0x000fea0003800000 */
.L_x_333:
[----:B------:R-:W-:Y:S01]  /*2c50*/  IADD3 R3, R2, 0x40, RZ ;  /* 0x0000004002037810 */ /* 0x000fe20007ffe0ff */
[----:B------:R-:W-:Y:S03]  /*2c60*/  BSSY B0, `(.L_x_335) ;  /* 0x000001e000007945 */ /* 0x000fe60003800000 */
[----:B------:R-:W-:-:S13]  /*2c70*/  ISETP.GE.AND P4, PT, R3, UR8, PT ;  /* 0x0000000803007c0c */ /* 0x000fda000bf86270 */
        /* <DEDUP_REMOVED lines=28> */
.L_x_336:
[----:B------:R-:W-:Y:S05]  /*2e40*/  BSYNC B0 ;  /* 0x0000000000007941 */ /* 0x000fea0003800000 */
.L_x_335:
        /* <DEDUP_REMOVED lines=9> */
[----:B------:R-:W-:-:S04]  /*2ee0*/  IMAD.X R4, RZ, RZ, R17, P0 ;  /* 0x000000ffff047224 */ /* 0x000fc800000e0611 */
[----:B------:R-:W-:Y:S02]  /*2ef0*/  IMAD R4, R4, c[0x0][0x198], RZ ;  /* 0x0000660004047a24 */ /* 0x000fe400078e02ff */
[----:B------:R-:W-:-:S04]  /*2f00*/  IMAD.WIDE.U32 R6, R3, c[0x0][0x198], R6 ;  /* 0x0000660003067a25 */ /* 0x000fc800078e0006 */
[----:B------:R-:W-:Y:S01]  /*2f10*/  IMAD R3, R3, c[0x0][0x19c], R4 ;  /* 0x0000670003037a24 */ /* 0x000fe200078e0204 */
[----:B------:R-:W-:Y:S01]  /*2f20*/  @!P1 LEA R4, P0, R6, c[0x0][0x168], 0x1 ;  /* 0x00005a0006049a11 */ /* 0x000fe200078008ff */
[----:B------:R1:W-:Y:S02]  /*2f30*/  @P1 STS.128 [R0+0xf000], RZ ;  /* 0x00f000ff00001388 */ /* 0x0003e40000000c00 */
[----:B------:R-:W-:-:S05]  /*2f40*/  IMAD.IADD R3, R7, 0x1, R3 ;  /* 0x0000000107037824 */ /* 0x000fca00078e0203 */
[----:B------:R-:W-:Y:S02]  /*2f50*/  @!P1 LEA.HI.X R5, R6, c[0x0][0x16c], R3, 0x1, P0 ;  /* 0x00005b0006059a11 */ /* 0x000fe400000f0c03 */
[----:B------:R-:W-:-:S03]  /*2f60*/  ISETP.GE.AND P0, PT, R240, c[0x0][0x220], PT ;  /* 0x00008800f0007a0c */ /* 0x000fc60003f06270 */
[----:B------:R-:W-:Y:S01]  /*2f70*/  @!PT LDS RZ, [RZ] ;  /* 0x00000000fffff984 */ /* 0x000fe20000000800 */
[----:B------:R-:W-:Y:S01]  /*2f80*/  @!PT LDS RZ, [RZ] ;  /* 0x00000000fffff984 */ /* 0x000fe20000000800 */
[----:B------:R-:W-:Y:S01]  /*2f90*/  @!PT LDS RZ, [RZ] ;  /* 0x00000000fffff984 */ /* 0x000fe20000000800 */
[----:B------:R1:W-:Y:S10]  /*2fa0*/  @!P1 LDGSTS.E.BYPASS.LTC128B.128 [R0+0xf000], [R4.64] ;  /* 0x0f00000004009fae */ /* 0x0003f4000b901d44 */
        /* <DEDUP_REMOVED lines=8> */
.L_x_338:
[----:B------:R-:W-:Y:S05]  /*3030*/  BSYNC B0 ;  /* 0x0000000000007941 */ /* 0x000fea0003800000 */
.L_x_337:
[----:B------:R-:W-:Y:S01]  /*3040*/  ULDC.64 UR14, c[0x0][0x1a0] ;  /* 0x00006800000e7ab9 */ /* 0x000fe20000000a00 */
[----:B------:R1:W-:Y:S01]  /*3050*/  @P6 STS.128 [R0+0x14000], RZ ;  /* 0x014000ff00006388 */ /* 0x0003e20000000c00 */
[----:B------:R-:W-:Y:S01]  /*3060*/  UIMAD UR8, UR19, UR14, URZ ;  /* 0x0000000e130872a4 */ /* 0x000fe2000f8e023f */
[----:B-1----:R-:W-:Y:S01]  /*3070*/  IMAD.WIDE.U32 R4, R11, c[0x0][0x1a0], R232 ;  /* 0x000068000b047a25 */ /* 0x002fe200078e00e8 */
[----:B------:R-:W-:Y:S01]  /*3080*/  BSSY B0, `(.L_x_339) ;  /* 0x0000022000007945 */ /* 0x000fe20003800000 */
[----:B------:R1:W-:Y:S01]  /*3090*/  @P6 STS.128 [R0+0x18000], RZ ;  /* 0x018000ff00006388 */ /* 0x0003e20000000c00 */
[----:B------:R-:W-:Y:S02]  /*30a0*/  UIMAD UR8, UR23, UR15, UR8 ;  /* 0x0000000f170872a4 */ /* 0x000fe4000f8e0208 */
[----:B------:R-:W-:-:S04]  /*30b0*/  IADD3 R6, P0, R4, UR24, RZ ;  /* 0x0000001804067c10 */ /* 0x000fc8000ff1e0ff */
[----:B------:R-:W-:-:S04]  /*30c0*/  MOV R3, UR8 ;  /* 0x0000000800037c02 */ /* 0x000fc80008000f00 */
[----:B------:R-:W-:Y:S01]  /*30d0*/  IADD3.X R7, R5, UR26, R3, P0, !PT ;  /* 0x0000001a05077c10 */ /* 0x000fe200087fe403 */
[----:B------:R-:W-:-:S04]  /*30e0*/  IMAD R3, R16, c[0x0][0x1b8], RZ ;  /* 0x00006e0010037a24 */ /* 0x000fc800078e02ff */
[C---:B------:R-:W-:Y:S02]  /*30f0*/  IMAD R3, R15.reuse, c[0x0][0x1bc], R3 ;  /* 0x00006f000f037a24 */ /* 0x040fe400078e0203 */
[----:B------:R-:W-:-:S05]  /*3100*/  IMAD.WIDE.U32 R6, R15, c[0x0][0x1b8], R6 ;  /* 0x00006e000f067a25 */ /* 0x000fca00078e0006 */
[----:B------:R-:W-:Y:S01]  /*3110*/  IADD3 R10, R7, R3, RZ ;  /* 0x00000003070a7210 */ /* 0x000fe20007ffe0ff */
        /* <DEDUP_REMOVED lines=24> */
.L_x_340:
[----:B-1----:R-:W-:Y:S05]  /*32a0*/  BSYNC B0 ;  /* 0x0000000000007941 */ /* 0x002fea0003800000 */
.L_x_339:
        /* <DEDUP_REMOVED lines=29> */
.L_x_342:
[----:B------:R-:W-:Y:S05]  /*3480*/  BSYNC B0 ;  /* 0x0000000000007941 */ /* 0x000fea0003800000 */
.L_x_341:
        /* <DEDUP_REMOVED lines=29> */
.L_x_344:
[----:B------:R-:W-:Y:S05]  /*3660*/  BSYNC B0 ;  /* 0x0000000000007941 */ /* 0x000fea0003800000 */
.L_x_343:
        /* <DEDUP_REMOVED lines=28> */
.L_x_346:
[----:B------:R-:W-:Y:S05]  /*3830*/  BSYNC B0 ;  /* 0x0000000000007941 */ /* 0x000fea0003800000 */
.L_x_345:
[----:B-1234-:R-:W-:Y:S01]  /*3840*/  LEA.HI R0, R19, R18, RZ, 0x4 ;  /* 0x0000001213007211 */ /* 0x01efe200078f20ff */
[----:B------:R-:W0:Y:S01]  /*3850*/  LDGDEPBAR ;  /* 0x00000000000079af */ /* 0x000e220000000000 */
[----:B------:R-:W-:Y:S01]  /*3860*/  SHF.L.U64.HI R4, R14, 0x2, R13 ;  /* 0x000000020e047819 */ /* 0x000fe2000001020d */
[----:B------:R-:W-:Y:S01]  /*3870*/  IMAD.MOV.U32 R196, RZ, RZ, 0x40 ;  /* 0x00000040ffc47424 */ /* 0x000fe200078e00ff */
[----:B------:R-:W-:Y:S01]  /*3880*/  LOP3.LUT R0, R0, 0xfffffff0, RZ, 0xc0, !PT ;  /* 0xfffffff000007812 */ /* 0x000fe200078ec0ff */
[----:B------:R-:W-:Y:S01]  /*3890*/  IMAD.SHL.U32 R216, R218, 0x2, RZ ;  /* 0x00000002dad87824 */ /* 0x000fe200078e00ff */
[----:B------:R-:W-:Y:S01]  /*38a0*/  SHF.L.U32 R3, R14, 0x2, RZ ;  /* 0x000000020e037819 */ /* 0x000fe200000006ff */
[----:B------:R1:W-:Y:S01]  /*38b0*/  STL [R1+0x1c], R4 ;  /* 0x00001c0401007387 */ /* 0x0003e20000100800 */
[----:B------:R-:W-:Y:S01]  /*38c0*/  UIADD3 UR8, UR23, 0x80, URZ ;  /* 0x0000008017087890 */ /* 0x000fe2000fffe03f */
[----:B------:R-:W-:Y:S01]  /*38d0*/  IMAD.IADD R0, R18, 0x1, -R0 ;  /* 0x0000000112007824 */ /* 0x000fe200078e0a00 */
[----:B------:R-:W-:Y:S01]  /*38e0*/  MOV R226, R219 ;  /* 0x000000db00e27202 */ /* 0x000fe20000000f00 */
[----:B------:R2:W-:Y:S01]  /*38f0*/  STL [R1+0x18], R3 ;  /* 0x0000180301007387 */ /* 0x0005e20000100800 */
[----:B------:R-:W-:Y:S01]  /*3900*/  CS2R R158, SRZ ;  /* 0x00000000009e7805 */ /* 0x000fe2000001ff00 */
[----:B------:R-:W-:Y:S01]  /*3910*/  CS2R R156, SRZ ;  /* 0x00000000009c7805 */ /* 0x000fe2000001ff00 */
[----:B------:R-:W-:Y:S01]  /*3920*/  SHF.R.S32.HI R2, RZ, 0x1f, R0 ;  /* 0x0000001fff027819 */ /* 0x000fe20000011400 */
[----:B------:R-:W-:Y:S01]  /*3930*/  CS2R R162, SRZ ;  /* 0x0000000000a27805 */ /* 0x000fe2000001ff00 */
[----:B------:R-:W-:Y:S01]  /*3940*/  CS2R R160, SRZ ;  /* 0x0000000000a07805 */ /* 0x000fe2000001ff00 */
[----:B------:R-:W-:Y:S01]  /*3950*/  CS2R R154, SRZ ;  /* 0x00000000009a7805 */ /* 0x000fe2000001ff00 */
[----:B------:R-:W-:Y:S01]  /*3960*/  LEA.HI R2, R2, R0, RZ, 0x3 ;  /* 0x0000000002027211 */ /* 0x000fe200078f18ff */
[----:B------:R-:W-:Y:S01]  /*3970*/  CS2R R152, SRZ ;  /* 0x0000000000987805 */ /* 0x000fe2000001ff00 */
[----:B------:R-:W-:Y:S01]  /*3980*/  CS2R R150, SRZ ;  /* 0x0000000000967805 */ /* 0x000fe2000001ff00 */
[----:B------:R-:W-:Y:S01]  /*3990*/  CS2R R148, SRZ ;  /* 0x0000000000947805 */ /* 0x000fe2000001ff00 */
[----:B------:R-:W-:Y:S01]  /*39a0*/  LOP3.LUT R2, R2, 0xfffffff8, RZ, 0xc0, !PT ;  /* 0xfffffff802027812 */ /* 0x000fe200078ec0ff */
[----:B------:R-:W-:Y:S01]  /*39b0*/  CS2R R142, SRZ ;  /* 0x00000000008e7805 */ /* 0x000fe2000001ff00 */
[----:B------:R-:W-:Y:S01]  /*39c0*/  CS2R R140, SRZ ;  /* 0x00000000008c7805 */ /* 0x000fe2000001ff00 */
[----:B------:R-:W-:Y:S01]  /*39d0*/  CS2R R146, SRZ ;  /* 0x0000000000927805 */ /* 0x000fe2000001ff00 */
[----:B------:R-:W-:Y:S01]  /*39e0*/  CS2R R144, SRZ ;  /* 0x0000000000907805 */ /* 0x000fe2000001ff00 */
[----:B------:R-:W-:Y:S01]  /*39f0*/  IMAD.IADD R0, R0, 0x1, -R2 ;  /* 0x0000000100007824 */ /* 0x000fe200078e0a02 */
[----:B------:R-:W-:Y:S01]  /*3a00*/  IADD3 R2, R218, 0x2000, RZ ;  /* 0x00002000da027810 */ /* 0x000fe20007ffe0ff */
[----:B------:R-:W-:Y:S01]  /*3a10*/  CS2R R138, SRZ ;  /* 0x00000000008a7805 */ /* 0x000fe2000001ff00 */
[----:B------:R-:W-:Y:S01]  /*3a20*/  CS2R R136, SRZ ;  /* 0x0000000000887805 */ /* 0x000fe2000001ff00 */
[----:B------:R-:W-:Y:S01]  /*3a30*/  CS2R R134, SRZ ;  /* 0x0000000000867805 */ /* 0x000fe2000001ff00 */
[C---:B------:R-:W-:Y:S01]  /*3a40*/  LOP3.LUT P0, RZ, R0.reuse, 0x2, RZ, 0xc0, !PT ;  /* 0x0000000200ff7812 */ /* 0x040fe2000780c0ff */
[----:B------:R-:W-:Y:S01]  /*3a50*/  CS2R R132, SRZ ;  /* 0x0000000000847805 */ /* 0x000fe2000001ff00 */
[----:B------:R-:W-:Y:S01]  /*3a60*/  LOP3.LUT P1, RZ, R0, 0x4, RZ, 0xc0, !PT ;  /* 0x0000000400ff7812 */ /* 0x000fe2000782c0ff */
[----:B------:R-:W-:Y:S01]  /*3a70*/  CS2R R126, SRZ ;  /* 0x00000000007e7805 */ /* 0x000fe2000001ff00 */
[----:B------:R-:W-:Y:S01]  /*3a80*/  SEL R2, R2, R218, !P2 ;  /* 0x000000da02027207 */ /* 0x000fe20005000000 */
[----:B------:R-:W-:Y:S01]  /*3a90*/  CS2R R124, SRZ ;  /* 0x00000000007c7805 */ /* 0x000fe2000001ff00 */
[----:B------:R-:W-:Y:S01]  /*3aa0*/  IADD3 R0, R215, 0x2000, RZ ;  /* 0x00002000d7007810 */ /* 0x000fe20007ffe0ff */
[----:B------:R-:W-:Y:S01]  /*3ab0*/  CS2R R130, SRZ ;  /* 0x0000000000827805 */ /* 0x000fe2000001ff00 */
[----:B------:R-:W-:Y:S01]  /*3ac0*/  SEL R217, R217, 0xffffffe0, !P0 ;  /* 0xffffffe0d9d97807 */ /* 0x000fe20004000000 */
[----:B------:R-:W-:Y:S01]  /*3ad0*/  IMAD.SHL.U32 R208, R2, 0x2, RZ ;  /* 0x0000000202d07824 */ /* 0x000fe200078e00ff */
[----:B------:R-:W-:Y:S01]  /*3ae0*/  SEL R0, R0, R215, !P2 ;  /* 0x000000d700007207 */ /* 0x000fe20005000000 */
[----:B------:R-:W-:Y:S01]  /*3af0*/  IMAD.MOV.U32 R2, RZ, RZ, c[0x0][0x22c] ;  /* 0x00008b00ff027624 */ /* 0x000fe200078e00ff */
[----:B------:R-:W-:Y:S01]  /*3b00*/  CS2R R128, SRZ ;  /* 0x0000000000807805 */ /* 0x000fe2000001ff00 */
[----:B------:R-:W-:Y:S01]  /*3b10*/  CS2R R122, SRZ ;  /* 0x00000000007a7805 */ /* 0x000fe2000001ff00 */
[----:B------:R-:W-:Y:S01]  /*3b20*/  CS2R R120, SRZ ;  /* 0x0000000000787805 */ /* 0x000fe2000001ff00 */
[----:B------:R-:W-:Y:S01]  /*3b30*/  IMAD.SHL.U32 R206, R0, 0x2, RZ ;  /* 0x0000000200ce7824 */ /* 0x000fe200078e00ff */
[----:B------:R-:W-:Y:S01]  /*3b40*/  IADD3 R0, R14, -0x40, RZ ;  /* 0xffffffc00e007810 */ /* 0x000fe20007ffe0ff */
[----:B------:R-:W-:Y:S01]  /*3b50*/  IMAD R2, R2, c[0x0][0x1c0], RZ ;  /* 0x0000700002027a24 */ /* 0x000fe200078e02ff */
[----:B------:R-:W-:Y:S01]  /*3b60*/  CS2R R118, SRZ ;  /* 0x0000000000767805 */ /* 0x000fe2000001ff00 */
[----:B------:R-:W-:Y:S01]  /*3b70*/  CS2R R116, SRZ ;  /* 0x0000000000747805 */ /* 0x000fe2000001ff00 */
[----:B------:R-:W-:Y:S01]  /*3b80*/  SHF.L.U32 R0, R0, 0x2, RZ ;  /* 0x0000000200007819 */ /* 0x000fe200000006ff */
[C---:B-1----:R-:W-:Y:S01]  /*3b90*/  IMAD.SHL.U32 R4, R2.reuse, 0x10, RZ ;  /* 0x0000001002047824 */ /* 0x042fe200078e00ff */
[----:B------:R-:W-:Y:S01]  /*3ba0*/  CS2R R110, SRZ ;  /* 0x00000000006e7805 */ /* 0x000fe2000001ff00 */
[----:B------:R-:W-:Y:S01]  /*3bb0*/  IMAD.SHL.U32 R227, R2, 0x8, RZ ;  /* 0x0000000802e37824 */ /* 0x000fe200078e00ff */
[----:B------:R-:W-:Y:S01]  /*3bc0*/  CS2R R108, SRZ ;  /* 0x00000000006c7805 */ /* 0x000fe2000001ff00 */
[----:B------:R1:W-:Y:S01]  /*3bd0*/  STL [R1+0x14], R0 ;  /* 0x0000140001007387 */ /* 0x0003e20000100800 */
[C---:B--2---:R-:W-:Y:S01]  /*3be0*/  IADD3 R3, R4.reuse, 0x20, RZ ;  /* 0x0000002004037810 */ /* 0x044fe20007ffe0ff */
[----:B------:R-:W-:Y:S01]  /*3bf0*/  CS2R R114, SRZ ;  /* 0x0000000000727805 */ /* 0x000fe2000001ff00 */
[----:B------:R-:W-:Y:S01]  /*3c00*/  CS2R R112, SRZ ;  /* 0x0000000000707805 */ /* 0x000fe2000001ff00 */
[----:B------:R-:W-:Y:S01]  /*3c10*/  CS2R R106, SRZ ;  /* 0x00000000006a7805 */ /* 0x000fe2000001ff00 */
[C---:B------:R-:W-:Y:S01]  /*3c20*/  IADD3 R3, R227.reuse, R3, RZ ;  /* 0x00000003e3037210 */ /* 0x040fe20007ffe0ff */
[----:B------:R-:W-:Y:S01]  /*3c30*/  CS2R R104, SRZ ;  /* 0x0000000000687805 */ /* 0x000fe2000001ff00 */
[----:B------:R-:W-:Y:S01]  /*3c40*/  CS2R R102, SRZ ;  /* 0x0000000000667805 */ /* 0x000fe2000001ff00 */
[----:B------:R-:W-:Y:S01]  /*3c50*/  CS2R R100, SRZ ;  /* 0x0000000000647805 */ /* 0x000fe2000001ff00 */
[----:B------:R-:W-:Y:S01]  /*3c60*/  CS2R R94, SRZ ;  /* 0x00000000005e7805 */ /* 0x000fe2000001ff00 */
[C---:B------:R-:W-:Y:S01]  /*3c70*/  IMAD.IADD R3, R227.reuse, 0x1, R3 ;  /* 0x00000001e3037824 */ /* 0x040fe200078e0203 */
        /* <DEDUP_REMOVED lines=11> */
[----:B------:R-:W-:Y:S01]  /*3d30*/  CS2R R82, SRZ ;  /* 0x0000000000527805 */ /* 0x000fe2000001ff00 */
[----:B------:R2:W-:Y:S01]  /*3d40*/  STL [R1+0x4], R3 ;  /* 0x0000040301007387 */ /* 0x0005e20000100800 */
[----:B------:R-:W-:Y:S01]  /*3d50*/  CS2R R80, SRZ ;  /* 0x0000000000507805 */ /* 0x000fe2000001ff00 */
[C---:B-1----:R-:W-:Y:S01]  /*3d60*/  IADD3 R0, R4.reuse, 0x40, RZ ;  /* 0x0000004004007810 */ /* 0x042fe20007ffe0ff */
[----:B------:R-:W-:Y:S01]  /*3d70*/  CS2R R74, SRZ ;  /* 0x00000000004a7805 */ /* 0x000fe2000001ff00 */
[----:B------:R-:W-:Y:S01]  /*3d80*/  IADD3 R4, R4, 0x60, RZ ;  /* 0x0000006004047810 */ /* 0x000fe20007ffe0ff */
[----:B------:R-:W-:Y:S01]  /*3d90*/  CS2R R72, SRZ ;  /* 0x0000000000487805 */ /* 0x000fe2000001ff00 */
[----:B------:R-:W-:Y:S01]  /*3da0*/  CS2R R70, SRZ ;  /* 0x0000000000467805 */ /* 0x000fe2000001ff00 */
[C---:B------:R-:W-:Y:S01]  /*3db0*/  IMAD.IADD R0, R227.reuse, 0x1, R0 ;  /* 0x00000001e3007824 */ /* 0x040fe200078e0200 */
[----:B------:R-:W-:Y:S01]  /*3dc0*/  CS2R R68, SRZ ;  /* 0x0000000000447805 */ /* 0x000fe2000001ff00 */
[C---:B------:R-:W-:Y:S01]  /*3dd0*/  IMAD.IADD R4, R227.reuse, 0x1, R4 ;  /* 0x00000001e3047824 */ /* 0x040fe200078e0204 */
[----:B------:R-:W-:Y:S01]  /*3de0*/  CS2R R62, SRZ ;  /* 0x00000000003e7805 */ /* 0x000fe2000001ff00 */
[----:B------:R-:W-:Y:S01]  /*3df0*/  CS2R R60, SRZ ;  /* 0x00000000003c7805 */ /* 0x000fe2000001ff00 */
[C---:B------:R-:W-:Y:S01]  /*3e00*/  IADD3 R0, R227.reuse, R0, RZ ;  /* 0x00000000e3007210 */ /* 0x040fe20007ffe0ff */
        /* <DEDUP_REMOVED lines=12> */
[----:B--2---:R-:W-:Y:S01]  /*3ed0*/  IMAD.IADD R3, R227, 0x1, R3 ;  /* 0x00000001e3037824 */ /* 0x004fe200078e0203 */
[----:B------:R1:W-:Y:S01]  /*3ee0*/  STL [R1], R0 ;  /* 0x0000000001007387 */ /* 0x0003e20000100800 */
[----:B------:R-:W-:Y:S01]  /*3ef0*/  CS2R R46, SRZ ;  /* 0x00000000002e7805 */ /* 0x000fe2000001ff00 */
[----:B------:R-:W-:Y:S01]  /*3f00*/  CS2R R44, SRZ ;  /* 0x00000000002c7805 */ /* 0x000fe2000001ff00 */
[----:B------:R-:W-:Y:S01]  /*3f10*/  CS2R R50, SRZ ;  /* 0x0000000000327805 */ /* 0x000fe2000001ff00 */
[----:B------:R2:W-:Y:S01]  /*3f20*/  STL [R1+0xc], R3 ;  /* 0x00000c0301007387 */ /* 0x0005e20000100800 */
[----:B------:R-:W-:Y:S01]  /*3f30*/  CS2R R48, SRZ ;  /* 0x0000000000307805 */ /* 0x000fe2000001ff00 */
[----:B------:R-:W-:Y:S01]  /*3f40*/  CS2R R42, SRZ ;  /* 0x00000000002a7805 */ /* 0x000fe2000001ff00 */
[----:B------:R-:W-:Y:S01]  /*3f50*/  CS2R R40, SRZ ;  /* 0x0000000000287805 */ /* 0x000fe2000001ff00 */
[----:B------:R2:W-:Y:S01]  /*3f60*/  STL [R1+0x8], R2 ;  /* 0x0000080201007387 */ /* 0x0005e20000100800 */
[----:B------:R-:W-:Y:S01]  /*3f70*/  CS2R R38, SRZ ;  /* 0x0000000000267805 */ /* 0x000fe2000001ff00 */
[----:B------:R-:W-:Y:S01]  /*3f80*/  CS2R R36, SRZ ;  /* 0x0000000000247805 */ /* 0x000fe2000001ff00 */
[----:B------:R-:W-:Y:S01]  /*3f90*/  SEL R196, R196, 0xffffffc0, !P1 ;  /* 0xffffffc0c4c47807 */ /* 0x000fe20004800000 */
[C---:B------:R-:W-:Y:S01]  /*3fa0*/  IMAD.SHL.U32 R214, R218.reuse, 0x2, RZ ;  /* 0x00000002dad67824 */ /* 0x040fe200078e00ff */
[----:B------:R-:W-:Y:S01]  /*3fb0*/  UISETP.GE.AND UP0, UPT, UR8, UR6, UPT ;  /* 0x000000060800728c */ /* 0x000fe2000bf06270 */
[----:B------:R-:W-:-:S02]  /*3fc0*/  IMAD.SHL.U32 R213, R218, 0x2, RZ ;  /* 0x00000002dad57824 */ /* 0x000fc400078e00ff */
[----:B------:R-:W-:Y:S02]  /*3fd0*/  IMAD.IADD R207, R217, 0x1, R216 ;  /* 0x00000001d9cf7824 */ /* 0x000fe400078e02d8 */
[----:B-1----:R-:W-:Y:S02]  /*3fe0*/  IMAD.IADD R0, R227, 0x1, R251 ;  /* 0x00000001e3007824 */ /* 0x002fe400078e02fb */
.L_x_349:
[----:B------:R-:W0:Y:S01]  /*3ff0*/  LDGDEPBAR ;  /* 0x00000000000079af */ /* 0x000e220000000000 */
[C---:B------:R-:W-:Y:S01]  /*4000*/  IMAD.IADD R0, R208.reuse, 0x1, R217 ;  /* 0x00000001d0007824 */ /* 0x040fe200078e02d9 */
[----:B------:R-:W-:Y:S01]  /*4010*/  PLOP3.LUT P0, PT, PT, PT, UP0, 0x80, 0x0 ;  /* 0x000000000000781c */ /* 0x000fe20003f0f008 */
[--C-:B--2---:R-:W-:Y:S01]  /*4020*/  IMAD.IADD R3, R208, 0x1, R196.reuse ;  /* 0x00000001d0037824 */ /* 0x104fe200078e02c4 */
        /* <DEDUP_REMOVED lines=132> */
[--C-:B------:R-:W-:Y:S01]  /*4870*/  FFMA.FTZ R7, R7, c[0x0][0x23c], -R3.reuse ;  /* 0x00008f0007077a23 */ /* 0x100fe20000010803 */
        /* <DEDUP_REMOVED lines=136> */
[----:B------:R-:W-:Y:S02]  /*5100*/  @P2 FSEL R35, R35, -INF , !P4 ;  /* 0xff80000023232808 */ /* 0x000fe40006000000 */
[----:B------:R-:W-:Y:S01]  /*5110*/  PLOP3.LUT P2, PT, PT, PT, UP5, 0x80, 0x0 ;  /* 0x000000000000781c */ /* 0x000fe20003f4f058 */
        /* <DEDUP_REMOVED lines=44> */
[----:B--2---:R-:W2:Y:S04]  /*53e0*/  LDL R2, [R1+0x18] ;  /* 0x0000180001027983 */ /* 0x004ea80000100800 */
        /* <DEDUP_REMOVED lines=42> */
[----:B---3--:R-:W-:Y:S05]  /*5690*/  IADD3.X R179, R0, UR11, RZ, P0, !PT ;  /* 0x0000000b00b37c10 */ /* 0x008fea00087fe4ff */
[----:B------:R-:W2:Y:S04]  /*56a0*/  LDG.E R177, [R178.64] ;  /* 0x00000004b2b17981 */ /* 0x000ea8000c1e1900 */
[----:B------:R-:W3:Y:S04]  /*56b0*/  LDG.E R176, [R178.64+0x20] ;  /* 0x00002004b2b07981 */ /* 0x000ee8000c1e1900 */
[----:B------:R4:W2:Y:S04]  /*56c0*/  LDG.E R2, [R178.64+0x80] ;  /* 0x00008004b2027981 */ /* 0x0008a8000c1e1900 */
[----:B------:R4:W2:Y:S01]  /*56d0*/  LDG.E R0, [R178.64+0xa0] ;  /* 0x0000a004b2007981 */ /* 0x0008a2000c1e1900 */
[-C--:B-1----:R-:W-:Y:S08]  /*56e0*/  HMMA.16816.F32 R20, R164, R168.reuse, R20 ;  /* 0x000000a8a414723c */ /* 0x082ff00000001814 */
        /* <DEDUP_REMOVED lines=45> */
[C---:B--2---:R-:W-:Y:S01]  /*59c0*/  FADD.FTZ R4, -R177.reuse, R4 ;  /* 0x00000004b1047221 */ /* 0x044fe20000010100 */
[C---:B------:R-:W-:Y:S01]  /*59d0*/  HMMA.16816.F32 R16, R164.reuse, R170, R16 ;  /* 0x000000aaa410723c */ /* 0x040fe20000001810 */
[----:B------:R-:W1:Y:S03]  /*59e0*/  LDSM.16.M88.4 R168, [R211+0x18800] ;  /* 0x01880000d3a8783b */ /* 0x000e660000000200 */
[----:B------:R-:W-:Y:S02]  /*59f0*/  FADD.FTZ R5, -R177, R5 ;  /* 0x00000005b1057221 */ /* 0x000fe40000010100 */
[----:B---3--:R-:W-:Y:S02]  /*5a00*/  FADD.FTZ R6, -R176, R6 ;  /* 0x00000006b0067221 */ /* 0x008fe40000010100 */
[----:B------:R-:W-:Y:S04]  /*5a10*/  FMUL.FTZ R179, R202, R4 ;  /* 0x00000004cab37220 */ /* 0x000fe80000410000 */
[----:B------:R-:W-:Y:S02]  /*5a20*/  FMUL.FTZ R178, R197, R5 ;  /* 0x00000005c5b27220 */ /* 0x000fe40000410000 */
[----:B------:R-:W-:Y:S02]  /*5a30*/  FADD.FTZ R7, -R176, R7 ;  /* 0x00000007b0077221 */ /* 0x000fe40000010100 */
[C---:B------:R-:W-:Y:S02]  /*5a40*/  FADD.FTZ R8, -R2.reuse, R8 ;  /* 0x0000000802087221 */ /* 0x040fe40000010100 */
[C---:B------:R-:W-:Y:S02]  /*5a50*/  FADD.FTZ R9, -R2.reuse, R9 ;  /* 0x0000000902097221 */ /* 0x040fe40000010100 */
[C---:B------:R-:W-:Y:S02]  /*5a60*/  FADD.FTZ R12, -R2.reuse, R12 ;  /* 0x0000000c020c7221 */ /* 0x040fe40000010100 */
[----:B------:R-:W-:Y:S02]  /*5a70*/  FADD.FTZ R13, -R2, R13 ;  /* 0x0000000d020d7221 */ /* 0x000fe40000010100 */
[C---:B------:R-:W-:Y:S02]  /*5a80*/  FADD.FTZ R18, -R176.reuse, R18 ;  /* 0x00000012b0127221 */ /* 0x040fe40000010100 */
[----:B------:R-:W-:Y:S02]  /*5a90*/  FADD.FTZ R19, -R176, R19 ;  /* 0x00000013b0137221 */ /* 0x000fe40000010100 */
[C---:B------:R-:W-:Y:S02]  /*5aa0*/  FADD.FTZ R16, -R177.reuse, R16 ;  /* 0x00000010b1107221 */ /* 0x040fe40000010100 */
[----:B------:R-:W-:Y:S02]  /*5ab0*/  FADD.FTZ R17, -R177, R17 ;  /* 0x00000011b1117221 */ /* 0x000fe40000010100 */
[C---:B------:R-:W-:Y:S02]  /*5ac0*/  FADD.FTZ R10, -R0.reuse, R10 ;  /* 0x0000000a000a7221 */ /* 0x040fe40000010100 */
[----:B------:R-:W-:Y:S02]  /*5ad0*/  FADD.FTZ R11, -R0, R11 ;  /* 0x0000000b000b7221 */ /* 0x000fe40000010100 */
[----:B------:R-:W-:Y:S01]  /*5ae0*/  FMUL.FTZ R180, R180, R6 ;  /* 0x00000006b4b47220 */ /* 0x000fe20000410000 */
[-C--:B-1----:R-:W-:Y:S08]  /*5af0*/  HMMA.16816.F32 R20, R164, R168.reuse, R20 ;  /* 0x000000a8a414723c */ /* 0x082ff00000001814 */
[C---:B------:R-:W-:Y:S07]  /*5b00*/  HMMA.16816.F32 R24, R172.reuse, R168, R24 ;  /* 0x000000a8ac18723c */ /* 0x040fee0000001818 */
[----:B------:R-:W-:Y:S01]  /*5b10*/  FMUL.FTZ R168, R198, R17 ;  /* 0x00000011c6a87220 */ /* 0x000fe20000410000 */
[-C--:B------:R-:W-:Y:S04]  /*5b20*/  HMMA.16816.F32 R28, R172, R170.reuse, R28 ;  /* 0x000000aaac1c723c */ /* 0x080fe8000000181c */
[----:B------:R-:W-:Y:S04]  /*5b30*/  FMUL.FTZ R17, R243, R9 ;  /* 0x00000009f3117220 */ /* 0x000fe80000410000 */
[C---:B------:R-:W-:Y:S01]  /*5b40*/  FADD.FTZ R20, -R177.reuse, R20 ;  /* 0x00000014b1147221 */ /* 0x040fe20000010100 */
[----:B------:R-:W-:Y:S04]  /*5b50*/  HMMA.16816.F32 R32, R164, R170, R32 ;  /* 0x000000aaa420723c */ /* 0x000fe80000001820 */
[----:B------:R-:W-:Y:S02]  /*5b60*/  FADD.FTZ R21, -R177, R21 ;  /* 0x00000015b1157221 */ /* 0x000fe40000010100 */
[----:B------:R-:W-:Y:S02]  /*5b70*/  FMUL.FTZ R173, R193, R20 ;  /* 0x00000014c1ad7220 */ /* 0x000fe40000410000 */
[----:B------:R-:W-:Y:S04]  /*5b80*/  FMUL.FTZ R172, R192, R21 ;  /* 0x00000015c0ac7220 */ /* 0x000fe80000410000 */
[----:B------:R-:W-:Y:S02]  /*5b90*/  FMUL.FTZ R165, R203, R18 ;  /* 0x00000012cba57220 */ /* 0x000fe40000410000 */
[----:B------:R-:W-:Y:S02]  /*5ba0*/  FMUL.FTZ R164, R201, R19 ;  /* 0x00000013c9a47220 */ /* 0x000fe40000410000 */
        /* <DEDUP_REMOVED lines=42> */
[----:B------:R-:W-:Y:S01]  /*5e50*/  ISETP.GE.AND P4, PT, R232, c[0x0][0x220], PT ;  /* 0x00008800e8007a0c */ /* 0x000fe20003f86270 */
[----:B------:R-:W-:Y:S01]  /*5e60*/  IMAD.MOV.U32 R9, RZ, RZ, c[0x0][0x190] ;  /* 0x00006400ff097624 */ /* 0x000fe200078e00ff */
[----:B------:R-:W-:Y:S01]  /*5e70*/  ISETP.GE.AND P3, PT, R240, c[0x0][0x220], PT ;  /* 0x00008800f0007a0c */ /* 0x000fe20003f66270 */
[----:B------:R-:W-:Y:S01]  /*5e80*/  IMAD.MOV.U32 R10, RZ, RZ, c[0x0][0x194] ;  /* 0x00006500ff0a7624 */ /* 0x000fe200078e00ff */
[----:B------:R-:W-:Y:S01]  /*5e90*/  ULOP3.LUT UR8, UR7, 0x1, URZ, 0xc0, !UPT ;  /* 0x0000000107087892 */ /* 0x000fe2000f8ec03f */
[----:B------:R-:W-:Y:S03]  /*5ea0*/  IMAD.U32 R5, R9, -0x40, RZ ;  /* 0xffffffc009057824 */ /* 0x000fe600078e00ff */
[----:B------:R-:W-:Y:S02]  /*5eb0*/  UISETP.NE.U32.AND UP1, UPT, UR8, 0x1, UPT ;  /* 0x000000010800788c */ /* 0x000fe4000bf25070 */
[----:B------:R-:W-:Y:S02]  /*5ec0*/  LEA R4, P0, R5, R230, 0x1 ;  /* 0x000000e605047211 */ /* 0x000fe400078008ff */
[----:B------:R-:W-:Y:S01]  /*5ed0*/  USEL UR8, UR40, 0x4000, !UP1 ;  /* 0x0000400028087887 */ /* 0x000fe2000c800000 */
[----:B------:R-:W-:Y:S02]  /*5ee0*/  SHF.R.S32.HI R2, RZ, 0x1f, R5 ;  /* 0x0000001fff027819 */ /* 0x000fe40000011405 */
[----:B------:R-:W-:Y:S02]  /*5ef0*/  LEA R0, P5, R9, R5, 0x5 ;  /* 0x0000000509007211 */ /* 0x000fe400078a28ff */
[----:B------:R-:W-:Y:S02]  /*5f00*/  LEA.HI.X.SX32 R5, R5, R231, 0x1, P0 ;  /* 0x000000e705057211 */ /* 0x000fe400000f0eff */
[----:B------:R-:W-:Y:S02]  /*5f10*/  IADD3 R219, R219, UR8, RZ ;  /* 0x00000008dbdb7c10 */ /* 0x000fe4000fffe0ff */
[----:B------:R-:W-:Y:S02]  /*5f20*/  IADD3 R226, R226, UR8, RZ ;  /* 0x00000008e2e27c10 */ /* 0x000fe4000fffe0ff */
[C---:B------:R-:W-:Y:S01]  /*5f30*/  @!P4 LEA R8, P0, R9.reuse, R4, 0x6 ;  /* 0x000000040908c211 */ /* 0x040fe200078030ff */
[----:B------:R1:W-:Y:S01]  /*5f40*/  @P4 STS [R219], RZ ;  /* 0x000000ffdb004388 */ /* 0x0003e20000000800 */
[C-C-:B------:R-:W-:Y:S02]  /*5f50*/  LEA.HI.X R2, R9.reuse, R2, R10.reuse, 0x5, P5 ;  /* 0x0000000209027211 */ /* 0x140fe400028f2c0a */
[----:B------:R-:W-:Y:S01]  /*5f60*/  @!P4 LEA.HI.X R9, R9, R5, R10, 0x6, P0 ;  /* 0x000000050909c211 */ /* 0x000fe200000f340a */
[----:B------:R1:W-:Y:S01]  /*5f70*/  @P4 STS [R219+0x4], RZ ;  /* 0x000004ffdb004388 */ /* 0x0003e20000000800 */
[----:B------:R-:W-:Y:S01]  /*5f80*/  @!P3 LEA R6, P5, R0, R230, 0x1 ;  /* 0x000000e60006b211 */ /* 0x000fe200078a08ff */
[----:B------:R-:W-:Y:S01]  /*5f90*/  IMAD.MOV.U32 R230, RZ, RZ, R4 ;  /* 0x000000ffffe67224 */ /* 0x000fe200078e0004 */
[----:B------:R-:W-:Y:S01]  /*5fa0*/  IADD3 R208, R208, UR8, RZ ;  /* 0x00000008d0d07c10 */ /* 0x000fe2000fffe0ff */
[----:B------:R1:W-:Y:S01]  /*5fb0*/  @P4 STS [R219+0x8], RZ ;  /* 0x000008ffdb004388 */ /* 0x0003e20000000800 */
[----:B------:R-:W-:Y:S01]  /*5fc0*/  @!P3 LEA.HI.X R7, R0, R231, R2, 0x1, P5 ;  /* 0x000000e70007b211 */ /* 0x000fe200028f0c02 */
[----:B------:R-:W-:Y:S02]  /*5fd0*/  IMAD.MOV.U32 R231, RZ, RZ, R5 ;  /* 0x000000ffffe77224 */ /* 0x000fe400078e0005 */
        /* <DEDUP_REMOVED lines=30> */
.L_x_347:
[----:B------:R-:W-:Y:S01]  /*61c0*/  F2FP.PACK_AB R12, R178, R179 ;  /* 0x000000b3b20c723e */ /* 0x000fe200000000ff */
[----:B------:R2:W5:Y:S01]  /*61d0*/  LDL R185, [R1+0x10] ;  /* 0x0000100001b97983 */ /* 0x0005620000100800 */
[----:B------:R-:W-:Y:S02]  /*61e0*/  F2FP.PACK_AB R11, R33, R180 ;  /* 0x000000b4210b723e */ /* 0x000fe400000000ff */
[----:B-1----:R-:W-:Y:S02]  /*61f0*/  F2FP.PACK_AB R8, R168, R170 ;  /* 0x000000aaa808723e */ /* 0x002fe400000000ff */
        /* <DEDUP_REMOVED lines=128> */
[C---:B------:R-:W-:Y:S02]  /*6a00*/  LEA R4, P0, R2.reuse, R228, 0x1 ;  /* 0x000000e402047211 */ /* 0x040fe400078008ff */
[----:B------:R-:W-:Y:S01]  /*6a10*/  SHF.R.S32.HI R6, RZ, 0x1f, R2 ;  /* 0x0000001fff067819 */ /* 0x000fe20000011402 */
[----:B------:R-:W-:Y:S01]  /*6a20*/  @!P3 IMAD.MOV.U32 R7, RZ, RZ, c[0x0][0x374] ;  /* 0x0000dd00ff07b624 */ /* 0x000fe200078e00ff */
[----:B------:R-:W-:Y:S01]  /*6a30*/  LEA.HI.X.SX32 R5, R2, R229, 0x1, P0 ;  /* 0x000000e502057211 */ /* 0x000fe200000f0eff */
[----:B------:R-:W-:Y:S01]  /*6a40*/  @!P4 IMAD.MOV.U32 R9, RZ, RZ, c[0x0][0x374] ;  /* 0x0000dd00ff09c624 */ /* 0x000fe200078e00ff */
[C---:B------:R-:W-:Y:S01]  /*6a50*/  @!P3 LEA R0, P5, R10.reuse, R2, 0x5 ;  /* 0x000000020a00b211 */ /* 0x040fe200078a28ff */
[----:B-----5:R-:W-:Y:S03]  /*6a60*/  IMAD.SHL.U32 R2, R185, 0x2, RZ ;  /* 0x00000002b9027824 */ /* 0x020fe600078e00ff */
[C---:B------:R-:W-:Y:S02]  /*6a70*/  @!P3 LEA.HI.X R7, R10.reuse, R6, R7, 0x5, P5 ;  /* 0x000000060a07b211 */ /* 0x040fe400028f2c07 */
[----:B------:R1:W-:Y:S01]  /*6a80*/  @P4 STS.128 [R2+0x8000], RZ ;  /* 0x008000ff02004388 */ /* 0x0003e20000000c00 */
[----:B------:R-:W-:Y:S02]  /*6a90*/  @!P4 LEA R8, P5, R10, R4, 0x6 ;  /* 0x000000040a08c211 */ /* 0x000fe400078a30ff */
[----:B------:R-:W-:Y:S01]  /*6aa0*/  @!P3 LEA R6, P0, R0, R228, 0x1 ;  /* 0x000000e40006b211 */ /* 0x000fe200078008ff */
[----:B------:R-:W-:Y:S01]  /*6ab0*/  @!PT LDS RZ, [RZ] ;  /* 0x00000000fffff984 */ /* 0x000fe20000000800 */
[----:B------:R-:W-:Y:S01]  /*6ac0*/  @!PT LDS RZ, [RZ] ;  /* 0x00000000fffff984 */ /* 0x000fe20000000800 */
[----:B------:R-:W-:Y:S01]  /*6ad0*/  @!PT LDS RZ, [RZ] ;  /* 0x00000000fffff984 */ /* 0x000fe20000000800 */
[----:B------:R1:W-:Y:S01]  /*6ae0*/  @!P4 LDGSTS.E.BYPASS.LTC128B.128 [R2+0x8000], [R4.64] ;  /* 0x080000000402cfae */ /* 0x0003e2000b901d44 */
[----:B------:R-:W-:Y:S01]  /*6af0*/  @!P4 LEA.HI.X R9, R10, R5, R9, 0x6, P5 ;  /* 0x000000050a09c211 */ /* 0x000fe200028f3409 */
[----:B------:R-:W-:Y:S01]  /*6b00*/  IMAD.MOV.U32 R228, RZ, RZ, R4 ;  /* 0x000000ffffe47224 */ /* 0x000fe200078e0004 */
[----:B------:R-:W-:Y:S01]  /*6b10*/  @!P3 LEA.HI.X R7, R0, R229, R7, 0x1, P0 ;  /* 0x000000e50007b211 */ /* 0x000fe200000f0c07 */
[----:B------:R1:W-:Y:S01]  /*6b20*/  @P3 STS.128 [R2+0xa000], RZ ;  /* 0x00a000ff02003388 */ /* 0x0003e20000000c00 */
[----:B------:R-:W-:Y:S03]  /*6b30*/  IMAD.MOV.U32 R229, RZ, RZ, R5 ;  /* 0x000000ffffe57224 */ /* 0x000fe600078e0005 */
        /* <DEDUP_REMOVED lines=15> */
.L_x_348:
        /* <DEDUP_REMOVED lines=13> */
[----:B------:R-:W-:Y:S04]  /*6d00*/  IMAD.MOV.U32 R0, RZ, RZ, c[0x0][0x22c] ;  /* 0x00008b00ff007624 */ /* 0x000fe800078e00ff */
[----:B------:R-:W4:Y:S01]  /*6d10*/  LDL R188, [R1+0x14] ;  /* 0x0000140001bc7983 */ /* 0x000f220000100800 */
[----:B------:R-:W-:Y:S04]  /*6d20*/  IMAD R0, R0, c[0x0][0x1c0], RZ ;  /* 0x0000700000007a24 */ /* 0x000fe800078e02ff */
[----:B------:R-:W-:Y:S01]  /*6d30*/  LDSM.16.M88.4 R168, [R207+0x1c000] ;  /* 0x01c00000cfa8783b */ /* 0x000fe20000000200 */
[----:B------:R-:W-:Y:S04]  /*6d40*/  IMAD.U32 R0, R0, -0x40, RZ ;  /* 0xffffffc000007824 */ /* 0x000fe800078e00ff */
[----:B-1----:R-:W4:Y:S01]  /*6d50*/  LDL R2, [R1+0x28] ;  /* 0x0000280001027983 */ /* 0x002f220000100800 */
[C---:B------:R-:W-:Y:S04]  /*6d60*/  LEA R225, P0, R0.reuse, R186, 0x2 ;  /* 0x000000ba00e17211 */ /* 0x040fe800078010ff */
[----:B------:R-:W1:Y:S01]  /*6d70*/  LDSM.16.MT88.4 R172, [R204+0x800] ;  /* 0x00080000ccac783b */ /* 0x000e620000004200 */
[----:B------:R-:W-:Y:S01]  /*6d80*/  LEA.HI.X.SX32 R224, R0, R187, 0x2, P0 ;  /* 0x000000bb00e07211 */ /* 0x000fe200000f16ff */
[----:B------:R-:W-:Y:S03]  /*6d90*/  IMAD.MOV.U32 R0, RZ, RZ, c[0x0][0x22c] ;  /* 0x00008b00ff007624 */ /* 0x000fe600078e00ff */
[----:B------:R-:W1:Y:S01]  /*6da0*/  LDSM.16.M88.4 R176, [R207+0x1d000] ;  /* 0x01d00000cfb0783b */ /* 0x000e620000000200 */
[----:B------:R-:W-:Y:S01]  /*6db0*/  IMAD R0, R0, c[0x0][0x1c0], RZ ;  /* 0x0000700000007a24 */ /* 0x000fe200078e02ff */
[-C--:B--2---:R-:W-:Y:S03]  /*6dc0*/  HMMA.16816.F32 R4, R32, R16.reuse, RZ ;  /* 0x000000102004723c */ /* 0x084fe600000018ff */
[----:B------:R-:W2:Y:S01]  /*6dd0*/  LDSM.16.MT88.4 R180, [R204+0x4800] ;  /* 0x00480000ccb4783b */ /* 0x000ea20000004200 */
[----:B------:R-:W-:Y:S04]  /*6de0*/  IMAD.SHL.U32 R0, R0, 0x10, RZ ;  /* 0x0000001000007824 */ /* 0x000fe800078e00ff */
        /* <DEDUP_REMOVED lines=66> */
[----:B------:R-:W4:Y:S05]  /*7210*/  LDSM.16.MT88.4 R164, [R204+0x7000] ;  /* 0x00700000cca4783b */ /* 0x000f2a0000004200 */
[----:B------:R-:W-:Y:S02]  /*7220*/  LDSM.16.M88.4 R172, [R3+0x1e000] ;  /* 0x01e0000003ac783b */ /* 0x000fe40000000200 */
[-C--:B-1----:R-:W-:Y:S01]  /*7230*/  HMMA.16816.F32 R4, R168, R176.reuse, R4 ;  /* 0x000000b0a804723c */ /* 0x082fe20000001804 */
[----:B--2---:R-:W-:Y:S04]  /*7240*/  IMAD.MOV.U32 R184, RZ, RZ, c[0x0][0x22c] ;  /* 0x00008b00ffb87624 */ /* 0x004fe800078e00ff */
[----:B------:R-:W-:Y:S04]  /*7250*/  IMAD R184, R184, c[0x0][0x1c0], RZ ;  /* 0x00007000b8b87a24 */ /* 0x000fe800078e02ff */
[----:B------:R-:W-:Y:S01]  /*7260*/  IMAD R184, R184, 0x38, RZ ;  /* 0x00000038b8b87824 */ /* 0x000fe200078e02ff */
[C---:B---3--:R-:W-:Y:S08]  /*7270*/  HMMA.16816.F32 R8, R180.reuse, R176, R8 ;  /* 0x000000b0b408723c */ /* 0x048ff00000001808 */
[-C--:B------:R-:W-:Y:S08]  /*7280*/  HMMA.16816.F32 R12, R180, R178.reuse, R12 ;  /* 0x000000b2b40c723c */ /* 0x080ff0000000180c */
[C---:B------:R-:W-:Y:S01]  /*7290*/  HMMA.16816.F32 R16, R168.reuse, R178, R16 ;  /* 0x000000b2a810723c */ /* 0x040fe20000001810 */
[----:B------:R-:W1:Y:S07]  /*72a0*/  LDSM.16.MT88.4 R176, [R204+0x3800] ;  /* 0x00380000ccb0783b */ /* 0x000e6e0000004200 */
[-C--:B----4-:R-:W-:Y:S08]  /*72b0*/  HMMA.16816.F32 R20, R168, R164.reuse, R20 ;  /* 0x000000a4a814723c */ /* 0x090ff00000001814 */
[C---:B------:R-:W-:Y:S08]  /*72c0*/  HMMA.16816.F32 R24, R180.reuse, R164, R24 ;  /* 0x000000a4b418723c */ /* 0x040ff00000001818 */
[-C--:B------:R-:W-:Y:S01]  /*72d0*/  HMMA.16816.F32 R28, R180, R166.reuse, R28 ;  /* 0x000000a6b41c723c */ /* 0x080fe2000000181c */
[----:B------:R2:W3:Y:S07]  /*72e0*/  LDSM.16.M88.4 R180, [R3+0x1f000] ;  /* 0x01f0000003b4783b */ /* 0x0004ee0000000200 */
[----:B------:R-:W-:Y:S01]  /*72f0*/  HMMA.16816.F32 R32, R168, R166, R32 ;  /* 0x000000a6a820723c */ /* 0x000fe20000001820 */
[----:B------:R-:W4:Y:S06]  /*7300*/  LDSM.16.MT88.4 R164, [R204+0x7800] ;  /* 0x00780000cca4783b */ /* 0x000f2c0000004200 */
[----:B------:R-:W-:Y:S01]  /*7310*/  @P2 IADD3 R168, P3, R188, UR10, RZ ;  /* 0x0000000abca82c10 */ /* 0x000fe2000ff7e0ff */
        /* <DEDUP_REMOVED lines=10> */
[----:B------:R-:W-:Y:S04]  /*73c0*/  IMAD R188, R188, 0x18, RZ ;  /* 0x00000018bcbc7824 */ /* 0x000fe800078e02ff */
[----:B------:R1:W5:Y:S01]  /*73d0*/  @P2 LDG.E R247, [R168.64+0x80] ;  /* 0x00008004a8f72981 */ /* 0x000362000c1e1900 */
[C---:B---3--:R-:W-:Y:S04]  /*73e0*/  HMMA.16816.F32 R8, R180.reuse, R176, R8 ;  /* 0x000000b0b408723c */ /* 0x048fe80000001808 */
[----:B------:R1:W5:Y:S01]  /*73f0*/  @P2 LDG.E R248, [R168.64+0xa0] ;  /* 0x0000a004a8f82981 */ /* 0x000362000c1e1900 */
[-C--:B------:R-:W-:Y:S04]  /*7400*/  LEA R170, P2, R188, R2.reuse, 0x2 ;  /* 0x00000002bcaa7211 */ /* 0x080fe800078410ff */
[----:B------:R2:W-:Y:S03]  /*7410*/  RED.E.ADD.F32.FTZ.RN.STRONG.GPU [R2.64], R4 ;  /* 0x000000040200798e */ /* 0x0005e6000c10e784 */
[CC--:B------:R-:W-:Y:S01]  /*7420*/  LEA R176, P0, R0.reuse, R2.reuse, 0x2 ;  /* 0x0000000200b07211 */ /* 0x0c0fe200078010ff */
[-C--:B------:R-:W-:Y:S03]  /*7430*/  HMMA.16816.F32 R12, R180, R178.reuse, R12 ;  /* 0x000000b2b40c723c */ /* 0x080fe6000000180c */
[-C--:B------:R-:W-:Y:S02]  /*7440*/  LEA.HI.X.SX32 R177, R0, R3.reuse, 0x2, P0 ;  /* 0x0000000300b17211 */ /* 0x080fe400000f16ff */
[-C--:B------:R-:W-:Y:S01]  /*7450*/  LEA.HI.X.SX32 R171, R188, R3.reuse, 0x2, P2 ;  /* 0x00000003bcab7211 */ /* 0x080fe200010f16ff */
[----:B------:R-:W-:Y:S02]  /*7460*/  IMAD.MOV.U32 R188, RZ, RZ, c[0x0][0x22c] ;  /* 0x00008b00ffbc7624 */ /* 0x000fe400078e00ff */
[C---:B------:R-:W-:Y:S01]  /*7470*/  HMMA.16816.F32 R16, R172.reuse, R178, R16 ;  /* 0x000000b2ac10723c */ /* 0x040fe20000001810 */
[----:B------:R-:W3:Y:S03]  /*7480*/  LDL R179, [R1+0x4] ;  /* 0x0000040001b37983 */ /* 0x000ee60000100800 */
[----:B------:R-:W-:Y:S02]  /*7490*/  IMAD R188, R188, c[0x0][0x1c0], RZ ;  /* 0x00007000bcbc7a24 */ /* 0x000fe400078e02ff */
[----:B------:R-:W3:Y:S02]  /*74a0*/  LDL R178, [R1+0xc] ;  /* 0x00000c0001b27983 */ /* 0x000ee40000100800 */
[-C--:B----4-:R-:W-:Y:S04]  /*74b0*/  HMMA.16816.F32 R20, R172, R164.reuse, R20 ;  /* 0x000000a4ac14723c */ /* 0x090fe80000001814 */
[-C--:B-1----:R-:W-:Y:S01]  /*74c0*/  LEA R168, P0, R190, R2.reuse, 0x2 ;  /* 0x00000002bea87211 */ /* 0x082fe200078010ff */
[----:B------:R-:W-:Y:S03]  /*74d0*/  IMAD R188, R188, 0x30, RZ ;  /* 0x00000030bcbc7824 */ /* 0x000fe600078e02ff */
[C---:B------:R-:W-:Y:S04]  /*74e0*/  HMMA.16816.F32 R24, R180.reuse, R164, R24 ;  /* 0x000000a4b418723c */ /* 0x040fe80000001818 */
[-C--:B------:R-:W-:Y:S02]  /*74f0*/  LEA.HI.X.SX32 R169, R190, R3.reuse, 0x2, P0 ;  /* 0x00000003bea97211 */ /* 0x080fe400000f16ff */
[CC--:B--2---:R-:W-:Y:S02]  /*7500*/  LEA R4, P2, R188.reuse, R2.reuse, 0x2 ;  /* 0x00000002bc047211 */ /* 0x0c4fe400078410ff */
[-C--:B------:R-:W-:Y:S04]  /*7510*/  HMMA.16816.F32 R28, R180, R166.reuse, R28 ;  /* 0x000000a6b41c723c */ /* 0x080fe8000000181c */
[CC--:B------:R-:W-:Y:S04]  /*7520*/  LEA R164, P3, R227.reuse, R2.reuse, 0x2 ;  /* 0x00000002e3a47211 */ /* 0x0c0fe800078610ff */
[----:B------:R-:W-:Y:S04]  /*7530*/  HMMA.16816.F32 R32, R172, R166, R32 ;  /* 0x000000a6ac20723c */ /* 0x000fe80000001820 */
[-C--:B------:R-:W-:Y:S03]  /*7540*/  LEA.HI.X.SX32 R165, R227, R3.reuse, 0x2, P3 ;  /* 0x00000003e3a57211 */ /* 0x080fe600018f16ff */
[CC--:B------:R-:W-:Y:S02]  /*7550*/  LEA R166, P3, R189.reuse, R2.reuse, 0x2 ;  /* 0x00000002bda67211 */ /* 0x0c0fe400078610ff */
[----:B------:R1:W-:Y:S03]  /*7560*/  RED.E.ADD.F32.FTZ.RN.STRONG.GPU [R164.64], R5 ;  /* 0x00000005a400798e */ /* 0x0003e6000c10e784 */
[-C--:B------:R-:W-:Y:S01]  /*7570*/  LEA.HI.X.SX32 R167, R189, R3.reuse, 0x2, P3 ;  /* 0x00000003bda77211 */ /* 0x080fe200018f16ff */
[----:B------:R-:W-:Y:S01]  /*7580*/  IMAD.MOV.U32 R189, RZ, RZ, c[0x0][0x22c] ;  /* 0x00008b00ffbd7624 */ /* 0x000fe200078e00ff */
[----:B------:R2:W-:Y:S03]  /*7590*/  RED.E.ADD.F32.FTZ.RN.STRONG.GPU [R176.64], R6 ;  /* 0x00000006b000798e */ /* 0x0005e6000c10e784 */
[----:B------:R-:W-:Y:S02]  /*75a0*/  IMAD R189, R189, c[0x0][0x1c0], RZ ;  /* 0x00007000bdbd7a24 */ /* 0x000fe400078e02ff */
[----:B------:R4:W-:Y:S02]  /*75b0*/  RED.E.ADD.F32.FTZ.RN.STRONG.GPU [R170.64], R7 ;  /* 0x00000007aa00798e */ /* 0x0009e4000c10e784 */
[----:B------:R-:W-:Y:S03]  /*75c0*/  IMAD.SHL.U32 R189, R189, 0x10, RZ ;  /* 0x00000010bdbd7824 */ /* 0x000fe600078e00ff */
[----:B------:R4:W-:Y:S05]  /*75d0*/  RED.E.ADD.F32.FTZ.RN.STRONG.GPU [R168.64], R8 ;  /* 0x00000008a800798e */ /* 0x0009ea000c10e784 */
[----:B------:R4:W-:Y:S01]  /*75e0*/  RED.E.ADD.F32.FTZ.RN.STRONG.GPU [R166.64], R9 ;  /* 0x00000009a600798e */ /* 0x0009e2000c10e784 */
[-C--:B-1----:R-:W-:Y:S01]  /*75f0*/  LEA.HI.X.SX32 R5, R188, R3.reuse, 0x2, P2 ;  /* 0x00000003bc057211 */ /* 0x082fe200010f16ff */
[----:B------:R-:W-:Y:S04]  /*7600*/  IMAD.MOV.U32 R188, RZ, RZ, c[0x0][0x22c] ;  /* 0x00008b00ffbc7624 */ /* 0x000fe800078e00ff */
[----:B------:R1:W-:Y:S01]  /*7610*/  RED.E.ADD.F32.FTZ.RN.STRONG.GPU [R4.64], R10 ;  /* 0x0000000a0400798e */ /* 0x0003e2000c10e784 */
[-C--:B--2---:R-:W-:Y:S01]  /*7620*/  LEA R6, P0, R184, R2.reuse, 0x2 ;  /* 0x00000002b8067211 */ /* 0x084fe200078010ff */
[----:B------:R-:W-:Y:S03]  /*7630*/  IMAD R188, R188, c[0x0][0x1c0], RZ ;  /* 0x00007000bcbc7a24 */ /* 0x000fe600078e02ff */
[-C--:B----4-:R-:W-:Y:S01]  /*7640*/  LEA.HI.X.SX32 R7, R184, R3.reuse, 0x2, P0 ;  /* 0x00000003b8077211 */ /* 0x090fe200000f16ff */
[----:B------:R-:W-:Y:S01]  /*7650*/  IMAD.SHL.U32 R188, R188, 0x10, RZ ;  /* 0x00000010bcbc7824 */ /* 0x000fe200078e00ff */
[----:B------:R-:W-:Y:S01]  /*7660*/  IADD3 R184, R189, 0x20, RZ ;  /* 0x00000020bdb87810 */ /* 0x000fe20007ffe0ff */
[----:B------:R-:W2:Y:S03]  /*7670*/  LDL R168, [R1] ;  /* 0x0000000001a87983 */ /* 0x000ea60000100800 */
[----:B------:R-:W-:Y:S02]  /*7680*/  IADD3 R189, R188, 0x20, RZ ;  /* 0x00000020bcbd7810 */ /* 0x000fe40007ffe0ff */
[----:B------:R-:W4:Y:S03]  /*7690*/  LDL R167, [R1+0x8] ;  /* 0x0000080001a77983 */ /* 0x000f260000100800 */
[C---:B------:R-:W-:Y:S01]  /*76a0*/  IMAD.IADD R189, R227.reuse, 0x1, R189 ;  /* 0x00000001e3bd7824 */ /* 0x040fe200078e02bd */
[----:B------:R-:W-:Y:S01]  /*76b0*/  IADD3 R166, R0, 0x60, RZ ;  /* 0x0000006000a67810 */ /* 0x000fe20007ffe0ff */
[----:B------:R1:W-:Y:S05]  /*76c0*/  RED.E.ADD.F32.FTZ.RN.STRONG.GPU [R6.64], R11 ;  /* 0x0000000b0600798e */ /* 0x0003ea000c10e784 */
[----:B------:R-:W-:Y:S01]  /*76d0*/  RED.E.ADD.F32.FTZ.RN.STRONG.GPU [R2.64+0x80], R16 ;  /* 0x000080100200798e */ /* 0x000fe2000c10e784 */
[CC--:B-1----:R-:W-:Y:S04]  /*76e0*/  LEA R4, P0, R184.reuse, R2.reuse, 0x2 ;  /* 0x00000002b8047211 */ /* 0x0c2fe800078010ff */
[----:B------:R1:W-:Y:S01]  /*76f0*/  RED.E.ADD.F32.FTZ.RN.STRONG.GPU [R164.64+0x80], R17 ;  /* 0x00008011a400798e */ /* 0x0003e2000c10e784 */
[-C--:B------:R-:W-:Y:S02]  /*7700*/  LEA.HI.X.SX32 R5, R184, R3.reuse, 0x2, P0 ;  /* 0x00000003b8057211 */ /* 0x080fe400000f16ff */
[C---:B------:R-:W-:Y:S02]  /*7710*/  IADD3 R184, R188.reuse, 0x20, RZ ;  /* 0x00000020bcb87810 */ /* 0x040fe40007ffe0ff */
[----:B------:R-:W-:Y:S01]  /*7720*/  IADD3 R188, R188, 0x20, RZ ;  /* 0x00000020bcbc7810 */ /* 0x000fe20007ffe0ff */
[----:B------:R3:W-:Y:S02]  /*7730*/  RED.E.ADD.F32.FTZ.RN.STRONG.GPU [R4.64], R18 ;  /* 0x000000120400798e */ /* 0x0007e4000c10e784 */
[C---:B------:R-:W-:Y:S02]  /*7740*/  IMAD.IADD R184, R227.reuse, 0x1, R184 ;  /* 0x00000001e3b87824 */ /* 0x040fe400078e02b8 */
[C---:B------:R-:W-:Y:S02]  /*7750*/  IMAD.IADD R188, R227.reuse, 0x1, R188 ;  /* 0x00000001e3bc7824 */ /* 0x040fe400078e02bc */
[C---:B------:R-:W-:Y:S02]  /*7760*/  IMAD.IADD R184, R227.reuse, 0x1, R184 ;  /* 0x00000001e3b87824 */ /* 0x040fe400078e02b8 */
[C---:B------:R-:W-:Y:S02]  /*7770*/  IMAD.IADD R188, R227.reuse, 0x1, R188 ;  /* 0x00000001e3bc7824 */ /* 0x040fe400078e02bc */
[----:B------:R-:W-:Y:S01]  /*7780*/  IMAD.IADD R184, R227, 0x1, R184 ;  /* 0x00000001e3b87824 */ /* 0x000fe200078e02b8 */
[CC--:B------:R-:W-:Y:S02]  /*7790*/  LEA R6, P2, R189.reuse, R2.reuse, 0x2 ;  /* 0x00000002bd067211 */ /* 0x0c0fe400078410ff */
[CC--:B------:R-:W-:Y:S02]  /*77a0*/  LEA R10, P0, R188.reuse, R2.reuse, 0x2 ;  /* 0x00000002bc0a7211 */ /* 0x0c0fe400078010ff */
[-C--:B------:R-:W-:Y:S01]  /*77b0*/  LEA.HI.X.SX32 R7, R189, R3.reuse, 0x2, P2 ;  /* 0x00000003bd077211 */ /* 0x080fe200010f16ff */
[----:B------:R-:W-:Y:S01]  /*77c0*/  IMAD.MOV.U32 R189, RZ, RZ, c[0x0][0x22c] ;  /* 0x00008b00ffbd7624 */ /* 0x000fe200078e00ff */
[-C--:B------:R-:W-:Y:S01]  /*77d0*/  LEA.HI.X.SX32 R11, R188, R3.reuse, 0x2, P0 ;  /* 0x00000003bc0b7211 */ /* 0x080fe200000f16ff */
[----:B------:R-:W-:Y:S01]  /*77e0*/  IMAD.MOV.U32 R188, RZ, RZ, c[0x0][0x22c] ;  /* 0x00008b00ffbc7624 */ /* 0x000fe200078e00ff */
[-C--:B------:R-:W-:Y:S01]  /*77f0*/  LEA R8, P3, R184, R2.reuse, 0x2 ;  /* 0x00000002b8087211 */ /* 0x080fe200078610ff */
[----:B------:R3:W-:Y:S01]  /*7800*/  RED.E.ADD.F32.FTZ.RN.STRONG.GPU [R6.64], R19 ;  /* 0x000000130600798e */ /* 0x0007e2000c10e784 */
[----:B------:R-:W-:Y:S01]  /*7810*/  IMAD R189, R189, c[0x0][0x1c0], RZ ;  /* 0x00007000bdbd7a24 */ /* 0x000fe200078e02ff */
[----:B-1----:R-:W-:Y:S01]  /*7820*/  IADD3 R17, R0, 0x60, RZ ;  /* 0x0000006000117810 */ /* 0x002fe20007ffe0ff */
[----:B------:R-:W-:Y:S01]  /*7830*/  IMAD R188, R188, c[0x0][0x1c0], RZ ;  /* 0x00007000bcbc7a24 */ /* 0x000fe200078e02ff */
[-C--:B------:R-:W-:Y:S01]  /*7840*/  LEA.HI.X.SX32 R9, R184, R3.reuse, 0x2, P3 ;  /* 0x00000003b8097211 */ /* 0x080fe200018f16ff */
[----:B------:R1:W-:Y:S01]  /*7850*/  RED.E.ADD.F32.FTZ.RN.STRONG.GPU [R10.64], R12 ;  /* 0x0000000c0a00798e */ /* 0x0003e2000c10e784 */
[----:B------:R-:W-:Y:S01]  /*7860*/  IMAD.SHL.U32 R189, R189, 0x10, RZ ;  /* 0x00000010bdbd7824 */ /* 0x000fe200078e00ff */
[----:B------:R-:W-:Y:S01]  /*7870*/  IADD3 R16, R0, 0x60, RZ ;  /* 0x0000006000107810 */ /* 0x000fe20007ffe0ff */
[----:B------:R-:W-:Y:S02]  /*7880*/  IMAD.SHL.U32 R188, R188, 0x10, RZ ;  /* 0x00000010bcbc7824 */ /* 0x000fe400078e00ff */
[----:B------:R1:W-:Y:S01]  /*7890*/  RED.E.ADD.F32.FTZ.RN.STRONG.GPU [R8.64], R13 ;  /* 0x0000000d0800798e */ /* 0x0003e2000c10e784 */
[----:B------:R-:W-:Y:S01]  /*78a0*/  IADD3 R169, R189, 0x40, RZ ;  /* 0x00000040bda97810 */ /* 0x000fe20007ffe0ff */
[C---:B------:R-:W-:Y:S01]  /*78b0*/  IMAD.IADD R17, R227.reuse, 0x1, R17 ;  /* 0x00000001e3117824 */ /* 0x040fe200078e0211 */
[C---:B------:R-:W-:Y:S01]  /*78c0*/  IADD3 R171, R188.reuse, 0x40, RZ ;  /* 0x00000040bcab7810 */ /* 0x040fe20007ffe0ff */
[C---:B------:R-:W-:Y:S01]  /*78d0*/  IMAD.IADD R16, R227.reuse, 0x1, R16 ;  /* 0x00000001e3107824 */ /* 0x040fe200078e0210 */
[----:B------:R-:W-:Y:S01]  /*78e0*/  IADD3 R170, R188, 0x40, RZ ;  /* 0x00000040bcaa7810 */ /* 0x000fe20007ffe0ff */
[C---:B------:R-:W-:Y:S02]  /*78f0*/  IMAD.IADD R0, R227.reuse, 0x1, R251 ;  /* 0x00000001e3007824 */ /* 0x040fe400078e02fb */
[C---:B------:R-:W-:Y:S02]  /*7900*/  IMAD.IADD R171, R227.reuse, 0x1, R171 ;  /* 0x00000001e3ab7824 */ /* 0x040fe400078e02ab */
[C---:B------:R-:W-:Y:S02]  /*7910*/  IMAD.IADD R170, R227.reuse, 0x1, R170 ;  /* 0x00000001e3aa7824 */ /* 0x040fe400078e02aa */
[C---:B------:R-:W-:Y:S02]  /*7920*/  IMAD.IADD R16, R227.reuse, 0x1, R16 ;  /* 0x00000001e3107824 */ /* 0x040fe400078e0210 */
[----:B------:R-:W-:Y:S01]  /*7930*/  IMAD.IADD R170, R227, 0x1, R170 ;  /* 0x00000001e3aa7824 */ /* 0x000fe200078e02aa */
[CC--:B---3--:R-:W-:Y:S04]  /*7940*/  LEA R4, P2, R179.reuse, R2.reuse, 0x2 ;  /* 0x00000002b3047211 */ /* 0x0c8fe800078410ff */
[-C--:B------:R-:W-:Y:S02]  /*7950*/  LEA.HI.X.SX32 R5, R179, R3.reuse, 0x2, P2 ;  /* 0x00000003b3057211 */ /* 0x080fe400010f16ff */
[CC--:B------:R-:W-:Y:S02]  /*7960*/  LEA R6, P0, R178.reuse, R2.reuse, 0x2 ;  /* 0x00000002b2067211 */ /* 0x0c0fe400078010ff */
[CC--:B-1----:R-:W-:Y:S01]  /*7970*/  LEA R12, P2, R171.reuse, R2.reuse, 0x2 ;  /* 0x00000002ab0c7211 */ /* 0x0c2fe200078410ff */
[----:B------:R1:W-:Y:S01]  /*7980*/  RED.E.ADD.F32.FTZ.RN.STRONG.GPU [R4.64], R14 ;  /* 0x0000000e0400798e */ /* 0x0003e2000c10e784 */
[-C--:B------:R-:W-:Y:S02]  /*7990*/  LEA.HI.X.SX32 R7, R178, R3.reuse, 0x2, P0 ;  /* 0x00000003b2077211 */ /* 0x080fe400000f16ff */
[-C--:B------:R-:W-:Y:S03]  /*79a0*/  LEA.HI.X.SX32 R13, R171, R3.reuse, 0x2, P2 ;  /* 0x00000003ab0d7211 */ /* 0x080fe600010f16ff */
[----:B------:R3:W-:Y:S05]  /*79b0*/  RED.E.ADD.F32.FTZ.RN.STRONG.GPU [R6.64], R15 ;  /* 0x0000000f0600798e */ /* 0x0007ea000c10e784 */
[----:B------:R-:W-:Y:S05]  /*79c0*/  RED.E.ADD.F32.FTZ.RN.STRONG.GPU [R2.64+0x100], R20 ;  /* 0x000100140200798e */ /* 0x000fea000c10e784 */
[----:B------:R-:W-:Y:S01]  /*79d0*/  RED.E.ADD.F32.FTZ.RN.STRONG.GPU [R164.64+0x100], R21 ;  /* 0x00010015a400798e */ /* 0x000fe2000c10e784 */
[CC--:B-1----:R-:W-:Y:S02]  /*79e0*/  LEA R4, P0, R169.reuse, R2.reuse, 0x2 ;  /* 0x00000002a9047211 */ /* 0x0c2fe400078010ff */
[-C--:B------:R-:W-:Y:S02]  /*79f0*/  LEA R14, P6, R166, R2.reuse, 0x2 ;  /* 0x00000002a60e7211 */ /* 0x080fe400078c10ff */
[-C--:B------:R-:W-:Y:S02]  /*7a00*/  LEA.HI.X.SX32 R5, R169, R3.reuse, 0x2, P0 ;  /* 0x00000003a9057211 */ /* 0x080fe400000f16ff */
[----:B------:R-:W-:Y:S02]  /*7a10*/  IADD3 R169, R188, 0x40, RZ ;  /* 0x00000040bca97810 */ /* 0x000fe40007ffe0ff */
[-C--:B------:R-:W-:Y:S01]  /*7a20*/  LEA R10, P0, R170, R2.reuse, 0x2 ;  /* 0x00000002aa0a7211 */ /* 0x080fe200078010ff */
[----:B------:R-:W-:Y:S01]  /*7a30*/  RED.E.ADD.F32.FTZ.RN.STRONG.GPU [R4.64], R22 ;  /* 0x000000160400798e */ /* 0x000fe2000c10e784 */
[-C--:B---3--:R-:W-:Y:S01]  /*7a40*/  LEA.HI.X.SX32 R15, R166, R3.reuse, 0x2, P6 ;  /* 0x00000003a60f7211 */ /* 0x088fe200030f16ff */
[C---:B------:R-:W-:Y:S01]  /*7a50*/  IMAD.IADD R169, R227.reuse, 0x1, R169 ;  /* 0x00000001e3a97824 */ /* 0x040fe200078e02a9 */
[-C--:B------:R-:W-:Y:S02]  /*7a60*/  LEA.HI.X.SX32 R11, R170, R3.reuse, 0x2, P0 ;  /* 0x00000003aa0b7211 */ /* 0x080fe400000f16ff */
[----:B------:R1:W-:Y:S01]  /*7a70*/  RED.E.ADD.F32.FTZ.RN.STRONG.GPU [R12.64], R23 ;  /* 0x000000170c00798e */ /* 0x0003e2000c10e784 */
[C---:B------:R-:W-:Y:S04]  /*7a80*/  IMAD.IADD R169, R227.reuse, 0x1, R169 ;  /* 0x00000001e3a97824 */ /* 0x040fe800078e02a9 */
[----:B------:R-:W-:Y:S01]  /*7a90*/  IMAD.IADD R169, R227, 0x1, R169 ;  /* 0x00000001e3a97824 */ /* 0x000fe200078e02a9 */
[----:B------:R3:W-:Y:S04]  /*7aa0*/  RED.E.ADD.F32.FTZ.RN.STRONG.GPU [R10.64], R24 ;  /* 0x000000180a00798e */ /* 0x0007e8000c10e784 */
[CC--:B------:R-:W-:Y:S01]  /*7ab0*/  LEA R8, P3, R169.reuse, R2.reuse, 0x2 ;  /* 0x00000002a9087211 */ /* 0x0c0fe200078610ff */
[----:B------:R-:W-:Y:S03]  /*7ac0*/  LDSM.16.MT88.4 R20, [R206+0x2000] ;  /* 0x00200000ce14783b */ /* 0x000fe60000004200 */
[-C--:B------:R-:W-:Y:S05]  /*7ad0*/  LEA.HI.X.SX32 R9, R169, R3.reuse, 0x2, P3 ;  /* 0x00000003a9097211 */ /* 0x080fea00018f16ff */
[----:B------:R4:W-:Y:S01]  /*7ae0*/  RED.E.ADD.F32.FTZ.RN.STRONG.GPU [R8.64], R25 ;  /* 0x000000190800798e */ /* 0x0009e2000c10e784 */
[CC--:B-1----:R-:W-:Y:S04]  /*7af0*/  LEA R12, P5, R17.reuse, R2.reuse, 0x2 ;  /* 0x00000002110c7211 */ /* 0x0c2fe800078a10ff */
[-C--:B------:R-:W-:Y:S02]  /*7b00*/  LEA.HI.X.SX32 R13, R17, R3.reuse, 0x2, P5 ;  /* 0x00000003110d7211 */ /* 0x080fe400028f16ff */
[-C--:B--2---:R-:W-:Y:S02]  /*7b10*/  LEA R6, P2, R168, R2.reuse, 0x2 ;  /* 0x00000002a8067211 */ /* 0x084fe400078410ff */
[-C--:B---3--:R-:W-:Y:S02]  /*7b20*/  LEA R10, P4, R16, R2.reuse, 0x2 ;  /* 0x00000002100a7211 */ /* 0x088fe400078810ff */
[-C--:B------:R-:W-:Y:S02]  /*7b30*/  LEA.HI.X.SX32 R7, R168, R3.reuse, 0x2, P2 ;  /* 0x00000003a8077211 */ /* 0x080fe400010f16ff */
[CC--:B----4-:R-:W-:Y:S01]  /*7b40*/  LEA R4, P0, R167.reuse, R2.reuse, 0x2 ;  /* 0x00000002a7047211 */ /* 0x0d0fe200078010ff */
[----:B------:R-:W-:Y:S01]  /*7b50*/  LDSM.16.MT88.4 R168, [R206+0x2800] ;  /* 0x00280000cea8783b */ /* 0x000fe20000004200 */
[-C--:B------:R-:W-:Y:S02]  /*7b60*/  LEA.HI.X.SX32 R11, R16, R3.reuse, 0x2, P4 ;  /* 0x00000003100b7211 */ /* 0x080fe400020f16ff */
[-C--:B------:R-:W-:Y:S02]  /*7b70*/  LEA.HI.X.SX32 R5, R167, R3.reuse, 0x2, P0 ;  /* 0x00000003a7057211 */ /* 0x080fe400000f16ff */
[----:B------:R1:W-:Y:S01]  /*7b80*/  RED.E.ADD.F32.FTZ.RN.STRONG.GPU [R6.64], R26 ;  /* 0x0000001a0600798e */ /* 0x0003e2000c10e784 */
[CC--:B------:R-:W-:Y:S04]  /*7b90*/  LEA R8, P3, R252.reuse, R2.reuse, 0x2 ;  /* 0x00000002fc087211 */ /* 0x0c0fe800078610ff */
[----:B------:R2:W-:Y:S01]  /*7ba0*/  RED.E.ADD.F32.FTZ.RN.STRONG.GPU [R4.64], R27 ;  /* 0x0000001b0400798e */ /* 0x0005e2000c10e784 */
[-C--:B------:R-:W-:Y:S04]  /*7bb0*/  LEA.HI.X.SX32 R9, R252, R3.reuse, 0x2, P3 ;  /* 0x00000003fc097211 */ /* 0x080fe800018f16ff */
[----:B------:R-:W-:Y:S05]  /*7bc0*/  RED.E.ADD.F32.FTZ.RN.STRONG.GPU [R2.64+0x180], R32 ;  /* 0x000180200200798e */ /* 0x000fea000c10e784 */
[----:B------:R-:W-:Y:S05]  /*7bd0*/  RED.E.ADD.F32.FTZ.RN.STRONG.GPU [R164.64+0x180], R33 ;  /* 0x00018021a400798e */ /* 0x000fea000c10e784 */
[----:B------:R-:W-:Y:S05]  /*7be0*/  RED.E.ADD.F32.FTZ.RN.STRONG.GPU [R14.64], R34 ;  /* 0x000000220e00798e */ /* 0x000fea000c10e784 */
[----:B------:R-:W-:Y:S01]  /*7bf0*/  RED.E.ADD.F32.FTZ.RN.STRONG.GPU [R12.64], R35 ;  /* 0x000000230c00798e */ /* 0x000fe2000c10e784 */
[CC--:B-1----:R-:W-:Y:S04]  /*7c00*/  LEA R6, P2, R251.reuse, R2.reuse, 0x2 ;  /* 0x00000002fb067211 */ /* 0x0c2fe800078410ff */
[----:B------:R-:W-:Y:S01]  /*7c10*/  RED.E.ADD.F32.FTZ.RN.STRONG.GPU [R10.64], R28 ;  /* 0x0000001c0a00798e */ /* 0x000fe2000c10e784 */
[-C--:B------:R-:W-:Y:S02]  /*7c20*/  LEA.HI.X.SX32 R7, R251, R3.reuse, 0x2, P2 ;  /* 0x00000003fb077211 */ /* 0x080fe400010f16ff */
[C---:B--2---:R-:W-:Y:S02]  /*7c30*/  LEA R4, P0, R0.reuse, R2, 0x2 ;  /* 0x0000000200047211 */ /* 0x044fe400078010ff */
[----:B------:R-:W-:Y:S01]  /*7c40*/  RED.E.ADD.F32.FTZ.RN.STRONG.GPU [R8.64], R29 ;  /* 0x0000001d0800798e */ /* 0x000fe2000c10e784 */
[----:B------:R-:W-:Y:S01]  /*7c50*/  ISETP.LT.AND P2, PT, RZ, UR7, PT ;  /* 0x00000007ff007c0c */ /* 0x000fe2000bf41270 */
[----:B------:R-:W-:Y:S01]  /*7c60*/  UMOV UR7, UR8 ;  /* 0x0000000800077c82 */ /* 0x000fe20008000000 */
[----:B------:R-:W-:Y:S01]  /*7c70*/  LEA.HI.X.SX32 R5, R0, R3, 0x2, P0 ;  /* 0x0000000300057211 */ /* 0x000fe200000f16ff */
[----:B------:R-:W-:Y:S01]  /*7c80*/  IMAD.IADD R0, R196, 0x1, R206 ;  /* 0x00000001c4007824 */ /* 0x000fe200078e02ce */
[----:B------:R-:W-:Y:S01]  /*7c90*/  RED.E.ADD.F32.FTZ.RN.STRONG.GPU [R6.64], R30 ;  /* 0x0000001e0600798e */ /* 0x000fe2000c10e784 */
[----:B------:R-:W-:Y:S01]  /*7ca0*/  PLOP3.LUT P0, PT, PT, PT, UP1, 0x80, 0x0 ;  /* 0x000000000000781c */ /* 0x000fe20003f0f018 */
[----:B------:R-:W-:Y:S03]  /*7cb0*/  @UP5 UIADD3 UR12, UP1, UR12, -0x100, URZ ;  /* 0xffffff000c0c5890 */ /* 0x000fe6000ff3e03f */
[----:B------:R-:W-:Y:S01]  /*7cc0*/  LDSM.16.MT88.4 R8, [R206] ;  /* 0x00000000ce08783b */ /* 0x000fe20000004200 */
[----:B------:R-:W-:Y:S04]  /*7cd0*/  @UP5 UIADD3.X UR11, UR11, -0x1, URZ, UP1, !UPT ;  /* 0xffffffff0b0b5890 */ /* 0x000fe80008ffe43f */
        /* <DEDUP_REMOVED lines=309> */
.L_x_350:
        /* <DEDUP_REMOVED lines=18> */
.L_x_351:
[----:B------:R-:W-:Y:S01]  /*9150*/  BAR.SYNC.DEFER_BLOCKING 0x0 ;  /* 0x0000000000007b1d */ /* 0x000fe20000010000 */
[----:B-1---5:R-:W-:Y:S01]  /*9160*/  IMAD.SHL.U32 R4, R185, 0x2, RZ ;  /* 0x00000002b9047824 */ /* 0x022fe200078e00ff */
[----:B------:R-:W-:Y:S01]  /*9170*/  USHF.L.U32 UR7, UR18, 0x7, URZ ;  /* 0x0000000712077899 */ /* 0x000fe2000800063f */
[--C-:B------:R-:W-:Y:S01]  /*9180*/  SHF.R.S32.HI R9, RZ, 0x1f, R232.reuse ;  /* 0x0000001fff097819 */ /* 0x100fe200000114e8 */
[----:B------:R-:W-:Y:S01]  /*9190*/  IMAD.MOV.U32 R8, RZ, RZ, R232 ;  /* 0x000000ffff087224 */ /* 0x000fe200078e00e8 */
[----:B------:R-:W-:Y:S01]  /*91a0*/  UIMAD UR6, UR18, -0x80, UR6 ;  /* 0xffffff80120678a4 */ /* 0x000fe2000f8e0206 */
[----:B------:R-:W1:Y:S01]  /*91b0*/  S2R R6, SR_TID.X ;  /* 0x0000000000067919 */ /* 0x000e620000002100 */
[----:B------:R-:W-:Y:S01]  /*91c0*/  USHF.R.S32.HI UR10, URZ, 0x1f, UR7 ;  /* 0x0000001f3f0a7899 */ /* 0x000fe20008011407 */
[----:B------:R-:W-:Y:S01]  /*91d0*/  IMAD.U32 R11, RZ, RZ, UR7 ;  /* 0x00000007ff0b7e24 */ /* 0x000fe2000f8e00ff */
[----:B------:R-:W-:Y:S01]  /*91e0*/  ULDC.64 UR8, c[0x0][0x3a0] ;  /* 0x0000e80000087ab9 */ /* 0x000fe20000000a00 */
[----:B------:R-:W-:Y:S01]  /*91f0*/  BSSY B0, `(.L_x_352) ;  /* 0x000002f000007945 */ /* 0x000fe20003800000 */
[----:B------:R-:W-:Y:S01]  /*9200*/  UIMAD UR8, UR10, UR8, URZ ;  /* 0x000000080a0872a4 */ /* 0x000fe2000f8e023f */
[----:B------:R-:W-:-:S03]  /*9210*/  IMAD.WIDE.U32 R2, R11, c[0x0][0x3a0], R8 ;  /* 0x0000e8000b027a25 */ /* 0x000fc600078e0008 */
[----:B------:R-:W-:Y:S02]  /*9220*/  UIMAD UR8, UR7, UR9, UR8 ;  /* 0x00000009070872a4 */ /* 0x000fe4000f8e0208 */
[----:B------:R-:W-:-:S04]  /*9230*/  IADD3 R2, P0, R2, UR14, RZ ;  /* 0x0000000e02027c10 */ /* 0x000fc8000ff1e0ff */
[----:B------:R-:W-:Y:S01]  /*9240*/  IMAD.U32 R5, RZ, RZ, UR8 ;  /* 0x00000008ff057e24 */ /* 0x000fe2000f8e00ff */
[----:B------:R-:W-:Y:S01]  /*9250*/  ULDC.64 UR8, c[0x0][0x3b8] ;  /* 0x0000ee0000087ab9 */ /* 0x000fe20000000a00 */
[----:B------:R2:W3:Y:S01]  /*9260*/  LDS.128 R24, [R4+0xd000] ;  /* 0x00d0000004187984 */ /* 0x0004e20000000c00 */
[----:B------:R-:W-:Y:S02]  /*9270*/  UIMAD UR8, UR59, UR8, URZ ;  /* 0x000000083b0872a4 */ /* 0x000fe4000f8e023f */
[----:B------:R-:W-:Y:S01]  /*9280*/  IADD3.X R3, R3, UR15, R5, P0, !PT ;  /* 0x0000000f03037c10 */ /* 0x000fe200087fe405 */
[----:B------:R-:W-:Y:S01]  /*9290*/  IMAD.U32 R5, RZ, RZ, UR38 ;  /* 0x00000026ff057e24 */ /* 0x000fe2000f8e00ff */
[----:B------:R2:W4:Y:S01]  /*92a0*/  LDS.128 R32, [R4+0xe000] ;  /* 0x00e0000004207984 */ /* 0x0005220000000c00 */
[----:B------:R-:W-:Y:S01]  /*92b0*/  UIMAD UR8, UR38, UR9, UR8 ;  /* 0x00000009260872a4 */ /* 0x000fe2000f8e0208 */
[----:B-1----:R-:W-:Y:S01]  /*92c0*/  SHF.R.S32.HI R0, RZ, 0x1f, R6 ;  /* 0x0000001fff007819 */ /* 0x002fe20000011406 */
[----:B------:R-:W-:Y:S01]  /*92d0*/  IMAD.WIDE.U32 R2, R5, c[0x0][0x3b8], R2 ;  /* 0x0000ee0005027a25 */ /* 0x000fe200078e0002 */
[----:B------:R2:W1:Y:S02]  /*92e0*/  LDS.128 R40, [R4+0xf000] ;  /* 0x00f0000004287984 */ /* 0x0004640000000c00 */
[----:B------:R-:W-:-:S02]  /*92f0*/  LEA.HI R0, R0, R6, RZ, 0x3 ;  /* 0x0000000600007211 */ /* 0x000fc400078f18ff */
[----:B------:R2:W1:Y:S01]  /*9300*/  LDS.128 R20, [R4+0x11000] ;  /* 0x0110000004147984 */ /* 0x0004620000000c00 */
[----:B------:R-:W-:Y:S02]  /*9310*/  IADD3 R10, R3, UR8, RZ ;  /* 0x00000008030a7c10 */ /* 0x000fe4000fffe0ff */
[----:B------:R-:W-:Y:S01]  /*9320*/  SHF.R.S32.HI R0, RZ, 0x3, R0 ;  /* 0x00000003ff007819 */ /* 0x000fe20000011400 */
[----:B------:R2:W1:Y:S03]  /*9330*/  LDS.128 R28, [R4+0x12000] ;  /* 0x01200000041c7984 */ /* 0x0004660000000c00 */
[----:B------:R-:W-:Y:S01]  /*9340*/  ISETP.GE.AND P5, PT, R0, UR6, PT ;  /* 0x0000000600007c0c */ /* 0x000fe2000bfa6270 */
[----:B------:R2:W1:Y:S01]  /*9350*/  LDS.128 R36, [R4+0x13000] ;  /* 0x0130000004247984 */ /* 0x0004620000000c00 */
[----:B------:R-:W-:-:S03]  /*9360*/  SHF.R.S32.HI R77, RZ, 0x1f, R0 ;  /* 0x0000001fff4d7819 */ /* 0x000fc60000011400 */
[----:B------:R2:W1:Y:S04]  /*9370*/  LDS.128 R48, [R4+0x14000] ;  /* 0x0140000004307984 */ /* 0x0004680000000c00 */
[----:B------:R2:W1:Y:S04]  /*9380*/  LDS.128 R56, [R4+0x15000] ;  /* 0x0150000004387984 */ /* 0x0004680000000c00 */
[----:B------:R2:W1:Y:S04]  /*9390*/  LDS.128 R64, [R4+0x16000] ;  /* 0x0160000004407984 */ /* 0x0004680000000c00 */
[----:B------:R2:W1:Y:S04]  /*93a0*/  LDS.128 R72, [R4+0x17000] ;  /* 0x0170000004487984 */ /* 0x0004680000000c00 */
[----:B------:R2:W1:Y:S04]  /*93b0*/  LDS.128 R44, [R4+0x18000] ;  /* 0x01800000042c7984 */ /* 0x0004680000000c00 */
[----:B------:R2:W1:Y:S04]  /*93c0*/  LDS.128 R52, [R4+0x19000] ;  /* 0x0190000004347984 */ /* 0x0004680000000c00 */
[----:B------:R2:W1:Y:S04]  /*93d0*/  LDS.128 R60, [R4+0x1a000] ;  /* 0x01a00000043c7984 */ /* 0x0004680000000c00 */
[----:B------:R2:W1:Y:S01]  /*93e0*/  LDS.128 R68, [R4+0x1b000] ;  /* 0x01b0000004447984 */ /* 0x0004620000000c00 */
[----:B------:R-:W-:Y:S05]  /*93f0*/  @P5 BRA `(.L_x_353) ;  /* 0x000000e000005947 */ /* 0x000fea0003800000 */
[----:B---34-:R-:W-:Y:S01]  /*9400*/  ISETP.GE.AND P2, PT, R232, c[0x0][0x220], PT ;  /* 0x00008800e8007a0c */ /* 0x018fe20003f46270 */
[----:B------:R-:W-:Y:S01]  /*9410*/  LDS.128 R12, [R4+0x10000] ;  /* 0x01000000040c7984 */ /* 0x000fe20000000c00 */
[----:B------:R-:W-:Y:S01]  /*9420*/  MOV R5, R10 ;  /* 0x0000000a00057202 */ /* 0x000fe20000000f00 */
[----:B------:R-:W-:Y:S01]  /*9430*/  IMAD R76, R77, c[0x0][0x3a0], RZ ;  /* 0x0000e8004d4c7a24 */ /* 0x000fe200078e02ff */
[----:B------:R-:W-:-:S09]  /*9440*/  ISETP.GE.AND P1, PT, R240, c[0x0][0x220], PT ;  /* 0x00008800f0007a0c */ /* 0x000fd20003f26270 */
[----:B------:R3:W4:Y:S02]  /*9450*/  @!P2 LDS.128 R16, [R4+0xc000] ;  /* 0x00c000000410a984 */ /* 0x0007240000000c00 */
[----:B--23--:R-:W-:-:S04]  /*9460*/  IMAD.MOV.U32 R4, RZ, RZ, R2 ;  /* 0x000000ffff047224 */ /* 0x00cfc800078e0002 */
[----:B------:R-:W-:-:S04]  /*9470*/  IMAD.WIDE.U32 R6, R0, c[0x0][0x3a0], R4 ;  /* 0x0000e80000067a25 */ /* 0x000fc800078e0004 */
[----:B------:R-:W-:-:S04]  /*9480*/  IMAD R4, R0, c[0x0][0x3a4], R76 ;  /* 0x0000e90000047a24 */ /* 0x000fc800078e024c */
[----:B------:R-:W-:Y:S01]  /*9490*/  IMAD.IADD R5, R7, 0x1, R4 ;  /* 0x0000000107057824 */ /* 0x000fe200078e0204 */
[----:B------:R-:W-:-:S04]  /*94a0*/  LEA R4, P0, R6, c[0x0][0x340], 0x1 ;  /* 0x0000d00006047a11 */ /* 0x000fc800078008ff */
[----:B------:R-:W-:-:S05]  /*94b0*/  LEA.HI.X R5, R6, c[0x0][0x344], R5, 0x1, P0 ;  /* 0x0000d10006057a11 */ /* 0x000fca00000f0c05 */
[----:B----4-:R2:W-:Y:S04]  /*94c0*/  @!P2 STG.E.128 [R4.64], R16 ;  /* 0x000000100400a986 */ /* 0x0105e8000c101d04 */
[----:B------:R2:W-:Y:S02]  /*94d0*/  @!P1 STG.E.128 [R4.64+0x80], R12 ;  /* 0x0000800c04009986 */ /* 0x0005e4000c101d04 */
.L_x_353:
[----:B---34-:R-:W-:Y:S05]  /*94e0*/  BSYNC B0 ;  /* 0x0000000000007941 */ /* 0x018fea0003800000 */
.L_x_352:
[----:B--2---:R-:W-:Y:S01]  /*94f0*/  IADD3 R4, R0, 0x20, RZ ;  /* 0x0000002000047810 */ /* 0x004fe20007ffe0ff */
[----:B------:R-:W-:Y:S03]  /*9500*/  BSSY B0, `(.L_x_354) ;  /* 0x0000011000007945 */ /* 0x000fe60003800000 */
[----:B------:R-:W-:-:S13]  /*9510*/  ISETP.GE.AND P4, PT, R4, UR6, PT ;  /* 0x0000000604007c0c */ /* 0x000fda000bf86270 */
        /* <DEDUP_REMOVED lines=14> */
[----:B-1----:R2:W-:Y:S02]  /*9600*/  @!P0 STG.E.128 [R4.64+0x80], R20 ;  /* 0x0000801404008986 */ /* 0x0025e4000c101d04 */
.L_x_355:
[----:B------:R-:W-:Y:S05]  /*9610*/  BSYNC B0 ;  /* 0x0000000000007941 */ /* 0x000fea0003800000 */
.L_x_354:
        /* <DEDUP_REMOVED lines=18> */
.L_x_357:
[----:B------:R-:W-:Y:S05]  /*9740*/  BSYNC B0 ;  /* 0x0000000000007941 */ /* 0x000fea0003800000 */
.L_x_356:
[----:B--2---:R-:W-:Y:S01]  /*9750*/  IADD3 R4, R0, 0x60, RZ ;  /* 0x0000006000047810 */ /* 0x004fe20007ffe0ff */
[----:B------:R-:W-:Y:S03]  /*9760*/  BSSY B0, `(.L_x_358) ;  /* 0x0000011000007945 */ /* 0x000fe60003800000 */
[----:B------:R-:W-:-:S13]  /*9770*/  ISETP.GE.AND P2, PT, R4, UR6, PT ;  /* 0x0000000604007c0c */ /* 0x000fda000bf46270 */
        /* <DEDUP_REMOVED lines=13> */
[----:B-1----:R1:W-:Y:S04]  /*9850*/  @!P1 STG.E.128 [R2.64], R40 ;  /* 0x0000002802009986 */ /* 0x0023e8000c101d04 */
[----:B------:R1:W-:Y:S02]  /*9860*/  @!P0 STG.E.128 [R2.64+0x80], R36 ;  /* 0x0000802402008986 */ /* 0x0003e4000c101d04 */
.L_x_359:
[----:B------:R-:W-:Y:S05]  /*9870*/  BSYNC B0 ;  /* 0x0000000000007941 */ /* 0x000fea0003800000 */
.L_x_358:
        /* <DEDUP_REMOVED lines=25> */
[----:B------:R1:W-:Y:S04]  /*9a10*/  @!P1 STG.E.128 [R4.64], R48 ;  /* 0x0000003004009986 */ /* 0x0003e8000c101d04 */
[----:B------:R1:W-:Y:S02]  /*9a20*/  @!P0 STG.E.128 [R4.64+0x80], R44 ;  /* 0x0000802c04008986 */ /* 0x0003e4000c101d04 */
.L_x_361:
[----:B------:R-:W-:Y:S05]  /*9a30*/  BSYNC B0 ;  /* 0x0000000000007941 */ /* 0x000fea0003800000 */
.L_x_360:
[----:B------:R-:W-:Y:S01]  /*9a40*/  BSSY B0, `(.L_x_362) ;  /* 0x0000010000007945 */ /* 0x000fe20003800000 */
[----:B------:R-:W-:Y:S05]  /*9a50*/  @P4 BRA `(.L_x_363) ;  /* 0x000000e000004947 */ /* 0x000fea0003800000 */
[----:B-1----:R-:W-:Y:S01]  /*9a60*/  IADD3 R4, P0, R0, 0x20, RZ ;  /* 0x0000002000047810 */ /* 0x002fe20007f1e0ff */
        /* <DEDUP_REMOVED lines=13> */
.L_x_363:
[----:B------:R-:W-:Y:S05]  /*9b40*/  BSYNC B0 ;  /* 0x0000000000007941 */ /* 0x000fea0003800000 */
.L_x_362:
        /* <DEDUP_REMOVED lines=16> */
.L_x_365:
[----:B------:R-:W-:Y:S05]  /*9c50*/  BSYNC B0 ;  /* 0x0000000000007941 */ /* 0x000fea0003800000 */
.L_x_364:
        /* <DEDUP_REMOVED lines=16> */
.L_x_320:
        /* <DEDUP_REMOVED lines=20> */
.L_x_367:
        /* <DEDUP_REMOVED lines=18> */
.L_x_368:
[----:B------:R-:W1:Y:S01]  /*9fc0*/  S2R R5, SR_TID.X ;  /* 0x0000000000057919 */ /* 0x000e620000002100 */
[----:B------:R-:W-:Y:S01]  /*9fd0*/  USHF.L.U32 UR7, UR18, 0x7, URZ ;  /* 0x0000000712077899 */ /* 0x000fe2000800063f */
[----:B------:R-:W-:Y:S01]  /*9fe0*/  BSSY B0, `(.L_x_369) ;  /* 0x0000023000007945 */ /* 0x000fe20003800000 */
[----:B------:R-:W-:Y:S02]  /*9ff0*/  ULDC.64 UR8, c[0x0][0x3a0] ;  /* 0x0000e80000087ab9 */ /* 0x000fe40000000a00 */
[----:B------:R-:W-:Y:S02]  /*a000*/  USHF.R.S32.HI UR10, URZ, 0x1f, UR7 ;  /* 0x0000001f3f0a7899 */ /* 0x000fe40008011407 */
[----:B------:R-:W-:Y:S01]  /*a010*/  IMAD.U32 R10, RZ, RZ, UR7 ;  /* 0x00000007ff0a7e24 */ /* 0x000fe2000f8e00ff */
[----:B------:R-:W-:-:S02]  /*a020*/  UIMAD UR6, UR18, -0x80, UR6 ;  /* 0xffffff80120678a4 */ /* 0x000fc4000f8e0206 */
[----:B------:R-:W-:Y:S01]  /*a030*/  UIMAD UR8, UR10, UR8, URZ ;  /* 0x000000080a0872a4 */ /* 0x000fe2000f8e023f */
[----:B------:R-:W-:-:S03]  /*a040*/  IMAD.WIDE.U32 R2, R10, c[0x0][0x3a0], R232 ;  /* 0x0000e8000a027a25 */ /* 0x000fc600078e00e8 */
[----:B------:R-:W-:Y:S02]  /*a050*/  UIMAD UR8, UR7, UR9, UR8 ;  /* 0x00000009070872a4 */ /* 0x000fe4000f8e0208 */
[----:B------:R-:W-:-:S04]  /*a060*/  IADD3 R2, P0, R2, UR14, RZ ;  /* 0x0000000e02027c10 */ /* 0x000fc8000ff1e0ff */
[----:B------:R-:W-:Y:S01]  /*a070*/  IMAD.U32 R4, RZ, RZ, UR8 ;  /* 0x00000008ff047e24 */ /* 0x000fe2000f8e00ff */
[----:B------:R-:W-:Y:S02]  /*a080*/  ULDC.64 UR8, c[0x0][0x3b8] ;  /* 0x0000ee0000087ab9 */ /* 0x000fe40000000a00 */
[----:B------:R-:W-:Y:S01]  /*a090*/  UIMAD UR8, UR57, UR8, URZ ;  /* 0x00000008390872a4 */ /* 0x000fe2000f8e023f */
[----:B-1----:R-:W-:Y:S02]  /*a0a0*/  SHF.R.S32.HI R0, RZ, 0x1f, R5 ;  /* 0x0000001fff007819 */ /* 0x002fe40000011405 */
[----:B------:R-:W-:Y:S01]  /*a0b0*/  IADD3.X R3, R3, UR15, R4, P0, !PT ;  /* 0x0000000f03037c10 */ /* 0x000fe200087fe404 */
[----:B------:R-:W-:Y:S01]  /*a0c0*/  IMAD.U32 R4, RZ, RZ, UR38 ;  /* 0x00000026ff047e24 */ /* 0x000fe2000f8e00ff */
[----:B------:R-:W-:Y:S01]  /*a0d0*/  LEA.HI R0, R0, R5, RZ, 0x3 ;  /* 0x0000000500007211 */ /* 0x000fe200078f18ff */
[----:B------:R-:W-:Y:S02]  /*a0e0*/  UIMAD UR8, UR38, UR9, UR8 ;  /* 0x00000009260872a4 */ /* 0x000fe4000f8e0208 */
[----:B------:R-:W-:Y:S01]  /*a0f0*/  IMAD.WIDE.U32 R2, R4, c[0x0][0x3b8], R2 ;  /* 0x0000ee0004027a25 */ /* 0x000fe200078e0002 */
[----:B------:R-:W-:-:S04]  /*a100*/  SHF.R.S32.HI R0, RZ, 0x3, R0 ;  /* 0x00000003ff007819 */ /* 0x000fc80000011400 */
[----:B------:R-:W-:Y:S02]  /*a110*/  ISETP.GE.AND P5, PT, R0, UR6, PT ;  /* 0x0000000600007c0c */ /* 0x000fe4000bfa6270 */
[----:B------:R-:W-:Y:S02]  /*a120*/  IADD3 R8, R3, UR8, RZ ;  /* 0x0000000803087c10 */ /* 0x000fe4000fffe0ff */
[----:B------:R-:W-:-:S09]  /*a130*/  SHF.R.S32.HI R11, RZ, 0x1f, R0 ;  /* 0x0000001fff0b7819 */ /* 0x000fd20000011400 */
        /* <DEDUP_REMOVED lines=13> */
.L_x_370:
[----:B------:R-:W-:Y:S05]  /*a210*/  BSYNC B0 ;  /* 0x0000000000007941 */ /* 0x000fea0003800000 */
.L_x_369:
[----:B-1----:R-:W-:Y:S01]  /*a220*/  IADD3 R4, R0, 0x20, RZ ;  /* 0x0000002000047810 */ /* 0x002fe20007ffe0ff */
        /* <DEDUP_REMOVED lines=17> */
.L_x_372:
[----:B------:R-:W-:Y:S05]  /*a340*/  BSYNC B0 ;  /* 0x0000000000007941 */ /* 0x000fea0003800000 */
.L_x_371:
        /* <DEDUP_REMOVED lines=18> */
.L_x_374:
[----:B------:R-:W-:Y:S05]  /*a470*/  BSYNC B0 ;  /* 0x0000000000007941 */ /* 0x000fea0003800000 */
.L_x_373:
        /* <DEDUP_REMOVED lines=18> */
.L_x_376:
[----:B------:R-:W-:Y:S05]  /*a5a0*/  BSYNC B0 ;  /* 0x0000000000007941 */ /* 0x000fea0003800000 */
.L_x_375:
        /* <DEDUP_REMOVED lines=27> */
.L_x_378:
[----:B------:R-:W-:Y:S05]  /*a760*/  BSYNC B0 ;  /* 0x0000000000007941 */ /* 0x000fea0003800000 */
.L_x_377:
        /* <DEDUP_REMOVED lines=16> */
.L_x_380:
[----:B------:R-:W-:Y:S05]  /*a870*/  BSYNC B0 ;  /* 0x0000000000007941 */ /* 0x000fea0003800000 */
.L_x_379:
        /* <DEDUP_REMOVED lines=16> */
.L_x_382:
[----:B------:R-:W-:Y:S05]  /*a980*/  BSYNC B0 ;  /* 0x0000000000007941 */ /* 0x000fea0003800000 */
.L_x_381:
        /* <DEDUP_REMOVED lines=14> */
.L_x_366:
[----:B------:R-:W-:Y:S05]  /*aa70*/  BSYNC B1 ;  /* 0x0000000000017941 */ /* 0x000fea0003800000 */
.L_x_315:
        /* <DEDUP_REMOVED lines=11> */
.L_x_383:
[----:B------:R-:W-:Y:S05]  /*ab30*/  EXIT ;  /* 0x000000000000794d */ /* 0x000fea0003800000 */
.L_x_385:
        /* <DEDUP_REMOVED lines=12> */
.L_x_2054:


//--------------------- .text._ZN5flash44flash_bwd_dq_dk_dv_loop_seqk_parallel_kernelI23Flash_bwd_kernel_traitsILi128ELi64ELi128ELi8ELi2ELi4ELi2ELb0ELb0EN7cutlass6half_tE19Flash_kernel_traitsILi128ELi64ELi128ELi8ES3_EELb0ELb0ELb1ELb0ELb0ELb0ELb0EEEvNS_16Flash_bwd_paramsE --------------------------
	.section	.text._ZN5flash44flash_bwd_dq_dk_dv_loop_seqk_parallel_kernelI23Flash_bwd_kernel_traitsILi128ELi64ELi128ELi8ELi2ELi4ELi2ELb0ELb0EN7cutlass6half_tE19Flash_kernel_traitsILi128ELi64ELi128ELi8ES3_EELb0ELb0ELb1ELb0ELb0ELb0ELb0EEEvNS_16Flash_bwd_paramsE,"ax",@progbits
	.sectioninfo	@"SHI_REGISTERS=255"
	.align	128
        .global         _ZN5flash44flash_bwd_dq_dk_dv_loop_seqk_parallel_kernelI23Flash_bwd_kernel_traitsILi128ELi64ELi128ELi8ELi2ELi4ELi2ELb0ELb0EN7cutlass6half_tE19Flash_kernel_traitsILi128ELi64ELi128ELi8ES3_EELb0ELb0ELb1ELb0ELb0ELb0ELb0EEEvNS_16Flash_bwd_paramsE
        .type           _ZN5flash44flash_bwd_dq_dk_dv_loop_seqk_parallel_kernelI23Flash_bwd_kernel_traitsILi128ELi64ELi128ELi8ELi2ELi4ELi2ELb0ELb0EN7cutlass6half_tE19Flash_kernel_traitsILi128ELi64ELi128ELi8ES3_EELb0ELb0ELb1ELb0ELb0ELb0ELb0EEEvNS_16Flash_bwd_paramsE,@function
        .size           _ZN5flash44flash_bwd_dq_dk_dv_loop_seqk_parallel_kernelI23Flash_bwd_kernel_traitsILi128ELi64ELi128ELi8ELi2ELi4ELi2ELb0ELb0EN7cutlass6half_tE19Flash_kernel_traitsILi128ELi64ELi128ELi8ES3_EELb0ELb0ELb1ELb0ELb0ELb0ELb0EEEvNS_16Flash_bwd_paramsE,(.L_x_2055 - _ZN5flash44flash_bwd_dq_dk_dv_loop_seqk_parallel_kernelI23Flash_bwd_kernel_traitsILi128ELi64ELi128ELi8ELi2ELi4ELi2ELb0ELb0EN7cutlass6half_tE19Flash_kernel_traitsILi128ELi64ELi128ELi8ES3_EELb0ELb0ELb1ELb0ELb0ELb0ELb0EEEvNS_16Flash_bwd_paramsE)
        .other          _ZN5flash44flash_bwd_dq_dk_dv_loop_seqk_parallel_kernelI23Flash_bwd_kernel_traitsILi128ELi64ELi128ELi8ELi2ELi4ELi2ELb0ELb0EN7cutlass6half_tE19Flash_kernel_traitsILi128ELi64ELi128ELi8ES3_EELb0ELb0ELb1ELb0ELb0ELb0ELb0EEEvNS_16Flash_bwd_paramsE,@"STO_CUDA_ENTRY STV_DEFAULT"
_ZN5flash44flash_bwd_dq_dk_dv_loop_seqk_parallel_kernelI23Flash_bwd_kernel_traitsILi128ELi64ELi128ELi8ELi2ELi4ELi2ELb0ELb0EN7cutlass6half_tE19Flash_kernel_traitsILi128ELi64ELi128ELi8ES3_EELb0ELb0ELb1ELb0ELb0ELb0ELb0EEEvNS_16Flash_bwd_paramsE:
.text._ZN5flash44flash_bwd_dq_dk_dv_loop_seqk_parallel_kernelI23Flash_bwd_kernel_traitsILi128ELi64ELi128ELi8ELi2ELi4ELi2ELb0ELb0EN7cutlass6half_tE19Flash_kernel_traitsILi128ELi64ELi128ELi8ES3_EELb0ELb0ELb1ELb0ELb0ELb0ELb0EEEvNS_16Flash_bwd_paramsE:
        /* <DEDUP_REMOVED lines=16> */
[----:B------:R-:W-:Y:S02]  /*0100*/  UMOV UR6, 0x80 ;  /* 0x0000008000067882 */ /* 0x000fe40000000000 */
[----:B------:R-:W-:Y:S01]  /*0110*/  ULDC UR4, c[0x0][0x210] ;  /* 0x0000840000047ab9 */ /* 0x000fe20000000800 */
[----:B------:R-:W3:Y:S01]  /*0120*/  S2UR UR36, SR_CTAID.Z ;  /* 0x00000000002479c3 */ /* 0x000ee20000002700 */
[----:B------:R-:W-:-:S02]  /*0130*/  ULDC UR58, c[0x0][0x234] ;  /* 0x00008d00003a7ab9 */ /* 0x000fc40000000800 */
[----:B------:R-:W-:Y:S02]  /*0140*/  UIMAD UR58, UR6, UR4, UR58 ;  /* 0x00000004063a72a4 */ /* 0x000fe4000f8e023a */
[----:B------:R-:W-:Y:S02]  /*0150*/  ULDC.U8 UR7, c[0x0][0x328] ;  /* 0x0000ca0000077ab9 */ /* 0x000fe40000000000 */
[----:B------:R-:W-:Y:S02]  /*0160*/  UISETP.NE.AND UP5, UPT, UR7, URZ, UPT ;  /* 0x0000003f0700728c */ /* 0x000fe4000bfa5270 */
[----:B------:R-:W-:Y:S02]  /*0170*/  ULDC UR49, c[0x0][0x22c] ;  /* 0x00008b0000317ab9 */ /* 0x000fe40000000800 */
[----:B------:R-:W-:Y:S02]  /*0180*/  ULDC UR38, c[0x0][0x1c0] ;  /* 0x0000700000267ab9 */ /* 0x000fe40000000800 */
[----:B------:R-:W-:Y:S01]  /*0190*/  ULDC UR12, c[0x0][0x1c0] ;  /* 0x00007000000c7ab9 */ /* 0x000fe20000000800 */
[----:B-1----:R-:W-:Y:S01]  /*01a0*/  SHF.R.S32.HI R13, RZ, 0x1f, R14 ;  /* 0x0000001fff0d7819 */ /* 0x002fe2000001140e */
[----:B--2---:R-:W-:-:S02]  /*01b0*/  UIMAD.WIDE.U32 UR46, UR34, UR14, URZ ;  /* 0x0000000e222e72a5 */ /* 0x004fc4000f8e003f */
[----:B------:R-:W-:Y:S01]  /*01c0*/  USHF.L.U32 UR14, UR34, 0x7, URZ ;  /* 0x00000007220e7899 */ /* 0x000fe2000800063f */
[CC--:B------:R-:W-:Y:S01]  /*01d0*/  LEA.HI R4, R13.reuse, R14.reuse, RZ, 0x5 ;  /* 0x0000000e0d047211 */ /* 0x0c0fe200078f28ff */
[----:B------:R-:W-:Y:S01]  /*01e0*/  USHF.R.S32.HI UR6, URZ, 0x1f, UR34 ;  /* 0x0000001f3f067899 */ /* 0x000fe20008011422 */
[----:B------:R-:W-:Y:S01]  /*01f0*/  LEA.HI R8, R13, R14, RZ, 0x4 ;  /* 0x0000000e0d087211 */ /* 0x000fe200078f20ff */
[----:B------:R-:W-:Y:S01]  /*0200*/  UIMAD.WIDE UR38, UR49, UR38, URZ ;  /* 0x00000026312672a5 */ /* 0x000fe2000f8e023f */
[--C-:B------:R-:W-:Y:S01]  /*0210*/  SHF.R.S32.HI R5, RZ, 0x5, R4.reuse ;  /* 0x00000005ff057819 */ /* 0x100fe20000011404 */
[----:B---3--:R-:W-:Y:S01]  /*0220*/  UIMAD UR50, UR36, UR49, URZ ;  /* 0x00000031243272a4 */ /* 0x008fe2000f8e023f */
[----:B------:R-:W-:Y:S01]  /*0230*/  SHF.R.S32.HI R0, RZ, 0x1f, R4 ;  /* 0x0000001fff007819 */ /* 0x000fe20000011404 */
[----:B------:R-:W-:Y:S01]  /*0240*/  UIMAD UR49, UR49, UR12, URZ ;  /* 0x0000000c313172a4 */ /* 0x000fe2000f8e023f */
[-C--:B------:R-:W-:Y:S01]  /*0250*/  LEA.HI R2, R4, R5.reuse, RZ, 0x1 ;  /* 0x0000000504027211 */ /* 0x080fe200078f08ff */
[----:B------:R-:W-:Y:S01]  /*0260*/  ULDC UR13, c[0x0][0x1c0] ;  /* 0x00007000000d7ab9 */ /* 0x000fe20000000800 */
[----:B------:R-:W-:Y:S01]  /*0270*/  LEA.HI R0, R0, R5, RZ, 0x2 ;  /* 0x0000000500007211 */ /* 0x000fe200078f10ff */
[----:B------:R-:W-:Y:S01]  /*0280*/  ULDC UR9, c[0x0][0x1c0] ;  /* 0x0000700000097ab9 */ /* 0x000fe20000000800 */
[----:B------:R-:W-:Y:S01]  /*0290*/  SHF.R.S32.HI R6, RZ, 0x4, R8 ;  /* 0x00000004ff067819 */ /* 0x000fe20000011408 */
[----:B------:R-:W-:Y:S01]  /*02a0*/  UIMAD UR55, UR5, UR34, URZ ;  /* 0x00000022053772a4 */ /* 0x000fe2000f8e023f */
[----:B------:R-:W-:Y:S01]  /*02b0*/  LOP3.LUT R0, R0, 0xfffffffc, RZ, 0xc0, !PT ;  /* 0xfffffffc00007812 */ /* 0x000fe200078ec0ff */
[----:B------:R-:W-:Y:S01]  /*02c0*/  UIMAD UR4, UR34, UR9, UR36 ;  /* 0x00000009220472a4 */ /* 0x000fe2000f8e0224 */
[----:B------:R-:W-:Y:S01]  /*02d0*/  LOP3.LUT R2, R2, 0xfffffffe, RZ, 0xc0, !PT ;  /* 0xfffffffe02027812 */ /* 0x000fe200078ec0ff */
[----:B------:R-:W-:Y:S01]  /*02e0*/  @!UP5 UIMAD UR5, UR34, UR13, UR36 ;  /* 0x0000000d2205d2a4 */ /* 0x000fe2000f8e0224 */
[----:B------:R-:W-:Y:S01]  /*02f0*/  LEA.HI R3, R8, R6, RZ, 0x1 ;  /* 0x0000000608037211 */ /* 0x000fe200078f08ff */
[----:B------:R-:W-:Y:S01]  /*0300*/  IMAD.IADD R10, R5, 0x1, -R0 ;  /* 0x00000001050a7824 */ /* 0x000fe200078e0a00 */
[-C--:B------:R-:W-:Y:S01]  /*0310*/  LEA.HI R17, R13, R14.reuse, RZ, 0x2 ;  /* 0x0000000e0d117211 */ /* 0x080fe200078f10ff */
[----:B------:R-:W-:Y:S01]  /*0320*/  IMAD.IADD R12, R5, 0x1, -R2 ;  /* 0x00000001050c7824 */ /* 0x000fe200078e0a02 */
[----:B------:R-:W-:Y:S01]  /*0330*/  LOP3.LUT R0, R3, 0xfffffffe, RZ, 0xc0, !PT ;  /* 0xfffffffe03007812 */ /* 0x000fe200078ec0ff */
[----:B------:R-:W-:Y:S01]  /*0340*/  USHF.L.U32 UR48, UR49, 0x6, URZ ;  /* 0x0000000631307899 */ /* 0x000fe2000800063f */
[--C-:B------:R-:W-:Y:S01]  /*0350*/  SHF.R.S32.HI R5, RZ, 0x2, R17.reuse ;  /* 0x00000002ff057819 */ /* 0x100fe20000011411 */
[----:B------:R-:W-:Y:S01]  /*0360*/  ULDC UR52, c[0x0][0x214] ;  /* 0x0000850000347ab9 */ /* 0x000fe20000000800 */
[----:B------:R-:W-:Y:S01]  /*0370*/  SHF.R.S32.HI R2, RZ, 0x1f, R17 ;  /* 0x0000001fff027819 */ /* 0x000fe20000011411 */
[----:B------:R-:W-:Y:S01]  /*0380*/  IMAD.IADD R9, R6, 0x1, -R0 ;  /* 0x0000000106097824 */ /* 0x000fe200078e0a00 */
[----:B------:R-:W-:Y:S01]  /*0390*/  LOP3.LUT R3, R4, 0xffffffe0, RZ, 0xc0, !PT ;  /* 0xffffffe004037812 */ /* 0x000fe200078ec0ff */
[----:B------:R-:W-:Y:S01]  /*03a0*/  ULDC UR59, c[0x0][0x1c8] ;  /* 0x00007200003b7ab9 */ /* 0x000fe20000000800 */
[----:B------:R-:W-:Y:S01]  /*03b0*/  LEA.HI R0, R2, R5, RZ, 0x3 ;  /* 0x0000000502007211 */ /* 0x000fe200078f18ff */
[----:B------:R-:W-:Y:S01]  /*03c0*/  ULDC.U8 UR8, c[0x0][0x3d0] ;  /* 0x0000f40000087ab9 */ /* 0x000fe20000000000 */
[----:B------:R-:W-:Y:S01]  /*03d0*/  LEA.HI R6, R13, R14, RZ, 0x3 ;  /* 0x0000000e0d067211 */ /* 0x000fe200078f18ff */
[----:B------:R-:W-:Y:S01]  /*03e0*/  ULDC UR53, c[0x0][0x224] ;  /* 0x0000890000357ab9 */ /* 0x000fe20000000800 */
[----:B------:R-:W-:Y:S01]  /*03f0*/  LOP3.LUT R2, R0, 0xfffffff8, RZ, 0xc0, !PT ;  /* 0xfffffff800027812 */ /* 0x000fe200078ec0ff */
[----:B------:R-:W-:Y:S01]  /*0400*/  IMAD.IADD R0, R14, 0x1, -R3 ;  /* 0x000000010e007824 */ /* 0x000fe200078e0a03 */
[----:B------:R-:W-:Y:S01]  /*0410*/  LOP3.LUT R4, R6, 0xfffffff8, RZ, 0xc0, !PT ;  /* 0xfffffff806047812 */ /* 0x000fe200078ec0ff */
[----:B------:R-:W-:-:S02]  /*0420*/  @UP5 UIMAD UR57, UR34, UR52, URZ ;  /* 0x00000034223952a4 */ /* 0x000fc4000f8e023f */
[----:B------:R-:W-:Y:S01]  /*0430*/  IMAD.IADD R7, R5, 0x1, -R2 ;  /* 0x0000000105077824 */ /* 0x000fe200078e0a02 */
[----:B------:R-:W-:Y:S01]  /*0440*/  SHF.R.S32.HI R2, RZ, 0x1f, R0 ;  /* 0x0000001fff027819 */ /* 0x000fe20000011400 */
[----:B------:R-:W-:Y:S02]  /*0450*/  ULDC.64 UR10, c[0x0][0x118] ;  /* 0x00004600000a7ab9 */ /* 0x000fe40000000a00 */
[----:B------:R-:W-:Y:S01]  /*0460*/  ULDC UR43, c[0x0][0x2e8] ;  /* 0x0000ba00002b7ab9 */ /* 0x000fe20000000800 */
[----:B------:R-:W-:Y:S01]  /*0470*/  LEA.HI R16, R2, R0, RZ, 0x2 ;  /* 0x0000000002107211 */ /* 0x000fe200078f10ff */
[----:B------:R-:W-:Y:S01]  /*0480*/  ULDC UR42, c[0x0][0x2e8] ;  /* 0x0000ba00002a7ab9 */ /* 0x000fe20000000800 */
[----:B------:R-:W-:Y:S01]  /*0490*/  LOP3.LUT R2, R8, 0xfffffff0, RZ, 0xc0, !PT ;  /* 0xfffffff008027812 */ /* 0x000fe200078ec0ff */
[----:B------:R-:W-:Y:S01]  /*04a0*/  ULOP3.LUT UR59, UR36, UR59, URZ, 0x3c, !UPT ;  /* 0x0000003b243b7292 */ /* 0x000fe2000f8e3c3f */
[----:B------:R-:W-:Y:S01]  /*04b0*/  SHF.R.S32.HI R0, RZ, 0x3, R6 ;  /* 0x00000003ff007819 */ /* 0x000fe20000011406 */
[----:B------:R-:W-:-:S02]  /*04c0*/  USHF.R.S32.HI UR60, URZ, 0x1f, UR36 ;  /* 0x0000001f3f3c7899 */ /* 0x000fc40008011424 */
[----:B------:R-:W-:Y:S01]  /*04d0*/  IMAD.IADD R2, R14, 0x1, -R2 ;  /* 0x000000010e027824 */ /* 0x000fe200078e0a02 */
[----:B------:R-:W-:Y:S01]  /*04e0*/  UISETP.NE.AND UP6, UPT, UR8, URZ, UPT ;  /* 0x0000003f0800728c */ /* 0x000fe2000bfc5270 */
[----:B------:R-:W-:Y:S01]  /*04f0*/  IMAD.SHL.U32 R3, R0, 0x40, RZ ;  /* 0x0000004000037824 */ /* 0x000fe200078e00ff */
[----:B------:R-:W-:Y:S01]  /*0500*/  USHF.R.S32.HI UR61, URZ, 0x1f, UR36 ;  /* 0x0000001f3f3d7899 */ /* 0x000fe20008011424 */
[----:B------:R-:W-:Y:S01]  /*0510*/  IMAD.IADD R0, R14, 0x1, -R4 ;  /* 0x000000010e007824 */ /* 0x000fe200078e0a04 */
[----:B------:R-:W-:Y:S01]  /*0520*/  SHF.R.S32.HI R4, RZ, 0x1f, R2 ;  /* 0x0000001fff047819 */ /* 0x000fe20000011402 */
[----:B------:R-:W-:Y:S01]  /*0530*/  UIMAD.WIDE.U32 UR44, UR38, UR46, URZ ;  /* 0x0000002e262c72a5 */ /* 0x000fe2000f8e003f */
[----:B------:R-:W-:Y:S01]  /*0540*/  LOP3.LUT R3, R3, 0x1c0, RZ, 0xc0, !PT ;  /* 0x000001c003037812 */ /* 0x000fe200078ec0ff */
[----:B------:R-:W-:Y:S01]  /*0550*/  IMAD.SHL.U32 R236, R0, 0x8, RZ ;  /* 0x0000000800ec7824 */ /* 0x000fe200078e00ff */
[----:B------:R-:W-:Y:S01]  /*0560*/  LEA.HI R11, R4, R2, RZ, 0x3 ;  /* 0x00000002040b7211 */ /* 0x000fe200078f18ff */
[----:B------:R-:W-:Y:S01]  /*0570*/  UIMAD UR54, UR39, UR46, URZ ;  /* 0x0000002e273672a4 */ /* 0x000fe2000f8e023f */
[----:B------:R-:W-:Y:S01]  /*0580*/  SHF.R.U32.HI R4, RZ, 0x3, R3 ;  /* 0x00000003ff047819 */ /* 0x000fe20000011603 */
[----:B------:R-:W-:Y:S01]  /*0590*/  USHF.R.S32.HI UR56, URZ, 0x1f, UR50 ;  /* 0x0000001f3f387899 */ /* 0x000fe20008011432 */
[----:B------:R-:W-:Y:S01]  /*05a0*/  LOP3.LUT R5, R3, 0x38, R236, 0xf8, !PT ;  /* 0x0000003803057812 */ /* 0x000fe200078ef8ec */
[----:B------:R-:W-:Y:S01]  /*05b0*/  UIMAD UR53, UR4, UR53, URZ ;  /* 0x00000035043572a4 */ /* 0x000fe2000f8e023f */
[----:B------:R-:W-:Y:S01]  /*05c0*/  LOP3.LUT R3, R11, 0xfffffff8, RZ, 0xc0, !PT ;  /* 0xfffffff80b037812 */ /* 0x000fe200078ec0ff */
[----:B------:R-:W-:Y:S01]  /*05d0*/  @!UP5 UIMAD UR52, UR5, UR52, URZ ;  /* 0x000000340534d2a4 */ /* 0x000fe2000f8e023f */
[C---:B------:R-:W-:Y:S01]  /*05e0*/  LOP3.LUT P4, RZ, R0.reuse, 0x2, RZ, 0xc0, !PT ;  /* 0x0000000200ff7812 */ /* 0x040fe2000788c0ff */
[----:B------:R-:W-:Y:S01]  /*05f0*/  USHF.R.S32.HI UR51, URZ, 0x1f, UR48 ;  /* 0x0000001f3f337899 */ /* 0x000fe20008011430 */
[C---:B------:R-:W-:Y:S01]  /*0600*/  LOP3.LUT P3, RZ, R0.reuse, 0x4, RZ, 0xc0, !PT ;  /* 0x0000000400ff7812 */ /* 0x040fe2000786c0ff */
[----:B------:R-:W-:Y:S01]  /*0610*/  IMAD.SHL.U32 R0, R0, 0x40, RZ ;  /* 0x0000004000007824 */ /* 0x000fe200078e00ff */
[----:B------:R-:W-:Y:S01]  /*0620*/  LOP3.LUT R247, R5, R4, RZ, 0x3c, !PT ;  /* 0x0000000405f77212 */ /* 0x000fe200078e3cff */
[----:B------:R-:W-:Y:S01]  /*0630*/  IMAD.IADD R15, R2, 0x1, -R3 ;  /* 0x00000001020f7824 */ /* 0x000fe200078e0a03 */
[----:B------:R-:W-:Y:S01]  /*0640*/  LEA.HI R2, R13, R14, RZ, 0x6 ;  /* 0x0000000e0d027211 */ /* 0x000fe200078f30ff */
[----:B------:R-:W-:Y:S01]  /*0650*/  IMAD.SHL.U32 R3, R10, 0x10, RZ ;  /* 0x000000100a037824 */ /* 0x000fe200078e00ff */
[----:B------:R-:W-:Y:S01]  /*0660*/  LOP3.LUT R0, R0, 0x1c0, RZ, 0xc0, !PT ;  /* 0x000001c000007812 */ /* 0x000fe200078ec0ff */
[----:B------:R-:W-:Y:S01]  /*0670*/  IMAD.SHL.U32 R5, R9, 0x200, RZ ;  /* 0x0000020009057824 */ /* 0x000fe200078e00ff */
[----:B------:R-:W-:Y:S01]  /*0680*/  LOP3.LUT R4, R7, 0x1, RZ, 0xc0, !PT ;  /* 0x0000000107047812 */ /* 0x000fe200078ec0ff */
[----:B------:R-:W-:Y:S01]  /*0690*/  UMOV UR41, 0xffffc000 ;  /* 0xffffc00000297882 */ /* 0x000fe20000000000 */
[----:B------:R-:W-:-:S02]  /*06a0*/  SHF.R.S32.HI R2, RZ, 0x6, R2 ;  /* 0x00000006ff027819 */ /* 0x000fc40000011402 */
[C---:B------:R-:W-:Y:S02]  /*06b0*/  LOP3.LUT R214, R0.reuse, 0x8, R6, 0xf8, !PT ;  /* 0x0000000800d67812 */ /* 0x040fe400078ef806 */
[----:B------:R-:W-:Y:S01]  /*06c0*/  LOP3.LUT R3, R0, 0x30, R3, 0xf8, !PT ;  /* 0x0000003000037812 */ /* 0x000fe200078ef803 */
[C---:B------:R-:W-:Y:S01]  /*06d0*/  IMAD R247, R2.reuse, 0x200, R247 ;  /* 0x0000020002f77824 */ /* 0x040fe200078e02f7 */
        /* <DEDUP_REMOVED lines=9> */
[C---:B------:R-:W-:Y:S01]  /*0770*/  IMAD.SHL.U32 R6, R2.reuse, 0x8, RZ ;  /* 0x0000000802067824 */ /* 0x040fe200078e00ff */
[----:B------:R-:W-:Y:S01]  /*0780*/  LOP3.LUT R0, R3, 0x20, RZ, 0xc0, !PT ;  /* 0x0000002003007812 */ /* 0x000fe200078ec0ff */
[----:B------:R-:W-:Y:S01]  /*0790*/  IMAD.SHL.U32 R4, R7, 0x40, RZ ;  /* 0x0000004007047824 */ /* 0x000fe200078e00ff */
[----:B------:R-:W-:Y:S01]  /*07a0*/  LOP3.LUT R3, R17, 0x7ffffffc, RZ, 0xc0, !PT ;  /* 0x7ffffffc11037812 */ /* 0x000fe200078ec0ff */
[----:B------:R-:W-:Y:S01]  /*07b0*/  IMAD.SHL.U32 R2, R2, 0x20, RZ ;  /* 0x0000002002027824 */ /* 0x000fe200078e00ff */
[----:B------:R-:W-:Y:S01]  /*07c0*/  LOP3.LUT R210, R0, 0x18, R6, 0xf8, !PT ;  /* 0x0000001800d27812 */ /* 0x000fe200078ef806 */
[----:B------:R-:W-:Y:S01]  /*07d0*/  IMAD.U32 R6, RZ, RZ, UR14 ;  /* 0x0000000eff067e24 */ /* 0x000fe2000f8e00ff */
[----:B------:R-:W-:Y:S01]  /*07e0*/  LEA.HI R0, R13, R14, RZ, 0x7 ;  /* 0x0000000e0d007211 */ /* 0x000fe200078f38ff */
[----:B------:R-:W-:Y:S01]  /*07f0*/  IMAD.IADD R3, R14, 0x1, -R3 ;  /* 0x000000010e037824 */ /* 0x000fe200078e0a03 */
[----:B------:R-:W-:Y:S01]  /*0800*/  SEL R228, R228, 0x10, !P0 ;  /* 0x00000010e4e47807 */ /* 0x000fe20004000000 */
[----:B------:R-:W-:Y:S01]  /*0810*/  IMAD.SHL.U32 R14, R14, 0x2, RZ ;  /* 0x000000020e0e7824 */ /* 0x000fe200078e00ff */
[----:B------:R-:W-:Y:S01]  /*0820*/  SHF.R.S32.HI R0, RZ, 0x7, R0 ;  /* 0x00000007ff007819 */ /* 0x000fe20000011400 */
[----:B------:R-:W-:Y:S01]  /*0830*/  IMAD.SHL.U32 R3, R3, 0x2, RZ ;  /* 0x0000000203037824 */ /* 0x000fe200078e00ff */
[----:B------:R-:W-:Y:S01]  /*0840*/  IADD3 R241, R236, 0x40, RZ ;  /* 0x00000040ecf17810 */ /* 0x000fe20007ffe0ff */
[----:B------:R-:W-:-:S02]  /*0850*/  IMAD.SHL.U32 R214, R214, 0x2, RZ ;  /* 0x00000002d6d67824 */ /* 0x000fc400078e00ff */
[--C-:B------:R-:W-:Y:S02]  /*0860*/  IMAD R8, R10, 0x400, R3.reuse ;  /* 0x000004000a087824 */ /* 0x100fe400078e0203 */
[C---:B------:R-:W-:Y:S02]  /*0870*/  IMAD R6, R0.reuse, 0x1000, R3 ;  /* 0x0000100000067824 */ /* 0x040fe400078e0203 */
[----:B------:R-:W-:Y:S01]  /*0880*/  IMAD.SHL.U32 R3, R0, 0x8, RZ ;  /* 0x0000000800037824 */ /* 0x000fe200078e00ff */
[----:B------:R-:W-:Y:S01]  /*0890*/  LOP3.LUT R0, R4, 0x1c0, RZ, 0xc0, !PT ;  /* 0x000001c004007812 */ /* 0x000fe200078ec0ff */
[----:B------:R-:W-:Y:S01]  /*08a0*/  IMAD R6, R12, 0x400, R6 ;  /* 0x000004000c067824 */ /* 0x000fe200078e0206 */
[----:B------:R-:W-:Y:S01]  /*08b0*/  LOP3.LUT R4, R2, 0x6, R14, 0xf8, !PT ;  /* 0x0000000602047812 */ /* 0x000fe200078ef80e */
[----:B------:R-:W-:Y:S01]  /*08c0*/  IMAD.SHL.U32 R211, R211, 0x2, RZ ;  /* 0x00000002d3d37824 */ /* 0x000fe200078e00ff */
[----:B------:R-:W-:Y:S02]  /*08d0*/  LOP3.LUT R5, R0, 0x20, R2, 0xf8, !PT ;  /* 0x0000002000057812 */ /* 0x000fe400078ef802 */
[----:B------:R-:W-:Y:S01]  /*08e0*/  LOP3.LUT R3, R3, 0x8, RZ, 0xc0, !PT ;  /* 0x0000000803037812 */ /* 0x000fe200078ec0ff */
[----:B------:R1:W-:Y:S01]  /*08f0*/  STL [R1+0x4], R4 ;  /* 0x0000040401007387 */ /* 0x0003e20000100800 */
[----:B------:R-:W-:-:S04]  /*0900*/  SHF.R.U32.HI R2, RZ, 0x3, R0 ;  /* 0x00000003ff027819 */ /* 0x000fc80000011600 */
[----:B------:R-:W-:Y:S02]  /*0910*/  LOP3.LUT R5, R5, R2, RZ, 0x3c, !PT ;  /* 0x0000000205057212 */ /* 0x000fe400078e3cff */
[----:B------:R-:W-:Y:S02]  /*0920*/  LOP3.LUT R0, R2, R0, R3, 0x1e, !PT ;  /* 0x0000000002007212 */ /* 0x000fe400078e1e03 */
[----:B------:R-:W-:Y:S01]  /*0930*/  SHF.R.S32.HI R2, RZ, 0x2, R16 ;  /* 0x00000002ff027819 */ /* 0x000fe20000011410 */
[----:B------:R-:W-:Y:S02]  /*0940*/  IMAD.IADD R226, R5, 0x1, R6 ;  /* 0x0000000105e27824 */ /* 0x000fe400078e0206 */
[----:B------:R-:W-:Y:S02]  /*0950*/  IMAD.SHL.U32 R5, R15, 0x40, RZ ;  /* 0x000000400f057824 */ /* 0x000fe400078e00ff */
[----:B------:R-:W-:Y:S02]  /*0960*/  IMAD R246, R12, 0x10, R2 ;  /* 0x000000100cf67824 */ /* 0x000fe400078e0202 */
[----:B------:R-:W-:Y:S01]  /*0970*/  IMAD.IADD R8, R8, 0x1, R0 ;  /* 0x0000000108087824 */ /* 0x000fe200078e0200 */
[----:B------:R-:W-:Y:S01]  /*0980*/  LOP3.LUT R5, R5, 0x1c0, RZ, 0xc0, !PT ;  /* 0x000001c005057812 */ /* 0x000fe200078ec0ff */
[----:B------:R-:W-:Y:S01]  /*0990*/  IMAD.U32 R0, RZ, RZ, UR6 ;  /* 0x00000006ff007e24 */ /* 0x000fe2000f8e00ff */
[----:B------:R-:W-:Y:S01]  /*09a0*/  IADD3 R2, R246, -0x40, RZ ;  /* 0xffffffc0f6027810 */ /* 0x000fe20007ffe0ff */
[----:B------:R-:W-:Y:S01]  /*09b0*/  IMAD.SHL.U32 R0, R11, 0x40, RZ ;  /* 0x000000400b007824 */ /* 0x000fe200078e00ff */
[--C-:B------:R-:W-:Y:S01]  /*09c0*/  SHF.R.U32.HI R6, RZ, 0x3, R5.reuse ;  /* 0x00000003ff067819 */ /* 0x100fe20000011605 */
[----:B------:R-:W-:Y:S01]  /*09d0*/  IMAD.SHL.U32 R226, R226, 0x2, RZ ;  /* 0x00000002e2e27824 */ /* 0x000fe200078e00ff */
[----:B------:R-:W-:Y:S01]  /*09e0*/  LEA R252, R8, 0xc000, 0x1 ;  /* 0x0000c00008fc7811 */ /* 0x000fe200078e08ff */
[----:B-1----:R-:W-:Y:S01]  /*09f0*/  IMAD.SHL.U32 R4, R9, 0x10, RZ ;  /* 0x0000001009047824 */ /* 0x002fe200078e00ff */
[----:B------:R-:W-:Y:S01]  /*0a00*/  LOP3.LUT R0, R0, 0xfffffe00, RZ, 0xc0, !PT ;  /* 0xfffffe0000007812 */ /* 0x000fe200078ec0ff */
[----:B------:R-:W-:Y:S01]  /*0a10*/  IMAD.IADD R229, R226, 0x1, R228 ;  /* 0x00000001e2e57824 */ /* 0x000fe200078e02e4 */
[----:B------:R-:W-:-:S02]  /*0a20*/  LOP3.LUT R210, R6, R210, R5, 0x1e, !PT ;  /* 0x000000d206d27212 */ /* 0x000fc400078e1e05 */
[----:B------:R-:W-:Y:S01]  /*0a30*/  LOP3.LUT R7, R3, 0x10, R4, 0xf8, !PT ;  /* 0x0000001003077812 */ /* 0x000fe200078ef804 */
[----:B------:R-:W-:Y:S01]  /*0a40*/  IMAD.SHL.U32 R3, R9, 0x8, RZ ;  /* 0x0000000809037824 */ /* 0x000fe200078e00ff */
[----:B------:R-:W-:Y:S02]  /*0a50*/  SHF.R.S32.HI R4, RZ, 0x1f, R2 ;  /* 0x0000001fff047819 */ /* 0x000fe40000011402 */
[----:B------:R-:W-:Y:S02]  /*0a60*/  LOP3.LUT R210, R210, R0, RZ, 0xfc, !PT ;  /* 0x00000000d2d27212 */ /* 0x000fe400078efcff */
[----:B------:R-:W-:Y:S01]  /*0a70*/  SHF.L.U64.HI R2, R2, 0x2, R4 ;  /* 0x0000000202027819 */ /* 0x000fe20000010204 */
[----:B------:R-:W-:Y:S01]  /*0a80*/  IMAD R4, R12, 0x400, R0 ;  /* 0x000004000c047824 */ /* 0x000fe200078e0200 */
[----:B------:R-:W-:Y:S02]  /*0a90*/  LOP3.LUT R2, R6, R7, R5, 0x1e, !PT ;  /* 0x0000000706027212 */ /* 0x000fe400078e1e05 */
[----:B------:R-:W-:-:S02]  /*0aa0*/  IADD3 R9, R252, 0x420, RZ ;  /* 0x00000420fc097810 */ /* 0x000fc40007ffe0ff */
[----:B------:R-:W-:Y:S01]  /*0ab0*/  LOP3.LUT R221, R2, R0, RZ, 0xfc, !PT ;  /* 0x0000000002dd7212 */ /* 0x000fe200078efcff */
[----:B------:R-:W-:Y:S01]  /*0ac0*/  IMAD.MOV.U32 R2, RZ, RZ, 0x20 ;  /* 0x00000020ff027424 */ /* 0x000fe200078e00ff */
[----:B------:R-:W-:Y:S01]  /*0ad0*/  @P1 IADD3 R9, R252, 0x3e0, RZ ;  /* 0x000003e0fc091810 */ /* 0x000fe20007ffe0ff */
[----:B------:R-:W-:Y:S01]  /*0ae0*/  IMAD.MOV.U32 R0, RZ, RZ, 0x40 ;  /* 0x00000040ff007424 */ /* 0x000fe200078e00ff */
[----:B------:R-:W-:Y:S02]  /*0af0*/  LOP3.LUT R3, R5, 0x8, R3, 0xf8, !PT ;  /* 0x0000000805037812 */ /* 0x000fe400078ef803 */
[----:B------:R-:W-:Y:S02]  /*0b00*/  SEL R215, R2, 0xffffffe0, !P4 ;  /* 0xffffffe002d77807 */ /* 0x000fe40006000000 */
[----:B------:R-:W-:Y:S02]  /*0b10*/  SEL R216, R0, 0xffffffc0, !P3 ;  /* 0xffffffc000d87807 */ /* 0x000fe40005800000 */
[----:B------:R-:W-:Y:S01]  /*0b20*/  SEL R2, R2, 0xffffffe0, !P1 ;  /* 0xffffffe002027807 */ /* 0x000fe20004800000 */
[----:B------:R-:W-:Y:S01]  /*0b30*/  IMAD.IADD R215, R214, 0x1, R215 ;  /* 0x00000001d6d77824 */ /* 0x000fe200078e02d7 */
[----:B------:R-:W-:Y:S01]  /*0b40*/  SEL R0, R0, 0xffffffc0, !P2 ;  /* 0xffffffc000007807 */ /* 0x000fe20005000000 */
[----:B------:R-:W-:Y:S01]  /*0b50*/  IMAD.IADD R217, R214, 0x1, R216 ;  /* 0x00000001d6d97824 */ /* 0x000fe200078e02d8 */
[----:B------:R-:W-:Y:S01]  /*0b60*/  LOP3.LUT R3, R3, R6, RZ, 0x3c, !PT ;  /* 0x0000000603037212 */ /* 0x000fe200078e3cff */
[----:B------:R-:W-:Y:S01]  /*0b70*/  IMAD.IADD R227, R226, 0x1, R2 ;  /* 0x00000001e2e37824 */ /* 0x000fe200078e0202 */
[----:B------:R-:W-:Y:S01]  /*0b80*/  LEA R210, R210, 0xc000, 0x1 ;  /* 0x0000c000d2d27811 */ /* 0x000fe200078e08ff */
[----:B------:R-:W-:-:S02]  /*0b90*/  IMAD.IADD R10, R2, 0x1, R252 ;  /* 0x00000001020a7824 */ /* 0x000fc400078e02fc */
[--C-:B------:R-:W-:Y:S02]  /*0ba0*/  IMAD.IADD R2, R252, 0x1, R0.reuse ;  /* 0x00000001fc027824 */ /* 0x100fe400078e0200 */
[----:B------:R-:W-:Y:S01]  /*0bb0*/  IMAD.IADD R219, R4, 0x1, R3 ;  /* 0x0000000104db7824 */ /* 0x000fe200078e0203 */
[----:B------:R-:W-:Y:S01]  /*0bc0*/  STL [R1+0x8], R10 ;  /* 0x0000080a01007387 */ /* 0x000fe20000100800 */
[----:B------:R-:W-:Y:S02]  /*0bd0*/  IMAD.IADD R216, R216, 0x1, R215 ;  /* 0x00000001d8d87824 */ /* 0x000fe400078e02d7 */
[----:B------:R-:W-:Y:S01]  /*0be0*/  IMAD.IADD R228, R228, 0x1, R227 ;  /* 0x00000001e4e47824 */ /* 0x000fe200078e02e3 */
[----:B------:R1:W-:Y:S04]  /*0bf0*/  STL [R1], R2 ;  /* 0x0000000201007387 */ /* 0x0003e80000100800 */
[----:B------:R2:W-:Y:S01]  /*0c00*/  STL [R1+0x14], R9 ;  /* 0x0000140901007387 */ /* 0x0005e20000100800 */
[----:B-1----:R-:W-:-:S02]  /*0c10*/  IMAD.IADD R2, R10, 0x1, R0 ;  /* 0x000000010a027824 */ /* 0x002fc400078e0200 */
[----:B------:R-:W-:-:S03]  /*0c20*/  IMAD.IADD R0, R0, 0x1, R9 ;  /* 0x0000000100007824 */ /* 0x000fc600078e0209 */
[----:B------:R2:W-:Y:S04]  /*0c30*/  STL [R1+0xc], R2 ;  /* 0x00000c0201007387 */ /* 0x0005e80000100800 */
[----:B------:R2:W-:Y:S02]  /*0c40*/  STL [R1+0x10], R0 ;  /* 0x0000100001007387 */ /* 0x0005e40000100800 */
.L_x_458:
        /* <DEDUP_REMOVED lines=12> */
[----:B-123--:R-:W-:Y:S01]  /*0d10*/  IMAD.U32 R2, RZ, RZ, UR4 ;  /* 0x00000004ff027e24 */ /* 0x00efe2000f8e00ff */
        /* <DEDUP_REMOVED lines=19> */
[----:B-----5:R-:W5:Y:S01]  /*0e50*/  @!P1 LDG.E R0, [R2.64] ;  /* 0x0000000a02009981 */ /* 0x020f62000c1e1900 */
        /* <DEDUP_REMOVED lines=20> */
.L_x_386:
        /* <DEDUP_REMOVED lines=21> */
[----:B------:R-:W-:Y:S02]  /*10f0*/  UIADD3 UR6, UR13, 0x80, UR22 ;  /* 0x000000800d067890 */ /* 0x000fe4000fffe016 */
[----:B------:R-:W-:Y:S02]  /*1100*/  ULDC.64 UR4, c[0x0][0x190] ;  /* 0x0000640000047ab9 */ /* 0x000fe40000000a00 */
[----:B------:R-:W-:Y:S02]  /*1110*/  ULDC UR7, c[0x0][0x2e4] ;  /* 0x0000b90000077ab9 */ /* 0x000fe40000000800 */
[----:B------:R-:W-:Y:S02]  /*1120*/  UIMAD UR19, UR18, UR5, URZ ;  /* 0x00000005121372a4 */ /* 0x000fe4000f8e023f */
[----:B------:R-:W-:Y:S02]  /*1130*/  UIMAD.WIDE.U32 UR16, UR18, UR4, URZ ;  /* 0x00000004121072a5 */ /* 0x000fe4000f8e003f */
[----:B------:R-:W-:-:S02]  /*1140*/  UIADD3 UR5, UR13, 0x3f, URZ ;  /* 0x0000003f0d057890 */ /* 0x000fc4000fffe03f */
[----:B------:R-:W-:Y:S02]  /*1150*/  UIADD3 UR4, UR6, UR7, -UR9 ;  /* 0x0000000706047290 */ /* 0x000fe4000fffe809 */
[----:B------:R-:W-:Y:S02]  /*1160*/  USHF.R.S32.HI UR8, URZ, 0x1f, UR5 ;  /* 0x0000001f3f087899 */ /* 0x000fe40008011405 */
[----:B------:R-:W-:Y:S02]  /*1170*/  UIADD3 UR4, UR4, 0x3f, URZ ;  /* 0x0000003f04047890 */ /* 0x000fe4000fffe03f */
[----:B------:R-:W-:Y:S02]  /*1180*/  ULEA.HI UR14, UR8, UR5, URZ, 0x6 ;  /* 0x00000005080e7291 */ /* 0x000fe4000f8f303f */
[----:B------:R-:W-:Y:S02]  /*1190*/  USHF.R.S32.HI UR5, URZ, 0x1f, UR4 ;  /* 0x0000001f3f057899 */ /* 0x000fe40008011404 */
[----:B------:R-:W-:-:S02]  /*11a0*/  ULDC.64 UR6, c[0x0][0x178] ;  /* 0x00005e0000067ab9 */ /* 0x000fc40000000a00 */
[----:B------:R-:W-:Y:S02]  /*11b0*/  ULEA.HI UR12, UR5, UR4, URZ, 0x6 ;  /* 0x00000004050c7291 */ /* 0x000fe4000f8f303f */
[----:B-1----:R-:W-:Y:S02]  /*11c0*/  UISETP.NE.AND UP0, UPT, UR27, -0x1, UPT ;  /* 0xffffffff1b00788c */ /* 0x002fe4000bf05270 */
[----:B------:R-:W-:Y:S02]  /*11d0*/  UISETP.NE.AND UP3, UPT, UR18, -0x1, UPT ;  /* 0xffffffff1200788c */ /* 0x000fe4000bf65270 */
[----:B------:R-:W-:Y:S02]  /*11e0*/  UIMAD UR8, UR40, UR6, URZ ;  /* 0x00000006280872a4 */ /* 0x000fe4000f8e023f */
[----:B------:R-:W-:Y:S01]  /*11f0*/  UIMAD.WIDE.U32 UR4, UR34, UR6, URZ ;  /* 0x00000006220472a5 */ /* 0x000fe2000f8e003f */
[----:B------:R-:W-:Y:S01]  /*1200*/  PLOP3.LUT P1, PT, PT, PT, UP0, 0x80, 0x0 ;  /* 0x000000000000781c */ /* 0x000fe20003f2f008 */
[----:B------:R-:W-:-:S02]  /*1210*/  UIMAD UR6, UR34, UR7, UR8 ;  /* 0x00000007220672a4 */ /* 0x000fc4000f8e0208 */
[----:B------:R-:W-:Y:S02]  /*1220*/  USEL UR37, UR4, UR16, !UP3 ;  /* 0x0000001004257287 */ /* 0x000fe4000d800000 */
[----:B------:R-:W-:Y:S02]  /*1230*/  USHF.R.S32.HI UR7, URZ, 0x6, UR14 ;  /* 0x000000063f077899 */ /* 0x000fe4000801140e */
[----:B------:R-:W-:Y:S02]  /*1240*/  USHF.R.S32.HI UR4, URZ, 0x6, UR12 ;  /* 0x000000063f047899 */ /* 0x000fe4000801140c */
[----:B------:R-:W-:Y:S02]  /*1250*/  UIADD3 UR35, UR5, UR6, URZ ;  /* 0x0000000605237290 */ /* 0x000fe4000fffe03f */
[----:B------:R-:W-:Y:S02]  /*1260*/  UISETP.LT.AND UP2, UPT, UR7, UR4, UPT ;  /* 0x000000040700728c */ /* 0x000fe4000bf41270 */
[----:B------:R-:W-:-:S02]  /*1270*/  @UP0 UIADD3 UR6, UR21, UR27, URZ ;  /* 0x0000001b15060290 */ /* 0x000fc4000fffe03f */
[----:B------:R-:W-:Y:S02]  /*1280*/  ULDC.64 UR14, c[0x0][0x198] ;  /* 0x00006600000e7ab9 */ /* 0x000fe40000000a00 */
[----:B------:R-:W-:Y:S02]  /*1290*/  USEL UR33, UR7, UR4, UP2 ;  /* 0x0000000407217287 */ /* 0x000fe40009000000 */
[----:B------:R-:W-:Y:S02]  /*12a0*/  @UP0 UIMAD.WIDE.U32 UR4, UR6, UR14, URZ ;  /* 0x0000000e060402a5 */ /* 0x000fe4000f8e003f */
[----:B------:R-:W-:Y:S02]  /*12b0*/  @UP3 UIADD3 UR35, UR17, UR19, URZ ;  /* 0x0000001311233290 */ /* 0x000fe4000fffe03f */
[----:B------:R-:W-:Y:S02]  /*12c0*/  ULEA UR17, UR33, 0xffffffc0, 0x6 ;  /* 0xffffffc021117891 */ /* 0x000fe4000f8e303f */
[----:B------:R-:W-:-:S02]  /*12d0*/  @UP0 UIMAD UR26, UR6, UR15, UR5 ;  /* 0x0000000f061a02a4 */ /* 0x000fc4000f8e0205 */
[----:B------:R-:W-:Y:S02]  /*12e0*/  USHF.R.S32.HI UR32, URZ, 0x1f, UR17 ;  /* 0x0000001f3f207899 */ /* 0x000fe40008011411 */
        /* <DEDUP_REMOVED lines=9> */
[----:B------:R-:W-:Y:S02]  /*1380*/  UIMAD.WIDE.U32 UR4, UR34, UR6, UR4 ;  /* 0x00000006220472a5 */ /* 0x000fe4000f8e0004 */
[----:B------:R-:W-:-:S04]  /*1390*/  UIMAD UR6, UR40, UR6, URZ ;  /* 0x00000006280672a4 */ /* 0x000fc8000f8e023f */
[----:B------:R-:W-:Y:S02]  /*13a0*/  UIMAD UR6, UR34, UR7, UR6 ;  /* 0x00000007220672a4 */ /* 0x000fe4000f8e0206 */
[----:B------:R-:W-:Y:S02]  /*13b0*/  UMOV UR24, UR4 ;  /* 0x0000000400187c82 */ /* 0x000fe40008000000 */
[----:B------:R-:W-:Y:S02]  /*13c0*/  UIADD3 UR26, UR5, UR6, URZ ;  /* 0x00000006051a7290 */ /* 0x000fe4000fffe03f */
.L_x_388:
        /* <DEDUP_REMOVED lines=8> */
[----:B------:R-:W-:-:S04]  /*1450*/  UIMAD UR6, UR6, UR4, URZ ;  /* 0x00000004060672a4 */ /* 0x000fc8000f8e023f */
[----:B------:R-:W-:-:S03]  /*1460*/  UIMAD UR8, UR21, UR5, UR6 ;  /* 0x00000005150872a4 */ /* 0x000fc6000f8e0206 */
[----:B------:R-:W-:Y:S02]  /*1470*/  ULDC.64 UR6, c[0x0][0x188] ;  /* 0x0000620000067ab9 */ /* 0x000fe40000000a00 */
[----:B------:R-:W-:-:S04]  /*1480*/  UIMAD UR5, UR40, UR6, URZ ;  /* 0x00000006280572a4 */ /* 0x000fc8000f8e023f */
[----:B------:R-:W-:Y:S02]  /*1490*/  UIMAD UR7, UR34, UR7, UR5 ;  /* 0x00000007220772a4 */ /* 0x000fe4000f8e0205 */
[----:B------:R-:W-:-:S04]  /*14a0*/  UIMAD.WIDE.U32 UR4, UR21, UR4, URZ ;  /* 0x00000004150472a5 */ /* 0x000fc8000f8e003f */
[----:B------:R-:W-:-:S04]  /*14b0*/  UIADD3 UR5, UR5, UR8, URZ ;  /* 0x0000000805057290 */ /* 0x000fc8000fffe03f */
[----:B------:R-:W-:-:S04]  /*14c0*/  UIMAD.WIDE.U32 UR4, UR34, UR6, UR4 ;  /* 0x00000006220472a5 */ /* 0x000fc8000f8e0004 */
[----:B------:R-:W-:-:S03]  /*14d0*/  UIADD3 UR28, UR5, UR7, URZ ;  /* 0x00000007051c7290 */ /* 0x000fc6000fffe03f */
[----:B------:R-:W-:Y:S02]  /*14e0*/  UMOV UR25, UR4 ;  /* 0x0000000400197c82 */ /* 0x000fe40008000000 */
.L_x_389:
        /* <DEDUP_REMOVED lines=8> */
[----:B------:R-:W-:Y:S02]  /*1570*/  USHF.R.S32.HI UR23, URZ, 0x1f, UR22 ;  /* 0x0000001f3f177899 */ /* 0x000fe40008011416 */
[----:B------:R-:W-:-:S02]  /*1580*/  @UP3 UMOV UR19, UR4 ;  /* 0x0000000400133c82 */ /* 0x000fc40008000000 */
[----:B------:R-:W-:Y:S02]  /*1590*/  ULDC.64 UR4, c[0x0][0x368] ;  /* 0x0000da0000047ab9 */ /* 0x000fe40000000a00 */
[----:B------:R-:W-:-:S04]  /*15a0*/  @!UP3 UIMAD UR6, UR40, UR4, URZ ;  /* 0x000000042806b2a4 */ /* 0x000fc8000f8e023f */
[----:B------:R-:W-:Y:S01]  /*15b0*/  @!UP3 UIMAD UR6, UR34, UR5, UR6 ;  /* 0x000000052206b2a4 */ /* 0x000fe2000f8e0206 */
[----:B-1----:R-:W1:Y:S01]  /*15c0*/  MUFU.RCP R2, R2 ;  /* 0x0000000200027308 */ /* 0x002e620000001000 */
[----:B------:R-:W-:-:S04]  /*15d0*/  @!UP3 UIMAD.WIDE.U32 UR4, UR34, UR4, URZ ;  /* 0x000000042204b2a5 */ /* 0x000fc8000f8e003f */
[----:B------:R-:W-:Y:S02]  /*15e0*/  @!UP3 UIADD3 UR31, UR5, UR6, URZ ;  /* 0x00000006051fb290 */ /* 0x000fe4000fffe03f */
[----:B------:R-:W-:Y:S02]  /*15f0*/  UIMAD UR6, UR39, UR18, URZ ;  /* 0x00000012270672a4 */ /* 0x000fe4000f8e023f */
[----:B------:R-:W-:Y:S02]  /*1600*/  @!UP3 UMOV UR19, UR4 ;  /* 0x000000040013bc82 */ /* 0x000fe40008000000 */
[----:B------:R-:W-:Y:S01]  /*1610*/  UIMAD UR4, UR40, UR8, UR55 ;  /* 0x00000008280472a4 */ /* 0x000fe2000f8e0237 */
[----:B------:R-:W2:Y:S03]  /*1620*/  S2UR UR8, SR_CTAID.X ;  /* 0x00000000000879c3 */ /* 0x000ea60000002500 */
[----:B------:R-:W-:Y:S01]  /*1630*/  UIADD3 UR4, UR47, UR4, URZ ;  /* 0x000000042f047290 */ /* 0x000fe2000fffe03f */
[----:B-1----:R-:W-:-:S03]  /*1640*/  IADD3 R2, R2, 0xffffffe, RZ ;  /* 0x0ffffffe02027810 */ /* 0x002fc60007ffe0ff */
[----:B------:R-:W-:Y:S01]  /*1650*/  UIMAD UR4, UR38, UR4, UR54 ;  /* 0x00000004260472a4 */ /* 0x000fe2000f8e0236 */
[----:B------:R-:W1:Y:S03]  /*1660*/  F2I.FTZ.U32.TRUNC.NTZ R3, R2 ;  /* 0x0000000200037305 */ /* 0x000e66000021f000 */
[----:B------:R-:W-:Y:S02]  /*1670*/  UIADD3 UR14, UR45, UR4, URZ ;  /* 0x000000042d0e7290 */ /* 0x000fe4000fffe03f */
[----:B------:R-:W-:-:S04]  /*1680*/  UIMAD.WIDE.U32 UR4, UR38, UR18, URZ ;  /* 0x00000012260472a5 */ /* 0x000fc8000f8e003f */
[----:B------:R-:W-:Y:S02]  /*1690*/  @UP3 UIADD3 UR14, UR5, UR6, URZ ;  /* 0x00000006050e3290 */ /* 0x000fe4000fffe03f */
[----:B------:R-:W-:Y:S02]  /*16a0*/  USEL UR16, UR44, UR4, !UP3 ;  /* 0x000000042c107287 */ /* 0x000fe4000d800000 */
[----:B------:R-:W-:Y:S01]  /*16b0*/  ULDC.64 UR6, c[0x0][0x3d8] ;  /* 0x0000f60000067ab9 */ /* 0x000fe20000000a00 */
[----:B-1----:R-:W-:Y:S01]  /*16c0*/  IMAD.MOV R0, RZ, RZ, -R3 ;  /* 0x000000ffff007224 */ /* 0x002fe200078e0a03 */
[----:B--2---:R-:W-:Y:S01]  /*16d0*/  UIMAD.WIDE.U32 UR4, UR8, UR6, URZ ;  /* 0x00000006080472a5 */ /* 0x004fe2000f8e003f */
[----:B------:R-:W-:Y:S02]  /*16e0*/  IMAD.MOV.U32 R2, RZ, RZ, RZ ;  /* 0x000000ffff027224 */ /* 0x000fe400078e00ff */
[----:B------:R-:W-:Y:S01]  /*16f0*/  IMAD R0, R0, R5, RZ ;  /* 0x0000000500007224 */ /* 0x000fe200078e02ff */
[----:B------:R-:W-:-:S02]  /*1700*/  USEL UR15, UR4, URZ, UP6 ;  /* 0x0000003f040f7287 */ /* 0x000fc4000b000000 */
[----:B------:R-:W-:Y:S01]  /*1710*/  UIMAD UR7, UR8, UR7, UR5 ;  /* 0x00000007080772a4 */ /* 0x000fe2000f8e0205 */
[----:B------:R-:W-:Y:S01]  /*1720*/  IMAD.HI.U32 R0, R3, R0, R2 ;  /* 0x0000000003007227 */ /* 0x000fe200078e0002 */
[----:B------:R-:W-:Y:S02]  /*1730*/  USHF.L.U64.HI UR4, UR34, 0x7, UR40 ;  /* 0x0000000722047899 */ /* 0x000fe40008010228 */
[----:B------:R-:W-:Y:S01]  /*1740*/  USHF.L.U32 UR8, UR34, 0x7, URZ ;  /* 0x0000000722087899 */ /* 0x000fe2000800063f */
[----:B------:R-:W-:Y:S01]  /*1750*/  IMAD.MOV.U32 R2, RZ, RZ, R4 ;  /* 0x000000ffff027224 */ /* 0x000fe200078e0004 */
[----:B------:R-:W-:Y:S02]  /*1760*/  USEL UR5, UR4, URZ, UP1 ;  /* 0x0000003f04057287 */ /* 0x000fe40008800000 */
[----:B------:R-:W-:Y:S01]  /*1770*/  USEL UR4, UR8, URZ, UP1 ;  /* 0x0000003f08047287 */ /* 0x000fe20008800000 */
[----:B------:R-:W-:Y:S02]  /*1780*/  IMAD.HI.U32 R0, R0, R2, RZ ;  /* 0x0000000200007227 */ /* 0x000fe400078e00ff */
[----:B------:R-:W-:-:S02]  /*1790*/  ULDC UR8, c[0x0][0x234] ;  /* 0x00008d0000087ab9 */ /* 0x000fc40000000800 */
[----:B------:R-:W-:Y:S01]  /*17a0*/  IMAD.MOV R3, RZ, RZ, -R0 ;  /* 0x000000ffff037224 */ /* 0x000fe200078e0a00 */
[----:B------:R-:W-:-:S03]  /*17b0*/  UIADD3 UR4, UP1, UR17, UR4, URZ ;  /* 0x0000000411047290 */ /* 0x000fc6000ff3e03f */
[C---:B------:R-:W-:Y:S01]  /*17c0*/  IMAD R2, R5.reuse, R3, R2 ;  /* 0x0000000305027224 */ /* 0x040fe200078e0202 */
[----:B------:R-:W-:Y:S02]  /*17d0*/  UIADD3.X UR6, UR32, UR5, URZ, UP1, !UPT ;  /* 0x0000000520067290 */ /* 0x000fe40008ffe43f */
[----:B------:R-:W-:Y:S02]  /*17e0*/  UIMAD UR5, UR39, UR4, URZ ;  /* 0x00000004270572a4 */ /* 0x000fe4000f8e023f */
[----:B------:R-:W-:Y:S02]  /*17f0*/  ISETP.GT.U32.AND P0, PT, R5, R2, PT ;  /* 0x000000020500720c */ /* 0x000fe40003f04070 */
[----:B------:R-:W-:Y:S02]  /*1800*/  UIMAD UR6, UR38, UR6, UR5 ;  /* 0x00000006260672a4 */ /* 0x000fe4000f8e0205 */
[----:B------:R-:W-:-:S04]  /*1810*/  @UP5 USEL UR5, UR57, UR18, !UP3 ;  /* 0x0000001239055287 */ /* 0x000fc8000d800000 */
[----:B------:R-:W-:Y:S02]  /*1820*/  @UP5 UIMAD UR12, UR36, UR8, UR5 ;  /* 0x00000008240c52a4 */ /* 0x000fe4000f8e0205 */
[----:B------:R-:W-:Y:S02]  /*1830*/  UIMAD.WIDE.U32 UR4, UR38, UR4, URZ ;  /* 0x00000004260472a5 */ /* 0x000fe4000f8e003f */
[----:B------:R-:W-:Y:S01]  /*1840*/  USEL UR8, UR7, URZ, UP6 ;  /* 0x0000003f07087287 */ /* 0x000fe2000b000000 */
[----:B------:R-:W-:Y:S01]  /*1850*/  @!P0 IMAD.IADD R2, R2, 0x1, -R5 ;  /* 0x0000000102028824 */ /* 0x000fe200078e0a05 */
[----:B------:R-:W-:Y:S01]  /*1860*/  @!P0 IADD3 R0, R0, 0x1, RZ ;  /* 0x0000000100008810 */ /* 0x000fe20007ffe0ff */
[----:B------:R-:W-:Y:S01]  /*1870*/  @!UP5 UMOV UR12, UR52 ;  /* 0x00000034000cdc82 */ /* 0x000fe20008000000 */
[----:B------:R-:W-:Y:S01]  /*1880*/  ISETP.LE.AND P0, PT, RZ, UR59, PT ;  /* 0x0000003bff007c0c */ /* 0x000fe2000bf03270 */
[----:B------:R-:W-:Y:S01]  /*1890*/  UIADD3 UR7, UR5, UR6, URZ ;  /* 0x0000000605077290 */ /* 0x000fe2000fffe03f */
        /* <DEDUP_REMOVED lines=13> */
.L_x_390:
[----:B------:R-:W-:Y:S02]  /*1970*/  UMOV UR6, UR53 ;  /* 0x0000003500067c82 */ /* 0x000fe40008000000 */
.L_x_391:
[----:B------:R-:W-:Y:S01]  /*1980*/  UIADD3 UR4, UP4, UP3, UR4, UR48, UR50 ;  /* 0x0000003004047290 */ /* 0x000fe2000fb9e032 */
[----:B------:R-:W1:Y:S01]  /*1990*/  S2R R17, SR_TID.X ;  /* 0x0000000000117919 */ /* 0x000e620000002100 */
[----:B------:R-:W-:Y:S01]  /*19a0*/  IMAD.U32 R10, RZ, RZ, UR11 ;  /* 0x0000000bff0a7e24 */ /* 0x000fe2000f8e00ff */
[----:B------:R-:W-:Y:S01]  /*19b0*/  UMOV UR18, 0x4 ;  /* 0x0000000400127882 */ /* 0x000fe20000000000 */
[----:B------:R-:W-:Y:S01]  /*19c0*/  IMAD.U32 R9, RZ, RZ, UR10 ;  /* 0x0000000aff097e24 */ /* 0x000fe2000f8e00ff */
[----:B------:R-:W-:Y:S01]  /*19d0*/  UIADD3 UR30, UP2, UP1, UR15, UR4, UR16 ;  /* 0x000000040f1e7290 */ /* 0x000fe2000f95e010 */
[----:B------:R-:W-:Y:S01]  /*19e0*/  SHF.R.S32.HI R237, RZ, 0x1f, R236 ;  /* 0x0000001fffed7819 */ /* 0x000fe200000114ec */
[----:B------:R-:W-:Y:S01]  /*19f0*/  UIADD3.X UR4, UR7, UR51, UR56, UP4, UP3 ;  /* 0x0000003307047290 */ /* 0x000fe2000a7e6438 */
[----:B------:R-:W-:Y:S01]  /*1a00*/  IMAD.U32 R8, RZ, RZ, UR17 ;  /* 0x00000011ff087e24 */ /* 0x000fe2000f8e00ff */
[----:B------:R-:W-:Y:S01]  /*1a10*/  ULDC.64 UR10, c[0x0][0x200] ;  /* 0x00008000000a7ab9 */ /* 0x000fe20000000a00 */
[----:B------:R-:W-:Y:S01]  /*1a20*/  BSSY B1, `(.L_x_387) ;  /* 0x000091d000017945 */ /* 0x000fe20003800000 */
[----:B------:R-:W-:-:S03]  /*1a30*/  UIADD3.X UR29, UR8, UR4, UR14, UP2, UP1 ;  /* 0x00000004081d7290 */ /* 0x000fc600097e240e */
[----:B------:R-:W-:Y:S02]  /*1a40*/  ULDC.64 UR4, c[0x0][0x1a8] ;  /* 0x00006a0000047ab9 */ /* 0x000fe40000000a00 */
[----:B------:R-:W-:-:S04]  /*1a50*/  UIMAD UR4, UR60, UR4, URZ ;  /* 0x000000043c0472a4 */ /* 0x000fc8000f8e023f */
[----:B------:R-:W-:-:S03]  /*1a60*/  UIMAD UR14, UR36, UR5, UR4 ;  /* 0x00000005240e72a4 */ /* 0x000fc6000f8e0204 */
[----:B------:R-:W-:Y:S02]  /*1a70*/  ULDC.64 UR4, c[0x0][0x378] ;  /* 0x0000de0000047ab9 */ /* 0x000fe40000000a00 */
[----:B------:R-:W-:Y:S01]  /*1a80*/  UIMAD UR4, UR60, UR4, URZ ;  /* 0x000000043c0472a4 */ /* 0x000fe2000f8e023f */
[----:B-1----:R-:W-:-:S03]  /*1a90*/  SHF.R.S32.HI R18, RZ, 0x1f, R17 ;  /* 0x0000001fff127819 */ /* 0x002fc60000011411 */
[----:B------:R-:W-:Y:S01]  /*1aa0*/  UIMAD UR8, UR36, UR5, UR4 ;  /* 0x00000005240872a4 */ /* 0x000fe2000f8e0204 */
[----:B------:R-:W-:Y:S02]  /*1ab0*/  LEA.HI R2, R18, R17, RZ, 0x3 ;  /* 0x0000001112027211 */ /* 0x000fe400078f18ff */
[----:B------:R-:W-:Y:S02]  /*1ac0*/  ULDC.64 UR4, c[0x0][0x370] ;  /* 0x0000dc0000047ab9 */ /* 0x000fe40000000a00 */
[----:B------:R-:W-:Y:S01]  /*1ad0*/  UIMAD UR4, UR32, UR4, URZ ;  /* 0x00000004200472a4 */ /* 0x000fe2000f8e023f */
[----:B------:R-:W-:-:S03]  /*1ae0*/  SHF.R.S32.HI R2, RZ, 0x3, R2 ;  /* 0x00000003ff027819 */ /* 0x000fc60000011402 */
[----:B------:R-:W-:Y:S01]  /*1af0*/  UIMAD UR7, UR17, UR5, UR4 ;  /* 0x00000005110772a4 */ /* 0x000fe2000f8e0204 */
[----:B------:R-:W-:Y:S01]  /*1b00*/  SHF.R.S32.HI R16, RZ, 0x1f, R2 ;  /* 0x0000001fff107819 */ /* 0x000fe20000011402 */
[----:B------:R-:W-:Y:S01]  /*1b10*/  UIADD3 UR4, UR17, UR12, URZ ;  /* 0x0000000c11047290 */ /* 0x000fe2000fffe03f */
[----:B------:R-:W-:Y:S01]  /*1b20*/  IADD3 R0, P0, R2, UR17, RZ ;  /* 0x0000001102007c10 */ /* 0x000fe2000ff1e0ff */
[----:B------:R-:W-:Y:S02]  /*1b30*/  UIADD3 UR12, UR33, -0x1, URZ ;  /* 0xffffffff210c7890 */ /* 0x000fe4000fffe03f */
[----:B------:R-:W-:Y:S01]  /*1b40*/  UIMAD.WIDE UR4, UR4, UR18, UR10 ;  /* 0x00000012040472a5 */ /* 0x000fe2000f8e020a */
[----:B------:R-:W-:Y:S01]  /*1b50*/  IADD3.X R3, R16, UR32, RZ, P0, !PT ;  /* 0x0000002010037c10 */ /* 0x000fe200087fe4ff */
[----:B------:R-:W-:Y:S01]  /*1b60*/  IMAD.WIDE.U32 R4, R0, c[0x0][0x190], R236 ;  /* 0x0000640000047a25 */ /* 0x000fe200078e00ec */
[----:B------:R-:W-:Y:S02]  /*1b70*/  ULDC.64 UR10, c[0x0][0x3c8] ;  /* 0x0000f200000a7ab9 */ /* 0x000fe40000000a00 */
[----:B------:R-:W-:Y:S01]  /*1b80*/  ULDC UR32, c[0x0][0x2e8] ;  /* 0x0000ba0000207ab9 */ /* 0x000fe20000000800 */
[----:B------:R-:W-:Y:S01]  /*1b90*/  IMAD R3, R3, c[0x0][0x190], RZ ;  /* 0x0000640003037a24 */ /* 0x000fe200078e02ff */
[----:B------:R-:W-:Y:S01]  /*1ba0*/  UMOV UR16, UR4 ;  /* 0x0000000400107c82 */ /* 0x000fe20008000000 */
[----:B------:R-:W-:Y:S01]  /*1bb0*/  IADD3 R6, P0, R4, UR37, RZ ;  /* 0x0000002504067c10 */ /* 0x000fe2000ff1e0ff */
[----:B------:R-:W-:Y:S01]  /*1bc0*/  UIADD3 UR4, UR17, UR6, URZ ;  /* 0x0000000611047290 */ /* 0x000fe2000fffe03f */
[----:B------:R-:W-:Y:S01]  /*1bd0*/  IMAD R0, R0, c[0x0][0x194], R3 ;  /* 0x0000650000007a24 */ /* 0x000fe200078e0203 */
[----:B------:R-:W-:Y:S01]  /*1be0*/  UMOV UR15, UR5 ;  /* 0x00000005000f7c82 */ /* 0x000fe20008000000 */
[----:B------:R-:W-:Y:S01]  /*1bf0*/  LEA.HI R3, R18, R17, RZ, 0x5 ;  /* 0x0000001112037211 */ /* 0x000fe200078f28ff */
[----:B------:R-:W-:Y:S01]  /*1c00*/  UIMAD.WIDE UR4, UR4, UR18, UR10 ;  /* 0x00000012040472a5 */ /* 0x000fe2000f8e020a */
[----:B------:R1:W2:Y:S01]  /*1c10*/  R2UR UR11, R10 ;  /* 0x000000000a0b73c2 */ /* 0x0002a200000e0000 */
[----:B------:R-:W-:-:S02]  /*1c20*/  IADD3.X R7, R5, UR35, R0, P0, !PT ;  /* 0x0000002305077c10 */ /* 0x000fc400087fe400 */
[----:B------:R-:W-:Y:S02]  /*1c30*/  IADD3 R4, P0, R236, UR19, RZ ;  /* 0x00000013ec047c10 */ /* 0x000fe4000ff1e0ff */
[----:B------:R-:W-:Y:S01]  /*1c40*/  LOP3.LUT R0, R3, 0xffffffe0, RZ, 0xc0, !PT ;  /* 0xffffffe003007812 */ /* 0x000fe200078ec0ff */
[----:B------:R-:W-:Y:S01]  /*1c50*/  UMOV UR18, UR4 ;  /* 0x0000000400127c82 */ /* 0x000fe20008000000 */
[----:B------:R-:W-:Y:S01]  /*1c60*/  SHF.R.S32.HI R3, RZ, 0x5, R3 ;  /* 0x00000005ff037819 */ /* 0x000fe20000011403 */
[----:B------:R-:W-:Y:S01]  /*1c70*/  UIADD3 UR4, -UR9, UR13, UR22 ;  /* 0x0000000d09047290 */ /* 0x000fe2000fffe116 */
[----:B------:R-:W-:Y:S01]  /*1c80*/  IADD3.X R5, R237, UR31, RZ, P0, !PT ;  /* 0x0000001fed057c10 */ /* 0x000fe200087fe4ff */
[----:B------:R-:W-:Y:S01]  /*1c90*/  IMAD.IADD R0, R17, 0x1, -R0 ;  /* 0x0000000111007824 */ /* 0x000fe200078e0a00 */
[----:B------:R3:W4:Y:S01]  /*1ca0*/  R2UR UR10, R9 ;  /* 0x00000000090a73c2 */ /* 0x00072200000e0000 */
[----:B------:R-:W-:Y:S02]  /*1cb0*/  UIADD3 UR4, UR4, -UR32, URZ ;  /* 0x8000002004047290 */ /* 0x000fe4000fffe03f */
[----:B------:R-:W-:Y:S01]  /*1cc0*/  IMAD R0, R3, UR49, R0 ;  /* 0x0000003103007c24 */ /* 0x000fe2000f8e0200 */
[----:B------:R-:W-:Y:S01]  /*1cd0*/  UMOV UR17, UR5 ;  /* 0x0000000500117c82 */ /* 0x000fe20008000000 */
[----:B------:R-:W-:Y:S01]  /*1ce0*/  IMAD.WIDE.U32 R4, R8, c[0x0][0x370], R4 ;  /* 0x0000dc0008047a25 */ /* 0x000fe200078e0004 */
[----:B------:R-:W-:-:S02]  /*1cf0*/  USHF.R.S32.HI UR19, URZ, 0x1f, UR4 ;  /* 0x0000001f3f137899 */ /* 0x000fc40008011404 */
[C---:B------:R-:W-:Y:S02]  /*1d00*/  IADD3 R3, P0, R0.reuse, UR30, RZ ;  /* 0x0000001e00037c10 */ /* 0x040fe4000ff1e0ff */
[----:B------:R-:W-:Y:S01]  /*1d10*/  ULEA.HI UR19, UR19, UR4, URZ, 0x6 ;  /* 0x0000000413137291 */ /* 0x000fe2000f8f303f */
[----:B------:R-:W-:Y:S02]  /*1d20*/  IADD3 R5, R5, UR7, RZ ;  /* 0x0000000705057c10 */ /* 0x000fe4000fffe0ff */
[----:B------:R-:W-:Y:S01]  /*1d30*/  LEA.HI.X.SX32 R8, R0, UR29, 0x1, P0 ;  /* 0x0000001d00087c11 */ /* 0x000fe200080f0eff */
[----:B------:R-:W-:Y:S01]  /*1d40*/  USHF.R.S32.HI UR19, URZ, 0x6, UR19 ;  /* 0x000000063f137899 */ /* 0x000fe20008011413 */
[----:B------:R-:W-:Y:S01]  /*1d50*/  IMAD.U32 R0, RZ, RZ, UR36 ;  /* 0x00000024ff007e24 */ /* 0x000fe2000f8e00ff */
[C---:B------:R-:W-:Y:S02]  /*1d60*/  LEA R222, P0, R3.reuse, c[0x0][0x350], 0x2 ;  /* 0x0000d40003de7a11 */ /* 0x040fe400078010ff */
[----:B------:R-:W-:Y:S01]  /*1d70*/  UISETP.LT.AND UP1, UPT, URZ, UR19, UPT ;  /* 0x000000133f00728c */ /* 0x000fe2000bf21270 */
[----:B------:R-:W-:Y:S01]  /*1d80*/  IMAD.WIDE.U32 R4, R0, c[0x0][0x378], R4 ;  /* 0x0000de0000047a25 */ /* 0x000fe200078e0004 */
[----:B------:R-:W-:-:S02]  /*1d90*/  LEA.HI.X R223, R3, c[0x0][0x354], R8, 0x2, P0 ;  /* 0x0000d50003df7a11 */ /* 0x000fc400000f1408 */
[----:B------:R-:W-:Y:S01]  /*1da0*/  USEL UR19, URZ, UR19, !UP1 ;  /* 0x000000133f137287 */ /* 0x000fe2000c800000 */
[----:B------:R-:W-:Y:S01]  /*1db0*/  IMAD.WIDE.U32 R6, R0, c[0x0][0x1a8], R6 ;  /* 0x00006a0000067a25 */ /* 0x000fe200078e0006 */
[----:B------:R-:W-:Y:S02]  /*1dc0*/  IADD3 R5, R5, UR8, RZ ;  /* 0x0000000805057c10 */ /* 0x000fe4000fffe0ff */
[----:B------:R-:W-:Y:S01]  /*1dd0*/  UISETP.GT.AND UP1, UPT, UR33, UR19, UPT ;  /* 0x000000132100728c */ /* 0x000fe2000bf24270 */
[----:B------:R-:W-:Y:S01]  /*1de0*/  IMAD R0, R16, c[0x0][0x370], RZ ;  /* 0x0000dc0010007a24 */ /* 0x000fe200078e02ff */
[----:B-1----:R-:W-:Y:S01]  /*1df0*/  IADD3 R10, R7, UR14, RZ ;  /* 0x0000000e070a7c10 */ /* 0x002fe2000fffe0ff */
[----:B------:R-:W-:Y:S01]  /*1e00*/  IMAD.WIDE.U32 R4, R2, c[0x0][0x370], R4 ;  /* 0x0000dc0002047a25 */ /* 0x000fe200078e0004 */
[----:B------:R-:W-:Y:S02]  /*1e10*/  LEA R234, P3, R6, c[0x0][0x160], 0x1 ;  /* 0x0000580006ea7a11 */ /* 0x000fe400078608ff */
[----:B------:R-:W-:Y:S01]  /*1e20*/  PLOP3.LUT P0, PT, PT, PT, UP1, 0x80, 0x0 ;  /* 0x000000000000781c */ /* 0x000fe20003f0f018 */
[----:B------:R-:W-:Y:S01]  /*1e30*/  IMAD R0, R2, c[0x0][0x374], R0 ;  /* 0x0000dd0002007a24 */ /* 0x000fe200078e0200 */
[----:B------:R-:W-:-:S02]  /*1e40*/  LEA R232, P2, R4, c[0x0][0x330], 0x1 ;  /* 0x0000cc0004e87a11 */ /* 0x000fc400078408ff */
[----:B------:R-:W-:Y:S01]  /*1e50*/  LEA.HI.X R235, R6, c[0x0][0x164], R10, 0x1, P3 ;  /* 0x0000590006eb7a11 */ /* 0x000fe200018f0c0a */
[----:B------:R-:W-:-:S05]  /*1e60*/  IMAD.IADD R3, R5, 0x1, R0 ;  /* 0x0000000105037824 */ /* 0x000fca00078e0200 */
[----:B------:R-:W-:-:S03]  /*1e70*/  LEA.HI.X R233, R4, c[0x0][0x334], R3, 0x1, P2 ;  /* 0x0000cd0004e97a11 */ /* 0x000fc600010f0c03 */
[----:B--234-:R-:W-:Y:S05]  /*1e80*/  @P0 BRA `(.L_x_392) ;  /* 0x00000c9000000947 */ /* 0x01cfea0003800000 */
        /* <DEDUP_REMOVED lines=18> */
.L_x_393:
        /* <DEDUP_REMOVED lines=18> */
.L_x_394:
[----:B------:R-:W-:Y:S01]  /*20d0*/  ULDC.64 UR4, c[0x0][0x3a0] ;  /* 0x0000e80000047ab9 */ /* 0x000fe20000000a00 */
[----:B------:R-:W-:Y:S01]  /*20e0*/  IMAD.U32 R11, RZ, RZ, UR22 ;  /* 0x00000016ff0b7e24 */ /* 0x000fe2000f8e00ff */
[----:B------:R-:W-:Y:S01]  /*20f0*/  UIMAD UR4, UR23, UR4, URZ ;  /* 0x00000004170472a4 */ /* 0x000fe2000f8e023f */
[----:B------:R-:W-:Y:S01]  /*2100*/  BSSY B0, `(.L_x_395) ;  /* 0x000001b000007945 */ /* 0x000fe20003800000 */
[----:B------:R-:W-:Y:S01]  /*2110*/  ULDC.64 UR6, c[0x0][0x3b8] ;  /* 0x0000ee0000067ab9 */ /* 0x000fe20000000a00 */
[----:B------:R-:W-:Y:S01]  /*2120*/  IMAD.WIDE.U32 R4, R11, c[0x0][0x3a0], R236 ;  /* 0x0000e8000b047a25 */ /* 0x000fe200078e00ec */
[----:B------:R-:W-:Y:S02]  /*2130*/  UIMAD UR5, UR22, UR5, UR4 ;  /* 0x00000005160572a4 */ /* 0x000fe4000f8e0204 */
[----:B------:R-:W-:-:S02]  /*2140*/  UIMAD UR4, UR20, -0x80, UR9 ;  /* 0xffffff80140478a4 */ /* 0x000fc4000f8e0209 */
[----:B------:R-:W-:Y:S02]  /*2150*/  IADD3 R4, P0, R4, UR14, RZ ;  /* 0x0000000e04047c10 */ /* 0x000fe4000ff1e0ff */
[----:B------:R-:W-:Y:S01]  /*2160*/  MOV R0, UR5 ;  /* 0x0000000500007c02 */ /* 0x000fe20008000f00 */
[----:B------:R-:W-:Y:S01]  /*2170*/  UIMAD UR5, UR60, UR6, URZ ;  /* 0x000000063c0572a4 */ /* 0x000fe2000f8e023f */
[----:B------:R-:W-:Y:S02]  /*2180*/  ISETP.GE.AND P5, PT, R2, UR4, PT ;  /* 0x0000000402007c0c */ /* 0x000fe4000bfa6270 */
        /* <DEDUP_REMOVED lines=18> */
.L_x_396:
[----:B------:R-:W-:Y:S05]  /*22b0*/  BSYNC B0 ;  /* 0x0000000000007941 */ /* 0x000fea0003800000 */
.L_x_395:
[----:B------:R-:W-:Y:S01]  /*22c0*/  IADD3 R0, R2, 0x20, RZ ;  /* 0x0000002002007810 */ /* 0x000fe20007ffe0ff */
[----:B------:R-:W-:Y:S03]  /*22d0*/  BSSY B0, `(.L_x_397) ;  /* 0x0000011000007945 */ /* 0x000fe60003800000 */
[----:B------:R-:W-:-:S13]  /*22e0*/  ISETP.GE.AND P4, PT, R0, UR4, PT ;  /* 0x0000000400007c0c */ /* 0x000fda000bf86270 */
[----:B------:R-:W-:Y:S05]  /*22f0*/  @P4 BRA `(.L_x_398) ;  /* 0x000000e000004947 */ /* 0x000fea0003800000 */
[----:B------:R-:W-:Y:S02]  /*2300*/  IADD3 R0, P0, R2, 0x20, RZ ;  /* 0x0000002002007810 */ /* 0x000fe40007f1e0ff */
[----:B-1----:R-:W-:Y:S02]  /*2310*/  MOV R7, R3 ;  /* 0x0000000300077202 */ /* 0x002fe40000000f00 */
        /* <DEDUP_REMOVED lines=12> */
.L_x_398:
[----:B------:R-:W-:Y:S05]  /*23e0*/  BSYNC B0 ;  /* 0x0000000000007941 */ /* 0x000fea0003800000 */
.L_x_397:
        /* <DEDUP_REMOVED lines=18> */
.L_x_400:
[----:B------:R-:W-:Y:S05]  /*2510*/  BSYNC B0 ;  /* 0x0000000000007941 */ /* 0x000fea0003800000 */
.L_x_399:
[----:B------:R-:W-:Y:S01]  /*2520*/  IADD3 R0, R2, 0x60, RZ ;  /* 0x0000006002007810 */ /* 0x000fe20007ffe0ff */
[----:B------:R-:W-:Y:S03]  /*2530*/  BSSY B0, `(.L_x_401) ;  /* 0x0000010000007945 */ /* 0x000fe60003800000 */
[----:B------:R-:W-:-:S13]  /*2540*/  ISETP.GE.AND P2, PT, R0, UR4, PT ;  /* 0x0000000400007c0c */ /* 0x000fda000bf46270 */
        /* <DEDUP_REMOVED lines=14> */
.L_x_402:
[----:B------:R-:W-:Y:S05]  /*2630*/  BSYNC B0 ;  /* 0x0000000000007941 */ /* 0x000fea0003800000 */
.L_x_401:
        /* <DEDUP_REMOVED lines=27> */
.L_x_404:
[----:B------:R-:W-:Y:S05]  /*27f0*/  BSYNC B0 ;  /* 0x0000000000007941 */ /* 0x000fea0003800000 */
.L_x_403:
[----:B------:R-:W-:Y:S01]  /*2800*/  BSSY B0, `(.L_x_405) ;  /* 0x0000010000007945 */ /* 0x000fe20003800000 */
        /* <DEDUP_REMOVED lines=15> */
.L_x_406:
[----:B------:R-:W-:Y:S05]  /*2900*/  BSYNC B0 ;  /* 0x0000000000007941 */ /* 0x000fea0003800000 */
.L_x_405:
        /* <DEDUP_REMOVED lines=16> */
.L_x_408:
[----:B------:R-:W-:Y:S05]  /*2a10*/  BSYNC B0 ;  /* 0x0000000000007941 */ /* 0x000fea0003800000 */
.L_x_407:
        /* <DEDUP_REMOVED lines=16> */
.L_x_392:
[----:B------:R-:W-:Y:S01]  /*2b20*/  PLOP3.LUT P0, PT, PT, PT, UP6, 0x80, 0x0 ;  /* 0x000000000000781c */ /* 0x000fe20003f0f068 */
[----:B------:R-:W-:Y:S01]  /*2b30*/  ULEA.HI UR4, UR12, UR12, URZ, 0x1 ;  /* 0x0000000c0c047291 */ /* 0x000fe2000f8f083f */
[----:B------:R-:W-:Y:S01]  /*2b40*/  IMAD.SHL.U32 R0, R247, 0x2, RZ ;  /* 0x00000002f7007824 */ /* 0x000fe200078e00ff */
[----:B------:R-:W-:Y:S02]  /*2b50*/  BSSY B0, `(.L_x_410) ;  /* 0x0000017000007945 */ /* 0x000fe40003800000 */
[----:B------:R-:W-:-:S04]  /*2b60*/  ULOP3.LUT UR4, UR4, 0xfffffffe, URZ, 0xc0, !UPT ;  /* 0xfffffffe04047892 */ /* 0x000fc8000f8ec03f */
[----:B------:R-:W-:-:S04]  /*2b70*/  UIADD3 UR4, UR12, -UR4, URZ ;  /* 0x800000040c047290 */ /* 0x000fc8000fffe03f */
[----:B------:R-:W-:Y:S01]  /*2b80*/  @P0 BAR.SYNC.DEFER_BLOCKING 0x0 ;  /* 0x0000000000000b1d */ /* 0x000fe20000010000 */
[----:B------:R-:W-:Y:S02]  /*2b90*/  UISETP.NE.AND UP0, UPT, UR4, 0x1, UPT ;  /* 0x000000010400788c */ /* 0x000fe4000bf05270 */
[----:B------:R-:W-:-:S06]  /*2ba0*/  UIMAD UR4, UR12, -0x40, UR13 ;  /* 0xffffffc00c0478a4 */ /* 0x000fcc000f8e020d */
[----:B------:R-:W-:-:S13]  /*2bb0*/  ISETP.GE.AND P2, PT, R2, UR4, PT ;  /* 0x0000000402007c0c */ /* 0x000fda000bf46270 */
        /* <DEDUP_REMOVED lines=16> */
.L_x_411:
[----:B------:R-:W-:Y:S05]  /*2cc0*/  BSYNC B0 ;  /* 0x0000000000007941 */ /* 0x000fea0003800000 */
.L_x_410:
        /* <DEDUP_REMOVED lines=29> */
.L_x_413:
[----:B------:R-:W-:Y:S05]  /*2ea0*/  BSYNC B0 ;  /* 0x0000000000007941 */ /* 0x000fea0003800000 */
.L_x_412:
        /* <DEDUP_REMOVED lines=15> */
.L_x_415:
        /* <DEDUP_REMOVED lines=19> */
.L_x_416:
[----:B------:R-:W-:Y:S05]  /*30d0*/  BSYNC B0 ;  /* 0x0000000000007941 */ /* 0x000fea0003800000 */
.L_x_414:
        /* <DEDUP_REMOVED lines=14> */
.L_x_418:
        /* <DEDUP_REMOVED lines=27> */
.L_x_419:
[----:B------:R-:W-:Y:S05]  /*3370*/  BSYNC B0 ;  /* 0x0000000000007941 */ /* 0x000fea0003800000 */
.L_x_417:
[C---:B------:R-:W-:Y:S01]  /*3380*/  IADD3 R3, R246.reuse, 0x28, RZ ;  /* 0x00000028f6037810 */ /* 0x040fe20007ffe0ff */
[----:B------:R-:W-:Y:S01]  /*3390*/  IMAD.MOV.U32 R244, RZ, RZ, 0x7f800000 ;  /* 0x7f800000fff47424 */ /* 0x000fe200078e00ff */
[C---:B-1----:R-:W-:Y:S01]  /*33a0*/  IADD3 R4, R246.reuse, 0x20, RZ ;  /* 0x00000020f6047810 */ /* 0x042fe20007ffe0ff */
[----:B------:R-:W-:Y:S01]  /*33b0*/  ULDC.64 UR6, c[0x0][0x198] ;  /* 0x0000660000067ab9 */ /* 0x000fe20000000a00 */
[----:B------:R-:W-:Y:S01]  /*33c0*/  ISETP.GE.AND P3, PT, R3, UR4, PT ;  /* 0x0000000403007c0c */ /* 0x000fe2000bf66270 */
[----:B------:R-:W-:Y:S01]  /*33d0*/  IMAD.MOV.U32 R245, RZ, RZ, 0x7f800000 ;  /* 0x7f800000fff57424 */ /* 0x000fe200078e00ff */
[----:B------:R-:W-:Y:S01]  /*33e0*/  IADD3 R5, R246, 0x8, RZ ;  /* 0x00000008f6057810 */ /* 0x000fe20007ffe0ff */
[----:B------:R-:W-:Y:S01]  /*33f0*/  IMAD.MOV.U32 R242, RZ, RZ, 0x7f800000 ;  /* 0x7f800000fff27424 */ /* 0x000fe200078e00ff */
[----:B------:R-:W-:Y:S01]  /*3400*/  ISETP.GE.AND P4, PT, R4, UR4, PT ;  /* 0x0000000404007c0c */ /* 0x000fe2000bf86270 */
[C---:B------:R-:W-:Y:S01]  /*3410*/  IMAD.SHL.U32 R4, R246.reuse, 0x4, RZ ;  /* 0x00000004f6047824 */ /* 0x040fe200078e00ff */
[----:B------:R-:W-:Y:S01]  /*3420*/  ISETP.GE.AND P6, PT, R246, UR4, PT ;  /* 0x00000004f6007c0c */ /* 0x000fe2000bfc6270 */
[----:B------:R-:W-:Y:S01]  /*3430*/  UIMAD UR5, UR23, UR6, URZ ;  /* 0x00000006170572a4 */ /* 0x000fe2000f8e023f */
[----:B------:R-:W-:Y:S01]  /*3440*/  SHF.R.S32.HI R15, RZ, 0x1f, R246 ;  /* 0x0000001fff0f7819 */ /* 0x000fe200000114f6 */
[----:B------:R-:W-:Y:S01]  /*3450*/  IMAD.MOV.U32 R243, RZ, RZ, 0x7f800000 ;  /* 0x7f800000fff37424 */ /* 0x000fe200078e00ff */
[----:B------:R-:W-:Y:S01]  /*3460*/  ISETP.GE.AND P5, PT, R5, UR4, PT ;  /* 0x0000000405007c0c */ /* 0x000fe2000bfa6270 */
[----:B------:R-:W-:Y:S01]  /*3470*/  IMAD.U32 R12, RZ, RZ, UR22 ;  /* 0x00000016ff0c7e24 */ /* 0x000fe2000f8e00ff */
[----:B------:R-:W-:Y:S01]  /*3480*/  SHF.R.S32.HI R5, RZ, 0x1f, R3 ;  /* 0x0000001fff057819 */ /* 0x000fe20000011403 */
[----:B------:R-:W-:Y:S01]  /*3490*/  UIMAD UR5, UR22, UR7, UR5 ;  /* 0x00000007160572a4 */ /* 0x000fe2000f8e0205 */
[----:B------:R-:W-:-:S02]  /*34a0*/  @!P3 LEA R6, P0, R3, UR16, 0x2 ;  /* 0x000000100306bc11 */ /* 0x000fc4000f8010ff */
[----:B------:R-:W-:Y:S02]  /*34b0*/  IADD3 R4, P2, R4, UR16, RZ ;  /* 0x0000001004047c10 */ /* 0x000fe4000ff5e0ff */
[----:B------:R-:W-:Y:S01]  /*34c0*/  SHF.L.U64.HI R8, R246, 0x2, R15 ;  /* 0x00000002f6087819 */ /* 0x000fe2000001020f */
[----:B------:R-:W-:Y:S01]  /*34d0*/  UIMAD UR4, UR20, -0x80, UR9 ;  /* 0xffffff80140478a4 */ /* 0x000fe2000f8e0209 */
[----:B------:R-:W-:Y:S01]  /*34e0*/  @!P3 LEA.HI.X R7, R3, UR15, R5, 0x2, P0 ;  /* 0x0000000f0307bc11 */ /* 0x000fe200080f1405 */
[----:B------:R-:W-:Y:S01]  /*34f0*/  IMAD.U32 R9, RZ, RZ, UR5 ;  /* 0x00000005ff097e24 */ /* 0x000fe2000f8e00ff */
[----:B------:R-:W-:-:S03]  /*3500*/  IADD3.X R5, R8, UR15, RZ, P2, !PT ;  /* 0x0000000f08057c10 */ /* 0x000fc600097fe4ff */
[----:B------:R1:W5:Y:S04]  /*3510*/  @!P3 LDG.E R243, [R6.64] ;  /* 0x0000000a06f3b981 */ /* 0x000368000c1e1900 */
[----:B------:R2:W5:Y:S01]  /*3520*/  @!P6 LDG.E R244, [R4.64] ;  /* 0x0000000a04f4e981 */ /* 0x000562000c1e1900 */
[----:B------:R-:W-:-:S03]  /*3530*/  ISETP.GE.AND P6, PT, R2, UR4, PT ;  /* 0x0000000402007c0c */ /* 0x000fc6000bfc6270 */
[----:B------:R2:W5:Y:S04]  /*3540*/  @!P5 LDG.E R245, [R4.64+0x20] ;  /* 0x0000200a04f5d981 */ /* 0x000568000c1e1900 */
[----:B------:R2:W5:Y:S06]  /*3550*/  @!P4 LDG.E R242, [R4.64+0x80] ;  /* 0x0000800a04f2c981 */ /* 0x00056c000c1e1900 */
[----:B------:R3:W-:Y:S04]  /*3560*/  @P6 STS.128 [R0+0xc000], RZ ;  /* 0x00c000ff00006388 */ /* 0x0007e80000000c00 */
[----:B------:R3:W-:Y:S01]  /*3570*/  @P6 STS.128 [R0+0x10000], RZ ;  /* 0x010000ff00006388 */ /* 0x0007e20000000c00 */
[----:B------:R-:W-:-:S02]  /*3580*/  IMAD R3, R13, c[0x0][0x1b0], RZ ;  /* 0x00006c000d037a24 */ /* 0x000fc400078e02ff */
[----:B--2---:R-:W-:-:S05]  /*3590*/  IMAD.WIDE.U32 R4, R12, c[0x0][0x198], R236 ;  /* 0x000066000c047a25 */ /* 0x004fca00078e00ec */
[----:B-1----:R-:W-:-:S04]  /*35a0*/  IADD3 R6, P0, R4, UR24, RZ ;  /* 0x0000001804067c10 */ /* 0x002fc8000ff1e0ff */
[----:B------:R-:W-:Y:S01]  /*35b0*/  IADD3.X R7, R5, UR26, R9, P0, !PT ;  /* 0x0000001a05077c10 */ /* 0x000fe200087fe409 */
[C---:B------:R-:W-:Y:S01]  /*35c0*/  IMAD R3, R11.reuse, c[0x0][0x1b4], R3 ;  /* 0x00006d000b037a24 */ /* 0x040fe200078e0203 */
[----:B------:R-:W-:Y:S03]  /*35d0*/  BSSY B0, `(.L_x_420) ;  /* 0x000001b000007945 */ /* 0x000fe60003800000 */
        /* <DEDUP_REMOVED lines=26> */
.L_x_421:
[----:B---3--:R-:W-:Y:S05]  /*3780*/  BSYNC B0 ;  /* 0x0000000000007941 */ /* 0x008fea0003800000 */
.L_x_420:
        /* <DEDUP_REMOVED lines=30> */
.L_x_423:
[----:B------:R-:W-:Y:S05]  /*3970*/  BSYNC B0 ;  /* 0x0000000000007941 */ /* 0x000fea0003800000 */
.L_x_422:
        /* <DEDUP_REMOVED lines=31> */
.L_x_425:
[----:B------:R-:W-:Y:S05]  /*3b70*/  BSYNC B0 ;  /* 0x0000000000007941 */ /* 0x000fea0003800000 */
.L_x_424:
        /* <DEDUP_REMOVED lines=30> */
.L_x_427:
[----:B------:R-:W-:Y:S05]  /*3d60*/  BSYNC B0 ;  /* 0x0000000000007941 */ /* 0x000fea0003800000 */
.L_x_426:
        /* <DEDUP_REMOVED lines=38> */
.L_x_429:
[----:B-1----:R-:W-:Y:S05]  /*3fd0*/  BSYNC B0 ;  /* 0x0000000000007941 */ /* 0x002fea0003800000 */
.L_x_428:
        /* <DEDUP_REMOVED lines=29> */
.L_x_431:
[----:B------:R-:W-:Y:S05]  /*41b0*/  BSYNC B0 ;  /* 0x0000000000007941 */ /* 0x000fea0003800000 */
.L_x_430:
        /* <DEDUP_REMOVED lines=29> */
.L_x_433:
[----:B------:R-:W-:Y:S05]  /*4390*/  BSYNC B0 ;  /* 0x0000000000007941 */ /* 0x000fea0003800000 */
.L_x_432:
        /* <DEDUP_REMOVED lines=28> */
.L_x_435:
[----:B------:R-:W-:Y:S05]  /*4560*/  BSYNC B0 ;  /* 0x0000000000007941 */ /* 0x000fea0003800000 */
.L_x_434:
[----:B-1234-:R-:W-:Y:S01]  /*4570*/  LEA.HI R0, R18, R17, RZ, 0x4 ;  /* 0x0000001112007211 */ /* 0x01efe200078f20ff */
[----:B------:R-:W0:Y:S01]  /*4580*/  LDGDEPBAR ;  /* 0x00000000000079af */ /* 0x000e220000000000 */
[----:B------:R-:W-:Y:S01]  /*4590*/  IMAD.MOV.U32 R204, RZ, RZ, 0x40 ;  /* 0x00000040ffcc7424 */ /* 0x000fe200078e00ff */
[----:B------:R-:W-:Y:S01]  /*45a0*/  CS2R R158, SRZ ;  /* 0x00000000009e7805 */ /* 0x000fe2000001ff00 */
[----:B------:R-:W-:Y:S01]  /*45b0*/  LOP3.LUT R0, R0, 0xfffffff0, RZ, 0xc0, !PT ;  /* 0xfffffff000007812 */ /* 0x000fe200078ec0ff */
[----:B------:R-:W-:Y:S01]  /*45c0*/  IMAD.MOV.U32 R251, RZ, RZ, 0x40 ;  /* 0x00000040fffb7424 */ /* 0x000fe200078e00ff */
[----:B------:R-:W-:Y:S01]  /*45d0*/  CS2R R156, SRZ ;  /* 0x00000000009c7805 */ /* 0x000fe2000001ff00 */
[----:B------:R-:W-:Y:S01]  /*45e0*/  IMAD.MOV.U32 R230, RZ, RZ, R224 ;  /* 0x000000ffffe67224 */ /* 0x000fe200078e00e0 */
[----:B------:R-:W-:Y:S01]  /*45f0*/  CS2R R162, SRZ ;  /* 0x0000000000a27805 */ /* 0x000fe2000001ff00 */
[----:B------:R-:W-:Y:S01]  /*4600*/  IMAD.IADD R0, R17, 0x1, -R0 ;  /* 0x0000000111007824 */ /* 0x000fe200078e0a00 */
[----:B------:R-:W-:Y:S01]  /*4610*/  CS2R R160, SRZ ;  /* 0x0000000000a07805 */ /* 0x000fe2000001ff00 */
[----:B------:R-:W-:Y:S01]  /*4620*/  CS2R R154, SRZ ;  /* 0x00000000009a7805 */ /* 0x000fe2000001ff00 */
        /* <DEDUP_REMOVED lines=24> */
[----:B------:R-:W-:Y:S01]  /*47b0*/  IADD3 R0, R221, 0x2000, RZ ;  /* 0x00002000dd007810 */ /* 0x000fe20007ffe0ff */
[----:B------:R-:W-:Y:S01]  /*47c0*/  CS2R R118, SRZ ;  /* 0x0000000000767805 */ /* 0x000fe2000001ff00 */
[----:B------:R-:W-:Y:S01]  /*47d0*/  SEL R2, R2, R219, !P1 ;  /* 0x000000db02027207 */ /* 0x000fe20004800000 */
[----:B------:R-:W-:Y:S01]  /*47e0*/  CS2R R116, SRZ ;  /* 0x0000000000747805 */ /* 0x000fe2000001ff00 */
[----:B------:R-:W-:Y:S01]  /*47f0*/  SEL R0, R0, R221, !P1 ;  /* 0x000000dd00007207 */ /* 0x000fe20004800000 */
[----:B------:R-:W-:Y:S01]  /*4800*/  CS2R R110, SRZ ;  /* 0x00000000006e7805 */ /* 0x000fe2000001ff00 */
[----:B------:R-:W-:Y:S01]  /*4810*/  CS2R R108, SRZ ;  /* 0x00000000006c7805 */ /* 0x000fe2000001ff00 */
[----:B------:R-:W-:Y:S01]  /*4820*/  CS2R R114, SRZ ;  /* 0x0000000000727805 */ /* 0x000fe2000001ff00 */
[----:B------:R-:W-:Y:S01]  /*4830*/  CS2R R112, SRZ ;  /* 0x0000000000707805 */ /* 0x000fe2000001ff00 */
[----:B------:R-:W-:Y:S01]  /*4840*/  IMAD.SHL.U32 R212, R0, 0x2, RZ ;  /* 0x0000000200d47824 */ /* 0x000fe200078e00ff */
[----:B------:R-:W-:Y:S01]  /*4850*/  IADD3 R0, R246, -0x40, RZ ;  /* 0xffffffc0f6007810 */ /* 0x000fe20007ffe0ff */
        /* <DEDUP_REMOVED lines=36> */
[----:B------:R-:W-:Y:S01]  /*4aa0*/  IMAD.SHL.U32 R213, R2, 0x2, RZ ;  /* 0x0000000202d57824 */ /* 0x000fe200078e00ff */
[----:B------:R-:W-:Y:S01]  /*4ab0*/  SEL R220, R220, 0xffffffe0, !P0 ;  /* 0xffffffe0dcdc7807 */ /* 0x000fe20004000000 */
[----:B------:R-:W-:Y:S01]  /*4ac0*/  IMAD.SHL.U32 R249, R246, 0x4, RZ ;  /* 0x00000004f6f97824 */ /* 0x000fe200078e00ff */
[----:B------:R-:W-:Y:S01]  /*4ad0*/  SEL R204, R204, 0xffffffc0, !P2 ;  /* 0xffffffc0cccc7807 */ /* 0x000fe20005000000 */
[----:B------:R-:W-:Y:S01]  /*4ae0*/  IMAD.SHL.U32 R218, R219, 0x2, RZ ;  /* 0x00000002dbda7824 */ /* 0x000fe200078e00ff */
[----:B------:R-:W-:Y:S01]  /*4af0*/  SEL R251, R251, 0xffffffc0, !P2 ;  /* 0xffffffc0fbfb7807 */ /* 0x000fe20005000000 */
[----:B------:R-:W-:Y:S01]  /*4b00*/  IMAD.SHL.U32 R248, R0, 0x4, RZ ;  /* 0x0000000400f87824 */ /* 0x000fe200078e00ff */
[----:B------:R-:W-:Y:S01]  /*4b10*/  SHF.L.U64.HI R250, R246, 0x2, R15 ;  /* 0x00000002f6fa7819 */ /* 0x000fe2000001020f */
[----:B------:R-:W-:-:S02]  /*4b20*/  ULDC UR14, c[0x0][0x2e4] ;  /* 0x0000b900000e7ab9 */ /* 0x000fc40000000800 */
.L_x_440:
[----:B------:R-:W0:Y:S01]  /*4b30*/  LDGDEPBAR ;  /* 0x00000000000079af */ /* 0x000e220000000000 */
[----:B------:R-:W-:Y:S01]  /*4b40*/  IMAD.IADD R0, R213, 0x1, R220 ;  /* 0x00000001d5007824 */ /* 0x000fe200078e02dc */
[----:B------:R-:W-:Y:S01]  /*4b50*/  IADD3 R2, P0, R249, UR18, RZ ;  /* 0x00000012f9027c10 */ /* 0x000fe2000ff1e0ff */
[----:B------:R-:W-:Y:S02]  /*4b60*/  USHF.L.U32 UR7, UR20, 0x7, URZ ;  /* 0x0000000714077899 */ /* 0x000fe4000800063f */
[----:B------:R-:W-:Y:S01]  /*4b70*/  USHF.L.U32 UR8, UR12, 0x6, URZ ;  /* 0x000000060c087899 */ /* 0x000fe2000800063f */
[----:B------:R-:W-:Y:S01]  /*4b80*/  IADD3.X R3, R250, UR17, RZ, P0, !PT ;  /* 0x00000011fa037c10 */ /* 0x000fe200087fe4ff */
[----:B------:R-:W-:Y:S02]  /*4b90*/  UIADD3 UR5, UR7, UR13, URZ ;  /* 0x0000000d07057290 */ /* 0x000fe4000fffe03f */
[----:B------:R-:W-:Y:S02]  /*4ba0*/  ULDC UR6, c[0x0][0x2e4] ;  /* 0x0000b90000067ab9 */ /* 0x000fe40000000800 */
[----:B------:R-:W-:Y:S04]  /*4bb0*/  UIADD3 UR4, -UR9, 0x80, UR5 ;  /* 0x0000008009047890 */ /* 0x000fe8000fffe105 */
[----:B------:R-:W-:Y:S04]  /*4bc0*/  UIADD3 UR4, UR4, -UR43, URZ ;  /* 0x8000002b04047290 */ /* 0x000fe8000fffe03f */
[----:B------:R-:W-:Y:S01]  /*4bd0*/  UISETP.GE.AND UP0, UPT, UR8, UR4, UPT ;  /* 0x000000040800728c */ /* 0x000fe2000bf06270 */
[----:B------:R-:W-:Y:S04]  /*4be0*/  DEPBAR.LE SB0, 0x0 ;  /* 0x000080000000791a */ /* 0x000fe80000000000 */
[----:B------:R-:W-:Y:S01]  /*4bf0*/  BAR.SYNC.DEFER_BLOCKING 0x0 ;  /* 0x0000000000007b1d */ /* 0x000fe20000010000 */
[----:B------:R-:W-:Y:S05]  /*4c00*/  PLOP3.LUT P0, PT, PT, PT, UP0, 0x80, 0x0 ;  /* 0x000000000000781c */ /* 0x000fea0003f0f008 */
[----:B------:R-:W-:Y:S06]  /*4c10*/  LDSM.16.M88.4 R32, [R213] ;  /* 0x00000000d520783b */ /* 0x000fec0000000200 */
[----:B------:R-:W1:Y:S06]  /*4c20*/  LDSM.16.M88.4 R16, [R214+0xc000] ;  /* 0x00c00000d610783b */ /* 0x000e6c0000000200 */
[----:B------:R-:W2:Y:S06]  /*4c30*/  LDSM.16.M88.4 R28, [R213+0x1000] ;  /* 0x00100000d51c783b */ /* 0x000eac0000000200 */
[----:B------:R-:W3:Y:S06]  /*4c40*/  LDSM.16.M88.4 R164, [R214+0xc800] ;  /* 0x00c80000d6a4783b */ /* 0x000eec0000000200 */
[----:B------:R-:W-:Y:S06]  /*4c50*/  LDSM.16.M88.4 R168, [R0] ;  /* 0x0000000000a8783b */ /* 0x000fec0000000200 */
[----:B------:R-:W4:Y:S06]  /*4c60*/  LDSM.16.M88.4 R172, [R215+0xc000] ;  /* 0x00c00000d7ac783b */ /* 0x000f2c0000000200 */
[----:B------:R-:W3:Y:S06]  /*4c70*/  LDSM.16.M88.4 R176, [R0+0x1000] ;  /* 0x0010000000b0783b */ /* 0x000eec0000000200 */
[----:B------:R-:W4:Y:S01]  /*4c80*/  LDSM.16.M88.4 R180, [R215+0xc800] ;  /* 0x00c80000d7b4783b */ /* 0x000f220000000200 */
[-C--:B-1----:R-:W-:Y:S05]  /*4c90*/  HMMA.16816.F32 R4, R32, R16.reuse, RZ ;  /* 0x000000102004723c */ /* 0x082fea00000018ff */
[----:B------:R-:W-:Y:S03]  /*4ca0*/  LDSM.16.M88.4 R188, [R217+0xc000] ;  /* 0x00c00000d9bc783b */ /* 0x000fe60000000200 */
[C---:B--2---:R-:W-:Y:S03]  /*4cb0*/  HMMA.16816.F32 R8, R28.reuse, R16, RZ ;  /* 0x000000101c08723c */ /* 0x044fe600000018ff */
[----:B------:R-:W-:Y:S06]  /*4cc0*/  LDSM.16.M88.4 R200, [R217+0x10800] ;  /* 0x01080000d9c8783b */ /* 0x000fec0000000200 */
[----:B-----5:R1:W5:Y:S01]  /*4cd0*/  LDG.E R207, [R2.64] ;  /* 0x0000000a02cf7981 */ /* 0x020362000c1e1900 */
[-C--:B------:R-:W-:Y:S05]  /*4ce0*/  HMMA.16816.F32 R12, R28, R18.reuse, RZ ;  /* 0x000000121c0c723c */ /* 0x080fea00000018ff */
[----:B------:R1:W5:Y:S03]  /*4cf0*/  LDG.E R225, [R2.64+0x20] ;  /* 0x0000200a02e17981 */ /* 0x000366000c1e1900 */
[C---:B------:R-:W-:Y:S03]  /*4d00*/  HMMA.16816.F32 R16, R32.reuse, R18, RZ ;  /* 0x000000122010723c */ /* 0x040fe600000018ff */
[----:B------:R1:W5:Y:S05]  /*4d10*/  LDG.E R206, [R2.64+0x80] ;  /* 0x0000800a02ce7981 */ /* 0x00036a000c1e1900 */
[-C--:B---3--:R-:W-:Y:S01]  /*4d20*/  HMMA.16816.F32 R20, R32, R164.reuse, RZ ;  /* 0x000000a42014723c */ /* 0x088fe200000018ff */
[----:B------:R1:W5:Y:S07]  /*4d30*/  LDG.E R205, [R2.64+0xa0] ;  /* 0x0000a00a02cd7981 */ /* 0x00036e000c1e1900 */
[C---:B------:R-:W-:Y:S08]  /*4d40*/  HMMA.16816.F32 R24, R28.reuse, R164, RZ ;  /* 0x000000a41c18723c */ /* 0x040ff000000018ff */
[-C--:B------:R-:W-:Y:S08]  /*4d50*/  HMMA.16816.F32 R28, R28, R166.reuse, RZ ;  /* 0x000000a61c1c723c */ /* 0x080ff000000018ff */
[----:B------:R-:W-:Y:S01]  /*4d60*/  HMMA.16816.F32 R32, R32, R166, RZ ;  /* 0x000000a62020723c */ /* 0x000fe200000018ff */
[----:B------:R-:W-:Y:S03]  /*4d70*/  LDSM.16.M88.4 R164, [R217+0xc800] ;  /* 0x00c80000d9a4783b */ /* 0x000fe60000000200 */
[--C-:B-1----:R-:W-:Y:S02]  /*4d80*/  IMAD.IADD R3, R213, 0x1, R204.reuse ;  /* 0x00000001d5037824 */ /* 0x102fe400078e02cc */
[----:B------:R-:W-:Y:S02]  /*4d90*/  IMAD.IADD R2, R0, 0x1, R204 ;  /* 0x0000000100027824 */ /* 0x000fe400078e02cc */
[-C--:B----4-:R-:W-:Y:S01]  /*4da0*/  HMMA.16816.F32 R4, R168, R172.reuse, R4 ;  /* 0x000000aca804723c */ /* 0x090fe20000001804 */
[----:B------:R-:W1:Y:S06]  /*4db0*/  LDSM.16.M88.4 R184, [R3] ;  /* 0x0000000003b8783b */ /* 0x000e6c0000000200 */
[----:B------:R-:W2:Y:S01]  /*4dc0*/  LDSM.16.M88.4 R192, [R3+0x1000] ;  /* 0x0010000003c0783b */ /* 0x000ea20000000200 */
[C---:B------:R-:W-:Y:S05]  /*4dd0*/  HMMA.16816.F32 R8, R176.reuse, R172, R8 ;  /* 0x000000acb008723c */ /* 0x040fea0000001808 */
[----:B------:R-:W-:Y:S03]  /*4de0*/  LDSM.16.M88.4 R196, [R2+0x1000] ;  /* 0x0010000002c4783b */ /* 0x000fe60000000200 */
[-C--:B------:R-:W-:Y:S08]  /*4df0*/  HMMA.16816.F32 R12, R176, R174.reuse, R12 ;  /* 0x000000aeb00c723c */ /* 0x080ff0000000180c */
[C---:B------:R-:W-:Y:S01]  /*4e00*/  HMMA.16816.F32 R16, R168.reuse, R174, R16 ;  /* 0x000000aea810723c */ /* 0x040fe20000001810 */
[----:B------:R-:W-:Y:S07]  /*4e10*/  LDSM.16.M88.4 R172, [R2] ;  /* 0x0000000002ac783b */ /* 0x000fee0000000200 */
[-C--:B------:R-:W-:Y:S08]  /*4e20*/  HMMA.16816.F32 R20, R168, R180.reuse, R20 ;  /* 0x000000b4a814723c */ /* 0x080ff00000001814 */
[C---:B------:R-:W-:Y:S08]  /*4e30*/  HMMA.16816.F32 R24, R176.reuse, R180, R24 ;  /* 0x000000b4b018723c */ /* 0x040ff00000001818 */
[-C--:B------:R-:W-:Y:S01]  /*4e40*/  HMMA.16816.F32 R28, R176, R182.reuse, R28 ;  /* 0x000000b6b01c723c */ /* 0x080fe2000000181c */
[----:B------:R-:W3:Y:S07]  /*4e50*/  LDSM.16.M88.4 R176, [R216+0xc000] ;  /* 0x00c00000d8b0783b */ /* 0x000eee0000000200 */
[----:B------:R-:W-:Y:S01]  /*4e60*/  HMMA.16816.F32 R32, R168, R182, R32 ;  /* 0x000000b6a820723c */ /* 0x000fe20000001820 */
[----:B------:R-:W4:Y:S06]  /*4e70*/  LDSM.16.M88.4 R168, [R216+0xc800] ;  /* 0x00c80000d8a8783b */ /* 0x000f2c0000000200 */
[----:B------:R-:W-:Y:S01]  /*4e80*/  LDSM.16.M88.4 R180, [R213+0x2000] ;  /* 0x00200000d5b4783b */ /* 0x000fe20000000200 */
[-C--:B-1----:R-:W-:Y:S08]  /*4e90*/  HMMA.16816.F32 R4, R184, R188.reuse, R4 ;  /* 0x000000bcb804723c */ /* 0x082ff00000001804 */
[C---:B--2---:R-:W-:Y:S08]  /*4ea0*/  HMMA.16816.F32 R8, R192.reuse, R188, R8 ;  /* 0x000000bcc008723c */ /* 0x044ff00000001808 */
[-C--:B------:R-:W-:Y:S08]  /*4eb0*/  HMMA.16816.F32 R12, R192, R190.reuse, R12 ;  /* 0x000000bec00c723c */ /* 0x080ff0000000180c */
[C---:B------:R-:W-:Y:S01]  /*4ec0*/  HMMA.16816.F32 R16, R184.reuse, R190, R16 ;  /* 0x000000beb810723c */ /* 0x040fe20000001810 */
[----:B------:R-:W1:Y:S07]  /*4ed0*/  LDSM.16.M88.4 R188, [R214+0x10000] ;  /* 0x01000000d6bc783b */ /* 0x000e6e0000000200 */
[-C--:B------:R-:W-:Y:S08]  /*4ee0*/  HMMA.16816.F32 R20, R184, R164.reuse, R20 ;  /* 0x000000a4b814723c */ /* 0x080ff00000001814 */
[C---:B------:R-:W-:Y:S08]  /*4ef0*/  HMMA.16816.F32 R24, R192.reuse, R164, R24 ;  /* 0x000000a4c018723c */ /* 0x040ff00000001818 */
[-C--:B------:R-:W-:Y:S01]  /*4f00*/  HMMA.16816.F32 R28, R192, R166.reuse, R28 ;  /* 0x000000a6c01c723c */ /* 0x080fe2000000181c */
[----:B------:R-:W2:Y:S07]  /*4f10*/  LDSM.16.M88.4 R192, [R213+0x3000] ;  /* 0x00300000d5c0783b */ /* 0x000eae0000000200 */
[----:B------:R-:W-:Y:S01]  /*4f20*/  HMMA.16816.F32 R32, R184, R166, R32 ;  /* 0x000000a6b820723c */ /* 0x000fe20000001820 */
[----:B------:R-:W1:Y:S06]  /*4f30*/  LDSM.16.M88.4 R164, [R214+0x10800] ;  /* 0x01080000d6a4783b */ /* 0x000e6c0000000200 */
[----:B------:R-:W-:Y:S01]  /*4f40*/  LDSM.16.M88.4 R184, [R215+0x10000] ;  /* 0x01000000d7b8783b */ /* 0x000fe20000000200 */
[-C--:B---3--:R-:W-:Y:S08]  /*4f50*/  HMMA.16816.F32 R4, R172, R176.reuse, R4 ;  /* 0x000000b0ac04723c */ /* 0x088ff00000001804 */
[C---:B------:R-:W-:Y:S08]  /*4f60*/  HMMA.16816.F32 R8, R196.reuse, R176, R8 ;  /* 0x000000b0c408723c */ /* 0x040ff00000001808 */
[-C--:B------:R-:W-:Y:S08]  /*4f70*/  HMMA.16816.F32 R12, R196, R178.reuse, R12 ;  /* 0x000000b2c40c723c */ /* 0x080ff0000000180c */
[C---:B------:R-:W-:Y:S01]  /*4f80*/  HMMA.16816.F32 R16, R172.reuse, R178, R16 ;  /* 0x000000b2ac10723c */ /* 0x040fe20000001810 */
[----:B------:R-:W3:Y:S07]  /*4f90*/  LDSM.16.M88.4 R176, [R0+0x2000] ;  /* 0x0020000000b0783b */ /* 0x000eee0000000200 */
[-C--:B----4-:R-:W-:Y:S08]  /*4fa0*/  HMMA.16816.F32 R20, R172, R168.reuse, R20 ;  /* 0x000000a8ac14723c */ /* 0x090ff00000001814 */
[C---:B------:R-:W-:Y:S08]  /*4fb0*/  HMMA.16816.F32 R24, R196.reuse, R168, R24 ;  /* 0x000000a8c418723c */ /* 0x040ff00000001818 */
[-C--:B------:R-:W-:Y:S01]  /*4fc0*/  HMMA.16816.F32 R28, R196, R170.reuse, R28 ;  /* 0x000000aac41c723c */ /* 0x080fe2000000181c */
[----:B------:R-:W4:Y:S07]  /*4fd0*/  LDSM.16.M88.4 R196, [R0+0x3000] ;  /* 0x0030000000c4783b */ /* 0x000f2e0000000200 */
[----:B------:R-:W-:Y:S01]  /*4fe0*/  HMMA.16816.F32 R32, R172, R170, R32 ;  /* 0x000000aaac20723c */ /* 0x000fe20000001820 */
[----:B------:R-:W3:Y:S06]  /*4ff0*/  LDSM.16.M88.4 R168, [R215+0x10800] ;  /* 0x01080000d7a8783b */ /* 0x000eec0000000200 */
        /* <DEDUP_REMOVED lines=11> */
[----:B------:R-:W-:Y:S06]  /*50b0*/  LDSM.16.M88.4 R164, [R2+0x2000] ;  /* 0x0020000002a4783b */ /* 0x000fec0000000200 */
[----:B------:R-:W1:Y:S01]  /*50c0*/  LDSM.16.M88.4 R180, [R216+0x10000] ;  /* 0x01000000d8b4783b */ /* 0x000e620000000200 */
[-C--:B---3--:R-:W-:Y:S08]  /*50d0*/  HMMA.16816.F32 R4, R176, R184.reuse, R4 ;  /* 0x000000b8b004723c */ /* 0x088ff00000001804 */
[C---:B----4-:R-:W-:Y:S08]  /*50e0*/  HMMA.16816.F32 R8, R196.reuse, R184, R8 ;  /* 0x000000b8c408723c */ /* 0x050ff00000001808 */
[-C--:B------:R-:W-:Y:S08]  /*50f0*/  HMMA.16816.F32 R12, R196, R186.reuse, R12 ;  /* 0x000000bac40c723c */ /* 0x080ff0000000180c */
[C---:B------:R-:W-:Y:S01]  /*5100*/  HMMA.16816.F32 R16, R176.reuse, R186, R16 ;  /* 0x000000bab010723c */ /* 0x040fe20000001810 */
[----:B------:R-:W3:Y:S07]  /*5110*/  LDSM.16.M88.4 R184, [R2+0x3000] ;  /* 0x0030000002b8783b */ /* 0x000eee0000000200 */
[-C--:B------:R-:W-:Y:S08]  /*5120*/  HMMA.16816.F32 R20, R176, R168.reuse, R20 ;  /* 0x000000a8b014723c */ /* 0x080ff00000001814 */
[C---:B------:R-:W-:Y:S08]  /*5130*/  HMMA.16816.F32 R24, R196.reuse, R168, R24 ;  /* 0x000000a8c418723c */ /* 0x040ff00000001818 */
[-C--:B------:R-:W-:Y:S01]  /*5140*/  HMMA.16816.F32 R28, R196, R170.reuse, R28 ;  /* 0x000000aac41c723c */ /* 0x080fe2000000181c */
[----:B------:R-:W4:Y:S07]  /*5150*/  LDSM.16.M88.4 R196, [R216+0x10800] ;  /* 0x01080000d8c4783b */ /* 0x000f2e0000000200 */
[----:B------:R-:W-:Y:S08]  /*5160*/  HMMA.16816.F32 R32, R176, R170, R32 ;  /* 0x000000aab020723c */ /* 0x000ff00000001820 */
[-C--:B-1----:R-:W-:Y:S08]  /*5170*/  HMMA.16816.F32 R4, R172, R188.reuse, R4 ;  /* 0x000000bcac04723c */ /* 0x082ff00000001804 */
[C---:B--2---:R-:W-:Y:S08]  /*5180*/  HMMA.16816.F32 R8, R192.reuse, R188, R8 ;  /* 0x000000bcc008723c */ /* 0x044ff00000001808 */
[-C--:B------:R-:W-:Y:S08]  /*5190*/  HMMA.16816.F32 R12, R192, R190.reuse, R12 ;  /* 0x000000bec00c723c */ /* 0x080ff0000000180c */
[C---:B------:R-:W-:Y:S08]  /*51a0*/  HMMA.16816.F32 R16, R172.reuse, R190, R16 ;  /* 0x000000beac10723c */ /* 0x040ff00000001810 */
[-C--:B------:R-:W-:Y:S08]  /*51b0*/  HMMA.16816.F32 R20, R172, R200.reuse, R20 ;  /* 0x000000c8ac14723c */ /* 0x080ff00000001814 */
[C---:B------:R-:W-:Y:S08]  /*51c0*/  HMMA.16816.F32 R24, R192.reuse, R200, R24 ;  /* 0x000000c8c018723c */ /* 0x040ff00000001818 */
[-C--:B------:R-:W-:Y:S08]  /*51d0*/  HMMA.16816.F32 R28, R192, R202.reuse, R28 ;  /* 0x000000cac01c723c */ /* 0x080ff0000000181c */
[----:B------:R-:W-:Y:S08]  /*51e0*/  HMMA.16816.F32 R32, R172, R202, R32 ;  /* 0x000000caac20723c */ /* 0x000ff00000001820 */
[-C--:B------:R-:W-:Y:S08]  /*51f0*/  HMMA.16816.F32 R4, R164, R180.reuse, R4 ;  /* 0x000000b4a404723c */ /* 0x080ff00000001804 */
[C---:B---3--:R-:W-:Y:S08]  /*5200*/  HMMA.16816.F32 R8, R184.reuse, R180, R8 ;  /* 0x000000b4b808723c */ /* 0x048ff00000001808 */
[-C--:B------:R-:W-:Y:S08]  /*5210*/  HMMA.16816.F32 R12, R184, R182.reuse, R12 ;  /* 0x000000b6b80c723c */ /* 0x080ff0000000180c */
[C---:B------:R-:W-:Y:S08]  /*5220*/  HMMA.16816.F32 R16, R164.reuse, R182, R16 ;  /* 0x000000b6a410723c */ /* 0x040ff00000001810 */
[-C--:B----4-:R-:W-:Y:S08]  /*5230*/  HMMA.16816.F32 R20, R164, R196.reuse, R20 ;  /* 0x000000c4a414723c */ /* 0x090ff00000001814 */
[C---:B------:R-:W-:Y:S08]  /*5240*/  HMMA.16816.F32 R24, R184.reuse, R196, R24 ;  /* 0x000000c4b818723c */ /* 0x040ff00000001818 */
[-C--:B------:R-:W-:Y:S08]  /*5250*/  HMMA.16816.F32 R28, R184, R198.reuse, R28 ;  /* 0x000000c6b81c723c */ /* 0x080ff0000000181c */
[----:B------:R-:W-:Y:S01]  /*5260*/  HMMA.16816.F32 R32, R164, R198, R32 ;  /* 0x000000c6a420723c */ /* 0x000fe20000001820 */
[----:B------:R-:W-:-:S07]  /*5270*/  @!P0 BRA `(.L_x_436) ;  /* 0x000000a000008947 */ /* 0x000fce0003800000 */
[----:B------:R-:W-:Y:S02]  /*5280*/  UIADD3 UR6, UR7, 0x80, URZ ;  /* 0x0000008007067890 */ /* 0x000fe4000fffe03f */
[----:B------:R-:W-:Y:S02]  /*5290*/  UIADD3 UR5, UR14, UR5, -UR9 ;  /* 0x000000050e057290 */ /* 0x000fe4000fffe809 */
[----:B------:R-:W-:Y:S02]  /*52a0*/  UIADD3 UR4, UR8, 0x40, URZ ;  /* 0x0000004008047890 */ /* 0x000fe4000fffe03f */
[----:B------:R-:W-:Y:S01]  /*52b0*/  IMAD.U32 R0, RZ, RZ, UR6 ;  /* 0x00000006ff007e24 */ /* 0x000fe2000f8e00ff */
[----:B------:R-:W-:Y:S02]  /*52c0*/  UMOV UR6, UR14 ;  /* 0x0000000e00067c82 */ /* 0x000fe40008000000 */
[----:B------:R-:W-:Y:S02]  /*52d0*/  UISETP.GE.AND UP0, UPT, UR4, UR5, UPT ;  /* 0x000000050400728c */ /* 0x000fe4000bf06270 */
[----:B------:R-:W-:Y:S04]  /*52e0*/  ISETP.LT.AND P0, PT, R0, UR9, PT ;  /* 0x0000000900007c0c */ /* 0x000fe8000bf01270 */
[----:B------:R-:W-:Y:S11]  /*52f0*/  PLOP3.LUT P1, PT, PT, PT, UP0, 0x80, 0x0 ;  /* 0x000000000000781c */ /* 0x000ff60003f2f008 */
[----:B------:R-:W-:Y:S02]  /*5300*/  @!UPT UIADD3 URZ, URZ, URZ, URZ ;  /* 0x0000003f3f3ff290 */ /* 0x000fe4000fffe03f */
[----:B------:R-:W-:-:S05]  /*5310*/  @!P1 BRA P0, `(.L_x_437) ;  /* 0x0000082000009947 */ /* 0x000fca0000000000 */
.L_x_436:
[----:B------:R-:W-:Y:S01]  /*5320*/  IADD3 R172, R246, UR8, RZ ;  /* 0x00000008f6ac7c10 */ /* 0x000fe2000fffe0ff */
[----:B------:R-:W2:Y:S01]  /*5330*/  LDL R3, [R1+0x4] ;  /* 0x0000040001037983 */ /* 0x000ea20000100800 */
[----:B------:R-:W-:Y:S01]  /*5340*/  UIADD3 UR5, -UR6, UR9, -UR13 ;  /* 0x0000000906057290 */ /* 0x000fe2000fffe90d */
[----:B------:R-:W-:Y:S01]  /*5350*/  IMAD.U32 R0, RZ, RZ, UR20 ;  /* 0x00000014ff007e24 */ /* 0x000fe2000f8e00ff */
[----:B------:R-:W-:Y:S02]  /*5360*/  UIADD3 UR4, UR9, 0x1, -UR13 ;  /* 0x0000000109047890 */ /* 0x000fe4000fffe80d */
[----:B------:R-:W-:Y:S02]  /*5370*/  UMOV UR14, UR6 ;  /* 0x00000006000e7c82 */ /* 0x000fe40008000000 */
[C---:B------:R-:W-:Y:S01]  /*5380*/  IADD3 R2, R172.reuse, UR5, RZ ;  /* 0x00000005ac027c10 */ /* 0x040fe2000fffe0ff */
[----:B------:R-:W-:Y:S03]  /*5390*/  UIADD3 UR4, UR4, UR42, URZ ;  /* 0x0000002a04047290 */ /* 0x000fe6000fffe03f */
[----:B------:R-:W-:Y:S03]  /*53a0*/  IMNMX R2, RZ, R2, !PT ;  /* 0x00000002ff027217 */ /* 0x000fe60007800200 */
[----:B------:R-:W-:Y:S04]  /*53b0*/  IADD3 R164, R172, UR4, RZ ;  /* 0x00000004aca47c10 */ /* 0x000fe8000fffe0ff */
[----:B------:R-:W-:Y:S01]  /*53c0*/  IMNMX R164, R164, UR9, PT ;  /* 0x00000009a4a47c17 */ /* 0x000fe2000b800200 */
[----:B--2---:R-:W-:Y:S01]  /*53d0*/  IMAD R0, R0, 0x80, R3 ;  /* 0x0000008000007824 */ /* 0x004fe200078e0203 */
[----:B------:R-:W-:Y:S04]  /*53e0*/  IADD3 R3, R172, 0x8, RZ ;  /* 0x00000008ac037810 */ /* 0x000fe80007ffe0ff */
[C---:B------:R-:W-:Y:S02]  /*53f0*/  IADD3 R171, R0.reuse, 0x1, RZ ;  /* 0x0000000100ab7810 */ /* 0x040fe40007ffe0ff */
[CC--:B------:R-:W-:Y:S02]  /*5400*/  ISETP.GE.AND P3, PT, R0.reuse, R2.reuse, PT ;  /* 0x000000020000720c */ /* 0x0c0fe40003f66270 */
[C---:B------:R-:W-:Y:S02]  /*5410*/  IADD3 R170, R0.reuse, 0x8, RZ ;  /* 0x0000000800aa7810 */ /* 0x040fe40007ffe0ff */
[C---:B------:R-:W-:Y:S02]  /*5420*/  IADD3 R169, R0.reuse, 0x9, RZ ;  /* 0x0000000900a97810 */ /* 0x040fe40007ffe0ff */
[C---:B------:R-:W-:Y:S02]  /*5430*/  IADD3 R168, R0.reuse, 0x10, RZ ;  /* 0x0000001000a87810 */ /* 0x040fe40007ffe0ff */
[C---:B------:R-:W-:Y:S02]  /*5440*/  IADD3 R167, R0.reuse, 0x11, RZ ;  /* 0x0000001100a77810 */ /* 0x040fe40007ffe0ff */
[C---:B------:R-:W-:Y:S02]  /*5450*/  IADD3 R166, R0.reuse, 0x18, RZ ;  /* 0x0000001800a67810 */ /* 0x040fe40007ffe0ff */
[C---:B------:R-:W-:Y:S02]  /*5460*/  IADD3 R165, R0.reuse, 0x19, RZ ;  /* 0x0000001900a57810 */ /* 0x040fe40007ffe0ff */
[----:B------:R-:W-:Y:S02]  /*5470*/  IADD3 R173, R3, UR5, RZ ;  /* 0x0000000503ad7c10 */ /* 0x000fe4000fffe0ff */
[----:B------:R-:W-:Y:S02]  /*5480*/  ISETP.GE.AND P2, PT, R171, R2, PT ;  /* 0x00000002ab00720c */ /* 0x000fe40003f46270 */
        /* <DEDUP_REMOVED lines=8> */
[----:B------:R-:W-:Y:S02]  /*5510*/  IADD3 R2, R3, UR4, RZ ;  /* 0x0000000403027c10 */ /* 0x000fe4000fffe0ff */
[----:B------:R-:W-:Y:S02]  /*5520*/  IMNMX R3, RZ, R173, !PT ;  /* 0x000000adff037217 */ /* 0x000fe40007800200 */
[-C--:B------:R-:W-:Y:S02]  /*5530*/  ISETP.GE.OR P2, PT, R171, R164.reuse, !P2 ;  /* 0x000000a4ab00720c */ /* 0x080fe40005746670 */
[----:B------:R-:W-:Y:S02]  /*5540*/  IMNMX R2, R2, UR9, PT ;  /* 0x0000000902027c17 */ /* 0x000fe4000b800200 */
        /* <DEDUP_REMOVED lines=23> */
[----:B------:R-:W-:Y:S02]  /*56c0*/  IADD3 R3, R172, 0x20, RZ ;  /* 0x00000020ac037810 */ /* 0x000fe40007ffe0ff */
[-C--:B------:R-:W-:Y:S02]  /*56d0*/  ISETP.GE.OR P1, PT, R171, R2.reuse, !P1 ;  /* 0x00000002ab00720c */ /* 0x080fe40004f26670 */
[-C--:B------:R-:W-:Y:S02]  /*56e0*/  ISETP.GE.OR P0, PT, R170, R2.reuse, !P0 ;  /* 0x00000002aa00720c */ /* 0x080fe40004706670 */
[-C--:B------:R-:W-:Y:S02]  /*56f0*/  ISETP.GE.OR P6, PT, R169, R2.reuse, !P6 ;  /* 0x00000002a900720c */ /* 0x080fe400077c6670 */
[-C--:B------:R-:W-:Y:S02]  /*5700*/  ISETP.GE.OR P5, PT, R168, R2.reuse, !P5 ;  /* 0x00000002a800720c */ /* 0x080fe40006fa6670 */
[-C--:B------:R-:W-:Y:S02]  /*5710*/  ISETP.GE.OR P4, PT, R167, R2.reuse, !P4 ;  /* 0x00000002a700720c */ /* 0x080fe40006786670 */
[-C--:B------:R-:W-:Y:S02]  /*5720*/  ISETP.GE.OR P3, PT, R166, R2.reuse, !P3 ;  /* 0x00000002a600720c */ /* 0x080fe40005f66670 */
[----:B------:R-:W-:Y:S02]  /*5730*/  ISETP.GE.OR P2, PT, R165, R2, !P2 ;  /* 0x00000002a500720c */ /* 0x000fe40005746670 */
[C---:B------:R-:W-:Y:S02]  /*5740*/  IADD3 R2, R3.reuse, UR5, RZ ;  /* 0x0000000503027c10 */ /* 0x040fe4000fffe0ff */
[----:B------:R-:W-:Y:S02]  /*5750*/  IADD3 R172, R172, 0x28, RZ ;  /* 0x00000028acac7810 */ /* 0x000fe40007ffe0ff */
[----:B------:R-:W-:Y:S02]  /*5760*/  IADD3 R164, R3, UR4, RZ ;  /* 0x0000000403a47c10 */ /* 0x000fe4000fffe0ff */
[----:B------:R-:W-:Y:S02]  /*5770*/  IMNMX R2, RZ, R2, !PT ;  /* 0x00000002ff027217 */ /* 0x000fe40007800200 */
[----:B------:R-:W-:Y:S02]  /*5780*/  IADD3 R3, R172, UR5, RZ ;  /* 0x00000005ac037c10 */ /* 0x000fe4000fffe0ff */
[----:B------:R-:W-:Y:S02]  /*5790*/  IMNMX R164, R164, UR9, PT ;  /* 0x00000009a4a47c17 */ /* 0x000fe4000b800200 */
[----:B------:R-:W-:Y:S02]  /*57a0*/  FSEL R7, R7, -INF , !P1 ;  /* 0xff80000007077808 */ /* 0x000fe40004800000 */
[-C--:B------:R-:W-:Y:S02]  /*57b0*/  ISETP.GE.AND P1, PT, R0, R2.reuse, PT ;  /* 0x000000020000720c */ /* 0x080fe40003f26270 */
[----:B------:R-:W-:Y:S02]  /*57c0*/  FSEL R18, R18, -INF , !P0 ;  /* 0xff80000012127808 */ /* 0x000fe40004000000 */
[C---:B------:R-:W-:Y:S02]  /*57d0*/  ISETP.GE.AND P0, PT, R171.reuse, R2, PT ;  /* 0x00000002ab00720c */ /* 0x040fe40003f06270 */
[----:B------:R-:W-:Y:S02]  /*57e0*/  IADD3 R172, R172, UR4, RZ ;  /* 0x00000004acac7c10 */ /* 0x000fe4000fffe0ff */
[----:B------:R-:W-:Y:S02]  /*57f0*/  IMNMX R3, RZ, R3, !PT ;  /* 0x00000003ff037217 */ /* 0x000fe40007800200 */
[-C--:B------:R-:W-:Y:S02]  /*5800*/  ISETP.GE.OR P1, PT, R0, R164.reuse, !P1 ;  /* 0x000000a40000720c */ /* 0x080fe40004f26670 */
        /* <DEDUP_REMOVED lines=51> */
.L_x_437:
[C---:B------:R-:W-:Y:S01]  /*5b40*/  FMUL.FTZ R164, R244.reuse, 1.4426950216293334961 ;  /* 0x3fb8aa3bf4a47820 */ /* 0x040fe20000410000 */
[----:B------:R-:W-:Y:S01]  /*5b50*/  FSETP.NEU.FTZ.AND P0, PT, R244, -INF , PT ;  /* 0xff800000f400780b */ /* 0x000fe20003f1d000 */
[----:B------:R-:W-:Y:S01]  /*5b60*/  FMUL.FTZ R3, R245, 1.4426950216293334961 ;  /* 0x3fb8aa3bf5037820 */ /* 0x000fe20000410000 */
[----:B------:R-:W-:Y:S01]  /*5b70*/  UISETP.GT.AND UP3, UPT, UR12, UR19, UPT ;  /* 0x000000130c00728c */ /* 0x000fe2000bf64270 */
[----:B------:R-:W-:Y:S01]  /*5b80*/  FMUL.FTZ R2, R242, 1.4426950216293334961 ;  /* 0x3fb8aa3bf2027820 */ /* 0x000fe20000410000 */
[----:B------:R-:W-:Y:S01]  /*5b90*/  FSEL R164, R164, RZ, P0 ;  /* 0x000000ffa4a47208 */ /* 0x000fe20000000000 */
[----:B------:R-:W-:Y:S01]  /*5ba0*/  FMUL.FTZ R0, R243, 1.4426950216293334961 ;  /* 0x3fb8aa3bf3007820 */ /* 0x000fe20000410000 */
[----:B------:R-:W-:Y:S01]  /*5bb0*/  FSETP.NEU.FTZ.AND P0, PT, R245, -INF , PT ;  /* 0xff800000f500780b */ /* 0x000fe20003f1d000 */
[----:B------:R-:W-:Y:S01]  /*5bc0*/  ULDC UR5, c[0x0][0x22c] ;  /* 0x00008b0000057ab9 */ /* 0x000fe20000000800 */
[----:B------:R-:W-:Y:S01]  /*5bd0*/  PLOP3.LUT P1, PT, PT, PT, UP3, 0x80, 0x0 ;  /* 0x000000000000781c */ /* 0x000fe20003f2f038 */
[--C-:B------:R-:W-:Y:S01]  /*5be0*/  FFMA.FTZ R4, R4, c[0x0][0x23c], -R164.reuse ;  /* 0x00008f0004047a23 */ /* 0x100fe200000108a4 */
[----:B------:R-:W-:Y:S01]  /*5bf0*/  FSEL R3, R3, RZ, P0 ;  /* 0x000000ff03037208 */ /* 0x000fe20000000000 */
[--C-:B------:R-:W-:Y:S01]  /*5c00*/  FFMA.FTZ R5, R5, c[0x0][0x23c], -R164.reuse ;  /* 0x00008f0005057a23 */ /* 0x100fe200000108a4 */
[----:B------:R-:W-:Y:S01]  /*5c10*/  FSETP.NEU.FTZ.AND P0, PT, R242, -INF , PT ;  /* 0xff800000f200780b */ /* 0x000fe20003f1d000 */
[----:B------:R-:W-:Y:S01]  /*5c20*/  MUFU.EX2 R185, R4 ;  /* 0x0000000400b97308 */ /* 0x000fe20000000800 */
[----:B------:R-:W-:Y:S01]  /*5c30*/  FFMA.FTZ R16, R16, c[0x0][0x23c], -R164 ;  /* 0x00008f0010107a23 */ /* 0x000fe200000108a4 */
[----:B------:R-:W-:Y:S01]  /*5c40*/  ULDC UR4, c[0x0][0x1c0] ;  /* 0x0000700000047ab9 */ /* 0x000fe20000000800 */
[----:B------:R-:W-:Y:S01]  /*5c50*/  FSEL R2, R2, RZ, P0 ;  /* 0x000000ff02027208 */ /* 0x000fe20000000000 */
[--C-:B------:R-:W-:Y:S01]  /*5c60*/  FFMA.FTZ R18, R18, c[0x0][0x23c], -R3.reuse ;  /* 0x00008f0012127a23 */ /* 0x100fe20000010803 */
[----:B------:R-:W-:Y:S01]  /*5c70*/  FSETP.NEU.FTZ.AND P0, PT, R243, -INF , PT ;  /* 0xff800000f300780b */ /* 0x000fe20003f1d000 */
[--C-:B------:R-:W-:Y:S01]  /*5c80*/  FFMA.FTZ R19, R19, c[0x0][0x23c], -R3.reuse ;  /* 0x00008f0013137a23 */ /* 0x100fe20000010803 */
[----:B------:R-:W-:Y:S01]  /*5c90*/  UIMAD UR4, UR5, UR4, URZ ;  /* 0x00000004050472a4 */ /* 0x000fe2000f8e023f */
[--C-:B------:R-:W-:Y:S01]  /*5ca0*/  FFMA.FTZ R34, R34, c[0x0][0x23c], -R3.reuse ;  /* 0x00008f0022227a23 */ /* 0x100fe20000010803 */
[----:B------:R-:W-:Y:S01]  /*5cb0*/  FSEL R0, R0, RZ, P0 ;  /* 0x000000ff00007208 */ /* 0x000fe20000000000 */
[--C-:B------:R-:W-:Y:S01]  /*5cc0*/  FFMA.FTZ R28, R28, c[0x0][0x23c], -R2.reuse ;  /* 0x00008f001c1c7a23 */ /* 0x100fe20000010802 */
[----:B------:R-:W1:Y:S01]  /*5cd0*/  MUFU.EX2 R184, R5 ;  /* 0x0000000500b87308 */ /* 0x000e620000000800 */
[--C-:B------:R-:W-:Y:S01]  /*5ce0*/  FFMA.FTZ R6, R6, c[0x0][0x23c], -R3.reuse ;  /* 0x00008f0006067a23 */ /* 0x100fe20000010803 */
[----:B------:R-:W-:Y:S01]  /*5cf0*/  ULEA UR5, -UR4, URZ, 0x6 ;  /* 0x0000003f04057291 */ /* 0x000fe2000f8e313f */
        /* <DEDUP_REMOVED lines=8> */
[----:B------:R-:W-:Y:S02]  /*5d80*/  FFMA.FTZ R3, R35, c[0x0][0x23c], -R3 ;  /* 0x00008f0023037a23 */ /* 0x000fe40000010803 */
[--C-:B------:R-:W-:Y:S01]  /*5d90*/  FFMA.FTZ R24, R24, c[0x0][0x23c], -R2.reuse ;  /* 0x00008f0018187a23 */ /* 0x100fe20000010802 */
[----:B------:R-:W2:Y:S01]  /*5da0*/  MUFU.EX2 R182, R7 ;  /* 0x0000000700b67308 */ /* 0x000ea20000000800 */
[--C-:B------:R-:W-:Y:S02]  /*5db0*/  FFMA.FTZ R25, R25, c[0x0][0x23c], -R2.reuse ;  /* 0x00008f0019197a23 */ /* 0x100fe40000010802 */
[----:B------:R-:W-:Y:S02]  /*5dc0*/  FFMA.FTZ R2, R29, c[0x0][0x23c], -R2 ;  /* 0x00008f001d027a23 */ /* 0x000fe40000010802 */
[----:B------:R-:W-:Y:S02]  /*5dd0*/  FFMA.FTZ R17, R17, c[0x0][0x23c], -R164 ;  /* 0x00008f0011117a23 */ /* 0x000fe400000108a4 */
[--C-:B------:R-:W-:Y:S02]  /*5de0*/  FFMA.FTZ R10, R10, c[0x0][0x23c], -R0.reuse ;  /* 0x00008f000a0a7a23 */ /* 0x100fe40000010800 */
[--C-:B------:R-:W-:Y:S01]  /*5df0*/  FFMA.FTZ R11, R11, c[0x0][0x23c], -R0.reuse ;  /* 0x00008f000b0b7a23 */ /* 0x100fe20000010800 */
[----:B------:R1:W-:Y:S01]  /*5e00*/  MUFU.EX2 R200, R3 ;  /* 0x0000000300c87308 */ /* 0x0003e20000000800 */
[--C-:B------:R-:W-:Y:S02]  /*5e10*/  FFMA.FTZ R30, R30, c[0x0][0x23c], -R0.reuse ;  /* 0x00008f001e1e7a23 */ /* 0x100fe40000010800 */
[--C-:B------:R-:W-:Y:S02]  /*5e20*/  FFMA.FTZ R14, R14, c[0x0][0x23c], -R0.reuse ;  /* 0x00008f000e0e7a23 */ /* 0x100fe40000010800 */
[--C-:B------:R-:W-:Y:S02]  /*5e30*/  FFMA.FTZ R15, R15, c[0x0][0x23c], -R0.reuse ;  /* 0x00008f000f0f7a23 */ /* 0x100fe40000010800 */
[--C-:B------:R-:W-:Y:S02]  /*5e40*/  FFMA.FTZ R26, R26, c[0x0][0x23c], -R0.reuse ;  /* 0x00008f001a1a7a23 */ /* 0x100fe40000010800 */
[--C-:B------:R-:W-:Y:S01]  /*5e50*/  FFMA.FTZ R27, R27, c[0x0][0x23c], -R0.reuse ;  /* 0x00008f001b1b7a23 */ /* 0x100fe20000010800 */
[----:B------:R2:W-:Y:S01]  /*5e60*/  MUFU.EX2 R192, R2 ;  /* 0x0000000200c07308 */ /* 0x0005e20000000800 */
[----:B------:R-:W-:Y:S02]  /*5e70*/  FFMA.FTZ R0, R31, c[0x0][0x23c], -R0 ;  /* 0x00008f001f007a23 */ /* 0x000fe40000010800 */
[--C-:B------:R-:W-:Y:S02]  /*5e80*/  FFMA.FTZ R20, R20, c[0x0][0x23c], -R164.reuse ;  /* 0x00008f0014147a23 */ /* 0x100fe400000108a4 */
[--C-:B------:R-:W-:Y:S02]  /*5e90*/  FFMA.FTZ R21, R21, c[0x0][0x23c], -R164.reuse ;  /* 0x00008f0015157a23 */ /* 0x100fe400000108a4 */
[--C-:B------:R-:W-:Y:S02]  /*5ea0*/  FFMA.FTZ R32, R32, c[0x0][0x23c], -R164.reuse ;  /* 0x00008f0020207a23 */ /* 0x100fe400000108a4 */
[----:B------:R-:W-:Y:S01]  /*5eb0*/  FFMA.FTZ R164, R33, c[0x0][0x23c], -R164 ;  /* 0x00008f0021a47a23 */ /* 0x000fe200000108a4 */
[----:B------:R-:W-:Y:S10]  /*5ec0*/  MUFU.EX2 R231, R16 ;  /* 0x0000001000e77308 */ /* 0x000ff40000000800 */
[----:B------:R-:W-:Y:S10]  /*5ed0*/  MUFU.EX2 R202, R17 ;  /* 0x0000001100ca7308 */ /* 0x000ff40000000800 */
[----:B------:R-:W-:Y:S10]  /*5ee0*/  MUFU.EX2 R239, R18 ;  /* 0x0000001200ef7308 */ /* 0x000ff40000000800 */
[----:B------:R-:W-:Y:S10]  /*5ef0*/  MUFU.EX2 R238, R19 ;  /* 0x0000001300ee7308 */ /* 0x000ff40000000800 */
[----:B------:R-:W-:Y:S10]  /*5f00*/  MUFU.EX2 R181, R8 ;  /* 0x0000000800b57308 */ /* 0x000ff40000000800 */
[----:B------:R-:W3:Y:S10]  /*5f10*/  MUFU.EX2 R180, R9 ;  /* 0x0000000900b47308 */ /* 0x000ef40000000800 */
[----:B------:R-:W-:Y:S10]  /*5f20*/  MUFU.EX2 R179, R10 ;  /* 0x0000000a00b37308 */ /* 0x000ff40000000800 */
[----:B------:R-:W4:Y:S10]  /*5f30*/  MUFU.EX2 R178, R11 ;  /* 0x0000000b00b27308 */ /* 0x000f340000000800 */
[----:B------:R-:W-:Y:S10]  /*5f40*/  MUFU.EX2 R177, R12 ;  /* 0x0000000c00b17308 */ /* 0x000ff40000000800 */
[----:B------:R-:W1:Y:S10]  /*5f50*/  MUFU.EX2 R176, R13 ;  /* 0x0000000d00b07308 */ /* 0x000e740000000800 */
[----:B------:R1:W-:Y:S10]  /*5f60*/  MUFU.EX2 R188, R0 ;  /* 0x0000000000bc7308 */ /* 0x0003f40000000800 */
[----:B------:R-:W-:Y:S10]  /*5f70*/  MUFU.EX2 R187, R14 ;  /* 0x0000000e00bb7308 */ /* 0x000ff40000000800 */
[----:B------:R-:W-:Y:S10]  /*5f80*/  MUFU.EX2 R186, R15 ;  /* 0x0000000f00ba7308 */ /* 0x000ff40000000800 */
[----:B------:R-:W-:Y:S10]  /*5f90*/  MUFU.EX2 R199, R20 ;  /* 0x0000001400c77308 */ /* 0x000ff40000000800 */
[----:B------:R-:W-:Y:S10]  /*5fa0*/  MUFU.EX2 R198, R21 ;  /* 0x0000001500c67308 */ /* 0x000ff40000000800 */
[----:B------:R-:W-:Y:S10]  /*5fb0*/  MUFU.EX2 R197, R22 ;  /* 0x0000001600c57308 */ /* 0x000ff40000000800 */
[----:B------:R-:W1:Y:S10]  /*5fc0*/  MUFU.EX2 R196, R23 ;  /* 0x0000001700c47308 */ /* 0x000e740000000800 */
[----:B------:R-:W-:Y:S10]  /*5fd0*/  MUFU.EX2 R240, R32 ;  /* 0x0000002000f07308 */ /* 0x000ff40000000800 */
[----:B------:R-:W1:Y:S10]  /*5fe0*/  MUFU.EX2 R203, R164 ;  /* 0x000000a400cb7308 */ /* 0x000e740000000800 */
[----:B------:R-:W1:Y:S10]  /*5ff0*/  MUFU.EX2 R201, R34 ;  /* 0x0000002200c97308 */ /* 0x000e740000000800 */
        /* <DEDUP_REMOVED lines=12> */
[----:B------:R2:W-:Y:S01]  /*60c0*/  STS [R226+0x20400], R2 ;  /* 0x02040002e2007388 */ /* 0x0005e20000000800 */
[----:B-1----:R-:W-:Y:S02]  /*60d0*/  F2FP.PACK_AB R3, R202, R231 ;  /* 0x000000e7ca03723e */ /* 0x002fe400000000ff */
[----:B--2---:R-:W-:Y:S03]  /*60e0*/  F2FP.PACK_AB R2, R238, R239 ;  /* 0x000000efee02723e */ /* 0x004fe600000000ff */
[----:B------:R1:W-:Y:S04]  /*60f0*/  STS [R229+0x20000], R3 ;  /* 0x02000003e5007388 */ /* 0x0003e80000000800 */
[----:B------:R2:W-:Y:S04]  /*6100*/  STS [R229+0x20400], R2 ;  /* 0x02040002e5007388 */ /* 0x0005e80000000800 */
[----:B------:R3:W-:Y:S04]  /*6110*/  STS [R226+0x21000], R5 ;  /* 0x02100005e2007388 */ /* 0x0007e80000000800 */
[----:B------:R4:W-:Y:S04]  /*6120*/  STS [R226+0x21400], R4 ;  /* 0x02140004e2007388 */ /* 0x0009e80000000800 */
[----:B------:R4:W-:Y:S01]  /*6130*/  STS [R229+0x21000], R0 ;  /* 0x02100000e5007388 */ /* 0x0009e20000000800 */
[----:B-1----:R-:W-:Y:S02]  /*6140*/  F2FP.PACK_AB R3, R196, R197 ;  /* 0x000000c5c403723e */ /* 0x002fe400000000ff */
[----:B--2---:R-:W-:Y:S02]  /*6150*/  F2FP.PACK_AB R2, R203, R240 ;  /* 0x000000f0cb02723e */ /* 0x004fe400000000ff */
[----:B---3--:R-:W-:Y:S02]  /*6160*/  F2FP.PACK_AB R5, R186, R187 ;  /* 0x000000bbba05723e */ /* 0x008fe400000000ff */
[----:B----4-:R-:W-:Y:S03]  /*6170*/  F2FP.PACK_AB R4, R198, R199 ;  /* 0x000000c7c604723e */ /* 0x010fe600000000ff */
[----:B------:R1:W-:Y:S01]  /*6180*/  STS [R229+0x21400], R5 ;  /* 0x02140005e5007388 */ /* 0x0003e20000000800 */
[----:B------:R-:W-:Y:S03]  /*6190*/  F2FP.PACK_AB R0, R200, R201 ;  /* 0x000000c9c800723e */ /* 0x000fe600000000ff */
[----:B------:R2:W-:Y:S04]  /*61a0*/  STS [R227+0x20000], R4 ;  /* 0x02000004e3007388 */ /* 0x0005e80000000800 */
        /* <DEDUP_REMOVED lines=9> */
[----:B------:R-:W-:Y:S01]  /*6240*/  STS [R228+0x21000], R3 ;  /* 0x02100003e4007388 */ /* 0x000fe20000000800 */
[C---:B------:R-:W-:Y:S03]  /*6250*/  SHF.L.U32 R0, R219.reuse, 0x1, RZ ;  /* 0x00000001db007819 */ /* 0x040fe600000006ff */
[----:B------:R1:W-:Y:S04]  /*6260*/  STS [R228+0x21400], R2 ;  /* 0x02140002e4007388 */ /* 0x0003e80000000800 */
[----:B------:R-:W-:Y:S08]  /*6270*/  LDSM.16.M88.4 R32, [R0+0x8000] ;  /* 0x008000000020783b */ /* 0x000ff00000000200 */
[----:B------:R-:W2:Y:S08]  /*6280*/  LDSM.16.M88.4 R16, [R214+0x14000] ;  /* 0x01400000d610783b */ /* 0x000eb00000000200 */
[----:B------:R-:W3:Y:S01]  /*6290*/  LDSM.16.M88.4 R28, [R0+0x9000] ;  /* 0x00900000001c783b */ /* 0x000ee20000000200 */
[----:B-1----:R-:W-:Y:S07]  /*62a0*/  SHF.L.U32 R2, R219, 0x1, RZ ;  /* 0x00000001db027819 */ /* 0x002fee00000006ff */
[----:B------:R-:W1:Y:S01]  /*62b0*/  LDSM.16.M88.4 R164, [R214+0x14800] ;  /* 0x01480000d6a4783b */ /* 0x000e620000000200 */
[-C--:B------:R-:W-:Y:S02]  /*62c0*/  IADD3 R3, R220, R2.reuse, RZ ;  /* 0x00000002dc037210 */ /* 0x080fe40007ffe0ff */
[C---:B------:R-:W-:Y:S02]  /*62d0*/  IADD3 R209, R204.reuse, R2, RZ ;  /* 0x00000002ccd17210 */ /* 0x040fe40007ffe0ff */
[----:B------:R-:W-:Y:S02]  /*62e0*/  IADD3 R208, R204, R3, RZ ;  /* 0x00000003ccd07210 */ /* 0x000fe40007ffe0ff */
[----:B------:R-:W-:Y:S01]  /*62f0*/  MOV R2, UR5 ;  /* 0x0000000500027c02 */ /* 0x000fe20008000f00 */
[----:B------:R-:W-:Y:S03]  /*6300*/  LDSM.16.M88.4 R168, [R3+0x8000] ;  /* 0x0080000003a8783b */ /* 0x000fe60000000200 */
[----:B------:R-:W-:Y:S05]  /*6310*/  LEA R222, P0, R2, R222, 0x2 ;  /* 0x000000de02de7211 */ /* 0x000fea00078010ff */
[----:B------:R-:W4:Y:S01]  /*6320*/  LDSM.16.M88.4 R172, [R215+0x14000] ;  /* 0x01400000d7ac783b */ /* 0x000f220000000200 */
[-C--:B--2---:R-:W-:Y:S08]  /*6330*/  HMMA.16816.F32 R4, R32, R16.reuse, RZ ;  /* 0x000000102004723c */ /* 0x084ff000000018ff */
[C---:B---3--:R-:W-:Y:S08]  /*6340*/  HMMA.16816.F32 R8, R28.reuse, R16, RZ ;  /* 0x000000101c08723c */ /* 0x048ff000000018ff */
[-C--:B------:R-:W-:Y:S08]  /*6350*/  HMMA.16816.F32 R12, R28, R18.reuse, RZ ;  /* 0x000000121c0c723c */ /* 0x080ff000000018ff */
[C---:B------:R-:W-:Y:S08]  /*6360*/  HMMA.16816.F32 R16, R32.reuse, R18, RZ ;  /* 0x000000122010723c */ /* 0x040ff000000018ff */
[-C--:B-1----:R-:W-:Y:S08]  /*6370*/  HMMA.16816.F32 R20, R32, R164.reuse, RZ ;  /* 0x000000a42014723c */ /* 0x082ff000000018ff */
[C---:B------:R-:W-:Y:S08]  /*6380*/  HMMA.16816.F32 R24, R28.reuse, R164, RZ ;  /* 0x000000a41c18723c */ /* 0x040ff000000018ff */
[-C--:B------:R-:W-:Y:S08]  /*6390*/  HMMA.16816.F32 R28, R28, R166.reuse, RZ ;  /* 0x000000a61c1c723c */ /* 0x080ff000000018ff */
[----:B------:R-:W-:Y:S01]  /*63a0*/  HMMA.16816.F32 R32, R32, R166, RZ ;  /* 0x000000a62020723c */ /* 0x000fe200000018ff */
[----:B------:R-:W1:Y:S07]  /*63b0*/  LDSM.16.M88.4 R164, [R3+0x9000] ;  /* 0x0090000003a4783b */ /* 0x000e6e0000000200 */
[-C--:B----4-:R-:W-:Y:S08]  /*63c0*/  HMMA.16816.F32 R4, R168, R172.reuse, R4 ;  /* 0x000000aca804723c */ /* 0x090ff00000001804 */
[C---:B-1----:R-:W-:Y:S08]  /*63d0*/  HMMA.16816.F32 R8, R164.reuse, R172, R8 ;  /* 0x000000aca408723c */ /* 0x042ff00000001808 */
        /* <DEDUP_REMOVED lines=20> */
[----:B------:R-:W-:Y:S08]  /*6520*/  LDSM.16.M88.4 R164, [R208+0x8000] ;  /* 0x00800000d0a4783b */ /* 0x000ff00000000200 */
        /* <DEDUP_REMOVED lines=11> */
[----:B------:R1:W-:Y:S08]  /*65e0*/  LDSM.16.M88.4 R164, [R0+0xa000] ;  /* 0x00a0000000a4783b */ /* 0x0003f00000000200 */
[----:B------:R-:W2:Y:S03]  /*65f0*/  LDSM.16.M88.4 R168, [R214+0x18000] ;  /* 0x01800000d6a8783b */ /* 0x000ea60000000200 */
[----:B-1----:R-:W-:Y:S04]  /*6600*/  MOV R0, UR5 ;  /* 0x0000000500007c02 */ /* 0x002fe80008000f00 */
[----:B------:R-:W-:Y:S01]  /*6610*/  LEA.HI.X.SX32 R223, R0, R223, 0x2, P0 ;  /* 0x000000df00df7211 */ /* 0x000fe200000f16ff */
[-C--:B--2---:R-:W-:Y:S08]  /*6620*/  HMMA.16816.F32 R4, R164, R168.reuse, R4 ;  /* 0x000000a8a404723c */ /* 0x084ff00000001804 */
        /* <DEDUP_REMOVED lines=38> */
[C---:B-----5:R-:W-:Y:S01]  /*6890*/  FADD.FTZ R4, -R207.reuse, R4 ;  /* 0x00000004cf047221 */ /* 0x060fe20000010100 */
[C---:B------:R-:W-:Y:S01]  /*68a0*/  HMMA.16816.F32 R16, R172.reuse, R166, R16 ;  /* 0x000000a6ac10723c */ /* 0x040fe20000001810 */
[----:B------:R-:W1:Y:S03]  /*68b0*/  LDSM.16.M88.4 R164, [R216+0x18800] ;  /* 0x01880000d8a4783b */ /* 0x000e660000000200 */
[----:B------:R-:W-:Y:S02]  /*68c0*/  FADD.FTZ R5, -R207, R5 ;  /* 0x00000005cf057221 */ /* 0x000fe40000010100 */
[C---:B------:R-:W-:Y:S02]  /*68d0*/  FADD.FTZ R6, -R225.reuse, R6 ;  /* 0x00000006e1067221 */ /* 0x040fe40000010100 */
[----:B------:R-:W-:Y:S04]  /*68e0*/  FADD.FTZ R7, -R225, R7 ;  /* 0x00000007e1077221 */ /* 0x000fe80000010100 */
        /* <DEDUP_REMOVED lines=12> */
[----:B------:R-:W-:Y:S02]  /*69b0*/  FMUL.FTZ R185, R185, R4 ;  /* 0x00000004b9b97220 */ /* 0x000fe40000410000 */
[----:B------:R-:W-:Y:S02]  /*69c0*/  FMUL.FTZ R184, R184, R5 ;  /* 0x00000005b8b87220 */ /* 0x000fe40000410000 */
[----:B------:R-:W-:Y:S01]  /*69d0*/  FMUL.FTZ R183, R183, R6 ;  /* 0x00000006b7b77220 */ /* 0x000fe20000410000 */
[-C--:B-1----:R-:W-:Y:S03]  /*69e0*/  HMMA.16816.F32 R20, R172, R164.reuse, R20 ;  /* 0x000000a4ac14723c */ /* 0x082fe60000001814 */
[----:B------:R-:W-:Y:S02]  /*69f0*/  FMUL.FTZ R182, R182, R7 ;  /* 0x00000007b6b67220 */ /* 0x000fe40000410000 */
[----:B------:R-:W-:Y:S02]  /*6a00*/  FMUL.FTZ R181, R181, R8 ;  /* 0x00000008b5b57220 */ /* 0x000fe40000410000 */
[----:B------:R-:W-:Y:S01]  /*6a10*/  FMUL.FTZ R180, R180, R9 ;  /* 0x00000009b4b47220 */ /* 0x000fe20000410000 */
[C---:B------:R-:W-:Y:S04]  /*6a20*/  HMMA.16816.F32 R24, R168.reuse, R164, R24 ;  /* 0x000000a4a818723c */ /* 0x040fe80000001818 */
[----:B------:R-:W-:Y:S02]  /*6a30*/  FMUL.FTZ R179, R179, R10 ;  /* 0x0000000ab3b37220 */ /* 0x000fe40000410000 */
[----:B------:R-:W-:Y:S02]  /*6a40*/  FMUL.FTZ R178, R178, R11 ;  /* 0x0000000bb2b27220 */ /* 0x000fe40000410000 */
[----:B------:R-:W-:Y:S01]  /*6a50*/  FMUL.FTZ R177, R177, R12 ;  /* 0x0000000cb1b17220 */ /* 0x000fe20000410000 */
[-C--:B------:R-:W-:Y:S03]  /*6a60*/  HMMA.16816.F32 R28, R168, R166.reuse, R28 ;  /* 0x000000a6a81c723c */ /* 0x080fe6000000181c */
[----:B------:R-:W-:Y:S02]  /*6a70*/  FMUL.FTZ R176, R176, R13 ;  /* 0x0000000db0b07220 */ /* 0x000fe40000410000 */
[----:B------:R-:W-:Y:S02]  /*6a80*/  FMUL.FTZ R165, R187, R14 ;  /* 0x0000000ebba57220 */ /* 0x000fe40000410000 */
[C---:B------:R-:W-:Y:S01]  /*6a90*/  FADD.FTZ R20, -R207.reuse, R20 ;  /* 0x00000014cf147221 */ /* 0x040fe20000010100 */
[----:B------:R-:W-:Y:S04]  /*6aa0*/  HMMA.16816.F32 R32, R172, R166, R32 ;  /* 0x000000a6ac20723c */ /* 0x000fe80000001820 */
        /* <DEDUP_REMOVED lines=56> */
[C---:B------:R-:W-:Y:S01]  /*6e30*/  @!P2 LEA R6, P4, R0.reuse, R234, 0x1 ;  /* 0x000000ea0006a211 */ /* 0x040fe200078808ff */
        /* <DEDUP_REMOVED lines=35> */
.L_x_438:
[----:B------:R-:W-:Y:S02]  /*7070*/  F2FP.PACK_AB R15, R184, R185 ;  /* 0x000000b9b80f723e */ /* 0x000fe400000000ff */
[----:B------:R-:W-:Y:S02]  /*7080*/  F2FP.PACK_AB R14, R182, R183 ;  /* 0x000000b7b60e723e */ /* 0x000fe400000000ff */
[----:B------:R-:W-:Y:S01]  /*7090*/  F2FP.PACK_AB R11, R11, R12 ;  /* 0x0000000c0b0b723e */ /* 0x000fe200000000ff */
[----:B------:R-:W-:Y:S01]  /*70a0*/  STS [R226+0x1c000], R15 ;  /* 0x01c0000fe2007388 */ /* 0x000fe20000000800 */
[----:B------:R-:W-:Y:S02]  /*70b0*/  F2FP.PACK_AB R10, R10, R18 ;  /* 0x000000120a0a723e */ /* 0x000fe400000000ff */
[----:B------:R-:W-:Y:S02]  /*70c0*/  F2FP.PACK_AB R13, R180, R181 ;  /* 0x000000b5b40d723e */ /* 0x000fe400000000ff */
[----:B------:R-:W-:Y:S01]  /*70d0*/  STS [R226+0x1c400], R14 ;  /* 0x01c4000ee2007388 */ /* 0x000fe20000000800 */
        /* <DEDUP_REMOVED lines=19> */
[----:B------:R-:W-:Y:S05]  /*7210*/  STS [R228+0x1c000], R2 ;  /* 0x01c00002e4007388 */ /* 0x000fea0000000800 */
[----:B------:R1:W-:Y:S05]  /*7220*/  STS [R228+0x1c400], R0 ;  /* 0x01c40000e4007388 */ /* 0x0003ea0000000800 */
[----:B------:R-:W-:Y:S05]  /*7230*/  STS [R227+0x1d000], R5 ;  /* 0x01d00005e3007388 */ /* 0x000fea0000000800 */
[----:B------:R-:W-:Y:S05]  /*7240*/  STS [R227+0x1d400], R4 ;  /* 0x01d40004e3007388 */ /* 0x000fea0000000800 */
[----:B------:R-:W-:Y:S05]  /*7250*/  STS [R228+0x1d000], R17 ;  /* 0x01d00011e4007388 */ /* 0x000fea0000000800 */
[----:B------:R-:W-:Y:S05]  /*7260*/  STS [R228+0x1d400], R16 ;  /* 0x01d40010e4007388 */ /* 0x000fea0000000800 */
[----:B------:R-:W-:Y:S01]  /*7270*/  BAR.SYNC.DEFER_BLOCKING 0x0 ;  /* 0x0000000000007b1d */ /* 0x000fe20000010000 */
[----:B-1----:R-:W-:Y:S04]  /*7280*/  IMAD.SHL.U32 R0, R221, 0x2, RZ ;  /* 0x00000002dd007824 */ /* 0x002fe800078e00ff */
[----:B------:R-:W-:Y:S01]  /*7290*/  IMAD.IADD R2, R0, 0x1, R204 ;  /* 0x0000000100027824 */ /* 0x000fe200078e02cc */
[----:B------:R-:W-:Y:S05]  /*72a0*/  LDSM.16.MT88.4 R4, [R211+0x20000] ;  /* 0x02000000d304783b */ /* 0x000fea0000004200 */
[----:B------:R-:W1:Y:S05]  /*72b0*/  LDSM.16.MT88.4 R8, [R0+0x8000] ;  /* 0x008000000008783b */ /* 0x000e6a0000004200 */
[----:B------:R-:W2:Y:S05]  /*72c0*/  LDSM.16.MT88.4 R12, [R211+0x22000] ;  /* 0x02200000d30c783b */ /* 0x000eaa0000004200 */
[----:B------:R-:W3:Y:S05]  /*72d0*/  LDSM.16.MT88.4 R16, [R2+0x8000] ;  /* 0x008000000210783b */ /* 0x000eea0000004200 */
[----:B------:R-:W4:Y:S05]  /*72e0*/  LDSM.16.MT88.4 R20, [R0+0xa000] ;  /* 0x00a000000014783b */ /* 0x000f2a0000004200 */
[----:B------:R-:W5:Y:S05]  /*72f0*/  LDSM.16.MT88.4 R24, [R2+0xa000] ;  /* 0x00a000000218783b */ /* 0x000f6a0000004200 */
[----:B------:R-:W-:Y:S05]  /*7300*/  LDSM.16.MT88.4 R28, [R0+0x8800] ;  /* 0x00880000001c783b */ /* 0x000fea0000004200 */
[----:B------:R-:W-:Y:S05]  /*7310*/  LDSM.16.MT88.4 R32, [R211+0x22800] ;  /* 0x02280000d320783b */ /* 0x000fea0000004200 */
[----:B------:R-:W-:Y:S01]  /*7320*/  LDSM.16.MT88.4 R164, [R2+0x8800] ;  /* 0x0088000002a4783b */ /* 0x000fe20000004200 */
[-C--:B-1----:R-:W-:Y:S04]  /*7330*/  HMMA.16816.F32 R36, R4, R8.reuse, R36 ;  /* 0x000000080424723c */ /* 0x082fe80000001824 */
[----:B------:R-:W-:Y:S05]  /*7340*/  LDSM.16.MT88.4 R168, [R0+0xa800] ;  /* 0x00a8000000a8783b */ /* 0x000fea0000004200 */
[----:B------:R-:W-:Y:S01]  /*7350*/  LDSM.16.MT88.4 R172, [R2+0xa800] ;  /* 0x00a8000002ac783b */ /* 0x000fe20000004200 */
        /* <DEDUP_REMOVED lines=9> */
[-C--:B----4-:R-:W-:Y:S08]  /*73f0*/  HMMA.16816.F32 R68, R4, R20.reuse, R68 ;  /* 0x000000140444723c */ /* 0x090ff00000001844 */
[C---:B------:R-:W-:Y:S08]  /*7400*/  HMMA.16816.F32 R72, R12.reuse, R20, R72 ;  /* 0x000000140c48723c */ /* 0x040ff00000001848 */
[-C--:B------:R-:W-:Y:S08]  /*7410*/  HMMA.16816.F32 R76, R12, R22.reuse, R76 ;  /* 0x000000160c4c723c */ /* 0x080ff0000000184c */
[C---:B------:R-:W-:Y:S01]  /*7420*/  HMMA.16816.F32 R80, R4.reuse, R22, R80 ;  /* 0x000000160450723c */ /* 0x040fe20000001850 */
[----:B------:R-:W-:Y:S07]  /*7430*/  LDSM.16.MT88.4 R20, [R2+0x9000] ;  /* 0x009000000214783b */ /* 0x000fee0000004200 */
[-C--:B-----5:R-:W-:Y:S08]  /*7440*/  HMMA.16816.F32 R84, R4, R24.reuse, R84 ;  /* 0x000000180454723c */ /* 0x0a0ff00000001854 */
        /* <DEDUP_REMOVED lines=27> */
[----:B------:R-:W5:Y:S02]  /*7600*/  LDSM.16.MT88.4 R172, [R0+0xb800] ;  /* 0x00b8000000ac783b */ /* 0x000f640000004200 */
        /* <DEDUP_REMOVED lines=26> */
[-C--:B-----5:R-:W-:Y:S08]  /*77b0*/  HMMA.16816.F32 R68, R8, R172.reuse, R68 ;  /* 0x000000ac0844723c */ /* 0x0a0ff00000001844 */
        /* <DEDUP_REMOVED lines=18> */
[----:B------:R-:W-:Y:S03]  /*78e0*/  IMAD.SHL.U32 R2, R247, 0x2, RZ ;  /* 0x00000002f7027824 */ /* 0x000fe600078e00ff */
        /* <DEDUP_REMOVED lines=28> */
.L_x_439:
[----:B------:R-:W-:Y:S01]  /*7ab0*/  LDSM.16.M88.4 R32, [R218+0x1c000] ;  /* 0x01c00000da20783b */ /* 0x000fe20000000200 */
[----:B-1----:R-:W-:Y:S01]  /*7ac0*/  @P1 IADD3 R2, P0, R248, UR16, RZ ;  /* 0x00000010f8021c10 */ /* 0x002fe2000ff1e0ff */
[----:B------:R-:W-:Y:S01]  /*7ad0*/  USHF.L.U32 UR5, UR4, 0x5, URZ ;  /* 0x0000000504057899 */ /* 0x000fe2000800063f */
[C---:B------:R-:W-:Y:S01]  /*7ae0*/  IADD3 R0, R246.reuse, -0x40, RZ ;  /* 0xffffffc0f6007810 */ /* 0x040fe20007ffe0ff */
[----:B------:R-:W-:Y:S01]  /*7af0*/  USHF.L.U32 UR7, UR4, 0x3, URZ ;  /* 0x0000000304077899 */ /* 0x000fe2000800063f */
[----:B------:R-:W1:Y:S01]  /*7b00*/  LDSM.16.MT88.4 R16, [R210] ;  /* 0x00000000d210783b */ /* 0x000e620000004200 */
[----:B------:R-:W-:Y:S01]  /*7b10*/  USHF.L.U32 UR8, UR4, 0x4, URZ ;  /* 0x0000000404087899 */ /* 0x000fe2000800063f */
[----:B------:R-:W-:Y:S01]  /*7b20*/  IADD3 R225, R246, -0x40, RZ ;  /* 0xffffffc0f6e17810 */ /* 0x000fe20007ffe0ff */
[----:B------:R-:W-:Y:S02]  /*7b30*/  UIMAD UR6, UR4, 0x18, URZ ;  /* 0x00000018040678a4 */ /* 0x000fe4000f8e023f */
[----:B------:R-:W2:Y:S01]  /*7b40*/  LDSM.16.M88.4 R28, [R218+0x1d000] ;  /* 0x01d00000da1c783b */ /* 0x000ea20000000200 */
[----:B------:R-:W-:Y:S01]  /*7b50*/  SHF.R.S32.HI R225, RZ, 0x1f, R225 ;  /* 0x0000001fffe17819 */ /* 0x000fe200000114e1 */
[----:B------:R-:W-:Y:S02]  /*7b60*/  UISETP.GT.AND UP2, UPT, UR12, UR19, UPT ;  /* 0x000000130c00728c */ /* 0x000fe4000bf44270 */
[----:B------:R-:W-:Y:S01]  /*7b70*/  @UP3 UIADD3 UR16, UP1, UR16, -0x100, URZ ;  /* 0xffffff0010103890 */ /* 0x000fe2000ff3e03f */
[----:B------:R-:W3:Y:S01]  /*7b80*/  LDSM.16.MT88.4 R164, [R210+0x4000] ;  /* 0x00400000d2a4783b */ /* 0x000ee20000004200 */
[----:B------:R-:W-:Y:S04]  /*7b90*/  SHF.L.U64.HI R0, R0, 0x2, R225 ;  /* 0x0000000200007819 */ /* 0x000fe800000102e1 */
[----:B------:R-:W-:Y:S05]  /*7ba0*/  LDSM.16.M88.4 R168, [R3+0x1c000] ;  /* 0x01c0000003a8783b */ /* 0x000fea0000000200 */
[----:B------:R-:W4:Y:S05]  /*7bb0*/  LDSM.16.MT88.4 R172, [R210+0x800] ;  /* 0x00080000d2ac783b */ /* 0x000f2a0000004200 */
[----:B------:R-:W3:Y:S05]  /*7bc0*/  LDSM.16.M88.4 R176, [R3+0x1d000] ;  /* 0x01d0000003b0783b */ /* 0x000eea0000000200 */
[----:B------:R-:W3:Y:S05]  /*7bd0*/  LDSM.16.MT88.4 R180, [R210+0x4800] ;  /* 0x00480000d2b4783b */ /* 0x000eea0000004200 */
[----:B------:R-:W-:Y:S01]  /*7be0*/  LDSM.16.M88.4 R184, [R209+0x1c000] ;  /* 0x01c00000d1b8783b */ /* 0x000fe20000000200 */
[-C--:B-1----:R-:W-:Y:S04]  /*7bf0*/  HMMA.16816.F32 R4, R32, R16.reuse, RZ ;  /* 0x000000102004723c */ /* 0x082fe800000018ff */
[----:B------:R-:W1:Y:S05]  /*7c00*/  LDSM.16.MT88.4 R188, [R210+0x1000] ;  /* 0x00100000d2bc783b */ /* 0x000e6a0000004200 */
[----:B------:R-:W1:Y:S01]  /*7c10*/  LDSM.16.M88.4 R192, [R209+0x1d000] ;  /* 0x01d00000d1c0783b */ /* 0x000e620000000200 */
[C---:B--2---:R-:W-:Y:S04]  /*7c20*/  HMMA.16816.F32 R8, R28.reuse, R16, RZ ;  /* 0x000000101c08723c */ /* 0x044fe800000018ff */
[----:B------:R-:W2:Y:S04]  /*7c30*/  LDSM.16.MT88.4 R196, [R210+0x5000] ;  /* 0x00500000d2c4783b */ /* 0x000ea80000004200 */
[-C--:B------:R-:W-:Y:S01]  /*7c40*/  HMMA.16816.F32 R12, R28, R18.reuse, RZ ;  /* 0x000000121c0c723c */ /* 0x080fe200000018ff */
[----:B------:R-:W-:Y:S05]  /*7c50*/  LDSM.16.M88.4 R200, [R208+0x1d000] ;  /* 0x01d00000d0c8783b */ /* 0x000fea0000000200 */
[----:B------:R-:W-:Y:S02]  /*7c60*/  LDSM.16.MT88.4 R204, [R210+0x5800] ;  /* 0x00580000d2cc783b */ /* 0x000fe40000004200 */
[C---:B------:R-:W-:Y:S08]  /*7c70*/  HMMA.16816.F32 R16, R32.reuse, R18, RZ ;  /* 0x000000122010723c */ /* 0x040ff000000018ff */
[-C--:B---3--:R-:W-:Y:S08]  /*7c80*/  HMMA.16816.F32 R20, R32, R164.reuse, RZ ;  /* 0x000000a42014723c */ /* 0x088ff000000018ff */
[C---:B------:R-:W-:Y:S08]  /*7c90*/  HMMA.16816.F32 R24, R28.reuse, R164, RZ ;  /* 0x000000a41c18723c */ /* 0x040ff000000018ff */
[-C--:B------:R-:W-:Y:S08]  /*7ca0*/  HMMA.16816.F32 R28, R28, R166.reuse, RZ ;  /* 0x000000a61c1c723c */ /* 0x080ff000000018ff */
[----:B------:R-:W-:Y:S01]  /*7cb0*/  HMMA.16816.F32 R32, R32, R166, RZ ;  /* 0x000000a62020723c */ /* 0x000fe200000018ff */
[----:B------:R-:W-:Y:S07]  /*7cc0*/  LDSM.16.M88.4 R164, [R208+0x1c000] ;  /* 0x01c00000d0a4783b */ /* 0x000fee0000000200 */
        /* <DEDUP_REMOVED lines=8> */
[----:B------:R-:W-:Y:S07]  /*7d50*/  LDSM.16.MT88.4 R176, [R210+0x2000] ;  /* 0x00200000d2b0783b */ /* 0x000fee0000004200 */
[----:B------:R-:W-:Y:S01]  /*7d60*/  HMMA.16816.F32 R32, R168, R182, R32 ;  /* 0x000000b6a820723c */ /* 0x000fe20000001820 */
[----:B------:R-:W4:Y:S05]  /*7d70*/  LDSM.16.M88.4 R168, [R218+0x1e000] ;  /* 0x01e00000daa8783b */ /* 0x000f2a0000000200 */
[----:B------:R-:W3:Y:S02]  /*7d80*/  LDSM.16.M88.4 R180, [R218+0x1f000] ;  /* 0x01f00000dab4783b */ /* 0x000ee40000000200 */
        /* <DEDUP_REMOVED lines=8> */
[----:B------:R-:W-:Y:S07]  /*7e10*/  LDSM.16.M88.4 R192, [R3+0x1f000] ;  /* 0x01f0000003c0783b */ /* 0x000fee0000000200 */
[----:B------:R-:W-:Y:S01]  /*7e20*/  HMMA.16816.F32 R32, R184, R198, R32 ;  /* 0x000000c6b820723c */ /* 0x000fe20000001820 */
[----:B------:R-:W-:Y:S05]  /*7e30*/  LDSM.16.MT88.4 R184, [R210+0x2800] ;  /* 0x00280000d2b8783b */ /* 0x000fea0000004200 */
[----:B------:R-:W-:Y:S02]  /*7e40*/  LDSM.16.MT88.4 R196, [R210+0x6800] ;  /* 0x00680000d2c4783b */ /* 0x000fe40000004200 */
[-C--:B---3--:R-:W-:Y:S08]  /*7e50*/  HMMA.16816.F32 R4, R164, R172.reuse, R4 ;  /* 0x000000aca404723c */ /* 0x088ff00000001804 */
[C---:B------:R-:W-:Y:S08]  /*7e60*/  HMMA.16816.F32 R8, R200.reuse, R172, R8 ;  /* 0x000000acc808723c */ /* 0x040ff00000001808 */
[-C--:B------:R-:W-:Y:S08]  /*7e70*/  HMMA.16816.F32 R12, R200, R174.reuse, R12 ;  /* 0x000000aec80c723c */ /* 0x080ff0000000180c */
[C---:B------:R-:W-:Y:S01]  /*7e80*/  HMMA.16816.F32 R16, R164.reuse, R174, R16 ;  /* 0x000000aea410723c */ /* 0x040fe20000001810 */
[----:B------:R2:W3:Y:S07]  /*7e90*/  LDSM.16.M88.4 R172, [R3+0x1e000] ;  /* 0x01e0000003ac783b */ /* 0x0004ee0000000200 */
[-C--:B------:R-:W-:Y:S08]  /*7ea0*/  HMMA.16816.F32 R20, R164, R204.reuse, R20 ;  /* 0x000000cca414723c */ /* 0x080ff00000001814 */
[C---:B------:R-:W-:Y:S08]  /*7eb0*/  HMMA.16816.F32 R24, R200.reuse, R204, R24 ;  /* 0x000000ccc818723c */ /* 0x040ff00000001818 */
[-C--:B------:R-:W-:Y:S01]  /*7ec0*/  HMMA.16816.F32 R28, R200, R206.reuse, R28 ;  /* 0x000000cec81c723c */ /* 0x080fe2000000181c */
[----:B------:R-:W-:Y:S03]  /*7ed0*/  LDSM.16.M88.4 R200, [R209+0x1f000] ;  /* 0x01f00000d1c8783b */ /* 0x000fe60000000200 */
[----:B--2---:R-:W-:Y:S01]  /*7ee0*/  @P1 IADD3.X R3, R0, UR15, RZ, P0, !PT ;  /* 0x0000000f00031c10 */ /* 0x004fe200087fe4ff */
[----:B------:R-:W-:Y:S01]  /*7ef0*/  IMAD.U32 R0, RZ, RZ, UR6 ;  /* 0x00000006ff007e24 */ /* 0x000fe2000f8e00ff */
[----:B------:R-:W-:Y:S02]  /*7f00*/  @UP3 UIADD3.X UR15, UR15, -0x1, URZ, UP1, !UPT ;  /* 0xffffffff0f0f3890 */ /* 0x000fe40008ffe43f */
[----:B------:R-:W-:Y:S01]  /*7f10*/  HMMA.16816.F32 R32, R164, R206, R32 ;  /* 0x000000cea420723c */ /* 0x000fe20000001820 */
[----:B------:R-:W-:Y:S05]  /*7f20*/  LDSM.16.M88.4 R164, [R209+0x1e000] ;  /* 0x01e00000d1a4783b */ /* 0x000fea0000000200 */
[----:B------:R-:W-:Y:S02]  /*7f30*/  LDSM.16.MT88.4 R204, [R210+0x7000] ;  /* 0x00700000d2cc783b */ /* 0x000fe40000004200 */
[-C--:B----4-:R-:W-:Y:S03]  /*7f40*/  HMMA.16816.F32 R4, R168, R176.reuse, R4 ;  /* 0x000000b0a804723c */ /* 0x090fe60000001804 */
[----:B------:R2:W5:Y:S05]  /*7f50*/  @P1 LDG.E R244, [R2.64] ;  /* 0x0000000a02f41981 */ /* 0x00056a000c1e1900 */
[C---:B------:R-:W-:Y:S01]  /*7f60*/  HMMA.16816.F32 R8, R180.reuse, R176, R8 ;  /* 0x000000b0b408723c */ /* 0x040fe20000001808 */
[----:B------:R2:W5:Y:S05]  /*7f70*/  @P1 LDG.E R245, [R2.64+0x20] ;  /* 0x0000200a02f51981 */ /* 0x00056a000c1e1900 */
[----:B------:R2:W5:Y:S02]  /*7f80*/  @P1 LDG.E R242, [R2.64+0x80] ;  /* 0x0000800a02f21981 */ /* 0x000564000c1e1900 */
[-C--:B------:R-:W-:Y:S03]  /*7f90*/  HMMA.16816.F32 R12, R180, R178.reuse, R12 ;  /* 0x000000b2b40c723c */ /* 0x080fe6000000180c */
[----:B------:R2:W5:Y:S05]  /*7fa0*/  @P1 LDG.E R243, [R2.64+0xa0] ;  /* 0x0000a00a02f31981 */ /* 0x00056a000c1e1900 */
[C---:B------:R-:W-:Y:S01]  /*7fb0*/  HMMA.16816.F32 R16, R168.reuse, R178, R16 ;  /* 0x000000b2a810723c */ /* 0x040fe20000001810 */
[----:B------:R-:W4:Y:S07]  /*7fc0*/  LDSM.16.MT88.4 R176, [R210+0x3000] ;  /* 0x00300000d2b0783b */ /* 0x000f2e0000004200 */
[-C--:B-1----:R-:W-:Y:S08]  /*7fd0*/  HMMA.16816.F32 R20, R168, R188.reuse, R20 ;  /* 0x000000bca814723c */ /* 0x082ff00000001814 */
[C---:B------:R-:W-:Y:S01]  /*7fe0*/  HMMA.16816.F32 R24, R180.reuse, R188, R24 ;  /* 0x000000bcb418723c */ /* 0x040fe20000001818 */
[----:B--2---:R-:W-:Y:S03]  /*7ff0*/  IMAD.U32 R2, RZ, RZ, UR7 ;  /* 0x00000007ff027e24 */ /* 0x004fe6000f8e00ff */
[----:B------:R-:W-:Y:S04]  /*8000*/  IMAD.U32 R3, RZ, RZ, UR7 ;  /* 0x00000007ff037e24 */ /* 0x000fe8000f8e00ff */
[-C--:B------:R-:W-:Y:S01]  /*8010*/  HMMA.16816.F32 R28, R180, R190.reuse, R28 ;  /* 0x000000beb41c723c */ /* 0x080fe2000000181c */
[----:B------:R-:W-:Y:S03]  /*8020*/  LDSM.16.MT88.4 R180, [R210+0x3800] ;  /* 0x00380000d2b4783b */ /* 0x000fe60000004200 */
[-C--:B------:R-:W-:Y:S04]  /*8030*/  LEA R2, P2, R2, R222.reuse, 0x2 ;  /* 0x000000de02027211 */ /* 0x080fe800078410ff */
[----:B------:R-:W-:Y:S01]  /*8040*/  HMMA.16816.F32 R32, R168, R190, R32 ;  /* 0x000000bea820723c */ /* 0x000fe20000001820 */
[----:B------:R-:W1:Y:S03]  /*8050*/  LDSM.16.M88.4 R168, [R208+0x1e000] ;  /* 0x01e00000d0a8783b */ /* 0x000e660000000200 */
[-C--:B------:R-:W-:Y:S02]  /*8060*/  LEA.HI.X.SX32 R3, R3, R223.reuse, 0x2, P2 ;  /* 0x000000df03037211 */ /* 0x080fe400010f16ff */
[----:B------:R-:W-:Y:S02]  /*8070*/  LDSM.16.MT88.4 R188, [R210+0x7800] ;  /* 0x00780000d2bc783b */ /* 0x000fe40000004200 */
[-C--:B---3--:R-:W-:Y:S08]  /*8080*/  HMMA.16816.F32 R4, R172, R184.reuse, R4 ;  /* 0x000000b8ac04723c */ /* 0x088ff00000001804 */
[C---:B------:R-:W-:Y:S08]  /*8090*/  HMMA.16816.F32 R8, R192.reuse, R184, R8 ;  /* 0x000000b8c008723c */ /* 0x040ff00000001808 */
[-C--:B------:R-:W-:Y:S08]  /*80a0*/  HMMA.16816.F32 R12, R192, R186.reuse, R12 ;  /* 0x000000bac00c723c */ /* 0x080ff0000000180c */
[C---:B------:R-:W-:Y:S01]  /*80b0*/  HMMA.16816.F32 R16, R172.reuse, R186, R16 ;  /* 0x000000baac10723c */ /* 0x040fe20000001810 */
[----:B------:R-:W2:Y:S07]  /*80c0*/  LDSM.16.M88.4 R184, [R208+0x1f000] ;  /* 0x01f00000d0b8783b */ /* 0x000eae0000000200 */
[-C--:B------:R-:W-:Y:S08]  /*80d0*/  HMMA.16816.F32 R20, R172, R196.reuse, R20 ;  /* 0x000000c4ac14723c */ /* 0x080ff00000001814 */
        /* <DEDUP_REMOVED lines=8> */
[C---:B------:R-:W-:Y:S07]  /*8160*/  HMMA.16816.F32 R24, R200.reuse, R204, R24 ;  /* 0x000000ccc818723c */ /* 0x040fee0000001818 */
[----:B------:R-:W-:Y:S01]  /*8170*/  IMAD.MOV.U32 R204, RZ, RZ, R251 ;  /* 0x000000ffffcc7224 */ /* 0x000fe200078e00fb */
[-C--:B------:R-:W-:Y:S08]  /*8180*/  HMMA.16816.F32 R28, R200, R206.reuse, R28 ;  /* 0x000000cec81c723c */ /* 0x080ff0000000181c */
[----:B------:R-:W-:Y:S07]  /*8190*/  HMMA.16816.F32 R32, R164, R206, R32 ;  /* 0x000000cea420723c */ /* 0x000fee0000001820 */
[----:B------:R-:W-:Y:S01]  /*81a0*/  IMAD.U32 R166, RZ, RZ, UR8 ;  /* 0x00000008ffa67e24 */ /* 0x000fe2000f8e00ff */
[-C--:B-1----:R-:W-:Y:S01]  /*81b0*/  HMMA.16816.F32 R4, R168, R180.reuse, R4 ;  /* 0x000000b4a804723c */ /* 0x082fe20000001804 */
[----:B------:R-:W-:Y:S01]  /*81c0*/  IMAD.U32 R164, RZ, RZ, UR6 ;  /* 0x00000006ffa47e24 */ /* 0x000fe2000f8e00ff */
[----:B------:R-:W-:Y:S03]  /*81d0*/  UIMAD UR6, UR4, 0x28, URZ ;  /* 0x00000028040678a4 */ /* 0x000fe6000f8e023f */
[-C--:B------:R-:W-:Y:S02]  /*81e0*/  LEA R166, P1, R166, R222.reuse, 0x2 ;  /* 0x000000dea6a67211 */ /* 0x080fe400078210ff */
[-C--:B------:R-:W-:Y:S01]  /*81f0*/  LEA R164, P0, R164, R222.reuse, 0x2 ;  /* 0x000000dea4a47211 */ /* 0x080fe200078010ff */
[C---:B--2---:R-:W-:Y:S04]  /*8200*/  HMMA.16816.F32 R8, R184.reuse, R180, R8 ;  /* 0x000000b4b808723c */ /* 0x044fe80000001808 */
[-C--:B------:R-:W-:Y:S04]  /*8210*/  LEA.HI.X.SX32 R165, R0, R223.reuse, 0x2, P0 ;  /* 0x000000df00a57211 */ /* 0x080fe800000f16ff */
[-C--:B------:R-:W-:Y:S07]  /*8220*/  HMMA.16816.F32 R12, R184, R182.reuse, R12 ;  /* 0x000000b6b80c723c */ /* 0x080fee000000180c */
[----:B------:R1:W-:Y:S01]  /*8230*/  RED.E.ADD.F32.FTZ.RN.STRONG.GPU [R222.64], R4 ;  /* 0x00000004de00798e */ /* 0x0003e2000c10e78a */
[C---:B------:R-:W-:Y:S04]  /*8240*/  HMMA.16816.F32 R16, R168.reuse, R182, R16 ;  /* 0x000000b6a810723c */ /* 0x040fe80000001810 */
[----:B------:R2:W-:Y:S04]  /*8250*/  RED.E.ADD.F32.FTZ.RN.STRONG.GPU [R2.64], R5 ;  /* 0x000000050200798e */ /* 0x0005e8000c10e78a */
[-C--:B------:R-:W-:Y:S08]  /*8260*/  HMMA.16816.F32 R20, R168, R188.reuse, R20 ;  /* 0x000000bca814723c */ /* 0x080ff00000001814 */
[C---:B------:R-:W-:Y:S08]  /*8270*/  HMMA.16816.F32 R24, R184.reuse, R188, R24 ;  /* 0x000000bcb818723c */ /* 0x040ff00000001818 */
[-C--:B------:R-:W-:Y:S01]  /*8280*/  HMMA.16816.F32 R28, R184, R190.reuse, R28 ;  /* 0x000000beb81c723c */ /* 0x080fe2000000181c */
[----:B-1----:R-:W-:Y:S07]  /*8290*/  IMAD.U32 R4, RZ, RZ, UR8 ;  /* 0x00000008ff047e24 */ /* 0x002fee000f8e00ff */
[----:B------:R-:W-:Y:S04]  /*82a0*/  HMMA.16816.F32 R32, R168, R190, R32 ;  /* 0x000000bea820723c */ /* 0x000fe80000001820 */
[-C--:B------:R-:W-:Y:S03]  /*82b0*/  LEA.HI.X.SX32 R167, R4, R223.reuse, 0x2, P1 ;  /* 0x000000df04a77211 */ /* 0x080fe600008f16ff */
[----:B------:R-:W-:Y:S02]  /*82c0*/  IMAD.U32 R168, RZ, RZ, UR5 ;  /* 0x00000005ffa87e24 */ /* 0x000fe4000f8e00ff */
[----:B------:R1:W-:Y:S03]  /*82d0*/  RED.E.ADD.F32.FTZ.RN.STRONG.GPU [R166.64], R6 ;  /* 0x00000006a600798e */ /* 0x0003e6000c10e78a */
[----:B------:R-:W-:Y:S01]  /*82e0*/  IMAD.U32 R169, RZ, RZ, UR5 ;  /* 0x00000005ffa97e24 */ /* 0x000fe2000f8e00ff */
[----:B------:R-:W-:Y:S01]  /*82f0*/  UIMAD UR5, UR4, 0x30, URZ ;  /* 0x00000030040578a4 */ /* 0x000fe2000f8e023f */
[----:B------:R3:W-:Y:S01]  /*8300*/  RED.E.ADD.F32.FTZ.RN.STRONG.GPU [R164.64], R7 ;  /* 0x00000007a400798e */ /* 0x0007e2000c10e78a */
[----:B------:R-:W-:Y:S04]  /*8310*/  UIMAD UR4, UR4, 0x38, URZ ;  /* 0x00000038040478a4 */ /* 0x000fe8000f8e023f */
[----:B--2---:R-:W-:Y:S02]  /*8320*/  IMAD.U32 R5, RZ, RZ, UR5 ;  /* 0x00000005ff057e24 */ /* 0x004fe4000f8e00ff */
[----:B------:R-:W-:Y:S02]  /*8330*/  IMAD.U32 R4, RZ, RZ, UR4 ;  /* 0x00000004ff047e24 */ /* 0x000fe4000f8e00ff */
[----:B------:R-:W-:Y:S01]  /*8340*/  IMAD.U32 R0, RZ, RZ, UR4 ;  /* 0x00000004ff007e24 */ /* 0x000fe2000f8e00ff */
[-C--:B-1----:R-:W-:Y:S01]  /*8350*/  LEA R166, P0, R168, R222.reuse, 0x2 ;  /* 0x000000dea8a67211 */ /* 0x082fe200078010ff */
[----:B------:R-:W-:Y:S01]  /*8360*/  IMAD.U32 R6, RZ, RZ, UR5 ;  /* 0x00000005ff067e24 */ /* 0x000fe2000f8e00ff */
[----:B------:R-:W-:Y:S02]  /*8370*/  UIADD3 UR5, UR8, 0x20, URZ ;  /* 0x0000002008057890 */ /* 0x000fe4000fffe03f */
[-C--:B------:R-:W-:Y:S01]  /*8380*/  LEA.HI.X.SX32 R167, R169, R223.reuse, 0x2, P0 ;  /* 0x000000dfa9a77211 */ /* 0x080fe200000f16ff */
[----:B---3--:R-:W-:Y:S01]  /*8390*/  IMAD.U32 R164, RZ, RZ, UR6 ;  /* 0x00000006ffa47e24 */ /* 0x008fe2000f8e00ff */
[-C--:B------:R-:W-:Y:S01]  /*83a0*/  LEA R6, P1, R6, R222.reuse, 0x2 ;  /* 0x000000de06067211 */ /* 0x080fe200078210ff */
[----:B------:R-:W-:Y:S01]  /*83b0*/  IMAD.U32 R7, RZ, RZ, UR6 ;  /* 0x00000006ff077e24 */ /* 0x000fe2000f8e00ff */
[-C--:B------:R-:W-:Y:S01]  /*83c0*/  LEA R4, P0, R4, R222.reuse, 0x2 ;  /* 0x000000de04047211 */ /* 0x080fe200078010ff */
[----:B------:R1:W-:Y:S01]  /*83d0*/  RED.E.ADD.F32.FTZ.RN.STRONG.GPU [R166.64], R8 ;  /* 0x00000008a600798e */ /* 0x0003e2000c10e78a */
[-C--:B------:R-:W-:Y:S01]  /*83e0*/  LEA R164, P2, R164, R222.reuse, 0x2 ;  /* 0x000000dea4a47211 */ /* 0x080fe200078410ff */
[----:B------:R-:W-:Y:S03]  /*83f0*/  UIADD3 UR4, UR7, UR5, URZ ;  /* 0x0000000507047290 */ /* 0x000fe6000fffe03f */
[-C--:B------:R-:W-:Y:S01]  /*8400*/  LEA.HI.X.SX32 R165, R7, R223.reuse, 0x2, P2 ;  /* 0x000000df07a57211 */ /* 0x080fe200010f16ff */
[----:B------:R-:W-:Y:S01]  /*8410*/  UIADD3 UR6, UR7, UR4, URZ ;  /* 0x0000000407067290 */ /* 0x000fe2000fffe03f */
[-C--:B------:R-:W-:Y:S01]  /*8420*/  LEA.HI.X.SX32 R7, R5, R223.reuse, 0x2, P1 ;  /* 0x000000df05077211 */ /* 0x080fe200008f16ff */
[----:B------:R-:W-:Y:S01]  /*8430*/  LDSM.16.MT88.4 R168, [R212+0x2800] ;  /* 0x00280000d4a8783b */ /* 0x000fe20000004200 */
[-C--:B------:R-:W-:Y:S01]  /*8440*/  LEA.HI.X.SX32 R5, R0, R223.reuse, 0x2, P0 ;  /* 0x000000df00057211 */ /* 0x080fe200000f16ff */
[----:B------:R-:W-:Y:S03]  /*8450*/  IMAD.U32 R0, RZ, RZ, UR5 ;  /* 0x00000005ff007e24 */ /* 0x000fe6000f8e00ff */
[----:B------:R2:W-:Y:S05]  /*8460*/  RED.E.ADD.F32.FTZ.RN.STRONG.GPU [R164.64], R9 ;  /* 0x00000009a400798e */ /* 0x0005ea000c10e78a */
[----:B------:R3:W-:Y:S05]  /*8470*/  RED.E.ADD.F32.FTZ.RN.STRONG.GPU [R6.64], R10 ;  /* 0x0000000a0600798e */ /* 0x0007ea000c10e78a */
[----:B------:R4:W-:Y:S01]  /*8480*/  RED.E.ADD.F32.FTZ.RN.STRONG.GPU [R4.64], R11 ;  /* 0x0000000b0400798e */ /* 0x0009e2000c10e78a */
[----:B-1----:R-:W-:Y:S04]  /*8490*/  IMAD.U32 R8, RZ, RZ, UR5 ;  /* 0x00000005ff087e24 */ /* 0x002fe8000f8e00ff */
[----:B------:R-:W-:Y:S01]  /*84a0*/  RED.E.ADD.F32.FTZ.RN.STRONG.GPU [R222.64+0x80], R16 ;  /* 0x00008010de00798e */ /* 0x000fe2000c10e78a */
[----:B------:R-:W-:Y:S01]  /*84b0*/  UIADD3 UR5, UR7, UR6, URZ ;  /* 0x0000000607057290 */ /* 0x000fe2000fffe03f */
[-C--:B------:R-:W-:Y:S03]  /*84c0*/  LEA R8, P0, R8, R222.reuse, 0x2 ;  /* 0x000000de08087211 */ /* 0x080fe600078010ff */
[----:B------:R-:W-:Y:S01]  /*84d0*/  RED.E.ADD.F32.FTZ.RN.STRONG.GPU [R2.64+0x80], R17 ;  /* 0x000080110200798e */ /* 0x000fe2000c10e78a */
[-C--:B--2---:R-:W-:Y:S01]  /*84e0*/  LEA.HI.X.SX32 R9, R0, R223.reuse, 0x2, P0 ;  /* 0x000000df00097211 */ /* 0x084fe200000f16ff */
[----:B------:R-:W-:Y:S02]  /*84f0*/  IMAD.U32 R0, RZ, RZ, UR6 ;  /* 0x00000006ff007e24 */ /* 0x000fe4000f8e00ff */
[----:B---3--:R-:W-:Y:S02]  /*8500*/  IMAD.U32 R6, RZ, RZ, UR4 ;  /* 0x00000004ff067e24 */ /* 0x008fe4000f8e00ff */
[----:B------:R1:W-:Y:S01]  /*8510*/  RED.E.ADD.F32.FTZ.RN.STRONG.GPU [R8.64], R18 ;  /* 0x000000120800798e */ /* 0x0003e2000c10e78a */
[----:B----4-:R-:W-:Y:S02]  /*8520*/  IMAD.U32 R5, RZ, RZ, UR4 ;  /* 0x00000004ff057e24 */ /* 0x010fe4000f8e00ff */
[-C--:B------:R-:W-:Y:S01]  /*8530*/  LEA R6, P1, R6, R222.reuse, 0x2 ;  /* 0x000000de06067211 */ /* 0x080fe200078210ff */
[----:B------:R-:W-:Y:S01]  /*8540*/  IMAD.U32 R4, RZ, RZ, UR6 ;  /* 0x00000006ff047e24 */ /* 0x000fe2000f8e00ff */
[----:B------:R-:W-:Y:S02]  /*8550*/  UIADD3 UR4, UR7, UR5, URZ ;  /* 0x0000000507047290 */ /* 0x000fe4000fffe03f */
[-C--:B------:R-:W-:Y:S02]  /*8560*/  LEA.HI.X.SX32 R7, R5, R223.reuse, 0x2, P1 ;  /* 0x000000df05077211 */ /* 0x080fe400008f16ff */
[-C--:B------:R-:W-:Y:S01]  /*8570*/  LEA R4, P0, R4, R222.reuse, 0x2 ;  /* 0x000000de04047211 */ /* 0x080fe200078010ff */
[----:B------:R-:W-:Y:S02]  /*8580*/  UIADD3 UR6, UR7, UR4, URZ ;  /* 0x0000000407067290 */ /* 0x000fe4000fffe03f */
[----:B------:R2:W-:Y:S01]  /*8590*/  RED.E.ADD.F32.FTZ.RN.STRONG.GPU [R6.64], R19 ;  /* 0x000000130600798e */ /* 0x0005e2000c10e78a */
[-C--:B------:R-:W-:Y:S01]  /*85a0*/  LEA.HI.X.SX32 R5, R0, R223.reuse, 0x2, P0 ;  /* 0x000000df00057211 */ /* 0x080fe200000f16ff */
[----:B------:R-:W-:Y:S04]  /*85b0*/  IMAD.U32 R0, RZ, RZ, UR5 ;  /* 0x00000005ff007e24 */ /* 0x000fe8000f8e00ff */
[----:B------:R3:W-:Y:S01]  /*85c0*/  RED.E.ADD.F32.FTZ.RN.STRONG.GPU [R4.64], R12 ;  /* 0x0000000c0400798e */ /* 0x0007e2000c10e78a */
[----:B-1----:R-:W-:Y:S05]  /*85d0*/  IMAD.U32 R8, RZ, RZ, UR5 ;  /* 0x00000005ff087e24 */ /* 0x002fea000f8e00ff */
[-C--:B------:R-:W-:Y:S04]  /*85e0*/  LEA R8, P0, R8, R222.reuse, 0x2 ;  /* 0x000000de08087211 */ /* 0x080fe800078010ff */
[-C--:B------:R-:W-:Y:S01]  /*85f0*/  LEA.HI.X.SX32 R9, R0, R223.reuse, 0x2, P0 ;  /* 0x000000df00097211 */ /* 0x080fe200000f16ff */
[----:B------:R-:W-:Y:S02]  /*8600*/  IMAD.U32 R0, RZ, RZ, UR6 ;  /* 0x00000006ff007e24 */ /* 0x000fe4000f8e00ff */
[----:B--2---:R-:W-:Y:S02]  /*8610*/  IMAD.U32 R6, RZ, RZ, UR4 ;  /* 0x00000004ff067e24 */ /* 0x004fe4000f8e00ff */
[----:B------:R-:W-:Y:S03]  /*8620*/  RED.E.ADD.F32.FTZ.RN.STRONG.GPU [R8.64], R13 ;  /* 0x0000000d0800798e */ /* 0x000fe6000c10e78a */
[-C--:B------:R-:W-:Y:S01]  /*8630*/  LEA R6, P1, R6, R222.reuse, 0x2 ;  /* 0x000000de06067211 */ /* 0x080fe200078210ff */
[----:B---3--:R-:W-:Y:S01]  /*8640*/  IMAD.U32 R5, RZ, RZ, UR4 ;  /* 0x00000004ff057e24 */ /* 0x008fe2000f8e00ff */
[----:B------:R-:W-:Y:S01]  /*8650*/  UIADD3 UR4, UR8, 0x40, URZ ;  /* 0x0000004008047890 */ /* 0x000fe2000fffe03f */
[----:B------:R-:W-:Y:S03]  /*8660*/  IMAD.U32 R4, RZ, RZ, UR6 ;  /* 0x00000006ff047e24 */ /* 0x000fe6000f8e00ff */
[-C--:B------:R-:W-:Y:S01]  /*8670*/  LEA.HI.X.SX32 R7, R5, R223.reuse, 0x2, P1 ;  /* 0x000000df05077211 */ /* 0x080fe200008f16ff */
[----:B------:R-:W-:Y:S01]  /*8680*/  UIADD3 UR5, UR7, UR4, URZ ;  /* 0x0000000407057290 */ /* 0x000fe2000fffe03f */
[-C--:B------:R-:W-:Y:S03]  /*8690*/  LEA R4, P0, R4, R222.reuse, 0x2 ;  /* 0x000000de04047211 */ /* 0x080fe600078010ff */
[----:B------:R1:W-:Y:S01]  /*86a0*/  RED.E.ADD.F32.FTZ.RN.STRONG.GPU [R6.64], R14 ;  /* 0x0000000e0600798e */ /* 0x0003e2000c10e78a */
[-C--:B------:R-:W-:Y:S01]  /*86b0*/  LEA.HI.X.SX32 R5, R0, R223.reuse, 0x2, P0 ;  /* 0x000000df00057211 */ /* 0x080fe200000f16ff */
[----:B------:R-:W-:Y:S04]  /*86c0*/  IMAD.U32 R0, RZ, RZ, UR4 ;  /* 0x00000004ff007e24 */ /* 0x000fe8000f8e00ff */
[----:B------:R2:W-:Y:S05]  /*86d0*/  RED.E.ADD.F32.FTZ.RN.STRONG.GPU [R4.64], R15 ;  /* 0x0000000f0400798e */ /* 0x0005ea000c10e78a */
[----:B------:R-:W-:Y:S05]  /*86e0*/  RED.E.ADD.F32.FTZ.RN.STRONG.GPU [R222.64+0x100], R20 ;  /* 0x00010014de00798e */ /* 0x000fea000c10e78a */
[----:B------:R-:W-:Y:S05]  /*86f0*/  RED.E.ADD.F32.FTZ.RN.STRONG.GPU [R2.64+0x100], R21 ;  /* 0x000100150200798e */ /* 0x000fea000c10e78a */
[----:B------:R-:W-:Y:S01]  /*8700*/  LDSM.16.MT88.4 R12, [R211+0x1e000] ;  /* 0x01e00000d30c783b */ /* 0x000fe20000004200 */
[----:B-1----:R-:W-:Y:S01]  /*8710*/  IMAD.U32 R6, RZ, RZ, UR4 ;  /* 0x00000004ff067e24 */ /* 0x002fe2000f8e00ff */
[----:B------:R-:W-:Y:S04]  /*8720*/  UIADD3 UR4, UR7, UR5, URZ ;  /* 0x0000000507047290 */ /* 0x000fe8000fffe03f */
[-C--:B------:R-:W-:Y:S01]  /*8730*/  LEA R6, P0, R6, R222.reuse, 0x2 ;  /* 0x000000de06067211 */ /* 0x080fe200078010ff */
[----:B--2---:R-:W-:Y:S02]  /*8740*/  IMAD.U32 R4, RZ, RZ, UR5 ;  /* 0x00000005ff047e24 */ /* 0x004fe4000f8e00ff */
[----:B------:R-:W-:Y:S01]  /*8750*/  IMAD.U32 R5, RZ, RZ, UR5 ;  /* 0x00000005ff057e24 */ /* 0x000fe2000f8e00ff */
[-C--:B------:R-:W-:Y:S01]  /*8760*/  LEA.HI.X.SX32 R7, R0, R223.reuse, 0x2, P0 ;  /* 0x000000df00077211 */ /* 0x080fe200000f16ff */
[----:B------:R-:W-:Y:S01]  /*8770*/  UIADD3 UR5, UR7, UR4, URZ ;  /* 0x0000000407057290 */ /* 0x000fe2000fffe03f */
[-C--:B------:R-:W-:Y:S01]  /*8780*/  LEA R4, P0, R4, R222.reuse, 0x2 ;  /* 0x000000de04047211 */ /* 0x080fe200078010ff */
[----:B------:R-:W-:Y:S02]  /*8790*/  IMAD.U32 R10, RZ, RZ, UR4 ;  /* 0x00000004ff0a7e24 */ /* 0x000fe4000f8e00ff */
[----:B------:R1:W-:Y:S01]  /*87a0*/  RED.E.ADD.F32.FTZ.RN.STRONG.GPU [R6.64], R22 ;  /* 0x000000160600798e */ /* 0x0003e2000c10e78a */
[-C--:B------:R-:W-:Y:S01]  /*87b0*/  LEA.HI.X.SX32 R5, R5, R223.reuse, 0x2, P0 ;  /* 0x000000df05057211 */ /* 0x080fe200000f16ff */
[----:B------:R-:W-:Y:S01]  /*87c0*/  IMAD.U32 R0, RZ, RZ, UR4 ;  /* 0x00000004ff007e24 */ /* 0x000fe2000f8e00ff */
[----:B------:R-:W-:Y:S01]  /*87d0*/  UIADD3 UR4, UR7, UR5, URZ ;  /* 0x0000000507047290 */ /* 0x000fe2000fffe03f */
[-C--:B------:R-:W-:Y:S01]  /*87e0*/  LEA R10, P0, R10, R222.reuse, 0x2 ;  /* 0x000000de0a0a7211 */ /* 0x080fe200078010ff */
[----:B------:R-:W-:Y:S01]  /*87f0*/  IMAD.U32 R9, RZ, RZ, UR5 ;  /* 0x00000005ff097e24 */ /* 0x000fe2000f8e00ff */
[----:B------:R2:W-:Y:S01]  /*8800*/  RED.E.ADD.F32.FTZ.RN.STRONG.GPU [R4.64], R23 ;  /* 0x000000170400798e */ /* 0x0005e2000c10e78a */
[----:B------:R-:W-:Y:S01]  /*8810*/  UIADD3 UR5, UR7, UR4, URZ ;  /* 0x0000000407057290 */ /* 0x000fe2000fffe03f */
[-C--:B------:R-:W-:Y:S02]  /*8820*/  LEA.HI.X.SX32 R11, R0, R223.reuse, 0x2, P0 ;  /* 0x000000df000b7211 */ /* 0x080fe400000f16ff */
[CC--:B------:R-:W-:Y:S01]  /*8830*/  LEA R8, P1, R9.reuse, R222.reuse, 0x2 ;  /* 0x000000de09087211 */ /* 0x0c0fe200078210ff */
[----:B------:R-:W-:Y:S02]  /*8840*/  LDSM.16.MT88.4 R20, [R212+0x2000] ;  /* 0x00200000d414783b */ /* 0x000fe40000004200 */
[----:B------:R-:W-:Y:S01]  /*8850*/  IMAD.U32 R0, RZ, RZ, UR5 ;  /* 0x00000005ff007e24 */ /* 0x000fe2000f8e00ff */
[-C--:B------:R-:W-:Y:S01]  /*8860*/  LEA.HI.X.SX32 R9, R9, R223.reuse, 0x2, P1 ;  /* 0x000000df09097211 */ /* 0x080fe200008f16ff */
[----:B------:R-:W-:Y:S01]  /*8870*/  UIADD3 UR5, UR8, 0x60, URZ ;  /* 0x0000006008057890 */ /* 0x000fe2000fffe03f */
[----:B------:R-:W-:Y:S05]  /*8880*/  RED.E.ADD.F32.FTZ.RN.STRONG.GPU [R10.64], R24 ;  /* 0x000000180a00798e */ /* 0x000fea000c10e78a */
[----:B------:R-:W-:Y:S01]  /*8890*/  RED.E.ADD.F32.FTZ.RN.STRONG.GPU [R8.64], R25 ;  /* 0x000000190800798e */ /* 0x000fe2000c10e78a */
[----:B-1----:R-:W-:Y:S01]  /*88a0*/  IMAD.U32 R7, RZ, RZ, UR4 ;  /* 0x00000004ff077e24 */ /* 0x002fe2000f8e00ff */
[----:B------:R-:W-:Y:S04]  /*88b0*/  UIADD3 UR4, UR7, UR5, URZ ;  /* 0x0000000507047290 */ /* 0x000fe8000fffe03f */
[CC--:B------:R-:W-:Y:S01]  /*88c0*/  LEA R6, P0, R7.reuse, R222.reuse, 0x2 ;  /* 0x000000de07067211 */ /* 0x0c0fe200078010ff */
[----:B------:R-:W-:Y:S03]  /*88d0*/  UIADD3 UR6, UR7, UR4, URZ ;  /* 0x0000000407067290 */ /* 0x000fe6000fffe03f */
[-C--:B------:R-:W-:Y:S02]  /*88e0*/  LEA.HI.X.SX32 R7, R7, R223.reuse, 0x2, P0 ;  /* 0x000000df07077211 */ /* 0x080fe400000f16ff */
[CC--:B--2---:R-:W-:Y:S03]  /*88f0*/  LEA R4, P0, R0.reuse, R222.reuse, 0x2 ;  /* 0x000000de00047211 */ /* 0x0c4fe600078010ff */
[----:B------:R1:W-:Y:S01]  /*8900*/  RED.E.ADD.F32.FTZ.RN.STRONG.GPU [R6.64], R26 ;  /* 0x0000001a0600798e */ /* 0x0003e2000c10e78a */
[-C--:B------:R-:W-:Y:S01]  /*8910*/  LEA.HI.X.SX32 R5, R0, R223.reuse, 0x2, P0 ;  /* 0x000000df00057211 */ /* 0x080fe200000f16ff */
[----:B------:R-:W-:Y:S01]  /*8920*/  IMAD.U32 R0, RZ, RZ, UR5 ;  /* 0x00000005ff007e24 */ /* 0x000fe2000f8e00ff */
[----:B------:R-:W-:Y:S03]  /*8930*/  UIADD3 UR5, UR7, UR6, URZ ;  /* 0x0000000607057290 */ /* 0x000fe6000fffe03f */
[----:B------:R2:W-:Y:S05]  /*8940*/  RED.E.ADD.F32.FTZ.RN.STRONG.GPU [R4.64], R27 ;  /* 0x0000001b0400798e */ /* 0x0005ea000c10e78a */
[----:B------:R-:W-:Y:S05]  /*8950*/  RED.E.ADD.F32.FTZ.RN.STRONG.GPU [R222.64+0x180], R32 ;  /* 0x00018020de00798e */ /* 0x000fea000c10e78a */
[----:B------:R3:W-:Y:S01]  /*8960*/  RED.E.ADD.F32.FTZ.RN.STRONG.GPU [R2.64+0x180], R33 ;  /* 0x000180210200798e */ /* 0x0007e2000c10e78a */
[----:B-1----:R-:W-:Y:S01]  /*8970*/  IMAD.U32 R6, RZ, RZ, UR4 ;  /* 0x00000004ff067e24 */ /* 0x002fe2000f8e00ff */
[----:B------:R-:W-:Y:S01]  /*8980*/  UIADD3 UR4, UR7, UR5, URZ ;  /* 0x0000000507047290 */ /* 0x000fe2000fffe03f */
[----:B------:R-:W-:Y:S01]  /*8990*/  IMAD.U32 R7, RZ, RZ, UR5 ;  /* 0x00000005ff077e24 */ /* 0x000fe2000f8e00ff */
[CC--:B--2---:R-:W-:Y:S04]  /*89a0*/  LEA R4, P0, R0.reuse, R222.reuse, 0x2 ;  /* 0x000000de00047211 */ /* 0x0c4fe800078010ff */
[-C--:B------:R-:W-:Y:S01]  /*89b0*/  LEA.HI.X.SX32 R5, R0, R223.reuse, 0x2, P0 ;  /* 0x000000df00057211 */ /* 0x080fe200000f16ff */
[----:B------:R-:W-:Y:S01]  /*89c0*/  IMAD.U32 R0, RZ, RZ, UR6 ;  /* 0x00000006ff007e24 */ /* 0x000fe2000f8e00ff */
[CC--:B------:R-:W-:Y:S01]  /*89d0*/  LEA R10, P0, R6.reuse, R222.reuse, 0x2 ;  /* 0x000000de060a7211 */ /* 0x0c0fe200078010ff */
[----:B------:R-:W-:Y:S02]  /*89e0*/  UIADD3 UR6, UR7, UR4, URZ ;  /* 0x0000000407067290 */ /* 0x000fe4000fffe03f */
[----:B------:R1:W-:Y:S01]  /*89f0*/  RED.E.ADD.F32.FTZ.RN.STRONG.GPU [R4.64], R34 ;  /* 0x000000220400798e */ /* 0x0003e2000c10e78a */
[-C--:B------:R-:W-:Y:S02]  /*8a00*/  LEA.HI.X.SX32 R11, R6, R223.reuse, 0x2, P0 ;  /* 0x000000df060b7211 */ /* 0x080fe400000f16ff */
[CC--:B------:R-:W-:Y:S01]  /*8a10*/  LEA R8, P0, R0.reuse, R222.reuse, 0x2 ;  /* 0x000000de00087211 */ /* 0x0c0fe200078010ff */
[----:B---3--:R-:W-:Y:S01]  /*8a20*/  IMAD.U32 R3, RZ, RZ, UR6 ;  /* 0x00000006ff037e24 */ /* 0x008fe2000f8e00ff */
[CC--:B------:R-:W-:Y:S01]  /*8a30*/  LEA R6, P2, R7.reuse, R222.reuse, 0x2 ;  /* 0x000000de07067211 */ /* 0x0c0fe200078410ff */
[----:B------:R-:W-:Y:S01]  /*8a40*/  RED.E.ADD.F32.FTZ.RN.STRONG.GPU [R10.64], R35 ;  /* 0x000000230a00798e */ /* 0x000fe2000c10e78a */
[-C--:B------:R-:W-:Y:S01]  /*8a50*/  LEA.HI.X.SX32 R9, R0, R223.reuse, 0x2, P0 ;  /* 0x000000df00097211 */ /* 0x080fe200000f16ff */
[----:B------:R-:W-:Y:S01]  /*8a60*/  IMAD.IADD R0, R204, 0x1, R212 ;  /* 0x00000001cc007824 */ /* 0x000fe200078e02d4 */
[-C--:B------:R-:W-:Y:S02]  /*8a70*/  LEA.HI.X.SX32 R7, R7, R223.reuse, 0x2, P2 ;  /* 0x000000df07077211 */ /* 0x080fe400010f16ff */
[----:B------:R-:W-:Y:S01]  /*8a80*/  LDSM.16.MT88.4 R32, [R211+0x1e800] ;  /* 0x01e80000d320783b */ /* 0x000fe20000004200 */
[CC--:B------:R-:W-:Y:S04]  /*8a90*/  LEA R2, P0, R3.reuse, R222.reuse, 0x2 ;  /* 0x000000de03027211 */ /* 0x0c0fe800078010ff */
[----:B------:R-:W-:Y:S01]  /*8aa0*/  RED.E.ADD.F32.FTZ.RN.STRONG.GPU [R8.64], R28 ;  /* 0x0000001c0800798e */ /* 0x000fe2000c10e78a */
[-C--:B------:R-:W-:Y:S02]  /*8ab0*/  LEA.HI.X.SX32 R3, R3, R223.reuse, 0x2, P0 ;  /* 0x000000df03037211 */ /* 0x080fe400000f16ff */
[----:B------:R-:W-:Y:S02]  /*8ac0*/  PLOP3.LUT P0, PT, PT, PT, UP2, 0x80, 0x0 ;  /* 0x000000000000781c */ /* 0x000fe40003f0f028 */
[----:B------:R-:W-:Y:S05]  /*8ad0*/  RED.E.ADD.F32.FTZ.RN.STRONG.GPU [R6.64], R29 ;  /* 0x0000001d0600798e */ /* 0x000fea000c10e78a */
[----:B------:R-:W-:Y:S01]  /*8ae0*/  LDSM.16.MT88.4 R8, [R212] ;  /* 0x00000000d408783b */ /* 0x000fe20000004200 */
[----:B-1----:R-:W-:Y:S01]  /*8af0*/  IMAD.U32 R5, RZ, RZ, UR4 ;  /* 0x00000004ff057e24 */ /* 0x002fe2000f8e00ff */
[----:B------:R-:W-:Y:S03]  /*8b00*/  ULOP3.LUT UR4, UR12, 0x1, URZ, 0xc0, !UPT ;  /* 0x000000010c047892 */ /* 0x000fe6000f8ec03f */
[----:B------:R-:W-:Y:S01]  /*8b10*/  LDSM.16.MT88.4 R16, [R0] ;  /* 0x000000000010783b */ /* 0x000fe20000004200 */
[C---:B------:R-:W-:Y:S01]  /*8b20*/  LEA R4, P1, R5.reuse, R222, 0x2 ;  /* 0x000000de05047211 */ /* 0x040fe200078210ff */
[----:B------:R-:W-:Y:S02]  /*8b30*/  UISETP.NE.U32.AND UP0, UPT, UR4, 0x1, UPT ;  /* 0x000000010400788c */ /* 0x000fe4000bf05070 */
[----:B------:R-:W-:Y:S01]  /*8b40*/  UIADD3 UR4, UR12, -0x1, URZ ;  /* 0xffffffff0c047890 */ /* 0x000fe2000fffe03f */
[----:B------:R-:W-:Y:S01]  /*8b50*/  LEA.HI.X.SX32 R5, R5, R223, 0x2, P1 ;  /* 0x000000df05057211 */ /* 0x000fe200008f16ff */
[----:B------:R-:W-:Y:S02]  /*8b60*/  LDSM.16.MT88.4 R24, [R0+0x2000] ;  /* 0x002000000018783b */ /* 0x000fe40000004200 */
[----:B------:R-:W-:Y:S01]  /*8b70*/  PLOP3.LUT P1, PT, PT, PT, UP0, 0x80, 0x0 ;  /* 0x000000000000781c */ /* 0x000fe20003f2f008 */
[----:B------:R-:W-:Y:S02]  /*8b80*/  @UP3 UIADD3 UR18, UP0, UR18, -0x100, URZ ;  /* 0xffffff0012123890 */ /* 0x000fe4000ff1e03f */
[----:B------:R-:W-:Y:S01]  /*8b90*/  RED.E.ADD.F32.FTZ.RN.STRONG.GPU [R4.64], R30 ;  /* 0x0000001e0400798e */ /* 0x000fe2000c10e78a */
[----:B------:R-:W-:Y:S02]  /*8ba0*/  UMOV UR12, UR4 ;  /* 0x00000004000c7c82 */ /* 0x000fe40008000000 */
[----:B------:R-:W-:Y:S02]  /*8bb0*/  @UP3 UIADD3.X UR17, UR17, -0x1, URZ, UP0, !UPT ;  /* 0xffffffff11113890 */ /* 0x000fe400087fe43f */
[----:B------:R-:W1:Y:S05]  /*8bc0*/  LDSM.16.MT88.4 R4, [R211+0x1c000] ;  /* 0x01c00000d304783b */ /* 0x000e6a0000004200 */
[----:B------:R-:W-:Y:S05]  /*8bd0*/  LDSM.16.MT88.4 R164, [R0+0x800] ;  /* 0x0008000000a4783b */ /* 0x000fea0000004200 */
[----:B------:R-:W-:Y:S05]  /*8be0*/  LDSM.16.MT88.4 R172, [R0+0x2800] ;  /* 0x0028000000ac783b */ /* 0x000fea0000004200 */
[----:B------:R-:W-:Y:S05]  /*8bf0*/  RED.E.ADD.F32.FTZ.RN.STRONG.GPU [R2.64], R31 ;  /* 0x0000001f0200798e */ /* 0x000fea000c10e78a */
[----:B------:R-:W-:Y:S01]  /*8c00*/  LDSM.16.MT88.4 R28, [R212+0x800] ;  /* 0x00080000d41c783b */ /* 0x000fe20000004200 */
        /* <DEDUP_REMOVED lines=83> */
[----:B------:R-:W4:Y:S04]  /*9140*/  LDL R177, [R1] ;  /* 0x0000000001b17983 */ /* 0x000f280000100800 */
        /* <DEDUP_REMOVED lines=9> */
[----:B------:R-:W-:Y:S02]  /*91e0*/  FMUL.FTZ R27, R115, c[0x0][0x2e0] ;  /* 0x0000b800731b7a20 */ /* 0x000fe40000410000 */
[----:B------:R-:W-:Y:S02]  /*91f0*/  FMUL.FTZ R104, R104, c[0x0][0x2e0] ;  /* 0x0000b80068687a20 */ /* 0x000fe40000410000 */
[----:B------:R-:W-:Y:S02]  /*9200*/  FMUL.FTZ R30, R105, c[0x0][0x2e0] ;  /* 0x0000b800691e7a20 */ /* 0x000fe40000410000 */
[----:B------:R-:W-:Y:S02]  /*9210*/  FMUL.FTZ R106, R106, c[0x0][0x2e0] ;  /* 0x0000b8006a6a7a20 */ /* 0x000fe40000410000 */
[----:B------:R-:W-:Y:S01]  /*9220*/  FMUL.FTZ R29, R107, c[0x0][0x2e0] ;  /* 0x0000b8006b1d7a20 */ /* 0x000fe20000410000 */
[----:B------:R-:W-:Y:S01]  /*9230*/  F2FP.PACK_AB R32, R32, R100 ;  /* 0x000000642020723e */ /* 0x000fe200000000ff */
[----:B------:R-:W-:Y:S01]  /*9240*/  BAR.SYNC.DEFER_BLOCKING 0x0 ;  /* 0x0000000000007b1d */ /* 0x000fe20000010000 */
[----:B------:R-:W-:Y:S01]  /*9250*/  FMUL.FTZ R108, R108, c[0x0][0x2e0] ;  /* 0x0000b8006c6c7a20 */ /* 0x000fe20000410000 */
[----:B------:R-:W-:Y:S01]  /*9260*/  F2FP.PACK_AB R31, R31, R102 ;  /* 0x000000661f1f723e */ /* 0x000fe200000000ff */
        /* <DEDUP_REMOVED lines=33> */
[----:B------:R-:W-:Y:S02]  /*9480*/  FMUL.FTZ R16, R133, c[0x0][0x2e0] ;  /* 0x0000b80085107a20 */ /* 0x000fe40000410000 */
        /* <DEDUP_REMOVED lines=10> */
[----:B------:R-:W-:Y:S02]  /*9530*/  FMUL.FTZ R14, R137, c[0x0][0x2e0] ;  /* 0x0000b800890e7a20 */ /* 0x000fe40000410000 */
        /* <DEDUP_REMOVED lines=64> */
[----:B------:R-:W-:Y:S01]  /*9940*/  F2FP.PACK_AB R90, R91, R90 ;  /* 0x0000005a5b5a723e */ /* 0x000fe200000000ff */
[----:B------:R-:W-:Y:S01]  /*9950*/  UISETP.NE.AND UP0, UPT, UR27, -0x1, UPT ;  /* 0xffffffff1b00788c */ /* 0x000fe2000bf05270 */
[----:B------:R-:W-:Y:S01]  /*9960*/  F2FP.PACK_AB R5, R5, R154 ;  /* 0x0000009a0505723e */ /* 0x000fe200000000ff */
[----:B------:R-:W-:Y:S01]  /*9970*/  ULDC.64 UR12, c[0x0][0x3a0] ;  /* 0x0000e800000c7ab9 */ /* 0x000fe20000000a00 */
[----:B------:R-:W-:-:S02]  /*9980*/  F2FP.PACK_AB R2, R2, R156 ;  /* 0x0000009c0202723e */ /* 0x000fc400000000ff */
[----:B------:R-:W-:Y:S02]  /*9990*/  F2FP.PACK_AB R0, R0, R158 ;  /* 0x0000009e0000723e */ /* 0x000fe400000000ff */
[----:B------:R-:W-:Y:S02]  /*99a0*/  F2FP.PACK_AB R92, R93, R92 ;  /* 0x0000005c5d5c723e */ /* 0x000fe400000000ff */
[----:B------:R-:W-:Y:S02]  /*99b0*/  F2FP.PACK_AB R94, R95, R94 ;  /* 0x0000005e5f5e723e */ /* 0x000fe400000000ff */
[----:B------:R-:W-:Y:S01]  /*99c0*/  PLOP3.LUT P0, PT, PT, PT, UP0, 0x80, 0x0 ;  /* 0x000000000000781c */ /* 0x000fe20003f0f008 */
[----:B------:R-:W-:-:S04]  /*99d0*/  @UP0 UIADD3 UR6, UR21, UR27, URZ ;  /* 0x0000001b15060290 */ /* 0x000fc8000fffe03f */
[----:B------:R-:W-:-:S04]  /*99e0*/  @UP0 UIMAD.WIDE.U32 UR4, UR6, UR12, URZ ;  /* 0x0000000c060402a5 */ /* 0x000fc8000f8e003f */
[----:B------:R-:W-:-:S03]  /*99f0*/  @UP0 UIMAD UR15, UR6, UR13, UR5 ;  /* 0x0000000d060f02a4 */ /* 0x000fc6000f8e0205 */
[----:B------:R-:W-:Y:S01]  /*9a00*/  @UP0 UMOV UR14, UR4 ;  /* 0x00000004000e0c82 */ /* 0x000fe20008000000 */
[----:B--2---:R1:W-:Y:S04]  /*9a10*/  STS [R178], R28 ;  /* 0x0000001cb2007388 */ /* 0x0043e80000000800 */
[----:B---3--:R1:W-:Y:S04]  /*9a20*/  STS [R180], R27 ;  /* 0x0000001bb4007388 */ /* 0x0083e80000000800 */
[----:B------:R1:W-:Y:S04]  /*9a30*/  STS [R252+0x2000], R30 ;  /* 0x0020001efc007388 */ /* 0x0003e80000000800 */
[----:B------:R1:W-:Y:S04]  /*9a40*/  STS [R252+0x2400], R29 ;  /* 0x0024001dfc007388 */ /* 0x0003e80000000800 */
[----:B------:R1:W-:Y:S04]  /*9a50*/  STS [R178+0x2000], R26 ;  /* 0x0020001ab2007388 */ /* 0x0003e80000000800 */
[----:B------:R1:W-:Y:S04]  /*9a60*/  STS [R178+0x2400], R25 ;  /* 0x00240019b2007388 */ /* 0x0003e80000000800 */
[----:B----4-:R1:W-:Y:S04]  /*9a70*/  STS [R177], R24 ;  /* 0x00000018b1007388 */ /* 0x0103e80000000800 */
        /* <DEDUP_REMOVED lines=56> */
[----:B------:R-:W-:Y:S02]  /*9e00*/  USHF.R.S32.HI UR4, URZ, 0x1f, UR21 ;  /* 0x0000001f3f047899 */ /* 0x000fe40008011415 */
[----:B------:R-:W-:-:S02]  /*9e10*/  ULDC.64 UR6, c[0x0][0x3a0] ;  /* 0x0000e80000067ab9 */ /* 0x000fc40000000a00 */
[----:B------:R-:W-:Y:S02]  /*9e20*/  UIMAD UR8, UR4, UR6, URZ ;  /* 0x00000006040872a4 */ /* 0x000fe4000f8e023f */
[----:B------:R-:W-:Y:S02]  /*9e30*/  UIMAD.WIDE.U32 UR4, UR21, UR6, URZ ;  /* 0x00000006150472a5 */ /* 0x000fe4000f8e003f */
[----:B------:R-:W-:Y:S02]  /*9e40*/  UIMAD UR7, UR21, UR7, UR8 ;  /* 0x00000007150772a4 */ /* 0x000fe4000f8e0208 */
[----:B------:R-:W-:Y:S02]  /*9e50*/  USHF.R.S32.HI UR14, URZ, 0x1f, UR34 ;  /* 0x0000001f3f0e7899 */ /* 0x000fe40008011422 */
[----:B------:R-:W-:Y:S02]  /*9e60*/  UIADD3 UR5, UR5, UR7, URZ ;  /* 0x0000000705057290 */ /* 0x000fe4000fffe03f */
[----:B------:R-:W-:-:S02]  /*9e70*/  ULDC.64 UR12, c[0x0][0x388] ;  /* 0x0000e200000c7ab9 */ /* 0x000fc40000000a00 */
[----:B------:R-:W-:Y:S02]  /*9e80*/  UIMAD UR6, UR14, UR12, URZ ;  /* 0x0000000c0e0672a4 */ /* 0x000fe4000f8e023f */
[----:B------:R-:W-:Y:S02]  /*9e90*/  UIMAD.WIDE.U32 UR4, UR34, UR12, UR4 ;  /* 0x0000000c220472a5 */ /* 0x000fe4000f8e0004 */
[----:B------:R-:W-:-:S04]  /*9ea0*/  UIMAD UR6, UR34, UR13, UR6 ;  /* 0x0000000d220672a4 */ /* 0x000fc8000f8e0206 */
[----:B------:R-:W-:Y:S02]  /*9eb0*/  UIADD3 UR15, UR5, UR6, URZ ;  /* 0x00000006050f7290 */ /* 0x000fe4000fffe03f */
[----:B------:R-:W-:Y:S02]  /*9ec0*/  UMOV UR14, UR4 ;  /* 0x00000004000e7c82 */ /* 0x000fe40008000000 */
.L_x_441:
        /* <DEDUP_REMOVED lines=11> */
[----:B------:R-:W-:-:S02]  /*9f80*/  USHF.R.S32.HI UR16, URZ, 0x1f, UR34 ;  /* 0x0000001f3f107899 */ /* 0x000fc40008011422 */
[----:B------:R-:W-:Y:S02]  /*9f90*/  UIADD3 UR5, UR5, UR7, URZ ;  /* 0x0000000705057290 */ /* 0x000fe4000fffe03f */
[----:B------:R-:W-:Y:S02]  /*9fa0*/  ULDC.64 UR12, c[0x0][0x390] ;  /* 0x0000e400000c7ab9 */ /* 0x000fe40000000a00 */
[----:B------:R-:W-:Y:S02]  /*9fb0*/  UIMAD UR6, UR16, UR12, URZ ;  /* 0x0000000c100672a4 */ /* 0x000fe4000f8e023f */
[----:B------:R-:W-:Y:S02]  /*9fc0*/  UIMAD.WIDE.U32 UR4, UR34, UR12, UR4 ;  /* 0x0000000c220472a5 */ /* 0x000fe4000f8e0004 */
[----:B------:R-:W-:-:S04]  /*9fd0*/  UIMAD UR6, UR34, UR13, UR6 ;  /* 0x0000000d220672a4 */ /* 0x000fc8000f8e0206 */
[----:B------:R-:W-:Y:S02]  /*9fe0*/  UIADD3 UR13, UR5, UR6, URZ ;  /* 0x00000006050d7290 */ /* 0x000fe4000fffe03f */
[----:B------:R-:W-:Y:S02]  /*9ff0*/  UMOV UR12, UR4 ;  /* 0x00000004000c7c82 */ /* 0x000fe40008000000 */
.L_x_442:
[----:B------:R-:W-:Y:S01]  /*a000*/  BAR.SYNC.DEFER_BLOCKING 0x0 ;  /* 0x0000000000007b1d */ /* 0x000fe20000010000 */
[----:B-1----:R-:W-:Y:S01]  /*a010*/  IMAD.SHL.U32 R4, R247, 0x2, RZ ;  /* 0x00000002f7047824 */ /* 0x002fe200078e00ff */
[----:B------:R-:W-:Y:S01]  /*a020*/  USHF.L.U32 UR5, UR20, 0x7, URZ ;  /* 0x0000000714057899 */ /* 0x000fe2000800063f */
[--C-:B------:R-:W-:Y:S01]  /*a030*/  SHF.R.S32.HI R9, RZ, 0x1f, R236.reuse ;  /* 0x0000001fff097819 */ /* 0x100fe200000114ec */
[----:B------:R-:W-:Y:S02]  /*a040*/  IMAD.MOV.U32 R8, RZ, RZ, R236 ;  /* 0x000000ffff087224 */ /* 0x000fe400078e00ec */
        /* <DEDUP_REMOVED lines=8> */
[----:B------:R-:W-:Y:S01]  /*a0d0*/  IADD3 R2, P0, R2, UR14, RZ ;  /* 0x0000000e02027c10 */ /* 0x000fe2000ff1e0ff */
[----:B------:R-:W-:Y:S02]  /*a0e0*/  ULDC.64 UR6, c[0x0][0x3b8] ;  /* 0x0000ee0000067ab9 */ /* 0x000fe40000000a00 */
[----:B------:R-:W-:Y:S01]  /*a0f0*/  UIMAD UR6, UR61, UR6, URZ ;  /* 0x000000063d0672a4 */ /* 0x000fe2000f8e023f */
[----:B------:R-:W-:Y:S01]  /*a100*/  IMAD.U32 R5, RZ, RZ, UR4 ;  /* 0x00000004ff057e24 */ /* 0x000fe2000f8e00ff */
[----:B------:R-:W-:Y:S01]  /*a110*/  UIMAD UR4, UR20, -0x80, UR9 ;  /* 0xffffff80140478a4 */ /* 0x000fe2000f8e0209 */
[----:B------:R2:W3:Y:S01]  /*a120*/  LDS.128 R24, [R4+0xd000] ;  /* 0x00d0000004187984 */ /* 0x0004e20000000c00 */
[----:B------:R-:W-:Y:S02]  /*a130*/  UIMAD UR6, UR36, UR7, UR6 ;  /* 0x00000007240672a4 */ /* 0x000fe4000f8e0206 */
[----:B------:R-:W-:Y:S01]  /*a140*/  IADD3.X R3, R3, UR15, R5, P0, !PT ;  /* 0x0000000f03037c10 */ /* 0x000fe200087fe405 */
[----:B------:R-:W-:Y:S01]  /*a150*/  IMAD.U32 R5, RZ, RZ, UR36 ;  /* 0x00000024ff057e24 */ /* 0x000fe2000f8e00ff */
[----:B------:R2:W4:Y:S01]  /*a160*/  LDS.128 R32, [R4+0xe000] ;  /* 0x00e0000004207984 */ /* 0x0005220000000c00 */
[----:B-1----:R-:W-:-:S02]  /*a170*/  SHF.R.S32.HI R0, RZ, 0x1f, R6 ;  /* 0x0000001fff007819 */ /* 0x002fc40000011406 */
[----:B------:R-:W-:Y:S01]  /*a180*/  IMAD.WIDE.U32 R2, R5, c[0x0][0x3b8], R2 ;  /* 0x0000ee0005027a25 */ /* 0x000fe200078e0002 */
[----:B------:R2:W1:Y:S01]  /*a190*/  LDS.128 R40, [R4+0xf000] ;  /* 0x00f0000004287984 */ /* 0x0004620000000c00 */
[----:B------:R-:W-:-:S03]  /*a1a0*/  LEA.HI R0, R0, R6, RZ, 0x3 ;  /* 0x0000000600007211 */ /* 0x000fc600078f18ff */
        /* <DEDUP_REMOVED lines=30> */
.L_x_444:
[----:B---34-:R-:W-:Y:S05]  /*a390*/  BSYNC B0 ;  /* 0x0000000000007941 */ /* 0x018fea0003800000 */
.L_x_443:
        /* <DEDUP_REMOVED lines=18> */
.L_x_446:
[----:B------:R-:W-:Y:S05]  /*a4c0*/  BSYNC B0 ;  /* 0x0000000000007941 */ /* 0x000fea0003800000 */
.L_x_445:
        /* <DEDUP_REMOVED lines=18> */
.L_x_448:
[----:B------:R-:W-:Y:S05]  /*a5f0*/  BSYNC B0 ;  /* 0x0000000000007941 */ /* 0x000fea0003800000 */
.L_x_447:
        /* <DEDUP_REMOVED lines=18> */
.L_x_450:
[----:B------:R-:W-:Y:S05]  /*a720*/  BSYNC B0 ;  /* 0x0000000000007941 */ /* 0x000fea0003800000 */
.L_x_449:
        /* <DEDUP_REMOVED lines=27> */
.L_x_452:
[----:B------:R-:W-:Y:S05]  /*a8e0*/  BSYNC B0 ;  /* 0x0000000000007941 */ /* 0x000fea0003800000 */
.L_x_451:
        /* <DEDUP_REMOVED lines=16> */
.L_x_454:
[----:B------:R-:W-:Y:S05]  /*a9f0*/  BSYNC B0 ;  /* 0x0000000000007941 */ /* 0x000fea0003800000 */
.L_x_453:
        /* <DEDUP_REMOVED lines=16> */
.L_x_456:
[----:B------:R-:W-:Y:S05]  /*ab00*/  BSYNC B0 ;  /* 0x0000000000007941 */ /* 0x000fea0003800000 */
.L_x_455:
        /* <DEDUP_REMOVED lines=12> */
[----:B------:R1:W-:Y:S04]  /*abd0*/  @!P1 STG.E.128 [R2.64], R72 ;  /* 0x0000004802009986 */ /* 0x0003e8000c101d0a */
[----:B------:R1:W-:Y:S02]  /*abe0*/  @!P0 STG.E.128 [R2.64+0x80], R68 ;  /* 0x0000804402008986 */ /* 0x0003e4000c101d0a */
.L_x_409:
[----:B------:R-:W-:Y:S05]  /*abf0*/  BSYNC B1 ;  /* 0x0000000000017941 */ /* 0x000fea0003800000 */
.L_x_387:
        /* <DEDUP_REMOVED lines=11> */
.L_x_457:
[----:B------:R-:W-:Y:S05]  /*acb0*/  EXIT ;  /* 0x000000000000794d */ /* 0x000fea0003800000 */
.L_x_459:
        /* <DEDUP_REMOVED lines=12> */
.L_x_2055:


//--------------------- .text._ZN5flash44flash_bwd_dq_dk_dv_loop_seqk_parallel_kernelI23Flash_bwd_kernel_traitsILi128ELi64ELi128ELi8ELi2ELi4ELi2ELb0ELb0EN7cutlass6half_tE19Flash_kernel_traitsILi128ELi64ELi128ELi8ES3_EELb0ELb0ELb0ELb0ELb1ELb1ELb0EEEvNS_16Flash_bwd_paramsE --------------------------
	.section	.text._ZN5flash44flash_bwd_dq_dk_dv_loop_seqk_parallel_kernelI23Flash_bwd_kernel_traitsILi128ELi64ELi128ELi8ELi2ELi4ELi2ELb0ELb0EN7cutlass6half_tE19Flash_kernel_traitsILi128ELi64ELi128ELi8ES3_EELb0ELb0ELb0ELb0ELb1ELb1ELb0EEEvNS_16Flash_bwd_paramsE,"ax",@progbits
	.sectioninfo	@"SHI_REGISTERS=255"
	.align	128
        .global         _ZN5flash44flash_bwd_dq_dk_dv_loop_seqk_parallel_kernelI23Flash_bwd_kernel_traitsILi128ELi64ELi128ELi8ELi2ELi4ELi2ELb0ELb0EN7cutlass6half_tE19Flash_kernel_traitsILi128ELi64ELi128ELi8ES3_EELb0ELb0ELb0ELb0ELb1ELb1ELb0EEEvNS_16Flash_bwd_paramsE
        .type           _ZN5flash44flash_bwd_dq_dk_dv_loop_seqk_parallel_kernelI23Flash_bwd_kernel_traitsILi128ELi64ELi128ELi8ELi2ELi4ELi2ELb0ELb0EN7cutlass6half_tE19Flash_kernel_traitsILi128ELi64ELi128ELi8ES3_EELb0ELb0ELb0ELb0ELb1ELb1ELb0EEEvNS_16Flash_bwd_paramsE,@function
        .size           _ZN5flash44flash_bwd_dq_dk_dv_loop_seqk_parallel_kernelI23Flash_bwd_kernel_traitsILi128ELi64ELi128ELi8ELi2ELi4ELi2ELb0ELb0EN7cutlass6half_tE19Flash_kernel_traitsILi128ELi64ELi128ELi8ES3_EELb0ELb0ELb0ELb0ELb1ELb1ELb0EEEvNS_16Flash_bwd_paramsE,(.L_x_2056 - _ZN5flash44flash_bwd_dq_dk_dv_loop_seqk_parallel_kernelI23Flash_bwd_kernel_traitsILi128ELi64ELi128ELi8ELi2ELi4ELi2ELb0ELb0EN7cutlass6half_tE19Flash_kernel_traitsILi128ELi64ELi128ELi8ES3_EELb0ELb0ELb0ELb0ELb1ELb1ELb0EEEvNS_16Flash_bwd_paramsE)
        .other          _ZN5flash44flash_bwd_dq_dk_dv_loop_seqk_parallel_kernelI23Flash_bwd_kernel_traitsILi128ELi64ELi128ELi8ELi2ELi4ELi2ELb0ELb0EN7cutlass6half_tE19Flash_kernel_traitsILi128ELi64ELi128ELi8ES3_EELb0ELb0ELb0ELb0ELb1ELb1ELb0EEEvNS_16Flash_bwd_paramsE,@"STO_CUDA_ENTRY STV_DEFAULT"
_ZN5flash44flash_bwd_dq_dk_dv_loop_seqk_parallel_kernelI23Flash_bwd_kernel_traitsILi128ELi64ELi128ELi8ELi2ELi4ELi2ELb0ELb0EN7cutlass6half_tE19Flash_kernel_traitsILi128ELi64ELi128ELi8ES3_EELb0ELb0ELb0ELb0ELb1ELb1ELb0EEEvNS_16Flash_bwd_paramsE:
.text._ZN5flash44flash_bwd_dq_dk_dv_loop_seqk_parallel_kernelI23Flash_bwd_kernel_traitsILi128ELi64ELi128ELi8ELi2ELi4ELi2ELb0ELb0EN7cutlass6half_tE19Flash_kernel_traitsILi128ELi64ELi128ELi8ES3_EELb0ELb0ELb0ELb0ELb1ELb1ELb0EEEvNS_16Flash_bwd_paramsE:
        /* <DEDUP_REMOVED lines=12> */
[----:B------:R-:W-:Y:S01]  /*00c0*/  IMAD.MOV.U32 R237, RZ, RZ, -0x10 ;  /* 0xfffffff0ffed7424 */ /* 0x000fe200078e00ff */
[----:B------:R-:W-:Y:S02]  /*00d0*/  ULDC UR32, c[0x0][0x22c] ;  /* 0x00008b0000207ab9 */ /* 0x000fe40000000800 */
[----:B------:R-:W-:Y:S02]  /*00e0*/  ULDC UR20, c[0x0][0x1c0] ;  /* 0x0000700000147ab9 */ /* 0x000fe40000000800 */
[----:B------:R-:W-:Y:S02]  /*00f0*/  UIMAD UR23, UR32, UR20, URZ ;  /* 0x00000014201772a4 */ /* 0x000fe4000f8e023f */
[----:B------:R-:W-:Y:S02]  /*0100*/  UMOV UR4, 0x80 ;  /* 0x0000008000047882 */ /* 0x000fe40000000000 */
[----:B------:R-:W-:-:S02]  /*0110*/  ULDC UR5, c[0x0][0x210] ;  /* 0x0000840000057ab9 */ /* 0x000fc40000000800 */
[----:B------:R-:W-:Y:S02]  /*0120*/  ULDC UR25, c[0x0][0x234] ;  /* 0x00008d0000197ab9 */ /* 0x000fe40000000800 */
[----:B------:R-:W-:Y:S02]  /*0130*/  ULDC UR24, c[0x0][0x224] ;  /* 0x0000890000187ab9 */ /* 0x000fe40000000800 */
[----:B------:R-:W-:Y:S02]  /*0140*/  UIMAD UR25, UR4, UR5, UR25 ;  /* 0x00000005041972a4 */ /* 0x000fe4000f8e0219 */
[----:B------:R-:W-:Y:S02]  /*0150*/  UIADD3 UR24, UR4, UR24, URZ ;  /* 0x0000001804187290 */ /* 0x000fe4000fffe03f */
[----:B------:R-:W-:Y:S02]  /*0160*/  USHF.R.S32.HI UR4, URZ, 0x1f, UR32 ;  /* 0x0000001f3f047899 */ /* 0x000fe40008011420 */
[----:B------:R-:W-:Y:S01]  /*0170*/  USHF.L.U32 UR22, UR23, 0x6, URZ ;  /* 0x0000000617167899 */ /* 0x000fe2000800063f */
[----:B-1----:R-:W-:Y:S01]  /*0180*/  SHF.R.S32.HI R3, RZ, 0x1f, R7 ;  /* 0x0000001fff037819 */ /* 0x002fe20000011407 */
[----:B------:R-:W-:-:S02]  /*0190*/  UIMAD.WIDE.U32 UR32, UR32, UR20, URZ ;  /* 0x00000014202072a5 */ /* 0x000fc4000f8e003f */
[----:B------:R-:W-:Y:S01]  /*01a0*/  ULDC.64 UR34, c[0x0][0x118] ;  /* 0x0000460000227ab9 */ /* 0x000fe20000000a00 */
[CC--:B------:R-:W-:Y:S01]  /*01b0*/  LEA.HI R2, R3.reuse, R7.reuse, RZ, 0x2 ;  /* 0x0000000703027211 */ /* 0x0c0fe200078f10ff */
[----:B------:R-:W-:Y:S01]  /*01c0*/  ULDC UR15, c[0x0][0x1c0] ;  /* 0x00007000000f7ab9 */ /* 0x000fe20000000800 */
[CC--:B------:R-:W-:Y:S01]  /*01d0*/  LEA.HI R0, R3.reuse, R7.reuse, RZ, 0x5 ;  /* 0x0000000703007211 */ /* 0x0c0fe200078f28ff */
[----:B------:R-:W-:Y:S01]  /*01e0*/  ULDC UR14, c[0x0][0x224] ;  /* 0x00008900000e7ab9 */ /* 0x000fe20000000800 */
[CC--:B------:R-:W-:Y:S01]  /*01f0*/  LEA.HI R215, R3.reuse, R7.reuse, RZ, 0x3 ;  /* 0x0000000703d77211 */ /* 0x0c0fe200078f18ff */
[----:B------:R-:W-:Y:S01]  /*0200*/  UMOV UR17, 0x4 ;  /* 0x0000000400117882 */ /* 0x000fe20000000000 */
[CC--:B------:R-:W-:Y:S01]  /*0210*/  LEA.HI R13, R3.reuse, R7.reuse, RZ, 0x6 ;  /* 0x00000007030d7211 */ /* 0x0c0fe200078f30ff */
[----:B------:R-:W-:Y:S01]  /*0220*/  ULDC.64 UR30, c[0x0][0x200] ;  /* 0x00008000001e7ab9 */ /* 0x000fe20000000a00 */
[CC--:B------:R-:W-:Y:S01]  /*0230*/  LEA.HI R4, R3.reuse, R7.reuse, RZ, 0x4 ;  /* 0x0000000703047211 */ /* 0x0c0fe200078f20ff */
[----:B------:R-:W-:Y:S01]  /*0240*/  ULDC.64 UR28, c[0x0][0x3c8] ;  /* 0x0000f200001c7ab9 */ /* 0x000fe20000000a00 */
[----:B------:R-:W-:Y:S01]  /*0250*/  LEA.HI R16, R3, R7, RZ, 0x7 ;  /* 0x0000000703107211 */ /* 0x000fe200078f38ff */
[----:B------:R-:W-:Y:S01]  /*0260*/  ULDC UR13, c[0x0][0x224] ;  /* 0x00008900000d7ab9 */ /* 0x000fe20000000800 */
[----:B------:R-:W-:Y:S01]  /*0270*/  LOP3.LUT R3, R2, 0x7ffffffc, RZ, 0xc0, !PT ;  /* 0x7ffffffc02037812 */ /* 0x000fe200078ec0ff */
[----:B------:R-:W-:Y:S01]  /*0280*/  ULDC UR12, c[0x0][0x22c] ;  /* 0x00008b00000c7ab9 */ /* 0x000fe20000000800 */
[----:B------:R-:W-:Y:S01]  /*0290*/  LOP3.LUT R5, R0, 0xffffffe0, RZ, 0xc0, !PT ;  /* 0xffffffe000057812 */ /* 0x000fe200078ec0ff */
[----:B------:R-:W-:Y:S01]  /*02a0*/  UMOV UR19, 0x6 ;  /* 0x0000000600137882 */ /* 0x000fe20000000000 */
[----:B------:R-:W-:Y:S01]  /*02b0*/  LOP3.LUT R6, R215, 0xfffffff8, RZ, 0xc0, !PT ;  /* 0xfffffff8d7067812 */ /* 0x000fe200078ec0ff */
[C---:B------:R-:W-:Y:S01]  /*02c0*/  IMAD.IADD R14, R7.reuse, 0x1, -R3 ;  /* 0x00000001070e7824 */ /* 0x040fe200078e0a03 */
[----:B------:R-:W-:Y:S01]  /*02d0*/  LOP3.LUT R10, R4, 0xfffffff0, RZ, 0xc0, !PT ;  /* 0xfffffff0040a7812 */ /* 0x000fe200078ec0ff */
[C---:B------:R-:W-:Y:S01]  /*02e0*/  IMAD.IADD R11, R7.reuse, 0x1, -R5 ;  /* 0x00000001070b7824 */ /* 0x040fe200078e0a05 */
[----:B------:R-:W-:Y:S01]  /*02f0*/  SHF.R.S32.HI R3, RZ, 0x5, R0 ;  /* 0x00000005ff037819 */ /* 0x000fe20000011400 */
[C---:B------:R-:W-:Y:S01]  /*0300*/  IMAD.IADD R6, R7.reuse, 0x1, -R6 ;  /* 0x0000000107067824 */ /* 0x040fe200078e0a06 */
[----:B------:R-:W-:Y:S01]  /*0310*/  SHF.R.S32.HI R5, RZ, 0x1f, R0 ;  /* 0x0000001fff057819 */ /* 0x000fe20000011400 */
[----:B------:R-:W-:Y:S01]  /*0320*/  IMAD.IADD R10, R7, 0x1, -R10 ;  /* 0x00000001070a7824 */ /* 0x000fe200078e0a0a */
[-C--:B------:R-:W-:Y:S01]  /*0330*/  LEA.HI R8, R0, R3.reuse, RZ, 0x1 ;  /* 0x0000000300087211 */ /* 0x080fe200078f08ff */
[----:B------:R-:W-:Y:S01]  /*0340*/  IMAD.SHL.U32 R18, R6, 0x8, RZ ;  /* 0x0000000806127824 */ /* 0x000fe200078e00ff */
[--C-:B------:R-:W-:Y:S01]  /*0350*/  SHF.R.S32.HI R9, RZ, 0x2, R2.reuse ;  /* 0x00000002ff097819 */ /* 0x100fe20000011402 */
[----:B------:R-:W-:Y:S01]  /*0360*/  UMOV UR18, 0xffffc000 ;  /* 0xffffc00000127882 */ /* 0x000fe20000000000 */
[----:B------:R-:W-:Y:S01]  /*0370*/  SHF.R.S32.HI R7, RZ, 0x1f, R2 ;  /* 0x0000001fff077819 */ /* 0x000fe20000011402 */
[----:B------:R-:W-:Y:S01]  /*0380*/  UIMAD UR20, UR4, UR20, URZ ;  /* 0x00000014041472a4 */ /* 0x000fe2000f8e023f */
[----:B------:R-:W-:Y:S01]  /*0390*/  LEA.HI R0, R5, R3, RZ, 0x2 ;  /* 0x0000000305007211 */ /* 0x000fe200078f10ff */
[----:B------:R-:W-:Y:S01]  /*03a0*/  STL [R1+0x28], R18 ;  /* 0x0000281201007387 */ /* 0x000fe20000100800 */
[----:B------:R-:W-:Y:S01]  /*03b0*/  SHF.R.S32.HI R2, RZ, 0x4, R4 ;  /* 0x00000004ff027819 */ /* 0x000fe20000011404 */
[----:B------:R-:W-:Y:S01]  /*03c0*/  USHF.R.S32.HI UR21, URZ, 0x1f, UR22 ;  /* 0x0000001f3f157899 */ /* 0x000fe20008011416 */
[----:B------:R-:W-:Y:S01]  /*03d0*/  LOP3.LUT R8, R8, 0xfffffffe, RZ, 0xc0, !PT ;  /* 0xfffffffe08087812 */ /* 0x000fe200078ec0ff */
[----:B------:R-:W-:Y:S01]  /*03e0*/  UMOV UR16, 0x6 ;  /* 0x0000000600107882 */ /* 0x000fe20000000000 */
[----:B------:R-:W-:-:S02]  /*03f0*/  LOP3.LUT R5, R0, 0xfffffffc, RZ, 0xc0, !PT ;  /* 0xfffffffc00057812 */ /* 0x000fc400078ec0ff */
[----:B------:R-:W-:Y:S01]  /*0400*/  LEA.HI R0, R4, R2, RZ, 0x1 ;  /* 0x0000000204007211 */ /* 0x000fe200078f08ff */
[----:B------:R-:W-:Y:S01]  /*0410*/  IMAD.IADD R12, R3, 0x1, -R8 ;  /* 0x00000001030c7824 */ /* 0x000fe200078e0a08 */
[----:B------:R-:W-:Y:S01]  /*0420*/  LEA.HI R7, R7, R9, RZ, 0x3 ;  /* 0x0000000907077211 */ /* 0x000fe200078f18ff */
[----:B------:R-:W-:Y:S01]  /*0430*/  IMAD.IADD R8, R3, 0x1, -R5 ;  /* 0x0000000103087824 */ /* 0x000fe200078e0a05 */
[----:B------:R-:W-:Y:S02]  /*0440*/  LOP3.LUT R0, R0, 0xfffffffe, RZ, 0xc0, !PT ;  /* 0xfffffffe00007812 */ /* 0x000fe400078ec0ff */
[----:B------:R-:W-:Y:S02]  /*0450*/  SHF.R.S32.HI R5, RZ, 0x3, R215 ;  /* 0x00000003ff057819 */ /* 0x000fe400000114d7 */
[----:B------:R-:W-:Y:S01]  /*0460*/  LOP3.LUT R4, R7, 0xfffffff8, RZ, 0xc0, !PT ;  /* 0xfffffff807047812 */ /* 0x000fe200078ec0ff */
[----:B------:R-:W-:Y:S01]  /*0470*/  IMAD.IADD R7, R2, 0x1, -R0 ;  /* 0x0000000102077824 */ /* 0x000fe200078e0a00 */
[----:B------:R-:W-:Y:S01]  /*0480*/  SHF.R.S32.HI R3, RZ, 0x1f, R11 ;  /* 0x0000001fff037819 */ /* 0x000fe2000001140b */
[----:B------:R-:W-:Y:S01]  /*0490*/  IMAD.SHL.U32 R0, R5, 0x40, RZ ;  /* 0x0000004005007824 */ /* 0x000fe200078e00ff */
[----:B------:R-:W-:Y:S01]  /*04a0*/  LOP3.LUT P4, RZ, R6, 0x2, RZ, 0xc0, !PT ;  /* 0x0000000206ff7812 */ /* 0x000fe2000788c0ff */
[----:B------:R-:W-:Y:S01]  /*04b0*/  IMAD.IADD R9, R9, 0x1, -R4 ;  /* 0x0000000109097824 */ /* 0x000fe200078e0a04 */
[----:B------:R-:W-:-:S02]  /*04c0*/  LEA.HI R15, R3, R11, RZ, 0x2 ;  /* 0x0000000b030f7211 */ /* 0x000fc400078f10ff */
[----:B------:R-:W-:Y:S02]  /*04d0*/  LOP3.LUT R0, R0, 0x1c0, RZ, 0xc0, !PT ;  /* 0x000001c000007812 */ /* 0x000fe400078ec0ff */
[----:B------:R-:W-:Y:S02]  /*04e0*/  SHF.R.S32.HI R4, RZ, 0x1f, R10 ;  /* 0x0000001fff047819 */ /* 0x000fe4000001140a */
[----:B------:R-:W-:Y:S02]  /*04f0*/  SHF.R.U32.HI R3, RZ, 0x3, R0 ;  /* 0x00000003ff037819 */ /* 0x000fe40000011600 */
[----:B------:R-:W-:Y:S01]  /*0500*/  LOP3.LUT R2, R0, 0x38, R18, 0xf8, !PT ;  /* 0x0000003800027812 */ /* 0x000fe200078ef812 */
[----:B------:R-:W-:Y:S01]  /*0510*/  IMAD.SHL.U32 R0, R6, 0x40, RZ ;  /* 0x0000004006007824 */ /* 0x000fe200078e00ff */
[----:B------:R-:W-:Y:S02]  /*0520*/  LEA.HI R11, R4, R10, RZ, 0x3 ;  /* 0x0000000a040b7211 */ /* 0x000fe400078f18ff */
[----:B------:R-:W-:Y:S01]  /*0530*/  LOP3.LUT R5, R2, R3, RZ, 0x3c, !PT ;  /* 0x0000000302057212 */ /* 0x000fe200078e3cff */
[----:B------:R-:W-:Y:S01]  /*0540*/  IMAD.SHL.U32 R2, R8, 0x10, RZ ;  /* 0x0000001008027824 */ /* 0x000fe200078e00ff */
[----:B------:R-:W-:-:S02]  /*0550*/  LOP3.LUT R0, R0, 0x1c0, RZ, 0xc0, !PT ;  /* 0x000001c000007812 */ /* 0x000fc400078ec0ff */
[----:B------:R-:W-:Y:S02]  /*0560*/  LOP3.LUT R3, R9, 0x1, RZ, 0xc0, !PT ;  /* 0x0000000109037812 */ /* 0x000fe400078ec0ff */
[----:B------:R-:W-:Y:S02]  /*0570*/  LOP3.LUT R2, R0, 0x30, R2, 0xf8, !PT ;  /* 0x0000003000027812 */ /* 0x000fe400078ef802 */
[----:B------:R-:W-:Y:S02]  /*0580*/  ISETP.NE.U32.AND P0, PT, R3, 0x1, PT ;  /* 0x000000010300780c */ /* 0x000fe40003f05070 */
[----:B------:R-:W-:Y:S02]  /*0590*/  SHF.R.S32.HI R3, RZ, 0x6, R13 ;  /* 0x00000006ff037819 */ /* 0x000fe4000001140d */
[----:B------:R-:W-:Y:S02]  /*05a0*/  LOP3.LUT R4, R11, 0xfffffff8, RZ, 0xc0, !PT ;  /* 0xfffffff80b047812 */ /* 0x000fe400078ec0ff */
[----:B------:R-:W-:-:S02]  /*05b0*/  LOP3.LUT R13, R2, 0x8, R215, 0xf8, !PT ;  /* 0x00000008020d7812 */ /* 0x000fc400078ef8d7 */
[----:B------:R-:W-:Y:S01]  /*05c0*/  LOP3.LUT R215, R0, 0x8, R215, 0xf8, !PT ;  /* 0x0000000800d77812 */ /* 0x000fe200078ef8d7 */
[----:B------:R-:W-:Y:S01]  /*05d0*/  IMAD.IADD R17, R10, 0x1, -R4 ;  /* 0x000000010a117824 */ /* 0x000fe200078e0a04 */
[----:B------:R-:W-:Y:S01]  /*05e0*/  SHF.R.U32.HI R209, RZ, 0x3, R0 ;  /* 0x00000003ffd17819 */ /* 0x000fe20000011600 */
[C---:B------:R-:W-:Y:S01]  /*05f0*/  IMAD.SHL.U32 R0, R7.reuse, 0x20, RZ ;  /* 0x0000002007007824 */ /* 0x040fe200078e00ff */
[----:B------:R-:W-:Y:S01]  /*0600*/  LOP3.LUT P3, RZ, R6, 0x4, RZ, 0xc0, !PT ;  /* 0x0000000406ff7812 */ /* 0x000fe2000786c0ff */
[----:B------:R-:W-:Y:S01]  /*0610*/  IMAD.SHL.U32 R6, R7, 0x200, RZ ;  /* 0x0000020007067824 */ /* 0x000fe200078e00ff */
[----:B------:R-:W-:Y:S01]  /*0620*/  LOP3.LUT R215, R215, R209, RZ, 0x3c, !PT ;  /* 0x000000d1d7d77212 */ /* 0x000fe200078e3cff */
[C---:B------:R-:W-:Y:S01]  /*0630*/  IMAD.SHL.U32 R4, R3.reuse, 0x8, RZ ;  /* 0x0000000803047824 */ /* 0x040fe200078e00ff */
[----:B------:R-:W-:Y:S01]  /*0640*/  LOP3.LUT R0, R0, 0x20, RZ, 0xc0, !PT ;  /* 0x0000002000007812 */ /* 0x000fe200078ec0ff */
[----:B------:R-:W-:Y:S01]  /*0650*/  IMAD R2, R3, 0x800, R6 ;  /* 0x0000080003027824 */ /* 0x000fe200078e0206 */
[C---:B------:R-:W-:Y:S01]  /*0660*/  R2P PR, R9.reuse, 0x6 ;  /* 0x0000000609007804 */ /* 0x040fe20000000000 */
[----:B------:R-:W-:Y:S01]  /*0670*/  STL [R1+0x1c], R17 ;  /* 0x00001c1101007387 */ /* 0x000fe20000100800 */
[----:B------:R-:W-:Y:S01]  /*0680*/  LOP3.LUT R208, R0, 0x18, R4, 0xf8, !PT ;  /* 0x0000001800d07812 */ /* 0x000fe200078ef804 */
[----:B------:R-:W-:Y:S01]  /*0690*/  IMAD.IADD R215, R2, 0x1, R215 ;  /* 0x0000000102d77824 */ /* 0x000fe200078e02d7 */
[----:B------:R-:W-:Y:S01]  /*06a0*/  SHF.R.S32.HI R0, RZ, 0x7, R16 ;  /* 0x00000007ff007819 */ /* 0x000fe20000011410 */
[----:B------:R-:W-:Y:S01]  /*06b0*/  IMAD.SHL.U32 R2, R14, 0x2, RZ ;  /* 0x000000020e027824 */ /* 0x000fe200078e00ff */
[----:B------:R-:W-:Y:S01]  /*06c0*/  LOP3.LUT R209, R6, R13, R209, 0xf6, !PT ;  /* 0x0000000d06d17212 */ /* 0x000fe200078ef6d1 */
[----:B------:R-:W-:Y:S01]  /*06d0*/  IMAD.SHL.U32 R4, R9, 0x40, RZ ;  /* 0x0000004009047824 */ /* 0x000fe200078e00ff */
[----:B------:R-:W-:Y:S01]  /*06e0*/  SEL R237, R237, 0x10, !P0 ;  /* 0x00000010eded7807 */ /* 0x000fe20004000000 */
[----:B------:R-:W-:-:S02]  /*06f0*/  IMAD R9, R8, 0x400, R2 ;  /* 0x0000040008097824 */ /* 0x000fc400078e0202 */
[C---:B------:R-:W-:Y:S02]  /*0700*/  IMAD R8, R0.reuse, 0x1000, R2 ;  /* 0x0000100000087824 */ /* 0x040fe400078e0202 */
[----:B------:R-:W-:Y:S01]  /*0710*/  IMAD.SHL.U32 R2, R0, 0x8, RZ ;  /* 0x0000000800027824 */ /* 0x000fe200078e00ff */
[----:B------:R-:W-:Y:S01]  /*0720*/  LOP3.LUT R0, R4, 0x1c0, RZ, 0xc0, !PT ;  /* 0x000001c004007812 */ /* 0x000fe200078ec0ff */
[C---:B------:R-:W-:Y:S02]  /*0730*/  IMAD R4, R3.reuse, 0x200, R5 ;  /* 0x0000020003047824 */ /* 0x040fe400078e0205 */
[----:B------:R-:W-:Y:S01]  /*0740*/  IMAD.SHL.U32 R5, R3, 0x20, RZ ;  /* 0x0000002003057824 */ /* 0x000fe200078e00ff */
[----:B------:R-:W-:Y:S01]  /*0750*/  LOP3.LUT R2, R2, 0x8, RZ, 0xc0, !PT ;  /* 0x0000000802027812 */ /* 0x000fe200078ec0ff */
[----:B------:R-:W-:Y:S01]  /*0760*/  IMAD.SHL.U32 R215, R215, 0x2, RZ ;  /* 0x00000002d7d77824 */ /* 0x000fe200078e00ff */
[----:B------:R1:W-:Y:S01]  /*0770*/  STL [R1], R4 ;  /* 0x0000000401007387 */ /* 0x0003e20000100800 */
[----:B------:R-:W-:Y:S01]  /*0780*/  SHF.R.U32.HI R3, RZ, 0x3, R0 ;  /* 0x00000003ff037819 */ /* 0x000fe20000011600 */
[----:B------:R-:W-:Y:S01]  /*0790*/  IMAD.SHL.U32 R209, R209, 0x2, RZ ;  /* 0x00000002d1d17824 */ /* 0x000fe200078e00ff */
[----:B------:R-:W-:Y:S01]  /*07a0*/  LOP3.LUT R5, R0, 0x20, R5, 0xf8, !PT ;  /* 0x0000002000057812 */ /* 0x000fe200078ef805 */
[----:B-1----:R-:W-:-:S05]  /*07b0*/  IMAD.SHL.U32 R4, R7, 0x10, RZ ;  /* 0x0000001007047824 */ /* 0x002fca00078e00ff */
[----:B------:R-:W-:Y:S02]  /*07c0*/  LOP3.LUT R10, R2, 0x10, R4, 0xf8, !PT ;  /* 0x00000010020a7812 */ /* 0x000fe400078ef804 */
[----:B------:R-:W-:Y:S01]  /*07d0*/  LOP3.LUT R2, R3, R0, R2, 0x1e, !PT ;  /* 0x0000000003027212 */ /* 0x000fe200078e1e02 */
[----:B------:R-:W-:Y:S01]  /*07e0*/  IMAD R0, R12, 0x400, R8 ;  /* 0x000004000c007824 */ /* 0x000fe200078e0208 */
[----:B------:R-:W-:Y:S02]  /*07f0*/  LOP3.LUT R3, R5, R3, RZ, 0x3c, !PT ;  /* 0x0000000305037212 */ /* 0x000fe400078e3cff */
[----:B------:R-:W-:Y:S01]  /*0800*/  SHF.R.S32.HI R5, RZ, 0x2, R15 ;  /* 0x00000002ff057819 */ /* 0x000fe2000001140f */
[----:B------:R-:W-:Y:S02]  /*0810*/  IMAD.IADD R9, R9, 0x1, R2 ;  /* 0x0000000109097824 */ /* 0x000fe400078e0202 */
[----:B------:R-:W-:Y:S02]  /*0820*/  IMAD.IADD R231, R3, 0x1, R0 ;  /* 0x0000000103e77824 */ /* 0x000fe400078e0200 */
[----:B------:R-:W-:-:S02]  /*0830*/  IMAD.SHL.U32 R3, R17, 0x40, RZ ;  /* 0x0000004011037824 */ /* 0x000fc400078e00ff */
[----:B------:R-:W-:Y:S02]  /*0840*/  IMAD.SHL.U32 R2, R7, 0x8, RZ ;  /* 0x0000000807027824 */ /* 0x000fe400078e00ff */
[----:B------:R-:W-:Y:S01]  /*0850*/  IMAD.SHL.U32 R0, R11, 0x40, RZ ;  /* 0x000000400b007824 */ /* 0x000fe200078e00ff */
[----:B------:R-:W-:Y:S01]  /*0860*/  LOP3.LUT R3, R3, 0x1c0, RZ, 0xc0, !PT ;  /* 0x000001c003037812 */ /* 0x000fe200078ec0ff */
[----:B------:R-:W-:Y:S02]  /*0870*/  IMAD R6, R12, 0x10, R5 ;  /* 0x000000100c067824 */ /* 0x000fe400078e0205 */
[----:B------:R-:W-:Y:S01]  /*0880*/  IMAD.SHL.U32 R231, R231, 0x2, RZ ;  /* 0x00000002e7e77824 */ /* 0x000fe200078e00ff */
[----:B------:R-:W-:Y:S02]  /*0890*/  LOP3.LUT R2, R3, 0x8, R2, 0xf8, !PT ;  /* 0x0000000803027812 */ /* 0x000fe400078ef802 */
[----:B------:R-:W-:Y:S01]  /*08a0*/  SHF.R.U32.HI R4, RZ, 0x3, R3 ;  /* 0x00000003ff047819 */ /* 0x000fe20000011603 */
[----:B------:R1:W-:Y:S01]  /*08b0*/  STL [R1+0x30], R6 ;  /* 0x0000300601007387 */ /* 0x0003e20000100800 */
[----:B------:R-:W-:Y:S01]  /*08c0*/  LOP3.LUT R0, R0, 0xfffffe00, RZ, 0xc0, !PT ;  /* 0xfffffe0000007812 */ /* 0x000fe200078ec0ff */
[----:B------:R-:W-:Y:S01]  /*08d0*/  IMAD.IADD R238, R231, 0x1, R237 ;  /* 0x00000001e7ee7824 */ /* 0x000fe200078e02ed */
[----:B------:R-:W-:-:S02]  /*08e0*/  LOP3.LUT R220, R2, R4, RZ, 0x3c, !PT ;  /* 0x0000000402dc7212 */ /* 0x000fc400078e3cff */
[--C-:B------:R-:W-:Y:S01]  /*08f0*/  LOP3.LUT R2, R4, R10, R3.reuse, 0x1e, !PT ;  /* 0x0000000a04027212 */ /* 0x100fe200078e1e03 */
[----:B------:R-:W-:Y:S01]  /*0900*/  IMAD R5, R12, 0x400, R0 ;  /* 0x000004000c057824 */ /* 0x000fe200078e0200 */
[----:B------:R-:W-:Y:S01]  /*0910*/  LOP3.LUT R208, R4, R208, R3, 0x1e, !PT ;  /* 0x000000d004d07212 */ /* 0x000fe200078e1e03 */
[----:B------:R-:W-:Y:S01]  /*0920*/  IMAD.MOV.U32 R3, RZ, RZ, 0x20 ;  /* 0x00000020ff037424 */ /* 0x000fe200078e00ff */
[-C--:B------:R-:W-:Y:S01]  /*0930*/  LOP3.LUT R219, R2, R0.reuse, RZ, 0xfc, !PT ;  /* 0x0000000002db7212 */ /* 0x080fe200078efcff */
[----:B------:R-:W-:Y:S01]  /*0940*/  IMAD.MOV.U32 R4, RZ, RZ, 0x40 ;  /* 0x00000040ff047424 */ /* 0x000fe200078e00ff */
[----:B------:R-:W-:Y:S01]  /*0950*/  LOP3.LUT R208, R208, R0, RZ, 0xfc, !PT ;  /* 0x00000000d0d07212 */ /* 0x000fe200078efcff */
[----:B------:R-:W-:Y:S01]  /*0960*/  IMAD.IADD R220, R5, 0x1, R220 ;  /* 0x0000000105dc7824 */ /* 0x000fe200078e02dc */
[----:B------:R-:W-:Y:S02]  /*0970*/  IADD3 R0, R6, -0x40, RZ ;  /* 0xffffffc006007810 */ /* 0x000fe40007ffe0ff */
[----:B------:R-:W-:-:S02]  /*0980*/  SEL R216, R3, 0xffffffe0, !P4 ;  /* 0xffffffe003d87807 */ /* 0x000fc40006000000 */
[----:B------:R-:W-:Y:S02]  /*0990*/  SHF.R.S32.HI R2, RZ, 0x1f, R0 ;  /* 0x0000001fff027819 */ /* 0x000fe40000011400 */
[----:B------:R-:W-:Y:S01]  /*09a0*/  SEL R217, R4, 0xffffffc0, !P3 ;  /* 0xffffffc004d97807 */ /* 0x000fe20005800000 */
[----:B------:R-:W-:Y:S01]  /*09b0*/  IMAD.IADD R216, R215, 0x1, R216 ;  /* 0x00000001d7d87824 */ /* 0x000fe200078e02d8 */
[C---:B------:R-:W-:Y:S01]  /*09c0*/  SHF.L.U64.HI R2, R0.reuse, 0x2, R2 ;  /* 0x0000000200027819 */ /* 0x040fe20000010202 */
[----:B------:R-:W-:Y:S01]  /*09d0*/  IMAD.SHL.U32 R0, R0, 0x4, RZ ;  /* 0x0000000400007824 */ /* 0x000fe200078e00ff */
[----:B------:R-:W-:Y:S01]  /*09e0*/  SEL R3, R3, 0xffffffe0, !P1 ;  /* 0xffffffe003037807 */ /* 0x000fe20004800000 */
[----:B------:R-:W-:Y:S01]  /*09f0*/  IMAD.IADD R218, R215, 0x1, R217 ;  /* 0x00000001d7da7824 */ /* 0x000fe200078e02d9 */
[----:B-1----:R-:W-:Y:S01]  /*0a00*/  LEA R6, R9, 0xc000, 0x1 ;  /* 0x0000c00009067811 */ /* 0x002fe200078e08ff */
        /* <DEDUP_REMOVED lines=8> */
[----:B------:R-:W-:Y:S02]  /*0a90*/  IMAD.IADD R3, R5, 0x1, R4 ;  /* 0x0000000105037824 */ /* 0x000fe400078e0204 */
        /* <DEDUP_REMOVED lines=10> */
.L_x_468:
[----:B------:R-:W-:Y:S01]  /*0b40*/  ULDC.64 UR4, c[0x0][0x258] ;  /* 0x0000960000047ab9 */ /* 0x000fe20000000a00 */
[----:B------:R-:W-:Y:S01]  /*0b50*/  ISETP.NE.U32.AND P1, PT, RZ, c[0x0][0x250], PT ;  /* 0x00009400ff007a0c */ /* 0x000fe20003f25070 */
[----:B------:R-:W-:Y:S02]  /*0b60*/  UISETP.NE.U32.AND UP1, UPT, URZ, UR4, UPT ;  /* 0x000000043f00728c */ /* 0x000fe4000bf25070 */
[----:B------:R-:W-:Y:S01]  /*0b70*/  ULDC.64 UR6, c[0x0][0x258] ;  /* 0x0000960000067ab9 */ /* 0x000fe20000000a00 */
[----:B------:R-:W-:Y:S01]  /*0b80*/  ISETP.NE.AND.EX P1, PT, RZ, c[0x0][0x254], PT, P1 ;  /* 0x00009500ff007a0c */ /* 0x000fe20003f25310 */
[----:B------:R-:W-:-:S06]  /*0b90*/  UISETP.NE.AND.EX UP1, UPT, URZ, UR5, UPT, UP1 ;  /* 0x000000053f00728c */ /* 0x000fcc000bf25310 */
[----:B------:R-:W-:-:S05]  /*0ba0*/  PLOP3.LUT P0, PT, PT, PT, UP1, 0x80, 0x0 ;  /* 0x000000000000781c */ /* 0x000fca0003f0f018 */
[----:B------:R-:W-:Y:S01]  /*0bb0*/  @UP1 UMOV UR4, 0x4 ;  /* 0x0000000400041882 */ /* 0x000fe20000000000 */
[----:B-1----:R-:W1:Y:S01]  /*0bc0*/  @P1 S2R R5, SR_CTAID.Y ;  /* 0x0000000000051919 */ /* 0x002e620000002600 */
[----:B------:R-:W-:-:S06]  /*0bd0*/  @P1 IMAD.MOV.U32 R4, RZ, RZ, 0x4 ;  /* 0x00000004ff041424 */ /* 0x000fcc00078e00ff */
[----:B--2---:R-:W2:Y:S01]  /*0be0*/  @P0 S2R R0, SR_CTAID.Y ;  /* 0x0000000000000919 */ /* 0x004ea20000002600 */
[----:B-1----:R-:W-:-:S06]  /*0bf0*/  @P1 IMAD.WIDE R4, R5, R4, c[0x0][0x250] ;  /* 0x0000940005041625 */ /* 0x002fcc00078e0204 */
[----:B------:R-:W3:Y:S01]  /*0c00*/  @P1 LDG.E R4, [R4.64] ;  /* 0x0000002204041981 */ /* 0x000ee2000c1e1900 */
[----:B--2---:R-:W1:Y:S02]  /*0c10*/  @P0 R2UR UR5, R0 ;  /* 0x00000000000503c2 */ /* 0x004e6400000e0000 */
[----:B-1----:R-:W-:-:S06]  /*0c20*/  @UP1 UIMAD.WIDE UR4, UR5, UR4, UR6 ;  /* 0x00000004050412a5 */ /* 0x002fcc000f8e0206 */
[----:B------:R-:W-:Y:S02]  /*0c30*/  IMAD.U32 R2, RZ, RZ, UR4 ;  /* 0x00000004ff027e24 */ /* 0x000fe4000f8e00ff */
[----:B------:R-:W-:Y:S01]  /*0c40*/  IMAD.U32 R3, RZ, RZ, UR5 ;  /* 0x00000005ff037e24 */ /* 0x000fe2000f8e00ff */
[----:B------:R-:W-:Y:S02]  /*0c50*/  UMOV UR36, URZ ;  /* 0x0000003f00247c82 */ /* 0x000fe40008000000 */
[----:B------:R-:W-:Y:S02]  /*0c60*/  ULDC.64 UR4, c[0x0][0x268] ;  /* 0x00009a0000047ab9 */ /* 0x000fe40000000a00 */
[----:B------:R-:W2:Y:S01]  /*0c70*/  @P0 LDG.E R0, [R2.64] ;  /* 0x0000002202000981 */ /* 0x000ea2000c1e1900 */
[----:B------:R-:W-:-:S04]  /*0c80*/  @!UP1 UISETP.NE.U32.AND UP0, UPT, URZ, UR4, UPT ;  /* 0x000000043f00928c */ /* 0x000fc8000bf05070 */
[----:B------:R-:W-:-:S03]  /*0c90*/  @!UP1 UISETP.NE.AND.EX UP0, UPT, URZ, UR5, UPT, UP0 ;  /* 0x000000053f00928c */ /* 0x000fc6000bf05300 */
[----:B------:R-:W-:Y:S02]  /*0ca0*/  ULDC.64 UR4, c[0x0][0x218] ;  /* 0x0000860000047ab9 */ /* 0x000fe40000000a00 */
[----:B------:R-:W-:Y:S01]  /*0cb0*/  @!UP1 USEL UR5, URZ, UR5, !UP0 ;  /* 0x000000053f059287 */ /* 0x000fe2000c000000 */
[----:B---3--:R-:W1:Y:S08]  /*0cc0*/  @P1 R2UR UR36, R4 ;  /* 0x00000000042413c2 */ /* 0x008e7000000e0000 */
[----:B--2---:R-:W1:Y:S02]  /*0cd0*/  @P0 R2UR UR6, R0 ;  /* 0x00000000000603c2 */ /* 0x004e6400000e0000 */
[----:B-1----:R-:W-:-:S02]  /*0ce0*/  @UP1 UIADD3 UR7, UR6, -UR36, URZ ;  /* 0x8000002406071290 */ /* 0x002fc4000fffe03f */
[----:B------:R-:W-:Y:S02]  /*0cf0*/  USHF.L.U32 UR6, UR26, 0x7, URZ ;  /* 0x000000071a067899 */ /* 0x000fe4000800063f */
[----:B------:R-:W-:-:S04]  /*0d00*/  @!UP1 UIADD3 UR7, UR5, UR4, -UR36 ;  /* 0x0000000405079290 */ /* 0x000fc8000fffe824 */
[----:B------:R-:W-:-:S06]  /*0d10*/  UISETP.GE.AND UP0, UPT, UR6, UR7, UPT ;  /* 0x000000070600728c */ /* 0x000fcc000bf06270 */
[----:B------:R-:W-:-:S13]  /*0d20*/  PLOP3.LUT P0, PT, PT, PT, UP0, 0x80, 0x0 ;  /* 0x000000000000781c */ /* 0x000fda0003f0f008 */
[----:B-----5:R-:W-:Y:S05]  /*0d30*/  @P0 BRA `(.L_x_460) ;  /* 0x000061f000000947 */ /* 0x020fea0003800000 */
[----:B------:R-:W-:Y:S01]  /*0d40*/  IABS R4, c[0x0][0x1c8] ;  /* 0x0000720000047a13 */ /* 0x000fe20000000000 */
[----:B------:R-:W1:Y:S01]  /*0d50*/  S2R R5, SR_CTAID.Z ;  /* 0x0000000000057919 */ /* 0x000e620000002700 */
[----:B------:R-:W2:Y:S01]  /*0d60*/  S2UR UR37, SR_CTAID.Z ;  /* 0x00000000002579c3 */ /* 0x000ea20000002700 */
[----:B------:R-:W-:Y:S01]  /*0d70*/  ULDC UR41, c[0x0][0x1c8] ;  /* 0x0000720000297ab9 */ /* 0x000fe20000000800 */
[----:B------:R-:W3:Y:S01]  /*0d80*/  I2F.RP R2, R4 ;  /* 0x0000000400027306 */ /* 0x000ee20000209400 */
[----:B------:R-:W-:Y:S01]  /*0d90*/  ULDC UR39, c[0x0][0x214] ;  /* 0x0000850000277ab9 */ /* 0x000fe20000000800 */
[----:B------:R-:W-:Y:S01]  /*0da0*/  ISETP.NE.AND P2, PT, RZ, c[0x0][0x1c8], PT ;  /* 0x00007200ff007a0c */ /* 0x000fe20003f45270 */
[----:B------:R-:W-:Y:S02]  /*0db0*/  ULDC.U8 UR7, c[0x0][0x328] ;  /* 0x0000ca0000077ab9 */ /* 0x000fe40000000000 */
[----:B------:R-:W-:Y:S01]  /*0dc0*/  UIADD3 UR11, UR39, 0x3f, URZ ;  /* 0x0000003f270b7890 */ /* 0x000fe2000fffe03f */
[----:B------:R-:W4:Y:S01]  /*0dd0*/  S2UR UR38, SR_CTAID.Y ;  /* 0x00000000002679c3 */ /* 0x000f220000002600 */
[----:B------:R-:W-:-:S02]  /*0de0*/  ULDC.64 UR4, c[0x0][0x240] ;  /* 0x0000900000047ab9 */ /* 0x000fc40000000a00 */
[----:B------:R-:W-:Y:S02]  /*0df0*/  UISETP.NE.AND UP0, UPT, UR7, URZ, UPT ;  /* 0x0000003f0700728c */ /* 0x000fe4000bf05270 */
[----:B------:R-:W-:Y:S02]  /*0e00*/  UISETP.NE.U32.AND UP1, UPT, URZ, UR4, UPT ;  /* 0x000000043f00728c */ /* 0x000fe4000bf25070 */
[----:B------:R-:W-:Y:S02]  /*0e10*/  USHF.R.S32.HI UR45, URZ, 0x1f, UR11 ;  /* 0x0000001f3f2d7899 */ /* 0x000fe4000801140b */
[----:B------:R-:W-:Y:S01]  /*0e20*/  UISETP.NE.AND.EX UP1, UPT, URZ, UR5, UPT, UP1 ;  /* 0x000000053f00728c */ /* 0x000fe2000bf25310 */
[----:B---3--:R-:W3:Y:S01]  /*0e30*/  MUFU.RCP R2, R2 ;  /* 0x0000000200027308 */ /* 0x008ee20000001000 */
[----:B------:R-:W-:Y:S02]  /*0e40*/  ULEA.HI UR45, UR45, UR11, URZ, 0x6 ;  /* 0x0000000b2d2d7291 */ /* 0x000fe4000f8f303f */
[----:B------:R-:W-:Y:S01]  /*0e50*/  ULDC UR4, c[0x0][0x214] ;  /* 0x0000850000047ab9 */ /* 0x000fe20000000800 */
[----:B-1----:R-:W-:Y:S01]  /*0e60*/  IABS R5, R5 ;  /* 0x0000000500057213 */ /* 0x002fe20000000000 */
[----:B--2---:R-:W-:-:S02]  /*0e70*/  ULOP3.LUT UR41, UR37, UR41, URZ, 0x3c, !UPT ;  /* 0x0000002925297292 */ /* 0x004fc4000f8e3c3f */
[----:B------:R-:W-:Y:S02]  /*0e80*/  ULDC UR8, c[0x0][0x22c] ;  /* 0x00008b0000087ab9 */ /* 0x000fe40000000800 */
[----:B------:R-:W-:Y:S02]  /*0e90*/  ULDC UR5, c[0x0][0x1c0] ;  /* 0x0000700000057ab9 */ /* 0x000fe40000000800 */
[----:B------:R-:W-:Y:S01]  /*0ea0*/  ISETP.LE.AND P1, PT, RZ, UR41, PT ;  /* 0x00000029ff007c0c */ /* 0x000fe2000bf23270 */
[----:B------:R-:W-:Y:S02]  /*0eb0*/  UIMAD UR8, UR37, UR8, URZ ;  /* 0x00000008250872a4 */ /* 0x000fe4000f8e023f */
[----:B----4-:R-:W-:Y:S01]  /*0ec0*/  UIMAD.WIDE UR48, UR38, 0x80, URZ ;  /* 0x00000080263078a5 */ /* 0x010fe2000f8e023f */
[----:B---3--:R-:W-:Y:S01]  /*0ed0*/  IADD3 R2, R2, 0xffffffe, RZ ;  /* 0x0ffffffe02027810 */ /* 0x008fe20007ffe0ff */
[----:B------:R-:W-:Y:S02]  /*0ee0*/  @UP0 UIMAD UR7, UR38, UR4, URZ ;  /* 0x00000004260702a4 */ /* 0x000fe4000f8e023f */
[----:B------:R-:W-:Y:S01]  /*0ef0*/  USEL UR46, UR48, URZ, UP1 ;  /* 0x0000003f302e7287 */ /* 0x000fe20008800000 */
[----:B------:R-:W1:Y:S01]  /*0f00*/  F2I.FTZ.U32.TRUNC.NTZ R3, R2 ;  /* 0x0000000200037305 */ /* 0x000e62000021f000 */
[----:B------:R-:W-:-:S02]  /*0f10*/  ULOP3.LUT UR48, UR45, 0xffffffc0, URZ, 0xc0, !UPT ;  /* 0xffffffc02d307892 */ /* 0x000fc4000f8ec03f */
[----:B------:R-:W-:Y:S02]  /*0f20*/  @!UP0 UIMAD UR5, UR38, UR5, UR37 ;  /* 0x00000005260582a4 */ /* 0x000fe4000f8e0225 */
[----:B------:R-:W-:Y:S02]  /*0f30*/  UIADD3 UR48, UR48, -0x40, URZ ;  /* 0xffffffc030307890 */ /* 0x000fe4000fffe03f */
[----:B------:R-:W-:Y:S02]  /*0f40*/  ULDC.U8 UR10, c[0x0][0x3d0] ;  /* 0x0000f400000a7ab9 */ /* 0x000fe40000000000 */
[----:B------:R-:W-:Y:S02]  /*0f50*/  ULDC UR42, c[0x0][0x234] ;  /* 0x00008d00002a7ab9 */ /* 0x000fe40000000800 */
[----:B------:R-:W-:Y:S02]  /*0f60*/  ULDC UR47, c[0x0][0x1c0] ;  /* 0x00007000002f7ab9 */ /* 0x000fe40000000800 */
[----:B------:R-:W-:-:S02]  /*0f70*/  USEL UR43, UR49, URZ, UP1 ;  /* 0x0000003f312b7287 */ /* 0x000fc40008800000 */
[----:B------:R-:W-:Y:S01]  /*0f80*/  @UP0 UIMAD UR42, UR37, UR42, UR7 ;  /* 0x0000002a252a02a4 */ /* 0x000fe2000f8e0207 */
[--C-:B-1----:R-:W-:Y:S01]  /*0f90*/  IMAD.MOV R0, RZ, RZ, -R3.reuse ;  /* 0x000000ffff007224 */ /* 0x102fe200078e0a03 */
[----:B------:R-:W-:Y:S01]  /*0fa0*/  USHF.R.S32.HI UR9, URZ, 0x1f, UR36 ;  /* 0x0000001f3f097899 */ /* 0x000fe20008011424 */
[----:B------:R-:W-:Y:S01]  /*0fb0*/  IMAD.MOV.U32 R2, RZ, RZ, RZ ;  /* 0x000000ffff027224 */ /* 0x000fe200078e00ff */
[----:B------:R-:W-:Y:S01]  /*0fc0*/  USHF.R.S32.HI UR27, URZ, 0x1f, UR6 ;  /* 0x0000001f3f1b7899 */ /* 0x000fe20008011406 */
[----:B------:R-:W-:Y:S01]  /*0fd0*/  IMAD R0, R0, R4, RZ ;  /* 0x0000000400007224 */ /* 0x000fe200078e02ff */
[----:B------:R-:W-:Y:S02]  /*0fe0*/  USHF.R.S32.HI UR44, URZ, 0x1f, UR38 ;  /* 0x0000001f3f2c7899 */ /* 0x000fe40008011426 */
[----:B------:R-:W-:Y:S01]  /*0ff0*/  USHF.R.S32.HI UR40, URZ, 0x1f, UR37 ;  /* 0x0000001f3f287899 */ /* 0x000fe20008011425 */
[----:B------:R-:W-:Y:S01]  /*1000*/  IMAD.HI.U32 R0, R3, R0, R2 ;  /* 0x0000000003007227 */ /* 0x000fe200078e0002 */
[----:B------:R-:W-:-:S02]  /*1010*/  USHF.R.S32.HI UR47, URZ, 0x1f, UR47 ;  /* 0x0000001f3f2f7899 */ /* 0x000fc4000801142f */
[----:B------:R-:W-:Y:S01]  /*1020*/  USHF.R.S32.HI UR50, URZ, 0x1f, UR8 ;  /* 0x0000001f3f327899 */ /* 0x000fe20008011408 */
[----:B------:R-:W-:Y:S01]  /*1030*/  IMAD.MOV.U32 R3, RZ, RZ, R5 ;  /* 0x000000ffff037224 */ /* 0x000fe200078e0005 */
[----:B------:R-:W-:Y:S02]  /*1040*/  @!UP0 UIMAD UR42, UR5, UR4, URZ ;  /* 0x00000004052a82a4 */ /* 0x000fe4000f8e023f */
[----:B------:R-:W-:Y:S01]  /*1050*/  USHF.R.S32.HI UR49, URZ, 0x1f, UR48 ;  /* 0x0000001f3f317899 */ /* 0x000fe20008011430 */
[----:B------:R-:W-:-:S04]  /*1060*/  IMAD.HI.U32 R0, R0, R3, RZ ;  /* 0x0000000300007227 */ /* 0x000fc800078e00ff */
[----:B------:R-:W-:-:S04]  /*1070*/  IMAD.MOV R2, RZ, RZ, -R0 ;  /* 0x000000ffff027224 */ /* 0x000fc800078e0a00 */
[C---:B------:R-:W-:Y:S02]  /*1080*/  IMAD R2, R4.reuse, R2, R3 ;  /* 0x0000000204027224 */ /* 0x040fe400078e0203 */
[----:B------:R-:W1:Y:S03]  /*1090*/  S2R R3, SR_CTAID.X ;  /* 0x0000000000037919 */ /* 0x000e660000002500 */
[----:B------:R-:W-:-:S13]  /*10a0*/  ISETP.GT.U32.AND P3, PT, R4, R2, PT ;  /* 0x000000020400720c */ /* 0x000fda0003f64070 */
[----:B------:R-:W-:Y:S01]  /*10b0*/  @!P3 IMAD.IADD R2, R2, 0x1, -R4 ;  /* 0x000000010202b824 */ /* 0x000fe200078e0a04 */
[----:B------:R-:W-:Y:S02]  /*10c0*/  @!P3 IADD3 R0, R0, 0x1, RZ ;  /* 0x000000010000b810 */ /* 0x000fe40007ffe0ff */
[----:B------:R-:W-:Y:S02]  /*10d0*/  ISETP.NE.AND P3, PT, RZ, UR10, PT ;  /* 0x0000000aff007c0c */ /* 0x000fe4000bf65270 */
[----:B------:R-:W-:Y:S01]  /*10e0*/  ISETP.GE.U32.AND P0, PT, R2, R4, PT ;  /* 0x000000040200720c */ /* 0x000fe20003f06070 */
[----:B-1----:R-:W-:-:S04]  /*10f0*/  IMAD.WIDE.U32 R10, R3, c[0x0][0x3d8], RZ ;  /* 0x0000f600030a7a25 */ /* 0x002fc800078e00ff */
[----:B------:R-:W-:Y:S01]  /*1100*/  IMAD R2, R3, c[0x0][0x3dc], R11 ;  /* 0x0000f70003027a24 */ /* 0x000fe200078e020b */
[----:B------:R-:W-:-:S04]  /*1110*/  SEL R10, R10, RZ, P3 ;  /* 0x000000ff0a0a7207 */ /* 0x000fc80001800000 */
[----:B------:R-:W-:-:S03]  /*1120*/  SEL R19, R2, RZ, P3 ;  /* 0x000000ff02137207 */ /* 0x000fc60001800000 */
[----:B------:R-:W-:Y:S02]  /*1130*/  @P0 IADD3 R0, R0, 0x1, RZ ;  /* 0x0000000100000810 */ /* 0x000fe40007ffe0ff */
[----:B------:R-:W-:-:S03]  /*1140*/  PLOP3.LUT P0, PT, PT, PT, UP0, 0x80, 0x0 ;  /* 0x000000000000781c */ /* 0x000fc60003f0f008 */
[----:B------:R-:W-:Y:S01]  /*1150*/  @!P1 IMAD.MOV R0, RZ, RZ, -R0 ;  /* 0x000000ffff009224 */ /* 0x000fe200078e0a00 */
[----:B------:R-:W-:-:S04]  /*1160*/  @!P2 LOP3.LUT R0, RZ, c[0x0][0x1c8], RZ, 0x33, !PT ;  /* 0x00007200ff00aa12 */ /* 0x000fc800078e33ff */
[----:B------:R-:W-:-:S05]  /*1170*/  SHF.R.S32.HI R18, RZ, 0x1f, R0 ;  /* 0x0000001fff127819 */ /* 0x000fca0000011400 */
[----:B------:R-:W-:Y:S05]  /*1180*/  @!P0 BRA `(.L_x_461) ;  /* 0x0000003000008947 */ /* 0x000fea0003800000 */
[----:B------:R-:W-:-:S04]  /*1190*/  UIMAD UR41, UR24, UR38, URZ ;  /* 0x00000026182972a4 */ /* 0x000fc8000f8e023f */
[----:B------:R-:W-:Y:S01]  /*11a0*/  UIMAD UR41, UR25, UR37, UR41 ;  /* 0x00000025192972a4 */ /* 0x000fe2000f8e0229 */
[----:B------:R-:W-:Y:S05]  /*11b0*/  BRA `(.L_x_462) ;  /* 0x0000002000007947 */ /* 0x000fea0003800000 */
.L_x_461:
[----:B------:R-:W-:-:S04]  /*11c0*/  UIMAD UR41, UR38, UR15, UR37 ;  /* 0x0000000f262972a4 */ /* 0x000fc8000f8e0225 */
[----:B------:R-:W-:Y:S02]  /*11d0*/  UIMAD UR41, UR41, UR14, URZ ;  /* 0x0000000e292972a4 */ /* 0x000fe4000f8e023f */
.L_x_462:
[----:B------:R-:W2:Y:S04]  /*11e0*/  LDL.64 R2, [R1+0x28] ;  /* 0x0000280001027983 */ /* 0x000ea80000100a00 */
[----:B------:R1:W2:Y:S01]  /*11f0*/  LDL.64 R14, [R1+0x28] ;  /* 0x00002800010e7983 */ /* 0x0002a20000100a00 */
[----:B------:R-:W-:Y:S01]  /*1200*/  UIADD3 UR36, UP0, UR6, UR36, URZ ;  /* 0x0000002406247290 */ /* 0x000fe2000ff1e03f */
[----:B------:R-:W-:Y:S01]  /*1210*/  IMAD.U32 R16, RZ, RZ, UR8 ;  /* 0x00000008ff107e24 */ /* 0x000fe2000f8e00ff */
[----:B------:R-:W-:Y:S01]  /*1220*/  ULDC.64 UR10, c[0x0][0x198] ;  /* 0x00006600000a7ab9 */ /* 0x000fe20000000a00 */
[----:B------:R-:W3:Y:S01]  /*1230*/  S2R R11, SR_TID.X ;  /* 0x00000000000b7919 */ /* 0x000ee20000002100 */
[----:B------:R-:W-:Y:S01]  /*1240*/  UIADD3.X UR27, UR9, UR27, URZ, UP0, !UPT ;  /* 0x0000001b091b7290 */ /* 0x000fe200087fe43f */
[----:B------:R-:W-:Y:S01]  /*1250*/  IMAD.U32 R17, RZ, RZ, UR50 ;  /* 0x00000032ff117e24 */ /* 0x000fe2000f8e00ff */
[----:B------:R-:W-:Y:S01]  /*1260*/  ULDC.64 UR4, c[0x0][0x368] ;  /* 0x0000da0000047ab9 */ /* 0x000fe20000000a00 */
[----:B------:R-:W4:Y:S01]  /*1270*/  S2R R21, SR_CTAID.Y ;  /* 0x0000000000157919 */ /* 0x000f220000002600 */
[----:B------:R-:W-:Y:S01]  /*1280*/  UIMAD UR9, UR27, UR10, URZ ;  /* 0x0000000a1b0972a4 */ /* 0x000fe2000f8e023f */
[----:B------:R-:W-:Y:S01]  /*1290*/  IMAD.U32 R4, RZ, RZ, UR36 ;  /* 0x00000024ff047e24 */ /* 0x000fe2000f8e00ff */
[----:B------:R-:W-:-:S02]  /*12a0*/  UIMAD UR4, UR44, UR4, URZ ;  /* 0x000000042c0472a4 */ /* 0x000fc4000f8e023f */
[----:B------:R-:W-:Y:S02]  /*12b0*/  UIMAD UR9, UR36, UR11, UR9 ;  /* 0x0000000b240972a4 */ /* 0x000fe4000f8e0209 */
[----:B------:R-:W-:Y:S02]  /*12c0*/  UIMAD UR5, UR38, UR5, UR4 ;  /* 0x00000005260572a4 */ /* 0x000fe4000f8e0204 */
[----:B------:R-:W-:Y:S02]  /*12d0*/  ULDC.64 UR6, c[0x0][0x1a0] ;  /* 0x0000680000067ab9 */ /* 0x000fe40000000a00 */
[----:B------:R-:W-:-:S04]  /*12e0*/  UIMAD UR4, UR27, UR6, URZ ;  /* 0x000000061b0472a4 */ /* 0x000fc8000f8e023f */
[----:B------:R-:W-:Y:S01]  /*12f0*/  UIMAD UR4, UR36, UR7, UR4 ;  /* 0x00000007240472a4 */ /* 0x000fe2000f8e0204 */
[----:B---3--:R-:W-:-:S04]  /*1300*/  SHF.R.S32.HI R12, RZ, 0x1f, R11 ;  /* 0x0000001fff0c7819 */ /* 0x008fc8000001140b */
[CC--:B------:R-:W-:Y:S02]  /*1310*/  LEA.HI R9, R12.reuse, R11.reuse, RZ, 0x5 ;  /* 0x0000000b0c097211 */ /* 0x0c0fe400078f28ff */
[----:B------:R-:W-:Y:S02]  /*1320*/  LEA.HI R12, R12, R11, RZ, 0x3 ;  /* 0x0000000b0c0c7211 */ /* 0x000fe400078f18ff */
[----:B------:R-:W-:Y:S02]  /*1330*/  LOP3.LUT R8, R9, 0xffffffe0, RZ, 0xc0, !PT ;  /* 0xffffffe009087812 */ /* 0x000fe400078ec0ff */
[----:B------:R-:W-:Y:S02]  /*1340*/  SHF.R.S32.HI R9, RZ, 0x5, R9 ;  /* 0x00000005ff097819 */ /* 0x000fe40000011409 */
[----:B------:R-:W-:Y:S01]  /*1350*/  SHF.R.S32.HI R12, RZ, 0x3, R12 ;  /* 0x00000003ff0c7819 */ /* 0x000fe2000001140c */
[----:B------:R-:W-:-:S03]  /*1360*/  IMAD.IADD R8, R11, 0x1, -R8 ;  /* 0x000000010b087824 */ /* 0x000fc600078e0a08 */
[----:B------:R-:W-:Y:S01]  /*1370*/  SHF.R.S32.HI R20, RZ, 0x1f, R12 ;  /* 0x0000001fff147819 */ /* 0x000fe2000001140c */
[----:B------:R-:W-:-:S05]  /*1380*/  IMAD R8, R9, UR23, R8 ;  /* 0x0000001709087c24 */ /* 0x000fca000f8e0208 */
[----:B------:R-:W-:Y:S02]  /*1390*/  IADD3 R16, P1, P0, R8, UR22, R16 ;  /* 0x0000001608107c10 */ /* 0x000fe4000f83e010 */
[----:B------:R-:W-:Y:S02]  /*13a0*/  SHF.R.S32.HI R9, RZ, 0x1f, R8 ;  /* 0x0000001fff097819 */ /* 0x000fe40000011408 */
[----:B------:R-:W-:Y:S02]  /*13b0*/  IADD3 R8, P2, R12, UR48, RZ ;  /* 0x000000300c087c10 */ /* 0x000fe4000ff5e0ff */
[----:B------:R-:W-:Y:S02]  /*13c0*/  IADD3.X R17, R9, UR21, R17, P1, P0 ;  /* 0x0000001509117c10 */ /* 0x000fe40008fe0411 */
[----:B------:R-:W-:Y:S02]  /*13d0*/  IADD3.X R9, R20, UR49, RZ, P2, !PT ;  /* 0x0000003114097c10 */ /* 0x000fe400097fe4ff */
[----:B------:R-:W-:-:S03]  /*13e0*/  IADD3 R16, P0, R16, R10, RZ ;  /* 0x0000000a10107210 */ /* 0x000fc60007f1e0ff */
[C---:B------:R-:W-:Y:S02]  /*13f0*/  IMAD R13, R9.reuse, c[0x0][0x190], RZ ;  /* 0x00006400090d7a24 */ /* 0x040fe400078e02ff */
[----:B------:R-:W-:-:S04]  /*1400*/  IMAD R9, R9, c[0x0][0x370], RZ ;  /* 0x0000dc0009097a24 */ /* 0x000fc800078e02ff */
[----:B------:R-:W-:Y:S01]  /*1410*/  IMAD R9, R8, c[0x0][0x374], R9 ;  /* 0x0000dd0008097a24 */ /* 0x000fe200078e0209 */
[----:B------:R-:W-:Y:S02]  /*1420*/  UIMAD UR47, UR47, UR12, UR20 ;  /* 0x0000000c2f2f72a4 */ /* 0x000fe4000f8e0214 */
[----:B------:R-:W-:Y:S01]  /*1430*/  ULEA.HI.SX32 UR45, UR45, 0xffffffff, 0x1a ;  /* 0xffffffff2d2d7891 */ /* 0x000fe2000f8fd23f */
[----:B------:R-:W-:Y:S01]  /*1440*/  @P3 BAR.SYNC.DEFER_BLOCKING 0x0 ;  /* 0x0000000000003b1d */ /* 0x000fe20000010000 */
[----:B--2---:R-:W-:Y:S02]  /*1450*/  IMAD.MOV.U32 R14, RZ, RZ, R2 ;  /* 0x000000ffff0e7224 */ /* 0x004fe400078e0002 */
[----:B------:R-:W-:-:S03]  /*1460*/  IMAD.U32 R2, RZ, RZ, UR36 ;  /* 0x00000024ff027e24 */ /* 0x000fc6000f8e00ff */
[----:B------:R-:W-:-:S05]  /*1470*/  SHF.R.S32.HI R15, RZ, 0x1f, R14 ;  /* 0x0000001fff0f7819 */ /* 0x000fca000001140e */
[----:B------:R2:W-:Y:S01]  /*1480*/  STL [R1+0x2c], R15 ;  /* 0x00002c0f01007387 */ /* 0x0005e20000100800 */
[----:B------:R-:W-:-:S03]  /*1490*/  IMAD.WIDE.U32 R4, R4, c[0x0][0x198], R14 ;  /* 0x0000660004047a25 */ /* 0x000fc600078e000e */
[----:B------:R-:W3:Y:S01]  /*14a0*/  LDL R22, [R1] ;  /* 0x0000000001167983 */ /* 0x000ee20000100800 */
[----:B----4-:R-:W-:Y:S01]  /*14b0*/  IMAD.WIDE.U32 R6, R21, c[0x0][0x368], R14 ;  /* 0x0000da0015067a25 */ /* 0x010fe200078e000e */
[----:B------:R-:W-:Y:S01]  /*14c0*/  IADD3 R5, R5, UR9, RZ ;  /* 0x0000000905057c10 */ /* 0x000fe2000fffe0ff */
[----:B------:R-:W-:Y:S02]  /*14d0*/  ULDC.64 UR8, c[0x0][0x180] ;  /* 0x0000600000087ab9 */ /* 0x000fe40000000a00 */
[----:B------:R-:W-:Y:S01]  /*14e0*/  UIMAD UR8, UR44, UR8, URZ ;  /* 0x000000082c0872a4 */ /* 0x000fe2000f8e023f */
[----:B------:R-:W-:Y:S01]  /*14f0*/  IADD3 R7, R7, UR5, RZ ;  /* 0x0000000507077c10 */ /* 0x000fe2000fffe0ff */
[----:B------:R-:W-:Y:S02]  /*1500*/  IMAD.WIDE.U32 R4, R21, c[0x0][0x180], R4 ;  /* 0x0000600015047a25 */ /* 0x000fe400078e0004 */
[----:B------:R-:W-:Y:S02]  /*1510*/  UIMAD UR8, UR38, UR9, UR8 ;  /* 0x00000009260872a4 */ /* 0x000fe4000f8e0208 */
[----:B------:R-:W-:-:S04]  /*1520*/  IMAD.WIDE.U32 R10, R8, c[0x0][0x370], R6 ;  /* 0x0000dc00080a7a25 */ /* 0x000fc800078e0006 */
[----:B------:R-:W-:Y:S01]  /*1530*/  IMAD.IADD R9, R11, 0x1, R9 ;  /* 0x000000010b097824 */ /* 0x000fe200078e0209 */
[----:B------:R-:W-:Y:S01]  /*1540*/  IADD3 R5, R5, UR8, RZ ;  /* 0x0000000805057c10 */ /* 0x000fe2000fffe0ff */
[----:B------:R-:W-:Y:S02]  /*1550*/  IMAD R11, R18, c[0x0][0x1b0], RZ ;  /* 0x00006c00120b7a24 */ /* 0x000fe400078e02ff */
[----:B------:R-:W-:Y:S02]  /*1560*/  IMAD R6, R8, c[0x0][0x194], R13 ;  /* 0x0000650008067a24 */ /* 0x000fe400078e020d */
[C---:B------:R-:W-:Y:S02]  /*1570*/  IMAD R13, R0.reuse, c[0x0][0x1b4], R11 ;  /* 0x00006d00000d7a24 */ /* 0x040fe400078e020b */
[----:B------:R-:W-:-:S04]  /*1580*/  IMAD.WIDE.U32 R4, R0, c[0x0][0x1b0], R4 ;  /* 0x00006c0000047a25 */ /* 0x000fc800078e0004 */
[----:B------:R-:W-:Y:S02]  /*1590*/  IMAD.IADD R5, R5, 0x1, R13 ;  /* 0x0000000105057824 */ /* 0x000fe400078e020d */
[----:B------:R-:W4:Y:S01]  /*15a0*/  LDL R13, [R1+0x30] ;  /* 0x00003000010d7983 */ /* 0x000f220000100800 */
[----:B------:R-:W-:-:S04]  /*15b0*/  IMAD.WIDE.U32 R2, R2, c[0x0][0x1a0], R14 ;  /* 0x0000680002027a25 */ /* 0x000fc800078e000e */
[----:B--2---:R-:W-:Y:S01]  /*15c0*/  IMAD.WIDE.U32 R14, R8, c[0x0][0x190], R14 ;  /* 0x00006400080e7a25 */ /* 0x004fe200078e000e */
[----:B------:R-:W-:Y:S01]  /*15d0*/  IADD3 R3, R3, UR4, RZ ;  /* 0x0000000403037c10 */ /* 0x000fe2000fffe0ff */
[----:B------:R-:W-:Y:S02]  /*15e0*/  ULDC.64 UR4, c[0x0][0x188] ;  /* 0x0000620000047ab9 */ /* 0x000fe40000000a00 */
[----:B------:R-:W-:Y:S01]  /*15f0*/  IMAD.IADD R7, R15, 0x1, R6 ;  /* 0x000000010f077824 */ /* 0x000fe200078e0206 */
[----:B------:R-:W-:Y:S01]  /*1600*/  UIMAD UR4, UR44, UR4, URZ ;  /* 0x000000042c0472a4 */ /* 0x000fe2000f8e023f */
[----:B------:R-:W2:Y:S01]  /*1610*/  S2R R15, SR_CTAID.Z ;  /* 0x00000000000f7919 */ /* 0x000ea20000002700 */
[----:B------:R-:W-:Y:S02]  /*1620*/  IMAD.WIDE.U32 R2, R21, c[0x0][0x188], R2 ;  /* 0x0000620015027a25 */ /* 0x000fe400078e0002 */
[----:B------:R-:W-:-:S06]  /*1630*/  UIMAD UR4, UR38, UR5, UR4 ;  /* 0x00000005260472a4 */ /* 0x000fcc000f8e0204 */
[----:B------:R-:W-:Y:S01]  /*1640*/  IADD3 R3, R3, UR4, RZ ;  /* 0x0000000403037c10 */ /* 0x000fe2000fffe0ff */
[----:B------:R-:W-:Y:S02]  /*1650*/  ULDC.64 UR4, c[0x0][0x378] ;  /* 0x0000de0000047ab9 */ /* 0x000fe40000000a00 */
[----:B------:R-:W-:Y:S01]  /*1660*/  UIMAD UR4, UR40, UR4, URZ ;  /* 0x00000004280472a4 */ /* 0x000fe2000f8e023f */
[----:B------:R-:W-:Y:S01]  /*1670*/  IMAD.MOV.U32 R8, RZ, RZ, R10 ;  /* 0x000000ffff087224 */ /* 0x000fe200078e000a */
[----:B------:R-:W-:Y:S02]  /*1680*/  UIMAD.WIDE UR50, UR38, UR13, UR48 ;  /* 0x0000000d263272a5 */ /* 0x000fe4000f8e0230 */
[----:B------:R-:W-:-:S03]  /*1690*/  UIMAD UR8, UR37, UR5, UR4 ;  /* 0x00000005250872a4 */ /* 0x000fc6000f8e0204 */
[----:B------:R-:W-:Y:S01]  /*16a0*/  ULDC.64 UR4, c[0x0][0x178] ;  /* 0x00005e0000047ab9 */ /* 0x000fe20000000a00 */
[----:B------:R-:W-:Y:S01]  /*16b0*/  IMAD.MOV.U32 R6, RZ, RZ, R14 ;  /* 0x000000ffff067224 */ /* 0x000fe200078e000e */
[----:B------:R-:W-:Y:S01]  /*16c0*/  UIADD3 UR46, UP0, UR50, UR46, URZ ;  /* 0x0000002e322e7290 */ /* 0x000fe2000ff1e03f */
[----:B------:R-:W-:Y:S01]  /*16d0*/  IMAD R10, R18, c[0x0][0x1b8], RZ ;  /* 0x00006e00120a7a24 */ /* 0x000fe200078e02ff */
[----:B------:R-:W-:Y:S01]  /*16e0*/  UIADD3 UR47, UR33, UR47, URZ ;  /* 0x0000002f212f7290 */ /* 0x000fe2000fffe03f */
[----:B--2---:R-:W-:Y:S01]  /*16f0*/  IMAD.WIDE.U32 R8, R15, c[0x0][0x378], R8 ;  /* 0x0000de000f087a25 */ /* 0x004fe200078e0008 */
[----:B------:R-:W-:Y:S02]  /*1700*/  UIMAD UR4, UR44, UR4, URZ ;  /* 0x000000042c0472a4 */ /* 0x000fe4000f8e023f */
[----:B------:R-:W-:Y:S01]  /*1710*/  UIADD3.X UR43, UR51, UR43, URZ, UP0, !UPT ;  /* 0x0000002b332b7290 */ /* 0x000fe200087fe43f */
[----:B------:R-:W-:Y:S01]  /*1720*/  IMAD.X R17, R17, 0x1, R19, P0 ;  /* 0x0000000111117824 */ /* 0x000fe200000e0613 */
[----:B------:R-:W-:Y:S01]  /*1730*/  UIMAD UR47, UR47, UR46, URZ ;  /* 0x0000002e2f2f72a4 */ /* 0x000fe2000f8e023f */
[----:B------:R-:W-:Y:S01]  /*1740*/  IMAD.U32 R18, RZ, RZ, UR32 ;  /* 0x00000020ff127e24 */ /* 0x000fe2000f8e00ff */
[----:B------:R-:W-:Y:S01]  /*1750*/  UIMAD UR38, UR38, UR5, UR4 ;  /* 0x00000005262672a4 */ /* 0x000fe2000f8e0204 */
[----:B------:R-:W-:Y:S01]  /*1760*/  IMAD R14, R0, c[0x0][0x1bc], R10 ;  /* 0x00006f00000e7a24 */ /* 0x000fe200078e020a */
[----:B------:R-:W-:Y:S01]  /*1770*/  LEA R234, P1, R8, c[0x0][0x330], 0x1 ;  /* 0x0000cc0008ea7a11 */ /* 0x000fe200078208ff */
[----:B------:R-:W-:Y:S01]  /*1780*/  IMAD.WIDE.U32 R2, R0, c[0x0][0x1b8], R2 ;  /* 0x00006e0000027a25 */ /* 0x000fe200078e0002 */
[----:B------:R-:W-:-:S03]  /*1790*/  IADD3 R0, R9, UR8, RZ ;  /* 0x0000000809007c10 */ /* 0x000fc6000fffe0ff */
[----:B------:R-:W-:Y:S01]  /*17a0*/  IMAD.WIDE.U32 R6, R21, c[0x0][0x178], R6 ;  /* 0x00005e0015067a25 */ /* 0x000fe200078e0006 */
[----:B------:R-:W-:Y:S02]  /*17b0*/  UIMAD UR43, UR43, UR32, UR47 ;  /* 0x000000202b2b72a4 */ /* 0x000fe4000f8e022f */
[----:B------:R-:W-:Y:S01]  /*17c0*/  ULDC.64 UR4, c[0x0][0x1a8] ;  /* 0x00006a0000047ab9 */ /* 0x000fe20000000a00 */
[----:B------:R-:W-:Y:S01]  /*17d0*/  IMAD.WIDE.U32 R10, R18, UR46, R16 ;  /* 0x0000002e120a7c25 */ /* 0x000fe2000f8e0010 */
[----:B------:R-:W-:Y:S01]  /*17e0*/  LEA.HI.X R235, R8, c[0x0][0x334], R0, 0x1, P1 ;  /* 0x0000cd0008eb7a11 */ /* 0x000fe200008f0c00 */
[----:B------:R-:W-:Y:S01]  /*17f0*/  UIMAD UR4, UR40, UR4, URZ ;  /* 0x00000004280472a4 */ /* 0x000fe2000f8e023f */
[----:B------:R-:W-:Y:S01]  /*1800*/  IADD3 R7, R7, UR38, RZ ;  /* 0x0000002607077c10 */ /* 0x000fe2000fffe0ff */
[----:B------:R-:W-:Y:S02]  /*1810*/  IMAD.IADD R3, R3, 0x1, R14 ;  /* 0x0000000103037824 */ /* 0x000fe400078e020e */
[----:B------:R-:W-:Y:S01]  /*1820*/  IMAD R0, R20, c[0x0][0x1a0], RZ ;  /* 0x0000680014007a24 */ /* 0x000fe200078e02ff */
[----:B------:R-:W-:Y:S01]  /*1830*/  ULEA.HI UR8, UR45, UR45, URZ, 0x1 ;  /* 0x0000002d2d087291 */ /* 0x000fe2000f8f083f */
[----:B------:R-:W-:Y:S01]  /*1840*/  IADD3 R9, R11, UR43, RZ ;  /* 0x0000002b0b097c10 */ /* 0x000fe2000fffe0ff */
[----:B------:R-:W-:Y:S01]  /*1850*/  UIMAD UR4, UR37, UR5, UR4 ;  /* 0x00000005250472a4 */ /* 0x000fe2000f8e0204 */
[----:B------:R-:W-:Y:S01]  /*1860*/  LEA R224, P0, R10, c[0x0][0x350], 0x2 ;  /* 0x0000d4000ae07a11 */ /* 0x000fe200078010ff */
[----:B------:R-:W-:-:S02]  /*1870*/  IMAD R8, R20, c[0x0][0x198], RZ ;  /* 0x0000660014087a24 */ /* 0x000fc400078e02ff */
[C---:B------:R-:W-:Y:S02]  /*1880*/  IMAD R0, R12.reuse, c[0x0][0x1a4], R0 ;  /* 0x000069000c007a24 */ /* 0x040fe400078e0200 */
[----:B------:R-:W-:Y:S01]  /*1890*/  IMAD.WIDE.U32 R2, R12, c[0x0][0x1a0], R2 ;  /* 0x000068000c027a25 */ /* 0x000fe200078e0002 */
[----:B------:R-:W-:-:S03]  /*18a0*/  ULOP3.LUT UR8, UR8, 0xfffffffe, URZ, 0xc0, !UPT ;  /* 0xfffffffe08087892 */ /* 0x000fc6000f8ec03f */
[----:B------:R-:W-:Y:S01]  /*18b0*/  IMAD.WIDE.U32 R6, R15, c[0x0][0x1a8], R6 ;  /* 0x00006a000f067a25 */ /* 0x000fe200078e0006 */
[----:B------:R-:W-:Y:S01]  /*18c0*/  LEA.HI.X R225, R10, c[0x0][0x354], R9, 0x2, P0 ;  /* 0x0000d5000ae17a11 */ /* 0x000fe200000f1409 */
[----:B------:R-:W-:Y:S02]  /*18d0*/  UIADD3 UR8, UR45, -UR8, URZ ;  /* 0x800000082d087290 */ /* 0x000fe4000fffe03f */
[----:B------:R-:W-:Y:S01]  /*18e0*/  IMAD R8, R12, c[0x0][0x19c], R8 ;  /* 0x000067000c087a24 */ /* 0x000fe200078e0208 */
[----:B------:R-:W-:Y:S01]  /*18f0*/  LEA R232, P2, R6, c[0x0][0x160], 0x1 ;  /* 0x0000580006e87a11 */ /* 0x000fe200078408ff */
[----:B------:R-:W-:-:S04]  /*1900*/  IMAD.WIDE.U32 R10, R12, c[0x0][0x198], R4 ;  /* 0x000066000c0a7a25 */ /* 0x000fc800078e0004 */
[----:B------:R-:W-:Y:S01]  /*1910*/  IMAD.IADD R3, R3, 0x1, R0 ;  /* 0x0000000103037824 */ /* 0x000fe200078e0200 */
[----:B------:R-:W-:Y:S01]  /*1920*/  IADD3 R0, R7, UR4, RZ ;  /* 0x0000000407007c10 */ /* 0x000fe2000fffe0ff */
[----:B------:R-:W-:Y:S01]  /*1930*/  IMAD.IADD R5, R11, 0x1, R8 ;  /* 0x000000010b057824 */ /* 0x000fe200078e0208 */
[----:B------:R-:W-:Y:S01]  /*1940*/  LEA R8, P0, R2, c[0x0][0x170], 0x1 ;  /* 0x00005c0002087a11 */ /* 0x000fe200078008ff */
[----:B------:R-:W-:Y:S01]  /*1950*/  UISETP.NE.AND UP0, UPT, UR8, 0x1, UPT ;  /* 0x000000010800788c */ /* 0x000fe2000bf05270 */
[----:B------:R-:W-:Y:S01]  /*1960*/  LEA.HI.X R233, R6, c[0x0][0x164], R0, 0x1, P2 ;  /* 0x0000590006e97a11 */ /* 0x000fe200010f0c00 */
[----:B------:R-:W-:Y:S01]  /*1970*/  IMAD.MOV.U32 R0, RZ, RZ, c[0x0][0x370] ;  /* 0x0000dc00ff007624 */ /* 0x000fe200078e00ff */
[----:B------:R-:W-:Y:S01]  /*1980*/  LEA.HI.X R9, R2, c[0x0][0x174], R3, 0x1, P0 ;  /* 0x00005d0002097a11 */ /* 0x000fe200000f0c03 */
[----:B------:R-:W-:Y:S01]  /*1990*/  IMAD.MOV.U32 R3, RZ, RZ, c[0x0][0x374] ;  /* 0x0000dd00ff037624 */ /* 0x000fe200078e00ff */
[----:B------:R-:W-:Y:S02]  /*19a0*/  LEA R4, P1, R10, c[0x0][0x168], 0x1 ;  /* 0x00005a000a047a11 */ /* 0x000fe400078208ff */
[----:B------:R-:W-:-:S02]  /*19b0*/  LEA R2, P2, R0, R234, 0x6 ;  /* 0x000000ea00027211 */ /* 0x000fc400078430ff */
[----:B------:R-:W-:Y:S01]  /*19c0*/  PLOP3.LUT P0, PT, PT, PT, UP0, 0x80, 0x0 ;  /* 0x000000000000781c */ /* 0x000fe20003f0f008 */
[----:B------:R-:W-:Y:S01]  /*19d0*/  IMAD.MOV.U32 R11, RZ, RZ, c[0x0][0x190] ;  /* 0x00006400ff0b7624 */ /* 0x000fe200078e00ff */
[----:B------:R-:W-:Y:S02]  /*19e0*/  LEA.HI.X R5, R10, c[0x0][0x16c], R5, 0x1, P1 ;  /* 0x00005b000a057a11 */ /* 0x000fe400008f0c05 */
[----:B------:R-:W-:Y:S01]  /*19f0*/  LEA.HI.X R3, R0, R235, R3, 0x6, P2 ;  /* 0x000000eb00037211 */ /* 0x000fe200010f3403 */
[----:B------:R-:W-:Y:S01]  /*1a00*/  IMAD.MOV.U32 R12, RZ, RZ, c[0x0][0x194] ;  /* 0x00006500ff0c7624 */ /* 0x000fe200078e00ff */
[----:B------:R-:W-:Y:S01]  /*1a10*/  LEA R6, P1, R11, R232, 0x6 ;  /* 0x000000e80b067211 */ /* 0x000fe200078230ff */
[----:B------:R-:W-:Y:S02]  /*1a20*/  USHF.L.U32 UR4, UR10, 0x6, URZ ;  /* 0x000000060a047899 */ /* 0x000fe4000800063f */
[----:B------:R-:W-:Y:S02]  /*1a30*/  USHF.L.U64.HI UR10, UR10, UR19, UR11 ;  /* 0x000000130a0a7299 */ /* 0x000fe4000801020b */
[----:B------:R-:W-:-:S02]  /*1a40*/  USHF.L.U32 UR5, UR6, 0x6, URZ ;  /* 0x0000000606057899 */ /* 0x000fc4000800063f */
[----:B------:R-:W-:Y:S02]  /*1a50*/  USHF.L.U64.HI UR6, UR6, UR19, UR7 ;  /* 0x0000001306067299 */ /* 0x000fe40008010207 */
[----:B------:R-:W-:Y:S02]  /*1a60*/  UISETP.GE.AND UP0, UPT, UR39, 0x1, UPT ;  /* 0x000000012700788c */ /* 0x000fe4000bf06270 */
[----:B------:R-:W-:Y:S02]  /*1a70*/  UIADD3 UR42, UR48, UR42, URZ ;  /* 0x0000002a302a7290 */ /* 0x000fe4000fffe03f */
[----:B------:R-:W-:Y:S01]  /*1a80*/  UIADD3 UR41, UR48, UR41, URZ ;  /* 0x0000002930297290 */ /* 0x000fe2000fffe03f */
[----:B------:R-:W-:Y:S01]  /*1a90*/  IMAD.U32 R19, RZ, RZ, UR33 ;  /* 0x00000021ff137e24 */ /* 0x000fe2000f8e00ff */
        /* <DEDUP_REMOVED lines=64> */
[C---:B---3--:R-:W-:Y:S01]  /*1ea0*/  IADD3 R7, R22.reuse, 0x2000, RZ ;  /* 0x0000200016077810 */ /* 0x048fe20007ffe0ff */
[----:B------:R-:W-:-:S03]  /*1eb0*/  IMAD.SHL.U32 R0, R22, 0x2, RZ ;  /* 0x0000000216007824 */ /* 0x000fc600078e00ff */
[----:B------:R-:W-:Y:S02]  /*1ec0*/  SEL R10, R7, R22, !P0 ;  /* 0x00000016070a7207 */ /* 0x000fe40004000000 */
[----:B------:R-:W-:Y:S01]  /*1ed0*/  @!PT LDS RZ, [RZ] ;  /* 0x00000000fffff984 */ /* 0x000fe20000000800 */
[----:B------:R-:W-:Y:S01]  /*1ee0*/  @!PT LDS RZ, [RZ] ;  /* 0x00000000fffff984 */ /* 0x000fe20000000800 */
[----:B------:R-:W-:Y:S01]  /*1ef0*/  @!PT LDS RZ, [RZ] ;  /* 0x00000000fffff984 */ /* 0x000fe20000000800 */
[----:B------:R2:W-:Y:S01]  /*1f00*/  LDGSTS.E.BYPASS.LTC128B.128 [R0+0x8000], [R234.64] ;  /* 0x08000000ea007fae */ /* 0x0005e2000b901d62 */
[----:B------:R-:W-:Y:S02]  /*1f10*/  LEA.HI.X R7, R11, R233, R12, 0x6, P1 ;  /* 0x000000e90b077211 */ /* 0x000fe400008f340c */
[----:B------:R-:W-:Y:S01]  /*1f20*/  IMAD.SHL.U32 R239, R10, 0x2, RZ ;  /* 0x000000020aef7824 */ /* 0x000fe200078e00ff */
        /* <DEDUP_REMOVED lines=8> */
[----:B------:R1:W-:Y:S01]  /*1fb0*/  LDGSTS.E.BYPASS.LTC128B.128 [R0+0x10000], [R4.64+0x80] ;  /* 0x1000008004007fae */ /* 0x0003e2000b901d62 */
[----:B---3--:R-:W-:-:S04]  /*1fc0*/  IADD3 R2, P1, R4, UR4, RZ ;  /* 0x0000000404027c10 */ /* 0x008fc8000ff3e0ff */
[----:B------:R-:W-:-:S05]  /*1fd0*/  IADD3.X R3, R5, UR10, RZ, P1, !PT ;  /* 0x0000000a05037c10 */ /* 0x000fca0008ffe4ff */
[----:B------:R3:W-:Y:S04]  /*1fe0*/  LDGSTS.E.BYPASS.LTC128B.128 [R0+0xd000], [R2.64] ;  /* 0x0d00000002007fae */ /* 0x0007e8000b901d62 */
[----:B------:R3:W-:Y:S01]  /*1ff0*/  LDGSTS.E.BYPASS.LTC128B.128 [R0+0x11000], [R2.64+0x80] ;  /* 0x1100008002007fae */ /* 0x0007e2000b901d62 */
[----:B-----5:R-:W-:-:S04]  /*2000*/  IADD3 R6, P1, R2, UR4, RZ ;  /* 0x0000000402067c10 */ /* 0x020fc8000ff3e0ff */
[----:B------:R-:W-:Y:S02]  /*2010*/  IADD3.X R7, R3, UR10, RZ, P1, !PT ;  /* 0x0000000a03077c10 */ /* 0x000fe40008ffe4ff */
[----:B------:R-:W-:Y:S02]  /*2020*/  IADD3 R10, P2, R6, UR4, RZ ;  /* 0x00000004060a7c10 */ /* 0x000fe4000ff5e0ff */
[----:B-1----:R-:W-:Y:S01]  /*2030*/  IADD3 R4, P1, R8, UR5, RZ ;  /* 0x0000000508047c10 */ /* 0x002fe2000ff3e0ff */
[----:B------:R1:W-:Y:S01]  /*2040*/  LDGSTS.E.BYPASS.LTC128B.128 [R0+0xe000], [R6.64] ;  /* 0x0e00000006007fae */ /* 0x0003e2000b901d62 */
[----:B------:R-:W-:Y:S02]  /*2050*/  IADD3.X R11, R7, UR10, RZ, P2, !PT ;  /* 0x0000000a070b7c10 */ /* 0x000fe400097fe4ff */
[----:B------:R-:W-:Y:S01]  /*2060*/  IADD3.X R5, R9, UR6, RZ, P1, !PT ;  /* 0x0000000609057c10 */ /* 0x000fe20008ffe4ff */
[----:B------:R1:W-:Y:S04]  /*2070*/  LDGSTS.E.BYPASS.LTC128B.128 [R0+0x12000], [R6.64+0x80] ;  /* 0x1200008006007fae */ /* 0x0003e8000b901d62 */
[----:B------:R2:W-:Y:S04]  /*2080*/  LDGSTS.E.BYPASS.LTC128B.128 [R0+0xf000], [R10.64] ;  /* 0x0f0000000a007fae */ /* 0x0005e8000b901d62 */
[----:B------:R2:W-:Y:S01]  /*2090*/  LDGSTS.E.BYPASS.LTC128B.128 [R0+0x13000], [R10.64+0x80] ;  /* 0x130000800a007fae */ /* 0x0005e2000b901d62 */
[----:B---3--:R-:W-:-:S03]  /*20a0*/  IADD3 R2, P1, R4, UR5, RZ ;  /* 0x0000000504027c10 */ /* 0x008fc6000ff3e0ff */
[----:B------:R2:W-:Y:S01]  /*20b0*/  LDGSTS.E.BYPASS.LTC128B.128 [R0+0x14000], [R8.64] ;  /* 0x1400000008007fae */ /* 0x0005e2000b901d62 */
[----:B------:R-:W-:-:S03]  /*20c0*/  IADD3.X R3, R5, UR6, RZ, P1, !PT ;  /* 0x0000000605037c10 */ /* 0x000fc60008ffe4ff */
[----:B------:R2:W-:Y:S04]  /*20d0*/  LDGSTS.E.BYPASS.LTC128B.128 [R0+0x18000], [R8.64+0x80] ;  /* 0x1800008008007fae */ /* 0x0005e8000b901d62 */
[----:B------:R2:W-:Y:S04]  /*20e0*/  LDGSTS.E.BYPASS.LTC128B.128 [R0+0x15000], [R4.64] ;  /* 0x1500000004007fae */ /* 0x0005e8000b901d62 */
[----:B------:R2:W-:Y:S01]  /*20f0*/  LDGSTS.E.BYPASS.LTC128B.128 [R0+0x19000], [R4.64+0x80] ;  /* 0x1900008004007fae */ /* 0x0005e2000b901d62 */
[----:B-1----:R-:W-:-:S03]  /*2100*/  IADD3 R6, P1, R2, UR5, RZ ;  /* 0x0000000502067c10 */ /* 0x002fc6000ff3e0ff */
[----:B------:R4:W-:Y:S01]  /*2110*/  LDGSTS.E.BYPASS.LTC128B.128 [R0+0x16000], [R2.64] ;  /* 0x1600000002007fae */ /* 0x0009e2000b901d62 */
[----:B------:R-:W-:-:S03]  /*2120*/  IADD3.X R7, R3, UR6, RZ, P1, !PT ;  /* 0x0000000603077c10 */ /* 0x000fc60008ffe4ff */
[----:B------:R4:W-:Y:S01]  /*2130*/  LDGSTS.E.BYPASS.LTC128B.128 [R0+0x1a000], [R2.64+0x80] ;  /* 0x1a00008002007fae */ /* 0x0009e2000b901d62 */
[----:B------:R-:W-:Y:S01]  /*2140*/  PLOP3.LUT P1, PT, PT, PT, UP0, 0x80, 0x0 ;  /* 0x000000000000781c */ /* 0x000fe20003f2f008 */
[----:B------:R-:W-:Y:S02]  /*2150*/  UIMAD.WIDE UR4, UR42, UR17, UR30 ;  /* 0x000000112a0472a5 */ /* 0x000fe4000f8e021e */
[----:B------:R2:W-:Y:S04]  /*2160*/  LDGSTS.E.BYPASS.LTC128B.128 [R0+0x17000], [R6.64] ;  /* 0x1700000006007fae */ /* 0x0005e8000b901d62 */
[----:B------:R2:W-:Y:S01]  /*2170*/  LDGSTS.E.BYPASS.LTC128B.128 [R0+0x1b000], [R6.64+0x80] ;  /* 0x1b00008006007fae */ /* 0x0005e2000b901d62 */
[----:B------:R-:W-:-:S03]  /*2180*/  UIMAD.WIDE UR6, UR41, UR17, UR28 ;  /* 0x00000011290672a5 */ /* 0x000fc6000f8e021c */
[----:B------:R-:W0:Y:S01]  /*2190*/  LDGDEPBAR ;  /* 0x00000000000079af */ /* 0x000e220000000000 */
[----:B----4-:R-:W-:Y:S01]  /*21a0*/  IMAD.SHL.U32 R2, R13, 0x4, RZ ;  /* 0x000000040d027824 */ /* 0x010fe200078e00ff */
[----:B--2---:R-:W-:-:S04]  /*21b0*/  SHF.R.S32.HI R0, RZ, 0x1f, R13 ;  /* 0x0000001fff007819 */ /* 0x004fc8000001140d */
[----:B------:R-:W-:Y:S02]  /*21c0*/  IADD3 R2, P2, R2, UR4, RZ ;  /* 0x0000000402027c10 */ /* 0x000fe4000ff5e0ff */
[----:B------:R-:W-:-:S04]  /*21d0*/  SHF.L.U64.HI R3, R13, 0x2, R0 ;  /* 0x000000020d037819 */ /* 0x000fc80000010200 */
[----:B------:R-:W-:Y:S01]  /*21e0*/  IADD3.X R3, R3, UR5, RZ, P2, !PT ;  /* 0x0000000503037c10 */ /* 0x000fe200097fe4ff */
[----:B------:R-:W-:Y:S05]  /*21f0*/  @!P1 BRA `(.L_x_463) ;  /* 0x00003a4000009947 */ /* 0x000fea0003800000 */
[----:B------:R1:W5:Y:S01]  /*2200*/  LDG.E R244, [R2.64] ;  /* 0x0000002202f47981 */ /* 0x000362000c1e1900 */
[----:B------:R-:W-:-:S03]  /*2210*/  IADD3 R213, R220, 0x2000, RZ ;  /* 0x00002000dcd57810 */ /* 0x000fc60007ffe0ff */
[----:B------:R1:W5:Y:S04]  /*2220*/  LDG.E R243, [R2.64+0x20] ;  /* 0x0000202202f37981 */ /* 0x000368000c1e1900 */
[----:B------:R1:W5:Y:S04]  /*2230*/  LDG.E R242, [R2.64+0x80] ;  /* 0x0000802202f27981 */ /* 0x000368000c1e1900 */
[----:B------:R1:W5:Y:S01]  /*2240*/  LDG.E R241, [R2.64+0xa0] ;  /* 0x0000a02202f17981 */ /* 0x000362000c1e1900 */
[----:B------:R-:W-:Y:S01]  /*2250*/  SEL R213, R213, R220, !P0 ;  /* 0x000000dcd5d57207 */ /* 0x000fe20004000000 */
[----:B------:R-:W-:Y:S01]  /*2260*/  IMAD.MOV.U32 R159, RZ, RZ, RZ ;  /* 0x000000ffff9f7224 */ /* 0x000fe200078e00ff */
[----:B------:R-:W-:-:S03]  /*2270*/  UMOV UR8, UR6 ;  /* 0x0000000600087c82 */ /* 0x000fc60008000000 */
[----:B------:R-:W-:Y:S01]  /*2280*/  IMAD.SHL.U32 R213, R213, 0x2, RZ ;  /* 0x00000002d5d57824 */ /* 0x000fe200078e00ff */
[----:B-1----:R-:W-:-:S04]  /*2290*/  IADD3 R2, R219, 0x2000, RZ ;  /* 0x00002000db027810 */ /* 0x002fc80007ffe0ff */
[----:B------:R-:W-:-:S05]  /*22a0*/  SEL R2, R2, R219, !P0 ;  /* 0x000000db02027207 */ /* 0x000fca0004000000 */
[----:B------:R-:W-:Y:S02]  /*22b0*/  IMAD.SHL.U32 R210, R2, 0x2, RZ ;  /* 0x0000000202d27824 */ /* 0x000fe400078e00ff */
[----:B------:R-:W-:Y:S01]  /*22c0*/  IMAD.MOV.U32 R2, RZ, RZ, c[0x0][0x22c] ;  /* 0x00008b00ff027624 */ /* 0x000fe200078e00ff */
[C---:B------:R-:W-:Y:S01]  /*22d0*/  SHF.L.U64.HI R3, R13.reuse, 0x2, R0 ;  /* 0x000000020d037819 */ /* 0x040fe20000010200 */
[----:B------:R-:W-:Y:S01]  /*22e0*/  IMAD.MOV.U32 R222, RZ, RZ, 0x20 ;  /* 0x00000020ffde7424 */ /* 0x000fe200078e00ff */
[----:B------:R-:W-:Y:S01]  /*22f0*/  SHF.L.U32 R212, R220, 0x1, RZ ;  /* 0x00000001dcd47819 */ /* 0x000fe200000006ff */
[----:B------:R-:W-:Y:S02]  /*2300*/  IMAD R0, R2, c[0x0][0x1c0], RZ ;  /* 0x0000700002007a24 */ /* 0x000fe400078e02ff */
[----:B------:R-:W-:Y:S01]  /*2310*/  IMAD.SHL.U32 R2, R13, 0x4, RZ ;  /* 0x000000040d027824 */ /* 0x000fe200078e00ff */
[----:B------:R1:W-:Y:S01]  /*2320*/  STL [R1+0x4], R3 ;  /* 0x0000040301007387 */ /* 0x0003e20000100800 */
[----:B------:R-:W-:Y:S01]  /*2330*/  IMAD.MOV.U32 R221, RZ, RZ, 0x40 ;  /* 0x00000040ffdd7424 */ /* 0x000fe200078e00ff */
[C---:B------:R-:W-:Y:S02]  /*2340*/  SHF.L.U32 R5, R0.reuse, 0x4, RZ ;  /* 0x0000000400057819 */ /* 0x040fe400000006ff */
[----:B------:R2:W-:Y:S01]  /*2350*/  STL [R1+0x8], R2 ;  /* 0x0000080201007387 */ /* 0x0005e20000100800 */
[----:B------:R-:W-:-:S02]  /*2360*/  SHF.L.U32 R240, R0, 0x3, RZ ;  /* 0x0000000300f07819 */ /* 0x000fc400000006ff */
[----:B------:R-:W-:-:S05]  /*2370*/  IADD3 R4, R5, 0x20, RZ ;  /* 0x0000002005047810 */ /* 0x000fca0007ffe0ff */
[----:B------:R-:W-:-:S05]  /*2380*/  IMAD.IADD R4, R240, 0x1, R4 ;  /* 0x00000001f0047824 */ /* 0x000fca00078e0204 */
[----:B------:R-:W-:-:S05]  /*2390*/  IADD3 R4, R240, R4, RZ ;  /* 0x00000004f0047210 */ /* 0x000fca0007ffe0ff */
[----:B------:R-:W-:Y:S01]  /*23a0*/  IMAD.IADD R250, R240, 0x1, R4 ;  /* 0x00000001f0fa7824 */ /* 0x000fe200078e0204 */
[----:B-1----:R-:W-:-:S04]  /*23b0*/  IADD3 R3, R5, 0x40, RZ ;  /* 0x0000004005037810 */ /* 0x002fc80007ffe0ff */
[C---:B------:R-:W-:Y:S02]  /*23c0*/  IADD3 R249, R240.reuse, R250, RZ ;  /* 0x000000faf0f97210 */ /* 0x040fe40007ffe0ff */
[----:B--2---:R-:W-:Y:S02]  /*23d0*/  IADD3 R2, R5, 0x60, RZ ;  /* 0x0000006005027810 */ /* 0x004fe40007ffe0ff */
[C---:B------:R-:W-:Y:S01]  /*23e0*/  IADD3 R3, R240.reuse, R3, RZ ;  /* 0x00000003f0037210 */ /* 0x040fe20007ffe0ff */
[C---:B------:R-:W-:Y:S02]  /*23f0*/  IMAD.IADD R0, R240.reuse, 0x1, R249 ;  /* 0x00000001f0007824 */ /* 0x040fe400078e02f9 */
[C---:B------:R-:W-:Y:S02]  /*2400*/  IMAD.IADD R2, R240.reuse, 0x1, R2 ;  /* 0x00000001f0027824 */ /* 0x040fe400078e0202 */
[----:B------:R-:W-:-:S03]  /*2410*/  IMAD.IADD R3, R240, 0x1, R3 ;  /* 0x00000001f0037824 */ /* 0x000fc600078e0203 */
[C---:B------:R-:W-:Y:S02]  /*2420*/  IADD3 R2, R240.reuse, R2, RZ ;  /* 0x00000002f0027210 */ /* 0x040fe40007ffe0ff */
[----:B------:R-:W-:-:S03]  /*2430*/  IADD3 R248, R240, R3, RZ ;  /* 0x00000003f0f87210 */ /* 0x000fc60007ffe0ff */
[C---:B------:R-:W-:Y:S02]  /*2440*/  IMAD.IADD R246, R240.reuse, 0x1, R2 ;  /* 0x00000001f0f67824 */ /* 0x040fe400078e0202 */
[----:B------:R-:W-:-:S03]  /*2450*/  IMAD.IADD R247, R240, 0x1, R248 ;  /* 0x00000001f0f77824 */ /* 0x000fc600078e02f8 */
[C---:B------:R-:W-:Y:S02]  /*2460*/  IADD3 R245, R240.reuse, R246, RZ ;  /* 0x000000f6f0f57210 */ /* 0x040fe40007ffe0ff */
[----:B------:R-:W-:-:S03]  /*2470*/  IADD3 R252, R240, R247, RZ ;  /* 0x000000f7f0fc7210 */ /* 0x000fc60007ffe0ff */
[----:B------:R-:W-:Y:S02]  /*2480*/  IMAD.IADD R251, R240, 0x1, R245 ;  /* 0x00000001f0fb7824 */ /* 0x000fe400078e02f5 */
.L_x_466:
[----:B------:R-:W2:Y:S01]  /*2490*/  LDL R0, [R1+0x1c] ;  /* 0x00001c0001007983 */ /* 0x000ea20000100800 */
[----:B------:R-:W-:Y:S03]  /*24a0*/  UISETP.GE.AND UP2, UPT, UR45, 0x1, UPT ;  /* 0x000000012d00788c */ /* 0x000fe6000bf46270 */
[----:B------:R-:W0:Y:S01]  /*24b0*/  LDGDEPBAR ;  /* 0x00000000000079af */ /* 0x000e220000000000 */
[----:B--2---:R-:W-:Y:S01]  /*24c0*/  R2P PR, R0, 0x6 ;  /* 0x0000000600007804 */ /* 0x004fe20000000000 */
[----:B------:R-:W-:Y:S06]  /*24d0*/  DEPBAR.LE SB0, 0x0 ;  /* 0x000080000000791a */ /* 0x000fec0000000000 */
[----:B------:R-:W-:Y:S01]  /*24e0*/  BAR.SYNC.DEFER_BLOCKING 0x0 ;  /* 0x0000000000007b1d */ /* 0x000fe20000010000 */
[----:B------:R-:W-:Y:S02]  /*24f0*/  SEL R211, R222, 0xffffffe0, !P1 ;  /* 0xffffffe0ded37807 */ /* 0x000fe40004800000 */
[----:B------:R-:W-:Y:S02]  /*2500*/  SEL R214, R221, 0xffffffc0, !P2 ;  /* 0xffffffc0ddd67807 */ /* 0x000fe40005000000 */
[C---:B------:R-:W-:Y:S02]  /*2510*/  IADD3 R0, R213.reuse, R211, RZ ;  /* 0x000000d3d5007210 */ /* 0x040fe40007ffe0ff */
[----:B------:R-:W-:Y:S02]  /*2520*/  IADD3 R3, R213, R214, RZ ;  /* 0x000000d6d5037210 */ /* 0x000fe40007ffe0ff */
[----:B------:R-:W-:Y:S02]  /*2530*/  IADD3 R2, R214, R0, RZ ;  /* 0x00000000d6027210 */ /* 0x000fe40007ffe0ff */
[C---:B-----5:R-:W-:Y:S01]  /*2540*/  FSETP.NEU.FTZ.AND P0, PT, R244.reuse, -INF , PT ;  /* 0xff800000f400780b */ /* 0x060fe20003f1d000 */
[----:B------:R-:W-:Y:S08]  /*2550*/  LDSM.16.M88.4 R32, [R213] ;  /* 0x00000000d520783b */ /* 0x000ff00000000200 */
[----:B------:R-:W1:Y:S08]  /*2560*/  LDSM.16.M88.4 R16, [R215+0xc000] ;  /* 0x00c00000d710783b */ /* 0x000e700000000200 */
[----:B------:R-:W2:Y:S08]  /*2570*/  LDSM.16.M88.4 R28, [R213+0x1000] ;  /* 0x00100000d51c783b */ /* 0x000eb00000000200 */
[----:B------:R-:W3:Y:S08]  /*2580*/  LDSM.16.M88.4 R164, [R215+0xc800] ;  /* 0x00c80000d7a4783b */ /* 0x000ef00000000200 */
[----:B------:R-:W-:Y:S08]  /*2590*/  LDSM.16.M88.4 R168, [R0] ;  /* 0x0000000000a8783b */ /* 0x000ff00000000200 */
[----:B------:R-:W4:Y:S01]  /*25a0*/  LDSM.16.M88.4 R172, [R216+0xc000] ;  /* 0x00c00000d8ac783b */ /* 0x000f220000000200 */
[-C--:B-1----:R-:W-:Y:S07]  /*25b0*/  HMMA.16816.F32 R4, R32, R16.reuse, RZ ;  /* 0x000000102004723c */ /* 0x082fee00000018ff */
[----:B------:R-:W1:Y:S01]  /*25c0*/  LDSM.16.M88.4 R176, [R0+0x1000] ;  /* 0x0010000000b0783b */ /* 0x000e620000000200 */
[C---:B--2---:R-:W-:Y:S07]  /*25d0*/  HMMA.16816.F32 R8, R28.reuse, R16, RZ ;  /* 0x000000101c08723c */ /* 0x044fee00000018ff */
[----:B------:R-:W2:Y:S01]  /*25e0*/  LDSM.16.M88.4 R180, [R216+0xc800] ;  /* 0x00c80000d8b4783b */ /* 0x000ea20000000200 */
[-C--:B------:R-:W-:Y:S07]  /*25f0*/  HMMA.16816.F32 R12, R28, R18.reuse, RZ ;  /* 0x000000121c0c723c */ /* 0x080fee00000018ff */
[----:B------:R-:W-:Y:S01]  /*2600*/  LDSM.16.M88.4 R184, [R3] ;  /* 0x0000000003b8783b */ /* 0x000fe20000000200 */
[C---:B------:R-:W-:Y:S07]  /*2610*/  HMMA.16816.F32 R16, R32.reuse, R18, RZ ;  /* 0x000000122010723c */ /* 0x040fee00000018ff */
[----:B------:R-:W1:Y:S01]  /*2620*/  LDSM.16.M88.4 R188, [R218+0xc000] ;  /* 0x00c00000dabc783b */ /* 0x000e620000000200 */
[-C--:B---3--:R-:W-:Y:S07]  /*2630*/  HMMA.16816.F32 R20, R32, R164.reuse, RZ ;  /* 0x000000a42014723c */ /* 0x088fee00000018ff */
[----:B------:R-:W3:Y:S01]  /*2640*/  LDSM.16.M88.4 R192, [R3+0x1000] ;  /* 0x0010000003c0783b */ /* 0x000ee20000000200 */
[C---:B------:R-:W-:Y:S07]  /*2650*/  HMMA.16816.F32 R24, R28.reuse, R164, RZ ;  /* 0x000000a41c18723c */ /* 0x040fee00000018ff */
[----:B------:R-:W-:Y:S01]  /*2660*/  LDSM.16.M88.4 R200, [R217+0xc000] ;  /* 0x00c00000d9c8783b */ /* 0x000fe20000000200 */
[-C--:B------:R-:W-:Y:S07]  /*2670*/  HMMA.16816.F32 R28, R28, R166.reuse, RZ ;  /* 0x000000a61c1c723c */ /* 0x080fee00000018ff */
[----:B------:R-:W-:Y:S01]  /*2680*/  LDSM.16.M88.4 R196, [R2] ;  /* 0x0000000002c4783b */ /* 0x000fe20000000200 */
[----:B------:R-:W-:Y:S07]  /*2690*/  HMMA.16816.F32 R32, R32, R166, RZ ;  /* 0x000000a62020723c */ /* 0x000fee00000018ff */
[----:B------:R-:W3:Y:S01]  /*26a0*/  LDSM.16.M88.4 R164, [R218+0xc800] ;  /* 0x00c80000daa4783b */ /* 0x000ee20000000200 */
[-C--:B----4-:R-:W-:Y:S07]  /*26b0*/  HMMA.16816.F32 R4, R168, R172.reuse, R4 ;  /* 0x000000aca804723c */ /* 0x090fee0000001804 */
[----:B------:R-:W4:Y:S01]  /*26c0*/  LDSM.16.M88.4 R204, [R2+0x1000] ;  /* 0x0010000002cc783b */ /* 0x000f220000000200 */
[C---:B-1----:R-:W-:Y:S08]  /*26d0*/  HMMA.16816.F32 R8, R176.reuse, R172, R8 ;  /* 0x000000acb008723c */ /* 0x042ff00000001808 */
[-C--:B------:R-:W-:Y:S08]  /*26e0*/  HMMA.16816.F32 R12, R176, R174.reuse, R12 ;  /* 0x000000aeb00c723c */ /* 0x080ff0000000180c */
[C---:B------:R-:W-:Y:S01]  /*26f0*/  HMMA.16816.F32 R16, R168.reuse, R174, R16 ;  /* 0x000000aea810723c */ /* 0x040fe20000001810 */
[----:B------:R-:W-:Y:S07]  /*2700*/  LDSM.16.M88.4 R172, [R213+0x2000] ;  /* 0x00200000d5ac783b */ /* 0x000fee0000000200 */
[-C--:B--2---:R-:W-:Y:S08]  /*2710*/  HMMA.16816.F32 R20, R168, R180.reuse, R20 ;  /* 0x000000b4a814723c */ /* 0x084ff00000001814 */
[C---:B------:R-:W-:Y:S08]  /*2720*/  HMMA.16816.F32 R24, R176.reuse, R180, R24 ;  /* 0x000000b4b018723c */ /* 0x040ff00000001818 */
[-C--:B------:R-:W-:Y:S01]  /*2730*/  HMMA.16816.F32 R28, R176, R182.reuse, R28 ;  /* 0x000000b6b01c723c */ /* 0x080fe2000000181c */
[----:B------:R-:W-:Y:S07]  /*2740*/  LDSM.16.M88.4 R176, [R215+0x10000] ;  /* 0x01000000d7b0783b */ /* 0x000fee0000000200 */
[----:B------:R-:W-:Y:S01]  /*2750*/  HMMA.16816.F32 R32, R168, R182, R32 ;  /* 0x000000b6a820723c */ /* 0x000fe20000001820 */
[----:B------:R-:W1:Y:S07]  /*2760*/  LDSM.16.M88.4 R168, [R217+0xc800] ;  /* 0x00c80000d9a8783b */ /* 0x000e6e0000000200 */
[-C--:B------:R-:W-:Y:S01]  /*2770*/  HMMA.16816.F32 R4, R184, R188.reuse, R4 ;  /* 0x000000bcb804723c */ /* 0x080fe20000001804 */
[----:B------:R-:W2:Y:S07]  /*2780*/  LDSM.16.M88.4 R180, [R213+0x3000] ;  /* 0x00300000d5b4783b */ /* 0x000eae0000000200 */
[C---:B---3--:R-:W-:Y:S08]  /*2790*/  HMMA.16816.F32 R8, R192.reuse, R188, R8 ;  /* 0x000000bcc008723c */ /* 0x048ff00000001808 */
[-C--:B------:R-:W-:Y:S08]  /*27a0*/  HMMA.16816.F32 R12, R192, R190.reuse, R12 ;  /* 0x000000bec00c723c */ /* 0x080ff0000000180c */
[C---:B------:R-:W-:Y:S01]  /*27b0*/  HMMA.16816.F32 R16, R184.reuse, R190, R16 ;  /* 0x000000beb810723c */ /* 0x040fe20000001810 */
[----:B------:R-:W-:Y:S07]  /*27c0*/  LDSM.16.M88.4 R188, [R216+0x10000] ;  /* 0x01000000d8bc783b */ /* 0x000fee0000000200 */
[-C--:B------:R-:W-:Y:S08]  /*27d0*/  HMMA.16816.F32 R20, R184, R164.reuse, R20 ;  /* 0x000000a4b814723c */ /* 0x080ff00000001814 */
[C---:B------:R-:W-:Y:S08]  /*27e0*/  HMMA.16816.F32 R24, R192.reuse, R164, R24 ;  /* 0x000000a4c018723c */ /* 0x040ff00000001818 */
[-C--:B------:R-:W-:Y:S01]  /*27f0*/  HMMA.16816.F32 R28, R192, R166.reuse, R28 ;  /* 0x000000a6c01c723c */ /* 0x080fe2000000181c */
[----:B------:R-:W-:Y:S07]  /*2800*/  LDSM.16.M88.4 R192, [R0+0x3000] ;  /* 0x0030000000c0783b */ /* 0x000fee0000000200 */
[----:B------:R-:W-:Y:S01]  /*2810*/  HMMA.16816.F32 R32, R184, R166, R32 ;  /* 0x000000a6b820723c */ /* 0x000fe20000001820 */
[----:B------:R-:W3:Y:S07]  /*2820*/  LDSM.16.M88.4 R164, [R215+0x10800] ;  /* 0x01080000d7a4783b */ /* 0x000eee0000000200 */
[-C--:B------:R-:W-:Y:S01]  /*2830*/  HMMA.16816.F32 R4, R196, R200.reuse, R4 ;  /* 0x000000c8c404723c */ /* 0x080fe20000001804 */
[----:B------:R1:W2:Y:S07]  /*2840*/  LDSM.16.M88.4 R184, [R0+0x2000] ;  /* 0x0020000000b8783b */ /* 0x0002ae0000000200 */
[C---:B----4-:R-:W-:Y:S08]  /*2850*/  HMMA.16816.F32 R8, R204.reuse, R200, R8 ;  /* 0x000000c8cc08723c */ /* 0x050ff00000001808 */
[-C--:B------:R-:W-:Y:S08]  /*2860*/  HMMA.16816.F32 R12, R204, R202.reuse, R12 ;  /* 0x000000cacc0c723c */ /* 0x080ff0000000180c */
[C---:B------:R-:W-:Y:S04]  /*2870*/  HMMA.16816.F32 R16, R196.reuse, R202, R16 ;  /* 0x000000cac410723c */ /* 0x040fe80000001810 */
[----:B-1----:R-:W-:Y:S04]  /*2880*/  FMUL.FTZ R0, R241, 1.4426950216293334961 ;  /* 0x3fb8aa3bf1007820 */ /* 0x002fe80000410000 */
[-C--:B------:R-:W-:Y:S08]  /*2890*/  HMMA.16816.F32 R20, R196, R168.reuse, R20 ;  /* 0x000000a8c414723c */ /* 0x080ff00000001814 */
[C---:B------:R-:W-:Y:S08]  /*28a0*/  HMMA.16816.F32 R24, R204.reuse, R168, R24 ;  /* 0x000000a8cc18723c */ /* 0x040ff00000001818 */
[-C--:B------:R-:W-:Y:S08]  /*28b0*/  HMMA.16816.F32 R28, R204, R170.reuse, R28 ;  /* 0x000000aacc1c723c */ /* 0x080ff0000000181c */
[----:B------:R-:W-:Y:S01]  /*28c0*/  HMMA.16816.F32 R32, R196, R170, R32 ;  /* 0x000000aac420723c */ /* 0x000fe20000001820 */
[----:B------:R-:W1:Y:S07]  /*28d0*/  LDSM.16.M88.4 R168, [R216+0x10800] ;  /* 0x01080000d8a8783b */ /* 0x000e6e0000000200 */
[-C--:B------:R-:W-:Y:S08]  /*28e0*/  HMMA.16816.F32 R4, R172, R176.reuse, R4 ;  /* 0x000000b0ac04723c */ /* 0x080ff00000001804 */
[C---:B--2---:R-:W-:Y:S08]  /*28f0*/  HMMA.16816.F32 R8, R180.reuse, R176, R8 ;  /* 0x000000b0b408723c */ /* 0x044ff00000001808 */
[-C--:B------:R-:W-:Y:S08]  /*2900*/  HMMA.16816.F32 R12, R180, R178.reuse, R12 ;  /* 0x000000b2b40c723c */ /* 0x080ff0000000180c */
[C---:B------:R-:W-:Y:S01]  /*2910*/  HMMA.16816.F32 R16, R172.reuse, R178, R16 ;  /* 0x000000b2ac10723c */ /* 0x040fe20000001810 */
[----:B------:R-:W-:Y:S07]  /*2920*/  LDSM.16.M88.4 R176, [R3+0x3000] ;  /* 0x0030000003b0783b */ /* 0x000fee0000000200 */
[-C--:B---3--:R-:W-:Y:S08]  /*2930*/  HMMA.16816.F32 R20, R172, R164.reuse, R20 ;  /* 0x000000a4ac14723c */ /* 0x088ff00000001814 */
[C---:B------:R-:W-:Y:S08]  /*2940*/  HMMA.16816.F32 R24, R180.reuse, R164, R24 ;  /* 0x000000a4b418723c */ /* 0x040ff00000001818 */
[-C--:B------:R-:W-:Y:S01]  /*2950*/  HMMA.16816.F32 R28, R180, R166.reuse, R28 ;  /* 0x000000a6b41c723c */ /* 0x080fe2000000181c */
[----:B------:R-:W-:Y:S07]  /*2960*/  LDSM.16.M88.4 R180, [R218+0x10800] ;  /* 0x01080000dab4783b */ /* 0x000fee0000000200 */
[----:B------:R-:W-:Y:S01]  /*2970*/  HMMA.16816.F32 R32, R172, R166, R32 ;  /* 0x000000a6ac20723c */ /* 0x000fe20000001820 */
[----:B------:R2:W-:Y:S07]  /*2980*/  LDSM.16.M88.4 R164, [R3+0x2000] ;  /* 0x0020000003a4783b */ /* 0x0005ee0000000200 */
[-C--:B------:R-:W-:Y:S01]  /*2990*/  HMMA.16816.F32 R4, R184, R188.reuse, R4 ;  /* 0x000000bcb804723c */ /* 0x080fe20000001804 */
[----:B------:R-:W3:Y:S07]  /*29a0*/  LDSM.16.M88.4 R172, [R218+0x10000] ;  /* 0x01000000daac783b */ /* 0x000eee0000000200 */
[C---:B------:R-:W-:Y:S08]  /*29b0*/  HMMA.16816.F32 R8, R192.reuse, R188, R8 ;  /* 0x000000bcc008723c */ /* 0x040ff00000001808 */
[-C--:B------:R-:W-:Y:S04]  /*29c0*/  HMMA.16816.F32 R12, R192, R190.reuse, R12 ;  /* 0x000000bec00c723c */ /* 0x080fe8000000180c */
[C---:B--2---:R-:W-:Y:S04]  /*29d0*/  FMUL.FTZ R3, R243.reuse, 1.4426950216293334961 ;  /* 0x3fb8aa3bf3037820 */ /* 0x044fe80000410000 */
[C---:B------:R-:W-:Y:S01]  /*29e0*/  HMMA.16816.F32 R16, R184.reuse, R190, R16 ;  /* 0x000000beb810723c */ /* 0x040fe20000001810 */
[----:B------:R-:W-:Y:S07]  /*29f0*/  LDSM.16.M88.4 R188, [R2+0x2000] ;  /* 0x0020000002bc783b */ /* 0x000fee0000000200 */
[-C--:B-1----:R-:W-:Y:S08]  /*2a00*/  HMMA.16816.F32 R20, R184, R168.reuse, R20 ;  /* 0x000000a8b814723c */ /* 0x082ff00000001814 */
[C---:B------:R-:W-:Y:S07]  /*2a10*/  HMMA.16816.F32 R24, R192.reuse, R168, R24 ;  /* 0x000000a8c018723c */ /* 0x040fee0000001818 */
[----:B------:R-:W-:Y:S01]  /*2a20*/  FMUL.FTZ R168, R244, 1.4426950216293334961 ;  /* 0x3fb8aa3bf4a87820 */ /* 0x000fe20000410000 */
[-C--:B------:R-:W-:Y:S01]  /*2a30*/  HMMA.16816.F32 R28, R192, R170.reuse, R28 ;  /* 0x000000aac01c723c */ /* 0x080fe2000000181c */
[----:B------:R-:W1:Y:S03]  /*2a40*/  LDSM.16.M88.4 R192, [R217+0x10000] ;  /* 0x01000000d9c0783b */ /* 0x000e660000000200 */
[----:B------:R-:W-:Y:S02]  /*2a50*/  FSEL R168, R168, RZ, P0 ;  /* 0x000000ffa8a87208 */ /* 0x000fe40000000000 */
[----:B------:R-:W-:Y:S02]  /*2a60*/  FSETP.NEU.FTZ.AND P0, PT, R243, -INF , PT ;  /* 0xff800000f300780b */ /* 0x000fe40003f1d000 */
[----:B------:R-:W-:Y:S04]  /*2a70*/  HMMA.16816.F32 R32, R184, R170, R32 ;  /* 0x000000aab820723c */ /* 0x000fe80000001820 */
[----:B------:R-:W-:Y:S02]  /*2a80*/  FSEL R3, R3, RZ, P0 ;  /* 0x000000ff03037208 */ /* 0x000fe40000000000 */
[----:B------:R-:W-:Y:S02]  /*2a90*/  FSETP.NEU.FTZ.AND P0, PT, R242, -INF , PT ;  /* 0xff800000f200780b */ /* 0x000fe40003f1d000 */
[-C--:B---3--:R-:W-:Y:S05]  /*2aa0*/  HMMA.16816.F32 R4, R164, R172.reuse, R4 ;  /* 0x000000aca404723c */ /* 0x088fea0000001804 */
[----:B------:R-:W-:Y:S03]  /*2ab0*/  IADD3 R185, R212, R214, RZ ;  /* 0x000000d6d4b97210 */ /* 0x000fe60007ffe0ff */
[C---:B------:R-:W-:Y:S08]  /*2ac0*/  HMMA.16816.F32 R8, R176.reuse, R172, R8 ;  /* 0x000000acb008723c */ /* 0x040ff00000001808 */
[-C--:B------:R-:W-:Y:S08]  /*2ad0*/  HMMA.16816.F32 R12, R176, R174.reuse, R12 ;  /* 0x000000aeb00c723c */ /* 0x080ff0000000180c */
[C---:B------:R-:W-:Y:S08]  /*2ae0*/  HMMA.16816.F32 R16, R164.reuse, R174, R16 ;  /* 0x000000aea410723c */ /* 0x040ff00000001810 */
[-C--:B------:R-:W-:Y:S08]  /*2af0*/  HMMA.16816.F32 R20, R164, R180.reuse, R20 ;  /* 0x000000b4a414723c */ /* 0x080ff00000001814 */
[C---:B------:R-:W-:Y:S08]  /*2b00*/  HMMA.16816.F32 R24, R176.reuse, R180, R24 ;  /* 0x000000b4b018723c */ /* 0x040ff00000001818 */
[-C--:B------:R-:W-:Y:S08]  /*2b10*/  HMMA.16816.F32 R28, R176, R182.reuse, R28 ;  /* 0x000000b6b01c723c */ /* 0x080ff0000000181c */
[----:B------:R-:W-:Y:S01]  /*2b20*/  HMMA.16816.F32 R32, R164, R182, R32 ;  /* 0x000000b6a420723c */ /* 0x000fe20000001820 */
[----:B------:R2:W3:Y:S07]  /*2b30*/  LDSM.16.M88.4 R164, [R2+0x3000] ;  /* 0x0030000002a4783b */ /* 0x0004ee0000000200 */
[-C--:B-1----:R-:W-:Y:S05]  /*2b40*/  HMMA.16816.F32 R4, R188, R192.reuse, R4 ;  /* 0x000000c0bc04723c */ /* 0x082fea0000001804 */
[----:B--2---:R-:W-:Y:S07]  /*2b50*/  FMUL.FTZ R2, R242, 1.4426950216293334961 ;  /* 0x3fb8aa3bf2027820 */ /* 0x004fee0000410000 */
[----:B------:R-:W-:Y:S02]  /*2b60*/  FSEL R2, R2, RZ, P0 ;  /* 0x000000ff02027208 */ /* 0x000fe40000000000 */
[----:B------:R-:W-:Y:S10]  /*2b70*/  FSETP.NEU.FTZ.AND P0, PT, R241, -INF , PT ;  /* 0xff800000f100780b */ /* 0x000ff40003f1d000 */
[--C-:B------:R-:W-:Y:S02]  /*2b80*/  FFMA.FTZ R4, R4, c[0x0][0x23c], -R168.reuse ;  /* 0x00008f0004047a23 */ /* 0x100fe400000108a8 */
[----:B------:R-:W-:Y:S01]  /*2b90*/  FFMA.FTZ R5, R5, c[0x0][0x23c], -R168 ;  /* 0x00008f0005057a23 */ /* 0x000fe200000108a8 */
[----:B------:R-:W-:Y:S01]  /*2ba0*/  FSEL R0, R0, RZ, P0 ;  /* 0x000000ff00007208 */ /* 0x000fe20000000000 */
[--C-:B------:R-:W-:Y:S01]  /*2bb0*/  FFMA.FTZ R6, R6, c[0x0][0x23c], -R3.reuse ;  /* 0x00008f0006067a23 */ /* 0x100fe20000010803 */
[----:B------:R-:W-:Y:S01]  /*2bc0*/  MUFU.EX2 R199, R4 ;  /* 0x0000000400c77308 */ /* 0x000fe20000000800 */
[--C-:B------:R-:W-:Y:S01]  /*2bd0*/  FFMA.FTZ R7, R7, c[0x0][0x23c], -R3.reuse ;  /* 0x00008f0007077a23 */ /* 0x100fe20000010803 */
[C---:B---3--:R-:W-:Y:S08]  /*2be0*/  HMMA.16816.F32 R8, R164.reuse, R192, R8 ;  /* 0x000000c0a408723c */ /* 0x048ff00000001808 */
[----:B------:R-:W-:Y:S01]  /*2bf0*/  MUFU.EX2 R196, R5 ;  /* 0x0000000500c47308 */ /* 0x000fe20000000800 */
[-C--:B------:R-:W-:Y:S08]  /*2c00*/  HMMA.16816.F32 R12, R164, R194.reuse, R12 ;  /* 0x000000c2a40c723c */ /* 0x080ff0000000180c */
[C---:B------:R-:W-:Y:S01]  /*2c10*/  HMMA.16816.F32 R16, R188.reuse, R194, R16 ;  /* 0x000000c2bc10723c */ /* 0x040fe20000001810 */
[----:B------:R-:W-:Y:S06]  /*2c20*/  MUFU.EX2 R180, R6 ;  /* 0x0000000600b47308 */ /* 0x000fec0000000800 */
[--C-:B------:R-:W-:Y:S04]  /*2c30*/  FFMA.FTZ R8, R8, c[0x0][0x23c], -R2.reuse ;  /* 0x00008f0008087a23 */ /* 0x100fe80000010802 */
[----:B------:R1:W2:Y:S01]  /*2c40*/  MUFU.EX2 R207, R7 ;  /* 0x0000000700cf7308 */ /* 0x0002a20000000800 */
[----:B------:R-:W-:Y:S02]  /*2c50*/  FFMA.FTZ R9, R9, c[0x0][0x23c], -R2 ;  /* 0x00008f0009097a23 */ /* 0x000fe40000010802 */
[----:B------:R-:W-:Y:S02]  /*2c60*/  FFMA.FTZ R10, R10, c[0x0][0x23c], -R0 ;  /* 0x00008f000a0a7a23 */ /* 0x000fe40000010800 */
[--C-:B------:R-:W-:Y:S02]  /*2c70*/  FFMA.FTZ R12, R12, c[0x0][0x23c], -R2.reuse ;  /* 0x00008f000c0c7a23 */ /* 0x100fe40000010802 */
[----:B------:R-:W-:Y:S02]  /*2c80*/  FFMA.FTZ R13, R13, c[0x0][0x23c], -R2 ;  /* 0x00008f000d0d7a23 */ /* 0x000fe40000010802 */
[--C-:B------:R-:W-:Y:S01]  /*2c90*/  FFMA.FTZ R11, R11, c[0x0][0x23c], -R0.reuse ;  /* 0x00008f000b0b7a23 */ /* 0x100fe20000010800 */
[----:B------:R-:W-:Y:S01]  /*2ca0*/  MUFU.EX2 R228, R8 ;  /* 0x0000000800e47308 */ /* 0x000fe20000000800 */
[----:B------:R-:W-:Y:S02]  /*2cb0*/  FFMA.FTZ R14, R14, c[0x0][0x23c], -R0 ;  /* 0x00008f000e0e7a23 */ /* 0x000fe40000010800 */
[--C-:B------:R-:W-:Y:S02]  /*2cc0*/  FFMA.FTZ R16, R16, c[0x0][0x23c], -R168.reuse ;  /* 0x00008f0010107a23 */ /* 0x100fe400000108a8 */
[----:B------:R-:W-:Y:S02]  /*2cd0*/  FFMA.FTZ R17, R17, c[0x0][0x23c], -R168 ;  /* 0x00008f0011117a23 */ /* 0x000fe400000108a8 */
[--C-:B------:R-:W-:Y:S02]  /*2ce0*/  FFMA.FTZ R18, R18, c[0x0][0x23c], -R3.reuse ;  /* 0x00008f0012127a23 */ /* 0x100fe40000010803 */
[--C-:B------:R-:W-:Y:S01]  /*2cf0*/  FFMA.FTZ R19, R19, c[0x0][0x23c], -R3.reuse ;  /* 0x00008f0013137a23 */ /* 0x100fe20000010803 */
[----:B------:R-:W-:Y:S01]  /*2d00*/  MUFU.EX2 R198, R16 ;  /* 0x0000001000c67308 */ /* 0x000fe20000000800 */
[----:B------:R-:W-:Y:S01]  /*2d10*/  FFMA.FTZ R15, R15, c[0x0][0x23c], -R0 ;  /* 0x00008f000f0f7a23 */ /* 0x000fe20000010800 */
[----:B-1----:R-:W1:Y:S08]  /*2d20*/  LDSM.16.M88.4 R4, [R217+0x10800] ;  /* 0x01080000d904783b */ /* 0x002e700000000200 */
[----:B------:R-:W-:Y:S10]  /*2d30*/  MUFU.EX2 R195, R17 ;  /* 0x0000001100c37308 */ /* 0x000ff40000000800 */
[----:B------:R-:W-:Y:S10]  /*2d40*/  MUFU.EX2 R202, R18 ;  /* 0x0000001200ca7308 */ /* 0x000ff40000000800 */
[----:B------:R-:W-:Y:S10]  /*2d50*/  MUFU.EX2 R201, R19 ;  /* 0x0000001300c97308 */ /* 0x000ff40000000800 */
[----:B------:R-:W3:Y:S01]  /*2d60*/  MUFU.EX2 R227, R9 ;  /* 0x0000000900e37308 */ /* 0x000ee20000000800 */
[-C--:B-1----:R-:W-:Y:S09]  /*2d70*/  HMMA.16816.F32 R20, R188, R4.reuse, R20 ;  /* 0x00000004bc14723c */ /* 0x082ff20000001814 */
[----:B------:R-:W-:Y:S01]  /*2d80*/  MUFU.EX2 R229, R10 ;  /* 0x0000000a00e57308 */ /* 0x000fe20000000800 */
[C---:B------:R-:W-:Y:S07]  /*2d90*/  HMMA.16816.F32 R24, R164.reuse, R4, R24 ;  /* 0x00000004a418723c */ /* 0x040fee0000001818 */
[----:B--2---:R-:W-:Y:S01]  /*2da0*/  F2FP.PACK_AB R5, R207, R180 ;  /* 0x000000b4cf05723e */ /* 0x004fe200000000ff */
[-C--:B------:R-:W-:Y:S01]  /*2db0*/  HMMA.16816.F32 R28, R164, R6.reuse, R28 ;  /* 0x00000006a41c723c */ /* 0x080fe2000000181c */
[----:B------:R-:W-:Y:S03]  /*2dc0*/  MUFU.EX2 R230, R11 ;  /* 0x0000000b00e67308 */ /* 0x000fe60000000800 */
[----:B------:R1:W-:Y:S01]  /*2dd0*/  STS [R231+0x20400], R5 ;  /* 0x02040005e7007388 */ /* 0x0003e20000000800 */
[----:B---3--:R-:W-:Y:S03]  /*2de0*/  F2FP.PACK_AB R4, R227, R228 ;  /* 0x000000e4e304723e */ /* 0x008fe600000000ff */
[----:B------:R-:W-:Y:S03]  /*2df0*/  HMMA.16816.F32 R32, R188, R6, R32 ;  /* 0x00000006bc20723c */ /* 0x000fe60000001820 */
[----:B------:R-:W-:Y:S01]  /*2e00*/  MUFU.EX2 R206, R12 ;  /* 0x0000000c00ce7308 */ /* 0x000fe20000000800 */
[--C-:B------:R-:W-:Y:S02]  /*2e10*/  FFMA.FTZ R22, R22, c[0x0][0x23c], -R3.reuse ;  /* 0x00008f0016167a23 */ /* 0x100fe40000010803 */
[--C-:B------:R-:W-:Y:S02]  /*2e20*/  FFMA.FTZ R23, R23, c[0x0][0x23c], -R3.reuse ;  /* 0x00008f0017177a23 */ /* 0x100fe40000010803 */
[--C-:B------:R-:W-:Y:S04]  /*2e30*/  FFMA.FTZ R24, R24, c[0x0][0x23c], -R2.reuse ;  /* 0x00008f0018187a23 */ /* 0x100fe80000010802 */
[----:B------:R-:W-:Y:S01]  /*2e40*/  FFMA.FTZ R25, R25, c[0x0][0x23c], -R2 ;  /* 0x00008f0019197a23 */ /* 0x000fe20000010802 */
[----:B------:R-:W1:Y:S01]  /*2e50*/  MUFU.EX2 R205, R13 ;  /* 0x0000000d00cd7308 */ /* 0x000e620000000800 */
[----:B------:R-:W-:Y:S02]  /*2e60*/  FFMA.FTZ R26, R26, c[0x0][0x23c], -R0 ;  /* 0x00008f001a1a7a23 */ /* 0x000fe40000010800 */
[--C-:B------:R-:W-:Y:S02]  /*2e70*/  FFMA.FTZ R28, R28, c[0x0][0x23c], -R2.reuse ;  /* 0x00008f001c1c7a23 */ /* 0x100fe40000010802 */
[----:B------:R-:W-:Y:S02]  /*2e80*/  FFMA.FTZ R2, R29, c[0x0][0x23c], -R2 ;  /* 0x00008f001d027a23 */ /* 0x000fe40000010802 */
[--C-:B------:R-:W-:Y:S02]  /*2e90*/  FFMA.FTZ R30, R30, c[0x0][0x23c], -R0.reuse ;  /* 0x00008f001e1e7a23 */ /* 0x100fe40000010800 */
[--C-:B------:R-:W-:Y:S01]  /*2ea0*/  FFMA.FTZ R27, R27, c[0x0][0x23c], -R0.reuse ;  /* 0x00008f001b1b7a23 */ /* 0x100fe20000010800 */
[----:B------:R2:W-:Y:S01]  /*2eb0*/  MUFU.EX2 R188, R2 ;  /* 0x0000000200bc7308 */ /* 0x0005e20000000800 */
[----:B------:R-:W-:Y:S02]  /*2ec0*/  FFMA.FTZ R0, R31, c[0x0][0x23c], -R0 ;  /* 0x00008f001f007a23 */ /* 0x000fe40000010800 */
[--C-:B------:R-:W-:Y:S02]  /*2ed0*/  FFMA.FTZ R34, R34, c[0x0][0x23c], -R3.reuse ;  /* 0x00008f0022227a23 */ /* 0x100fe40000010803 */
[----:B------:R-:W-:Y:S02]  /*2ee0*/  FFMA.FTZ R3, R35, c[0x0][0x23c], -R3 ;  /* 0x00008f0023037a23 */ /* 0x000fe40000010803 */
[--C-:B------:R-:W-:Y:S02]  /*2ef0*/  FFMA.FTZ R20, R20, c[0x0][0x23c], -R168.reuse ;  /* 0x00008f0014147a23 */ /* 0x100fe400000108a8 */
[--C-:B------:R-:W-:Y:S01]  /*2f00*/  FFMA.FTZ R21, R21, c[0x0][0x23c], -R168.reuse ;  /* 0x00008f0015157a23 */ /* 0x100fe200000108a8 */
[----:B------:R3:W-:Y:S01]  /*2f10*/  MUFU.EX2 R187, R0 ;  /* 0x0000000000bb7308 */ /* 0x0007e20000000800 */
[--C-:B------:R-:W-:Y:S02]  /*2f20*/  FFMA.FTZ R32, R32, c[0x0][0x23c], -R168.reuse ;  /* 0x00008f0020207a23 */ /* 0x100fe400000108a8 */
[----:B------:R-:W-:Y:S01]  /*2f30*/  FFMA.FTZ R168, R33, c[0x0][0x23c], -R168 ;  /* 0x00008f0021a87a23 */ /* 0x000fe200000108a8 */
[----:B-1----:R-:W-:Y:S06]  /*2f40*/  F2FP.PACK_AB R5, R205, R206 ;  /* 0x000000cecd05723e */ /* 0x002fec00000000ff */
[----:B------:R1:W-:Y:S01]  /*2f50*/  MUFU.EX2 R183, R3 ;  /* 0x0000000300b77308 */ /* 0x0003e20000000800 */
[----:B--2---:R-:W-:Y:S05]  /*2f60*/  F2FP.PACK_AB R2, R196, R199 ;  /* 0x000000c7c402723e */ /* 0x004fea00000000ff */
[----:B------:R2:W-:Y:S04]  /*2f70*/  STS [R231+0x20000], R2 ;  /* 0x02000002e7007388 */ /* 0x0005e80000000800 */
[----:B------:R-:W-:Y:S01]  /*2f80*/  MUFU.EX2 R226, R14 ;  /* 0x0000000e00e27308 */ /* 0x000fe20000000800 */
[----:B---3--:R-:W-:Y:S05]  /*2f90*/  F2FP.PACK_AB R0, R201, R202 ;  /* 0x000000cac900723e */ /* 0x008fea00000000ff */
[----:B------:R-:W-:Y:S04]  /*2fa0*/  STS [R238+0x20400], R0 ;  /* 0x02040000ee007388 */ /* 0x000fe80000000800 */
[----:B------:R-:W3:Y:S01]  /*2fb0*/  MUFU.EX2 R223, R15 ;  /* 0x0000000f00df7308 */ /* 0x000ee20000000800 */
[----:B-1----:R-:W-:Y:S09]  /*2fc0*/  F2FP.PACK_AB R3, R230, R229 ;  /* 0x000000e5e603723e */ /* 0x002ff200000000ff */
[----:B------:R-:W-:Y:S01]  /*2fd0*/  MUFU.EX2 R193, R20 ;  /* 0x0000001400c17308 */ /* 0x000fe20000000800 */
[----:B--2---:R-:W-:Y:S05]  /*2fe0*/  F2FP.PACK_AB R2, R195, R198 ;  /* 0x000000c6c302723e */ /* 0x004fea00000000ff */
[----:B------:R-:W-:Y:S04]  /*2ff0*/  STS [R238+0x20000], R2 ;  /* 0x02000002ee007388 */ /* 0x000fe80000000800 */
[----:B------:R-:W1:Y:S01]  /*3000*/  MUFU.EX2 R192, R21 ;  /* 0x0000001500c07308 */ /* 0x000e620000000800 */
[----:B------:R3:W-:Y:S04]  /*3010*/  STS [R231+0x21000], R4 ;  /* 0x02100004e7007388 */ /* 0x0007e80000000800 */
[----:B------:R1:W-:Y:S05]  /*3020*/  STS [R231+0x21400], R3 ;  /* 0x02140003e7007388 */ /* 0x0003ea0000000800 */
[----:B------:R-:W-:Y:S01]  /*3030*/  MUFU.EX2 R197, R22 ;  /* 0x0000001600c57308 */ /* 0x000fe20000000800 */
[----:B------:R-:W-:Y:S09]  /*3040*/  STS [R238+0x21000], R5 ;  /* 0x02100005ee007388 */ /* 0x000ff20000000800 */
[----:B------:R-:W2:Y:S01]  /*3050*/  MUFU.EX2 R194, R23 ;  /* 0x0000001700c27308 */ /* 0x000ea20000000800 */
[----:B---3--:R-:W-:Y:S09]  /*3060*/  F2FP.PACK_AB R4, R223, R226 ;  /* 0x000000e2df04723e */ /* 0x008ff200000000ff */
[----:B------:R-:W-:Y:S01]  /*3070*/  MUFU.EX2 R181, R32 ;  /* 0x0000002000b57308 */ /* 0x000fe20000000800 */
[----:B-1----:R-:W-:Y:S01]  /*3080*/  F2FP.PACK_AB R3, R192, R193 ;  /* 0x000000c1c003723e */ /* 0x002fe200000000ff */
[----:B------:R-:W-:Y:S04]  /*3090*/  STS [R238+0x21400], R4 ;  /* 0x02140004ee007388 */ /* 0x000fe80000000800 */
[----:B------:R1:W-:Y:S04]  /*30a0*/  STS [R236+0x20000], R3 ;  /* 0x02000003ec007388 */ /* 0x0003e80000000800 */
[----:B------:R-:W3:Y:S01]  /*30b0*/  MUFU.EX2 R182, R168 ;  /* 0x000000a800b67308 */ /* 0x000ee20000000800 */
[----:B--2---:R-:W-:Y:S05]  /*30c0*/  F2FP.PACK_AB R2, R194, R197 ;  /* 0x000000c5c202723e */ /* 0x004fea00000000ff */
[----:B------:R-:W-:Y:S04]  /*30d0*/  STS [R236+0x20400], R2 ;  /* 0x02040002ec007388 */ /* 0x000fe80000000800 */
[----:B------:R-:W1:Y:S10]  /*30e0*/  MUFU.EX2 R186, R34 ;  /* 0x0000002200ba7308 */ /* 0x000e740000000800 */
[----:B------:R-:W-:Y:S01]  /*30f0*/  MUFU.EX2 R203, R24 ;  /* 0x0000001800cb7308 */ /* 0x000fe20000000800 */
[----:B---3--:R-:W-:Y:S05]  /*3100*/  F2FP.PACK_AB R0, R182, R181 ;  /* 0x000000b5b600723e */ /* 0x008fea00000000ff */
[----:B------:R-:W-:Y:S04]  /*3110*/  STS [R237+0x20000], R0 ;  /* 0x02000000ed007388 */ /* 0x000fe80000000800 */
[----:B------:R-:W2:Y:S01]  /*3120*/  MUFU.EX2 R200, R25 ;  /* 0x0000001900c87308 */ /* 0x000ea20000000800 */
[----:B-1----:R-:W-:Y:S05]  /*3130*/  F2FP.PACK_AB R3, R183, R186 ;  /* 0x000000bab703723e */ /* 0x002fea00000000ff */
[----:B------:R1:W-:Y:S04]  /*3140*/  STS [R237+0x20400], R3 ;  /* 0x02040003ed007388 */ /* 0x0003e80000000800 */
[----:B------:R-:W-:Y:S10]  /*3150*/  MUFU.EX2 R204, R26 ;  /* 0x0000001a00cc7308 */ /* 0x000ff40000000800 */
[----:B------:R-:W3:Y:S01]  /*3160*/  MUFU.EX2 R191, R27 ;  /* 0x0000001b00bf7308 */ /* 0x000ee20000000800 */
[----:B--2---:R-:W-:Y:S05]  /*3170*/  F2FP.PACK_AB R5, R200, R203 ;  /* 0x000000cbc805723e */ /* 0x004fea00000000ff */
[----:B------:R-:W-:Y:S04]  /*3180*/  STS [R236+0x21000], R5 ;  /* 0x02100005ec007388 */ /* 0x000fe80000000800 */
[----:B------:R-:W2:Y:S01]  /*3190*/  MUFU.EX2 R189, R28 ;  /* 0x0000001c00bd7308 */ /* 0x000ea20000000800 */
[----:B-1----:R-:W-:Y:S02]  /*31a0*/  IADD3 R3, R212, R211, RZ ;  /* 0x000000d3d4037210 */ /* 0x002fe40007ffe0ff */
[----:B------:R-:W-:Y:S02]  /*31b0*/  MOV R211, c[0x0][0x1c0] ;  /* 0x0000700000d37a02 */ /* 0x000fe40000000f00 */
[----:B------:R-:W-:Y:S05]  /*31c0*/  IADD3 R184, R214, R3, RZ ;  /* 0x00000003d6b87210 */ /* 0x000fea0007ffe0ff */
[----:B------:R-:W1:Y:S01]  /*31d0*/  MUFU.EX2 R190, R30 ;  /* 0x0000001e00be7308 */ /* 0x000e620000000800 */
[----:B------:R-:W-:Y:S01]  /*31e0*/  IMAD R211, R211, c[0x0][0x22c], RZ ;  /* 0x00008b00d3d37a24 */ /* 0x000fe200078e02ff */
[----:B---3--:R-:W-:Y:S04]  /*31f0*/  F2FP.PACK_AB R4, R191, R204 ;  /* 0x000000ccbf04723e */ /* 0x008fe800000000ff */
[----:B------:R-:W-:Y:S01]  /*3200*/  LEA R211, -R211, RZ, 0x6 ;  /* 0x000000ffd3d37211 */ /* 0x000fe200078e31ff */
[----:B------:R-:W-:Y:S01]  /*3210*/  STS [R236+0x21400], R4 ;  /* 0x02140004ec007388 */ /* 0x000fe20000000800 */
[----:B--2---:R-:W-:Y:S05]  /*3220*/  F2FP.PACK_AB R2, R188, R189 ;  /* 0x000000bdbc02723e */ /* 0x004fea00000000ff */
[----:B------:R-:W-:Y:S01]  /*3230*/  STS [R237+0x21000], R2 ;  /* 0x02100002ed007388 */ /* 0x000fe20000000800 */
[----:B-1----:R-:W-:Y:S05]  /*3240*/  F2FP.PACK_AB R0, R187, R190 ;  /* 0x000000bebb00723e */ /* 0x002fea00000000ff */
[----:B------:R1:W-:Y:S04]  /*3250*/  STS [R237+0x21400], R0 ;  /* 0x02140000ed007388 */ /* 0x0003e80000000800 */
[----:B------:R-:W-:Y:S08]  /*3260*/  LDSM.16.M88.4 R32, [R212+0x8000] ;  /* 0x00800000d420783b */ /* 0x000ff00000000200 */
[----:B------:R-:W2:Y:S08]  /*3270*/  LDSM.16.M88.4 R16, [R215+0x14000] ;  /* 0x01400000d710783b */ /* 0x000eb00000000200 */
[----:B------:R-:W3:Y:S08]  /*3280*/  LDSM.16.M88.4 R28, [R212+0x9000] ;  /* 0x00900000d41c783b */ /* 0x000ef00000000200 */
[----:B------:R-:W3:Y:S08]  /*3290*/  LDSM.16.M88.4 R164, [R215+0x14800] ;  /* 0x01480000d7a4783b */ /* 0x000ef00000000200 */
[----:B-1----:R-:W4:Y:S04]  /*32a0*/  LDL R0, [R1+0x8] ;  /* 0x0000080001007983 */ /* 0x002f280000100800 */
[----:B------:R-:W-:Y:S08]  /*32b0*/  LDSM.16.M88.4 R168, [R3+0x8000] ;  /* 0x0080000003a8783b */ /* 0x000ff00000000200 */
[----:B------:R-:W4:Y:S01]  /*32c0*/  LDL R2, [R1+0x4] ;  /* 0x0000040001027983 */ /* 0x000f220000100800 */
[-C--:B--2---:R-:W-:Y:S03]  /*32d0*/  HMMA.16816.F32 R4, R32, R16.reuse, RZ ;  /* 0x000000102004723c */ /* 0x084fe600000018ff */
[----:B------:R-:W1:Y:S05]  /*32e0*/  LDSM.16.M88.4 R172, [R216+0x14000] ;  /* 0x01400000d8ac783b */ /* 0x000e6a0000000200 */
[C---:B---3--:R-:W-:Y:S03]  /*32f0*/  HMMA.16816.F32 R8, R28.reuse, R16, RZ ;  /* 0x000000101c08723c */ /* 0x048fe600000018ff */
[----:B------:R-:W2:Y:S05]  /*3300*/  LDSM.16.M88.4 R176, [R3+0x9000] ;  /* 0x0090000003b0783b */ /* 0x000eaa0000000200 */
[-C--:B------:R-:W-:Y:S08]  /*3310*/  HMMA.16816.F32 R12, R28, R18.reuse, RZ ;  /* 0x000000121c0c723c */ /* 0x080ff000000018ff */
[C---:B------:R-:W-:Y:S08]  /*3320*/  HMMA.16816.F32 R16, R32.reuse, R18, RZ ;  /* 0x000000122010723c */ /* 0x040ff000000018ff */
[-C--:B------:R-:W-:Y:S08]  /*3330*/  HMMA.16816.F32 R20, R32, R164.reuse, RZ ;  /* 0x000000a42014723c */ /* 0x080ff000000018ff */
[C---:B------:R-:W-:Y:S08]  /*3340*/  HMMA.16816.F32 R24, R28.reuse, R164, RZ ;  /* 0x000000a41c18723c */ /* 0x040ff000000018ff */
[-C--:B------:R-:W-:Y:S08]  /*3350*/  HMMA.16816.F32 R28, R28, R166.reuse, RZ ;  /* 0x000000a61c1c723c */ /* 0x080ff000000018ff */
[----:B------:R-:W-:Y:S01]  /*3360*/  HMMA.16816.F32 R32, R32, R166, RZ ;  /* 0x000000a62020723c */ /* 0x000fe200000018ff */
[----:B------:R-:W3:Y:S07]  /*3370*/  LDSM.16.M88.4 R164, [R216+0x14800] ;  /* 0x01480000d8a4783b */ /* 0x000eee0000000200 */
        /* <DEDUP_REMOVED lines=8> */
[----:B------:R-:W1:Y:S07]  /*3400*/  LDSM.16.M88.4 R176, [R218+0x14000] ;  /* 0x01400000dab0783b */ /* 0x000e6e0000000200 */
[----:B------:R-:W-:Y:S01]  /*3410*/  HMMA.16816.F32 R32, R168, R166, R32 ;  /* 0x000000a6a820723c */ /* 0x000fe20000001820 */
[----:B------:R-:W2:Y:S08]  /*3420*/  LDSM.16.M88.4 R164, [R185+0x9000] ;  /* 0x00900000b9a4783b */ /* 0x000eb00000000200 */
[----:B------:R-:W3:Y:S01]  /*3430*/  LDSM.16.M88.4 R168, [R218+0x14800] ;  /* 0x01480000daa8783b */ /* 0x000ee20000000200 */
[-C--:B-1----:R-:W-:Y:S08]  /*3440*/  HMMA.16816.F32 R4, R172, R176.reuse, R4 ;  /* 0x000000b0ac04723c */ /* 0x082ff00000001804 */
[C---:B--2---:R-:W-:Y:S08]  /*3450*/  HMMA.16816.F32 R8, R164.reuse, R176, R8 ;  /* 0x000000b0a408723c */ /* 0x044ff00000001808 */
[-C--:B------:R-:W-:Y:S08]  /*3460*/  HMMA.16816.F32 R12, R164, R178.reuse, R12 ;  /* 0x000000b2a40c723c */ /* 0x080ff0000000180c */
[C---:B------:R-:W-:Y:S08]  /*3470*/  HMMA.16816.F32 R16, R172.reuse, R178, R16 ;  /* 0x000000b2ac10723c */ /* 0x040ff00000001810 */
[-C--:B---3--:R-:W-:Y:S08]  /*3480*/  HMMA.16816.F32 R20, R172, R168.reuse, R20 ;  /* 0x000000a8ac14723c */ /* 0x088ff00000001814 */
        /* <DEDUP_REMOVED lines=10> */
[----:B------:R-:W1:Y:S03]  /*3530*/  LDSM.16.M88.4 R168, [R217+0x14800] ;  /* 0x01480000d9a8783b */ /* 0x000e660000000200 */
[----:B----4-:R-:W-:Y:S04]  /*3540*/  IADD3 R178, P0, R0, UR8, RZ ;  /* 0x0000000800b27c10 */ /* 0x010fe8000ff1e0ff */
[----:B------:R-:W-:Y:S04]  /*3550*/  IADD3.X R179, R2, UR7, RZ, P0, !PT ;  /* 0x0000000702b37c10 */ /* 0x000fe800087fe4ff */
[C---:B------:R-:W-:Y:S01]  /*3560*/  LEA R224, P0, R211.reuse, R224, 0x2 ;  /* 0x000000e0d3e07211 */ /* 0x040fe200078010ff */
[----:B------:R-:W2:Y:S03]  /*3570*/  LDG.E R176, [R178.64] ;  /* 0x00000022b2b07981 */ /* 0x000ea6000c1e1900 */
[----:B------:R-:W-:Y:S02]  /*3580*/  LEA.HI.X.SX32 R225, R211, R225, 0x2, P0 ;  /* 0x000000e1d3e17211 */ /* 0x000fe400000f16ff */
[----:B------:R-:W-:Y:S01]  /*3590*/  PLOP3.LUT P0, PT, PT, PT, UP2, 0x80, 0x0 ;  /* 0x000000000000781c */ /* 0x000fe20003f0f028 */
[----:B------:R-:W3:Y:S04]  /*35a0*/  LDG.E R2, [R178.64+0x20] ;  /* 0x00002022b2027981 */ /* 0x000ee8000c1e1900 */
[----:B------:R-:W4:Y:S04]  /*35b0*/  LDG.E R0, [R178.64+0x80] ;  /* 0x00008022b2007981 */ /* 0x000f28000c1e1900 */
[----:B------:R-:W2:Y:S01]  /*35c0*/  LDG.E R177, [R178.64+0xa0] ;  /* 0x0000a022b2b17981 */ /* 0x000ea2000c1e1900 */
        /* <DEDUP_REMOVED lines=46> */
[C---:B---3--:R-:W-:Y:S01]  /*38b0*/  FADD.FTZ R6, -R2.reuse, R6 ;  /* 0x0000000602067221 */ /* 0x048fe20000010100 */
[C---:B------:R-:W-:Y:S01]  /*38c0*/  HMMA.16816.F32 R16, R164.reuse, R170, R16 ;  /* 0x000000aaa410723c */ /* 0x040fe20000001810 */
[----:B------:R-:W1:Y:S03]  /*38d0*/  LDSM.16.M88.4 R168, [R217+0x18800] ;  /* 0x01880000d9a8783b */ /* 0x000e660000000200 */
[----:B------:R-:W-:Y:S02]  /*38e0*/  FADD.FTZ R7, -R2, R7 ;  /* 0x0000000702077221 */ /* 0x000fe40000010100 */
[----:B------:R-:W-:Y:S02]  /*38f0*/  FADD.FTZ R4, -R176, R4 ;  /* 0x00000004b0047221 */ /* 0x000fe40000010100 */
[----:B----4-:R-:W-:Y:S04]  /*3900*/  FADD.FTZ R8, -R0, R8 ;  /* 0x0000000800087221 */ /* 0x010fe80000010100 */
[----:B------:R-:W-:Y:S02]  /*3910*/  FADD.FTZ R5, -R176, R5 ;  /* 0x00000005b0057221 */ /* 0x000fe40000010100 */
[----:B------:R-:W-:Y:S02]  /*3920*/  FMUL.FTZ R180, R180, R6 ;  /* 0x00000006b4b47220 */ /* 0x000fe40000410000 */
[----:B------:R-:W-:Y:S02]  /*3930*/  FADD.FTZ R12, -R0, R12 ;  /* 0x0000000c000c7221 */ /* 0x000fe40000010100 */
[C---:B------:R-:W-:Y:S02]  /*3940*/  FADD.FTZ R11, -R177.reuse, R11 ;  /* 0x0000000bb10b7221 */ /* 0x040fe40000010100 */
[----:B------:R-:W-:Y:S02]  /*3950*/  FADD.FTZ R6, -R177, R14 ;  /* 0x0000000eb1067221 */ /* 0x000fe40000010100 */
[----:B------:R-:W-:Y:S02]  /*3960*/  FMUL.FTZ R179, R199, R4 ;  /* 0x00000004c7b37220 */ /* 0x000fe40000410000 */
[C---:B------:R-:W-:Y:S02]  /*3970*/  FADD.FTZ R16, -R176.reuse, R16 ;  /* 0x00000010b0107221 */ /* 0x040fe40000010100 */
[----:B------:R-:W-:Y:S02]  /*3980*/  FADD.FTZ R17, -R176, R17 ;  /* 0x00000011b0117221 */ /* 0x000fe40000010100 */
[C---:B------:R-:W-:Y:S02]  /*3990*/  FADD.FTZ R18, -R2.reuse, R18 ;  /* 0x0000001202127221 */ /* 0x040fe40000010100 */
[----:B------:R-:W-:Y:S02]  /*39a0*/  FADD.FTZ R19, -R2, R19 ;  /* 0x0000001302137221 */ /* 0x000fe40000010100 */
[----:B------:R-:W-:Y:S02]  /*39b0*/  FMUL.FTZ R178, R196, R5 ;  /* 0x00000005c4b27220 */ /* 0x000fe40000410000 */
[----:B------:R-:W-:Y:S01]  /*39c0*/  FMUL.FTZ R6, R226, R6 ;  /* 0x00000006e2067220 */ /* 0x000fe20000410000 */
[-C--:B-1----:R-:W-:Y:S08]  /*39d0*/  HMMA.16816.F32 R20, R164, R168.reuse, R20 ;  /* 0x000000a8a414723c */ /* 0x082ff00000001814 */
[C---:B------:R-:W-:Y:S07]  /*39e0*/  HMMA.16816.F32 R24, R172.reuse, R168, R24 ;  /* 0x000000a8ac18723c */ /* 0x040fee0000001818 */
[----:B------:R-:W-:Y:S01]  /*39f0*/  FMUL.FTZ R169, R198, R16 ;  /* 0x00000010c6a97220 */ /* 0x000fe20000410000 */
[-C--:B------:R-:W-:Y:S08]  /*3a00*/  HMMA.16816.F32 R28, R172, R170.reuse, R28 ;  /* 0x000000aaac1c723c */ /* 0x080ff0000000181c */
[----:B------:R-:W-:Y:S01]  /*3a10*/  FADD.FTZ R20, -R176, R20 ;  /* 0x00000014b0147221 */ /* 0x000fe20000010100 */
[----:B------:R-:W-:Y:S04]  /*3a20*/  HMMA.16816.F32 R32, R164, R170, R32 ;  /* 0x000000aaa420723c */ /* 0x000fe80000001820 */
[C---:B------:R-:W-:Y:S02]  /*3a30*/  FADD.FTZ R22, -R2.reuse, R22 ;  /* 0x0000001602167221 */ /* 0x040fe40000010100 */
[----:B------:R-:W-:Y:S02]  /*3a40*/  FADD.FTZ R23, -R2, R23 ;  /* 0x0000001702177221 */ /* 0x000fe40000010100 */
[----:B------:R-:W-:Y:S04]  /*3a50*/  FADD.FTZ R21, -R176, R21 ;  /* 0x00000015b0157221 */ /* 0x000fe80000010100 */
[----:B------:R-:W-:Y:S02]  /*3a60*/  FMUL.FTZ R167, R195, R17 ;  /* 0x00000011c3a77220 */ /* 0x000fe40000410000 */
[----:B------:R-:W-:Y:S02]  /*3a70*/  FMUL.FTZ R172, R193, R20 ;  /* 0x00000014c1ac7220 */ /* 0x000fe40000410000 */
[----:B------:R-:W-:Y:S02]  /*3a80*/  FMUL.FTZ R164, R202, R18 ;  /* 0x00000012caa47220 */ /* 0x000fe40000410000 */
        /* <DEDUP_REMOVED lines=14> */
[----:B------:R-:W-:Y:S02]  /*3b70*/  FMUL.FTZ R9, R228, R8 ;  /* 0x00000008e4097220 */ /* 0x000fe40000410000 */
[C---:B------:R-:W-:Y:S02]  /*3b80*/  FADD.FTZ R23, -R0.reuse, R24 ;  /* 0x0000001800177221 */ /* 0x040fe40000010100 */
[C---:B------:R-:W-:Y:S02]  /*3b90*/  FADD.FTZ R22, -R0.reuse, R25 ;  /* 0x0000001900167221 */ /* 0x040fe40000010100 */
[C---:B------:R-:W-:Y:S02]  /*3ba0*/  FADD.FTZ R25, -R0.reuse, R28 ;  /* 0x0000001c00197221 */ /* 0x040fe40000010100 */
[----:B------:R-:W-:Y:S02]  /*3bb0*/  FADD.FTZ R24, -R0, R29 ;  /* 0x0000001d00187221 */ /* 0x000fe40000010100 */
        /* <DEDUP_REMOVED lines=44> */
.L_x_464:
        /* <DEDUP_REMOVED lines=125> */
[----:B------:R-:W2:Y:S01]  /*4650*/  LDL R176, [R1] ;  /* 0x0000000001b07983 */ /* 0x000ea20000100800 */
[----:B------:R-:W-:Y:S02]  /*4660*/  IMAD.MOV.U32 R5, RZ, RZ, c[0x0][0x370] ;  /* 0x0000dc00ff057624 */ /* 0x000fe400078e00ff */
[----:B------:R-:W-:Y:S02]  /*4670*/  IMAD.MOV.U32 R6, RZ, RZ, c[0x0][0x374] ;  /* 0x0000dd00ff067624 */ /* 0x000fe400078e00ff */
[C---:B------:R-:W-:Y:S05]  /*4680*/  IMAD.U32 R0, R5.reuse, -0x40, RZ ;  /* 0xffffffc005007824 */ /* 0x040fea00078e00ff */
[C---:B------:R-:W-:Y:S04]  /*4690*/  LEA R2, P1, R0.reuse, R234, 0x1 ;  /* 0x000000ea00027211 */ /* 0x040fe800078208ff */
[----:B------:R-:W-:Y:S02]  /*46a0*/  LEA.HI.X.SX32 R0, R0, R235, 0x1, P1 ;  /* 0x000000eb00007211 */ /* 0x000fe400008f0eff */
[----:B------:R-:W-:Y:S03]  /*46b0*/  MOV R234, R2 ;  /* 0x0000000200ea7202 */ /* 0x000fe60000000f00 */
[----:B------:R-:W-:Y:S01]  /*46c0*/  IMAD.MOV.U32 R235, RZ, RZ, R0 ;  /* 0x000000ffffeb7224 */ /* 0x000fe200078e0000 */
[C---:B------:R-:W-:Y:S04]  /*46d0*/  LEA R4, P1, R5.reuse, R234, 0x6 ;  /* 0x000000ea05047211 */ /* 0x040fe800078230ff */
[----:B------:R-:W-:Y:S02]  /*46e0*/  LEA.HI.X R5, R5, R235, R6, 0x6, P1 ;  /* 0x000000eb05057211 */ /* 0x000fe400008f3406 */
[----:B--2---:R-:W-:Y:S05]  /*46f0*/  SHF.L.U32 R0, R176, 0x1, RZ ;  /* 0x00000001b0007819 */ /* 0x004fea00000006ff */
[----:B------:R-:W-:Y:S01]  /*4700*/  @!PT LDS RZ, [RZ] ;  /* 0x00000000fffff984 */ /* 0x000fe20000000800 */
[----:B------:R-:W-:Y:S01]  /*4710*/  @!PT LDS RZ, [RZ] ;  /* 0x00000000fffff984 */ /* 0x000fe20000000800 */
[----:B------:R-:W-:Y:S01]  /*4720*/  @!PT LDS RZ, [RZ] ;  /* 0x00000000fffff984 */ /* 0x000fe20000000800 */
[----:B------:R1:W-:Y:S04]  /*4730*/  LDGSTS.E.BYPASS.LTC128B.128 [R0+0x8000], [R234.64] ;  /* 0x08000000ea007fae */ /* 0x0003e8000b901d62 */
[----:B------:R1:W-:Y:S04]  /*4740*/  LDGSTS.E.BYPASS.LTC128B.128 [R0+0xa000], [R234.64+0x80] ;  /* 0x0a000080ea007fae */ /* 0x0003e8000b901d62 */
[----:B------:R1:W-:Y:S04]  /*4750*/  LDGSTS.E.BYPASS.LTC128B.128 [R0+0x9000], [R4.64] ;  /* 0x0900000004007fae */ /* 0x0003e8000b901d62 */
[----:B------:R1:W-:Y:S04]  /*4760*/  LDGSTS.E.BYPASS.LTC128B.128 [R0+0xb000], [R4.64+0x80] ;  /* 0x0b00008004007fae */ /* 0x0003e8000b901d62 */
[----:B------:R-:W0:Y:S02]  /*4770*/  LDGDEPBAR ;  /* 0x00000000000079af */ /* 0x000e240000000000 */
.L_x_465:
        /* <DEDUP_REMOVED lines=10> */
[----:B------:R-:W-:Y:S02]  /*4820*/  IMAD R188, R188, 0x18, RZ ;  /* 0x00000018bcbc7824 */ /* 0x000fe400078e02ff */
[----:B------:R-:W-:Y:S02]  /*4830*/  IMAD.SHL.U32 R191, R191, 0x20, RZ ;  /* 0x00000020bfbf7824 */ /* 0x000fe400078e00ff */
[----:B------:R-:W3:Y:S01]  /*4840*/  LDSM.16.MT88.4 R164, [R208+0x4000] ;  /* 0x00400000d0a4783b */ /* 0x000ee20000004200 */
[----:B------:R-:W-:Y:S02]  /*4850*/  IMAD.MOV.U32 R190, RZ, RZ, c[0x0][0x22c] ;  /* 0x00008b00ffbe7624 */ /* 0x000fe400078e00ff */
[----:B------:R-:W-:Y:S02]  /*4860*/  IMAD.MOV.U32 R189, RZ, RZ, c[0x0][0x22c] ;  /* 0x00008b00ffbd7624 */ /* 0x000fe400078e00ff */
[----:B------:R-:W4:Y:S01]  /*4870*/  LDL R2, [R1+0x14] ;  /* 0x0000140001027983 */ /* 0x000f220000100800 */
[----:B------:R-:W-:Y:S02]  /*4880*/  IMAD R190, R190, c[0x0][0x1c0], RZ ;  /* 0x00007000bebe7a24 */ /* 0x000fe400078e02ff */
[----:B------:R-:W-:Y:S02]  /*4890*/  IMAD R189, R189, c[0x0][0x1c0], RZ ;  /* 0x00007000bdbd7a24 */ /* 0x000fe400078e02ff */
[----:B------:R-:W-:Y:S01]  /*48a0*/  LDSM.16.M88.4 R168, [R3+0x1c000] ;  /* 0x01c0000003a8783b */ /* 0x000fe20000000200 */
[----:B------:R-:W-:Y:S02]  /*48b0*/  IMAD R190, R190, 0x28, RZ ;  /* 0x00000028bebe7824 */ /* 0x000fe400078e02ff */
[----:B------:R-:W-:Y:S02]  /*48c0*/  IMAD R189, R189, 0x38, RZ ;  /* 0x00000038bdbd7824 */ /* 0x000fe400078e02ff */
[----:B-1----:R-:W4:Y:S05]  /*48d0*/  LDL R0, [R1+0x18] ;  /* 0x0000180001007983 */ /* 0x002f2a0000100800 */
[----:B------:R-:W1:Y:S05]  /*48e0*/  LDSM.16.MT88.4 R172, [R208+0x800] ;  /* 0x00080000d0ac783b */ /* 0x000e6a0000004200 */
[----:B------:R-:W1:Y:S01]  /*48f0*/  LDSM.16.M88.4 R176, [R3+0x1d000] ;  /* 0x01d0000003b0783b */ /* 0x000e620000000200 */
[-C--:B--2---:R-:W-:Y:S04]  /*4900*/  HMMA.16816.F32 R4, R32, R16.reuse, RZ ;  /* 0x000000102004723c */ /* 0x084fe800000018ff */
[----:B------:R-:W2:Y:S04]  /*4910*/  LDSM.16.MT88.4 R180, [R208+0x4800] ;  /* 0x00480000d0b4783b */ /* 0x000ea80000004200 */
        /* <DEDUP_REMOVED lines=68> */
[-C--:B-1----:R-:W-:Y:S03]  /*4d60*/  HMMA.16816.F32 R4, R168, R176.reuse, R4 ;  /* 0x000000b0a804723c */ /* 0x082fe60000001804 */
[----:B------:R-:W-:Y:S05]  /*4d70*/  LDSM.16.M88.4 R184, [R184+0x1f000] ;  /* 0x01f00000b8b8783b */ /* 0x000fea0000000200 */
[C---:B--2---:R-:W-:Y:S08]  /*4d80*/  HMMA.16816.F32 R8, R180.reuse, R176, R8 ;  /* 0x000000b0b408723c */ /* 0x044ff00000001808 */
[-C--:B------:R-:W-:Y:S08]  /*4d90*/  HMMA.16816.F32 R12, R180, R178.reuse, R12 ;  /* 0x000000b2b40c723c */ /* 0x080ff0000000180c */
[C---:B------:R-:W-:Y:S01]  /*4da0*/  HMMA.16816.F32 R16, R168.reuse, R178, R16 ;  /* 0x000000b2a810723c */ /* 0x040fe20000001810 */
[----:B------:R-:W1:Y:S07]  /*4db0*/  LDSM.16.MT88.4 R176, [R208+0x3800] ;  /* 0x00380000d0b0783b */ /* 0x000e6e0000004200 */
[-C--:B---3--:R-:W-:Y:S08]  /*4dc0*/  HMMA.16816.F32 R20, R168, R164.reuse, R20 ;  /* 0x000000a4a814723c */ /* 0x088ff00000001814 */
[C---:B------:R-:W-:Y:S07]  /*4dd0*/  HMMA.16816.F32 R24, R180.reuse, R164, R24 ;  /* 0x000000a4b418723c */ /* 0x040fee0000001818 */
[----:B----4-:R-:W-:Y:S01]  /*4de0*/  @P0 IADD3 R164, P1, R2, UR4, RZ ;  /* 0x0000000402a40c10 */ /* 0x010fe2000ff3e0ff */
[-C--:B------:R-:W-:Y:S01]  /*4df0*/  HMMA.16816.F32 R28, R180, R166.reuse, R28 ;  /* 0x000000a6b41c723c */ /* 0x080fe2000000181c */
[----:B------:R-:W2:Y:S01]  /*4e00*/  LDSM.16.MT88.4 R180, [R208+0x7800] ;  /* 0x00780000d0b4783b */ /* 0x000ea20000004200 */
[----:B------:R-:W-:Y:S02]  /*4e10*/  @UP2 UIADD3 UR4, UP1, UR4, -0x100, URZ ;  /* 0xffffff0004042890 */ /* 0x000fe4000ff3e03f */
[----:B------:R-:W-:Y:S01]  /*4e20*/  @P0 IADD3.X R165, R0, UR5, RZ, P1, !PT ;  /* 0x0000000500a50c10 */ /* 0x000fe20008ffe4ff */
[----:B------:R-:W-:Y:S01]  /*4e30*/  IMAD.MOV.U32 R0, RZ, RZ, c[0x0][0x22c] ;  /* 0x00008b00ff007624 */ /* 0x000fe200078e00ff */
[CC--:B------:R-:W-:Y:S01]  /*4e40*/  LEA R2, P1, R240.reuse, R224.reuse, 0x2 ;  /* 0x000000e0f0027211 */ /* 0x0c0fe200078210ff */
[----:B------:R-:W-:Y:S01]  /*4e50*/  @UP2 UIADD3.X UR5, UR5, -0x1, URZ, UP1, !UPT ;  /* 0xffffffff05052890 */ /* 0x000fe20008ffe43f */
[----:B------:R-:W-:Y:S01]  /*4e60*/  HMMA.16816.F32 R32, R168, R166, R32 ;  /* 0x000000a6a820723c */ /* 0x000fe20000001820 */
[----:B------:R3:W5:Y:S03]  /*4e70*/  @P0 LDG.E R244, [R164.64] ;  /* 0x00000022a4f40981 */ /* 0x000766000c1e1900 */
[-C--:B------:R-:W-:Y:S01]  /*4e80*/  LEA.HI.X.SX32 R3, R240, R225.reuse, 0x2, P1 ;  /* 0x000000e1f0037211 */ /* 0x080fe200008f16ff */
[----:B------:R-:W-:Y:S01]  /*4e90*/  IMAD R0, R0, c[0x0][0x1c0], RZ ;  /* 0x0000700000007a24 */ /* 0x000fe200078e02ff */
[----:B------:R3:W5:Y:S01]  /*4ea0*/  @P0 LDG.E R243, [R164.64+0x20] ;  /* 0x00002022a4f30981 */ /* 0x000762000c1e1900 */
[-C--:B------:R-:W-:Y:S01]  /*4eb0*/  LEA R168, P1, R188, R224.reuse, 0x2 ;  /* 0x000000e0bca87211 */ /* 0x080fe200078210ff */
[-C--:B-1----:R-:W-:Y:S03]  /*4ec0*/  HMMA.16816.F32 R4, R172, R176.reuse, R4 ;  /* 0x000000b0ac04723c */ /* 0x082fe60000001804 */
[----:B------:R3:W5:Y:S02]  /*4ed0*/  @P0 LDG.E R242, [R164.64+0x80] ;  /* 0x00008022a4f20981 */ /* 0x000764000c1e1900 */
[----:B------:R-:W-:Y:S01]  /*4ee0*/  IMAD.SHL.U32 R0, R0, 0x10, RZ ;  /* 0x0000001000007824 */ /* 0x000fe200078e00ff */
[-C--:B------:R-:W-:Y:S02]  /*4ef0*/  LEA.HI.X.SX32 R169, R188, R225.reuse, 0x2, P1 ;  /* 0x000000e1bca97211 */ /* 0x080fe400008f16ff */
[----:B------:R3:W5:Y:S01]  /*4f00*/  @P0 LDG.E R241, [R164.64+0xa0] ;  /* 0x0000a022a4f10981 */ /* 0x000762000c1e1900 */
[C---:B------:R-:W-:Y:S03]  /*4f10*/  HMMA.16816.F32 R8, R184.reuse, R176, R8 ;  /* 0x000000b0b808723c */ /* 0x040fe60000001808 */
[----:B------:R-:W-:Y:S01]  /*4f20*/  IMAD.MOV.U32 R188, RZ, RZ, c[0x0][0x22c] ;  /* 0x00008b00ffbc7624 */ /* 0x000fe200078e00ff */
[-C--:B------:R-:W-:Y:S03]  /*4f30*/  LEA R170, P0, R0, R224.reuse, 0x2 ;  /* 0x000000e000aa7211 */ /* 0x080fe600078010ff */
[----:B------:R-:W-:Y:S01]  /*4f40*/  IMAD R188, R188, c[0x0][0x1c0], RZ ;  /* 0x00007000bcbc7a24 */ /* 0x000fe200078e02ff */
[-C--:B------:R-:W-:Y:S04]  /*4f50*/  HMMA.16816.F32 R12, R184, R178.reuse, R12 ;  /* 0x000000b2b80c723c */ /* 0x080fe8000000180c */
[-C--:B------:R-:W-:Y:S01]  /*4f60*/  LEA.HI.X.SX32 R171, R0, R225.reuse, 0x2, P0 ;  /* 0x000000e100ab7211 */ /* 0x080fe200000f16ff */
[----:B------:R-:W-:Y:S01]  /*4f70*/  IMAD R188, R188, 0x30, RZ ;  /* 0x00000030bcbc7824 */ /* 0x000fe200078e02ff */
[CC--:B------:R-:W-:Y:S01]  /*4f80*/  LEA R166, P0, R191.reuse, R224.reuse, 0x2 ;  /* 0x000000e0bfa67211 */ /* 0x0c0fe200078010ff */
[----:B------:R1:W-:Y:S01]  /*4f90*/  RED.E.ADD.F32.FTZ.RN.STRONG.GPU [R224.64], R4 ;  /* 0x00000004e000798e */ /* 0x0003e2000c10e7a2 */
[C---:B------:R-:W-:Y:S04]  /*4fa0*/  HMMA.16816.F32 R16, R172.reuse, R178, R16 ;  /* 0x000000b2ac10723c */ /* 0x040fe80000001810 */
[----:B------:R4:W-:Y:S01]  /*4fb0*/  RED.E.ADD.F32.FTZ.RN.STRONG.GPU [R2.64], R5 ;  /* 0x000000050200798e */ /* 0x0009e2000c10e7a2 */
[-C--:B------:R-:W-:Y:S03]  /*4fc0*/  LEA.HI.X.SX32 R167, R191, R225.reuse, 0x2, P0 ;  /* 0x000000e1bfa77211 */ /* 0x080fe600000f16ff */
[-C--:B--2---:R-:W-:Y:S01]  /*4fd0*/  HMMA.16816.F32 R20, R172, R180.reuse, R20 ;  /* 0x000000b4ac14723c */ /* 0x084fe20000001814 */
[----:B------:R2:W-:Y:S03]  /*4fe0*/  RED.E.ADD.F32.FTZ.RN.STRONG.GPU [R170.64], R6 ;  /* 0x00000006aa00798e */ /* 0x0005e6000c10e7a2 */
[CC--:B---3--:R-:W-:Y:S02]  /*4ff0*/  LEA R164, P2, R190.reuse, R224.reuse, 0x2 ;  /* 0x000000e0bea47211 */ /* 0x0c8fe400078410ff */
[----:B------:R3:W-:Y:S02]  /*5000*/  RED.E.ADD.F32.FTZ.RN.STRONG.GPU [R168.64], R7 ;  /* 0x00000007a800798e */ /* 0x0007e4000c10e7a2 */
[C---:B------:R-:W-:Y:S03]  /*5010*/  HMMA.16816.F32 R24, R184.reuse, R180, R24 ;  /* 0x000000b4b818723c */ /* 0x040fe60000001818 */
[----:B------:R3:W-:Y:S01]  /*5020*/  RED.E.ADD.F32.FTZ.RN.STRONG.GPU [R166.64], R8 ;  /* 0x00000008a600798e */ /* 0x0007e2000c10e7a2 */
[-C--:B------:R-:W-:Y:S04]  /*5030*/  LEA.HI.X.SX32 R165, R190, R225.reuse, 0x2, P2 ;  /* 0x000000e1bea57211 */ /* 0x080fe800010f16ff */
[-C--:B------:R-:W-:Y:S01]  /*5040*/  HMMA.16816.F32 R28, R184, R182.reuse, R28 ;  /* 0x000000b6b81c723c */ /* 0x080fe2000000181c */
[----:B------:R3:W-:Y:S03]  /*5050*/  RED.E.ADD.F32.FTZ.RN.STRONG.GPU [R164.64], R9 ;  /* 0x00000009a400798e */ /* 0x0007e6000c10e7a2 */
[CC--:B-1----:R-:W-:Y:S04]  /*5060*/  LEA R4, P1, R188.reuse, R224.reuse, 0x2 ;  /* 0x000000e0bc047211 */ /* 0x0c2fe800078210ff */
[----:B------:R-:W-:Y:S04]  /*5070*/  HMMA.16816.F32 R32, R172, R182, R32 ;  /* 0x000000b6ac20723c */ /* 0x000fe80000001820 */
[-C--:B----4-:R-:W-:Y:S01]  /*5080*/  LEA.HI.X.SX32 R5, R188, R225.reuse, 0x2, P1 ;  /* 0x000000e1bc057211 */ /* 0x090fe200008f16ff */
[----:B------:R-:W-:Y:S01]  /*5090*/  IMAD.MOV.U32 R188, RZ, RZ, c[0x0][0x22c] ;  /* 0x00008b00ffbc7624 */ /* 0x000fe200078e00ff */
[CC--:B--2---:R-:W-:Y:S03]  /*50a0*/  LEA R6, P0, R189.reuse, R224.reuse, 0x2 ;  /* 0x000000e0bd067211 */ /* 0x0c4fe600078010ff */
[----:B------:R1:W-:Y:S03]  /*50b0*/  RED.E.ADD.F32.FTZ.RN.STRONG.GPU [R4.64], R10 ;  /* 0x0000000a0400798e */ /* 0x0003e6000c10e7a2 */
[----:B------:R-:W-:Y:S01]  /*50c0*/  IMAD R188, R188, c[0x0][0x1c0], RZ ;  /* 0x00007000bcbc7a24 */ /* 0x000fe200078e02ff */
[-C--:B---3--:R-:W-:Y:S02]  /*50d0*/  LEA.HI.X.SX32 R7, R189, R225.reuse, 0x2, P0 ;  /* 0x000000e1bd077211 */ /* 0x088fe400000f16ff */
[-C--:B------:R-:W-:Y:S01]  /*50e0*/  LEA R8, P2, R250, R224.reuse, 0x2 ;  /* 0x000000e0fa087211 */ /* 0x080fe200078410ff */
[----:B------:R-:W-:Y:S02]  /*50f0*/  IMAD.SHL.U32 R188, R188, 0x10, RZ ;  /* 0x00000010bcbc7824 */ /* 0x000fe400078e00ff */
[----:B------:R2:W-:Y:S01]  /*5100*/  RED.E.ADD.F32.FTZ.RN.STRONG.GPU [R6.64], R11 ;  /* 0x0000000b0600798e */ /* 0x0005e2000c10e7a2 */
[-C--:B------:R-:W-:Y:S02]  /*5110*/  LEA.HI.X.SX32 R9, R250, R225.reuse, 0x2, P2 ;  /* 0x000000e1fa097211 */ /* 0x080fe400010f16ff */
[C---:B------:R-:W-:Y:S02]  /*5120*/  IADD3 R178, R188.reuse, 0x20, RZ ;  /* 0x00000020bcb27810 */ /* 0x040fe40007ffe0ff */
[----:B------:R-:W-:Y:S01]  /*5130*/  RED.E.ADD.F32.FTZ.RN.STRONG.GPU [R224.64+0x80], R16 ;  /* 0x00008010e000798e */ /* 0x000fe2000c10e7a2 */
[C---:B------:R-:W-:Y:S02]  /*5140*/  IADD3 R176, R188.reuse, 0x20, RZ ;  /* 0x00000020bcb07810 */ /* 0x040fe40007ffe0ff */
[----:B------:R-:W-:Y:S01]  /*5150*/  IADD3 R177, R188, 0x20, RZ ;  /* 0x00000020bcb17810 */ /* 0x000fe20007ffe0ff */
[----:B------:R-:W-:Y:S01]  /*5160*/  IMAD.MOV.U32 R188, RZ, RZ, c[0x0][0x22c] ;  /* 0x00008b00ffbc7624 */ /* 0x000fe200078e00ff */
[----:B------:R3:W-:Y:S01]  /*5170*/  RED.E.ADD.F32.FTZ.RN.STRONG.GPU [R2.64+0x80], R17 ;  /* 0x000080110200798e */ /* 0x0007e2000c10e7a2 */
[C---:B------:R-:W-:Y:S02]  /*5180*/  IMAD.IADD R176, R240.reuse, 0x1, R176 ;  /* 0x00000001f0b07824 */ /* 0x040fe400078e02b0 */
[----:B------:R-:W-:Y:S02]  /*5190*/  IMAD.IADD R177, R240, 0x1, R177 ;  /* 0x00000001f0b17824 */ /* 0x000fe400078e02b1 */
[----:B------:R-:W-:Y:S02]  /*51a0*/  IMAD R188, R188, c[0x0][0x1c0], RZ ;  /* 0x00007000bcbc7a24 */ /* 0x000fe400078e02ff */
[----:B------:R-:W-:Y:S01]  /*51b0*/  IMAD.IADD R177, R240, 0x1, R177 ;  /* 0x00000001f0b17824 */ /* 0x000fe200078e02b1 */
[-C--:B-1----:R-:W-:Y:S01]  /*51c0*/  LEA R4, P0, R178, R224.reuse, 0x2 ;  /* 0x000000e0b2047211 */ /* 0x082fe200078010ff */
[----:B------:R-:W-:Y:S03]  /*51d0*/  IMAD.SHL.U32 R188, R188, 0x10, RZ ;  /* 0x00000010bcbc7824 */ /* 0x000fe600078e00ff */
[-C--:B------:R-:W-:Y:S02]  /*51e0*/  LEA.HI.X.SX32 R5, R178, R225.reuse, 0x2, P0 ;  /* 0x000000e1b2057211 */ /* 0x080fe400000f16ff */
[CC--:B------:R-:W-:Y:S02]  /*51f0*/  LEA R10, P0, R177.reuse, R224.reuse, 0x2 ;  /* 0x000000e0b10a7211 */ /* 0x0c0fe400078010ff */
[----:B------:R-:W-:Y:S01]  /*5200*/  IADD3 R171, R188, 0x40, RZ ;  /* 0x00000040bcab7810 */ /* 0x000fe20007ffe0ff */
[----:B------:R1:W-:Y:S01]  /*5210*/  RED.E.ADD.F32.FTZ.RN.STRONG.GPU [R4.64], R18 ;  /* 0x000000120400798e */ /* 0x0003e2000c10e7a2 */
[CC--:B--2---:R-:W-:Y:S02]  /*5220*/  LEA R6, P1, R176.reuse, R224.reuse, 0x2 ;  /* 0x000000e0b0067211 */ /* 0x0c4fe400078210ff */
[-C--:B------:R-:W-:Y:S02]  /*5230*/  LEA.HI.X.SX32 R11, R177, R225.reuse, 0x2, P0 ;  /* 0x000000e1b10b7211 */ /* 0x080fe400000f16ff */
[-C--:B------:R-:W-:Y:S01]  /*5240*/  LEA.HI.X.SX32 R7, R176, R225.reuse, 0x2, P1 ;  /* 0x000000e1b0077211 */ /* 0x080fe200008f16ff */
[----:B------:R-:W-:Y:S01]  /*5250*/  IMAD.IADD R176, R240, 0x1, R249 ;  /* 0x00000001f0b07824 */ /* 0x000fe200078e02f9 */
[C---:B------:R-:W-:Y:S02]  /*5260*/  IADD3 R170, R188.reuse, 0x40, RZ ;  /* 0x00000040bcaa7810 */ /* 0x040fe40007ffe0ff */
[----:B------:R-:W-:Y:S01]  /*5270*/  IADD3 R168, R188, 0x40, RZ ;  /* 0x00000040bca87810 */ /* 0x000fe20007ffe0ff */
[----:B------:R2:W-:Y:S01]  /*5280*/  RED.E.ADD.F32.FTZ.RN.STRONG.GPU [R6.64], R19 ;  /* 0x000000130600798e */ /* 0x0005e2000c10e7a2 */
[----:B---3--:R-:W-:Y:S01]  /*5290*/  IADD3 R17, R0, 0x60, RZ ;  /* 0x0000006000117810 */ /* 0x008fe20007ffe0ff */
[----:B------:R-:W-:Y:S01]  /*52a0*/  IMAD.IADD R170, R240, 0x1, R170 ;  /* 0x00000001f0aa7824 */ /* 0x000fe200078e02aa */
[----:B------:R-:W-:Y:S01]  /*52b0*/  IADD3 R16, R0, 0x60, RZ ;  /* 0x0000006000107810 */ /* 0x000fe20007ffe0ff */
[----:B------:R-:W-:Y:S01]  /*52c0*/  IMAD.IADD R168, R240, 0x1, R168 ;  /* 0x00000001f0a87824 */ /* 0x000fe200078e02a8 */
[----:B------:R-:W-:Y:S01]  /*52d0*/  RED.E.ADD.F32.FTZ.RN.STRONG.GPU [R10.64], R12 ;  /* 0x0000000c0a00798e */ /* 0x000fe2000c10e7a2 */
[----:B------:R-:W-:Y:S02]  /*52e0*/  IADD3 R0, R0, 0x60, RZ ;  /* 0x0000006000007810 */ /* 0x000fe40007ffe0ff */
[C---:B------:R-:W-:Y:S02]  /*52f0*/  IMAD.IADD R168, R240.reuse, 0x1, R168 ;  /* 0x00000001f0a87824 */ /* 0x040fe400078e02a8 */
[----:B------:R3:W-:Y:S01]  /*5300*/  RED.E.ADD.F32.FTZ.RN.STRONG.GPU [R8.64], R13 ;  /* 0x0000000d0800798e */ /* 0x0007e2000c10e7a2 */
[C---:B------:R-:W-:Y:S02]  /*5310*/  IMAD.IADD R16, R240.reuse, 0x1, R16 ;  /* 0x00000001f0107824 */ /* 0x040fe400078e0210 */
[C---:B------:R-:W-:Y:S01]  /*5320*/  IMAD.IADD R0, R240.reuse, 0x1, R0 ;  /* 0x00000001f0007824 */ /* 0x040fe200078e0200 */
[CC--:B-1----:R-:W-:Y:S03]  /*5330*/  LEA R4, P1, R249.reuse, R224.reuse, 0x2 ;  /* 0x000000e0f9047211 */ /* 0x0c2fe600078210ff */
[----:B------:R-:W-:Y:S01]  /*5340*/  IMAD.IADD R0, R240, 0x1, R0 ;  /* 0x00000001f0007824 */ /* 0x000fe200078e0200 */
[-C--:B------:R-:W-:Y:S05]  /*5350*/  LEA.HI.X.SX32 R5, R249, R225.reuse, 0x2, P1 ;  /* 0x000000e1f9057211 */ /* 0x080fea00008f16ff */
[----:B------:R1:W-:Y:S01]  /*5360*/  RED.E.ADD.F32.FTZ.RN.STRONG.GPU [R4.64], R14 ;  /* 0x0000000e0400798e */ /* 0x0003e2000c10e7a2 */
[CC--:B--2---:R-:W-:Y:S04]  /*5370*/  LEA R6, P0, R176.reuse, R224.reuse, 0x2 ;  /* 0x000000e0b0067211 */ /* 0x0c4fe800078010ff */
[-C--:B------:R-:W-:Y:S05]  /*5380*/  LEA.HI.X.SX32 R7, R176, R225.reuse, 0x2, P0 ;  /* 0x000000e1b0077211 */ /* 0x080fea00000f16ff */
[----:B------:R2:W-:Y:S01]  /*5390*/  RED.E.ADD.F32.FTZ.RN.STRONG.GPU [R6.64], R15 ;  /* 0x0000000f0600798e */ /* 0x0005e2000c10e7a2 */
[CC--:B---3--:R-:W-:Y:S04]  /*53a0*/  LEA R8, P2, R248.reuse, R224.reuse, 0x2 ;  /* 0x000000e0f8087211 */ /* 0x0c8fe800078410ff */
[----:B------:R-:W-:Y:S01]  /*53b0*/  RED.E.ADD.F32.FTZ.RN.STRONG.GPU [R224.64+0x100], R20 ;  /* 0x00010014e000798e */ /* 0x000fe2000c10e7a2 */
[-C--:B------:R-:W-:Y:S04]  /*53c0*/  LEA.HI.X.SX32 R9, R248, R225.reuse, 0x2, P2 ;  /* 0x000000e1f8097211 */ /* 0x080fe800010f16ff */
[----:B------:R-:W-:Y:S05]  /*53d0*/  RED.E.ADD.F32.FTZ.RN.STRONG.GPU [R2.64+0x100], R21 ;  /* 0x000100150200798e */ /* 0x000fea000c10e7a2 */
[----:B------:R-:W-:Y:S01]  /*53e0*/  LDSM.16.MT88.4 R12, [R209+0x1e000] ;  /* 0x01e00000d10c783b */ /* 0x000fe20000004200 */
[CC--:B-1----:R-:W-:Y:S04]  /*53f0*/  LEA R4, P0, R171.reuse, R224.reuse, 0x2 ;  /* 0x000000e0ab047211 */ /* 0x0c2fe800078010ff */
[-C--:B------:R-:W-:Y:S02]  /*5400*/  LEA.HI.X.SX32 R5, R171, R225.reuse, 0x2, P0 ;  /* 0x000000e1ab057211 */ /* 0x080fe400000f16ff */
[-C--:B------:R-:W-:Y:S03]  /*5410*/  LEA R10, P0, R168, R224.reuse, 0x2 ;  /* 0x000000e0a80a7211 */ /* 0x080fe600078010ff */
[----:B------:R1:W-:Y:S01]  /*5420*/  RED.E.ADD.F32.FTZ.RN.STRONG.GPU [R4.64], R22 ;  /* 0x000000160400798e */ /* 0x0003e2000c10e7a2 */
[-C--:B--2---:R-:W-:Y:S02]  /*5430*/  LEA R6, P1, R170, R224.reuse, 0x2 ;  /* 0x000000e0aa067211 */ /* 0x084fe400078210ff */
[-C--:B------:R-:W-:Y:S02]  /*5440*/  LEA.HI.X.SX32 R11, R168, R225.reuse, 0x2, P0 ;  /* 0x000000e1a80b7211 */ /* 0x080fe400000f16ff */
[-C--:B------:R-:W-:Y:S02]  /*5450*/  LEA.HI.X.SX32 R7, R170, R225.reuse, 0x2, P1 ;  /* 0x000000e1aa077211 */ /* 0x080fe400008f16ff */
[----:B------:R-:W-:Y:S05]  /*5460*/  LDSM.16.MT88.4 R168, [R210+0x2800] ;  /* 0x00280000d2a8783b */ /* 0x000fea0000004200 */
[----:B------:R2:W-:Y:S05]  /*5470*/  RED.E.ADD.F32.FTZ.RN.STRONG.GPU [R6.64], R23 ;  /* 0x000000170600798e */ /* 0x0005ea000c10e7a2 */
[----:B------:R3:W-:Y:S05]  /*5480*/  RED.E.ADD.F32.FTZ.RN.STRONG.GPU [R10.64], R24 ;  /* 0x000000180a00798e */ /* 0x0007ea000c10e7a2 */
[----:B------:R4:W-:Y:S01]  /*5490*/  RED.E.ADD.F32.FTZ.RN.STRONG.GPU [R8.64], R25 ;  /* 0x000000190800798e */ /* 0x0009e2000c10e7a2 */
[CC--:B-1----:R-:W-:Y:S04]  /*54a0*/  LEA R4, P1, R247.reuse, R224.reuse, 0x2 ;  /* 0x000000e0f7047211 */ /* 0x0c2fe800078210ff */
[----:B------:R-:W-:Y:S01]  /*54b0*/  LDSM.16.MT88.4 R20, [R210+0x2000] ;  /* 0x00200000d214783b */ /* 0x000fe20000004200 */
[-C--:B------:R-:W-:Y:S05]  /*54c0*/  LEA.HI.X.SX32 R5, R247, R225.reuse, 0x2, P1 ;  /* 0x000000e1f7057211 */ /* 0x080fea00008f16ff */
[----:B------:R1:W-:Y:S01]  /*54d0*/  RED.E.ADD.F32.FTZ.RN.STRONG.GPU [R4.64], R26 ;  /* 0x0000001a0400798e */ /* 0x0003e2000c10e7a2 */
[CC--:B--2---:R-:W-:Y:S04]  /*54e0*/  LEA R6, P0, R252.reuse, R224.reuse, 0x2 ;  /* 0x000000e0fc067211 */ /* 0x0c4fe800078010ff */
[-C--:B------:R-:W-:Y:S02]  /*54f0*/  LEA.HI.X.SX32 R7, R252, R225.reuse, 0x2, P0 ;  /* 0x000000e1fc077211 */ /* 0x080fe400000f16ff */
[CC--:B---3--:R-:W-:Y:S03]  /*5500*/  LEA R10, P0, R16.reuse, R224.reuse, 0x2 ;  /* 0x000000e0100a7211 */ /* 0x0c8fe600078010ff */
[----:B------:R2:W-:Y:S01]  /*5510*/  RED.E.ADD.F32.FTZ.RN.STRONG.GPU [R6.64], R27 ;  /* 0x0000001b0600798e */ /* 0x0005e2000c10e7a2 */
[-C--:B------:R-:W-:Y:S02]  /*5520*/  LEA.HI.X.SX32 R11, R16, R225.reuse, 0x2, P0 ;  /* 0x000000e1100b7211 */ /* 0x080fe400000f16ff */
[CC--:B----4-:R-:W-:Y:S02]  /*5530*/  LEA R8, P3, R0.reuse, R224.reuse, 0x2 ;  /* 0x000000e000087211 */ /* 0x0d0fe400078610ff */
[----:B------:R-:W-:Y:S02]  /*5540*/  RED.E.ADD.F32.FTZ.RN.STRONG.GPU [R224.64+0x180], R32 ;  /* 0x00018020e000798e */ /* 0x000fe4000c10e7a2 */
[-C--:B------:R-:W-:Y:S01]  /*5550*/  LEA.HI.X.SX32 R9, R0, R225.reuse, 0x2, P3 ;  /* 0x000000e100097211 */ /* 0x080fe200018f16ff */
[----:B------:R-:W-:Y:S02]  /*5560*/  IMAD.IADD R0, R214, 0x1, R210 ;  /* 0x00000001d6007824 */ /* 0x000fe400078e02d2 */
[----:B------:R3:W-:Y:S01]  /*5570*/  RED.E.ADD.F32.FTZ.RN.STRONG.GPU [R2.64+0x180], R33 ;  /* 0x000180210200798e */ /* 0x0007e2000c10e7a2 */
[CC--:B-1----:R-:W-:Y:S04]  /*5580*/  LEA R4, P1, R17.reuse, R224.reuse, 0x2 ;  /* 0x000000e011047211 */ /* 0x0c2fe800078210ff */
[----:B------:R-:W-:Y:S01]  /*5590*/  LDSM.16.MT88.4 R24, [R0+0x2000] ;  /* 0x002000000018783b */ /* 0x000fe20000004200 */
[-C--:B------:R-:W-:Y:S04]  /*55a0*/  LEA.HI.X.SX32 R5, R17, R225.reuse, 0x2, P1 ;  /* 0x000000e111057211 */ /* 0x080fe800008f16ff */
[----:B------:R-:W-:Y:S05]  /*55b0*/  LDSM.16.MT88.4 R16, [R0] ;  /* 0x000000000010783b */ /* 0x000fea0000004200 */
[----:B------:R1:W-:Y:S01]  /*55c0*/  RED.E.ADD.F32.FTZ.RN.STRONG.GPU [R4.64], R34 ;  /* 0x000000220400798e */ /* 0x0003e2000c10e7a2 */
[CC--:B--2---:R-:W-:Y:S04]  /*55d0*/  LEA R6, P2, R246.reuse, R224.reuse, 0x2 ;  /* 0x000000e0f6067211 */ /* 0x0c4fe800078410ff */
[----:B------:R-:W-:Y:S01]  /*55e0*/  RED.E.ADD.F32.FTZ.RN.STRONG.GPU [R10.64], R35 ;  /* 0x000000230a00798e */ /* 0x000fe2000c10e7a2 */
[-C--:B------:R-:W-:Y:S04]  /*55f0*/  LEA.HI.X.SX32 R7, R246, R225.reuse, 0x2, P2 ;  /* 0x000000e1f6077211 */ /* 0x080fe800010f16ff */
[----:B------:R-:W-:Y:S01]  /*5600*/  RED.E.ADD.F32.FTZ.RN.STRONG.GPU [R8.64], R28 ;  /* 0x0000001c0800798e */ /* 0x000fe2000c10e7a2 */
[CC--:B---3--:R-:W-:Y:S04]  /*5610*/  LEA R2, P0, R251.reuse, R224.reuse, 0x2 ;  /* 0x000000e0fb027211 */ /* 0x0c8fe800078010ff */
[----:B------:R-:W-:Y:S01]  /*5620*/  RED.E.ADD.F32.FTZ.RN.STRONG.GPU [R6.64], R29 ;  /* 0x0000001d0600798e */ /* 0x000fe2000c10e7a2 */
[-C--:B------:R-:W-:Y:S02]  /*5630*/  LEA.HI.X.SX32 R3, R251, R225.reuse, 0x2, P0 ;  /* 0x000000e1fb037211 */ /* 0x080fe400000f16ff */
[----:B------:R-:W-:Y:S01]  /*5640*/  PLOP3.LUT P0, PT, PT, PT, UP0, 0x80, 0x0 ;  /* 0x000000000000781c */ /* 0x000fe20003f0f008 */
[----:B------:R-:W-:Y:S01]  /*5650*/  @UP2 UIADD3 UR8, UP0, UR8, -0x100, URZ ;  /* 0xffffff0008082890 */ /* 0x000fe2000ff1e03f */
[----:B------:R-:W-:Y:S03]  /*5660*/  LDSM.16.MT88.4 R8, [R210] ;  /* 0x00000000d208783b */ /* 0x000fe60000004200 */
[----:B------:R-:W-:Y:S02]  /*5670*/  @UP2 UIADD3.X UR7, UR7, -0x1, URZ, UP0, !UPT ;  /* 0xffffffff07072890 */ /* 0x000fe400087fe43f */
[----:B------:R-:W-:Y:S01]  /*5680*/  LDSM.16.MT88.4 R32, [R209+0x1e800] ;  /* 0x01e80000d120783b */ /* 0x000fe20000004200 */
[C---:B-1----:R-:W-:Y:S04]  /*5690*/  LEA R4, P1, R245.reuse, R224, 0x2 ;  /* 0x000000e0f5047211 */ /* 0x042fe800078210ff */
[----:B------:R-:W-:Y:S01]  /*56a0*/  LDSM.16.MT88.4 R164, [R0+0x800] ;  /* 0x0008000000a4783b */ /* 0x000fe20000004200 */
[----:B------:R-:W-:Y:S02]  /*56b0*/  LEA.HI.X.SX32 R5, R245, R225, 0x2, P1 ;  /* 0x000000e1f5057211 */ /* 0x000fe400008f16ff */
[----:B------:R-:W-:Y:S01]  /*56c0*/  ISETP.LT.AND P1, PT, RZ, UR45, PT ;  /* 0x0000002dff007c0c */ /* 0x000fe2000bf21270 */
[----:B------:R-:W-:Y:S01]  /*56d0*/  UMOV UR45, UR6 ;  /* 0x00000006002d7c82 */ /* 0x000fe20008000000 */
[----:B------:R-:W-:Y:S05]  /*56e0*/  LDSM.16.MT88.4 R172, [R0+0x2800] ;  /* 0x0028000000ac783b */ /* 0x000fea0000004200 */
[----:B------:R-:W-:Y:S05]  /*56f0*/  RED.E.ADD.F32.FTZ.RN.STRONG.GPU [R4.64], R30 ;  /* 0x0000001e0400798e */ /* 0x000fea000c10e7a2 */
[----:B------:R-:W1:Y:S05]  /*5700*/  LDSM.16.MT88.4 R4, [R209+0x1c000] ;  /* 0x01c00000d104783b */ /* 0x000e6a0000004200 */
        /* <DEDUP_REMOVED lines=83> */
.L_x_463:
[----:B------:R-:W2:Y:S04]  /*5c40*/  LDL R166, [R1+0xc] ;  /* 0x00000c0001a67983 */ /* 0x000ea80000100800 */
[----:B------:R-:W3:Y:S04]  /*5c50*/  LDL R165, [R1+0x20] ;  /* 0x0000200001a57983 */ /* 0x000ee80000100800 */
[----:B------:R-:W4:Y:S01]  /*5c60*/  LDL R167, [R1+0x38] ;  /* 0x0000380001a77983 */ /* 0x000f220000100800 */
[----:B------:R-:W-:-:S02]  /*5c70*/  F2FP.PACK_AB R42, R43, R42 ;  /* 0x0000002a2b2a723e */ /* 0x000fc400000000ff */
[----:B------:R-:W-:Y:S01]  /*5c80*/  F2FP.PACK_AB R40, R41, R40 ;  /* 0x000000282928723e */ /* 0x000fe200000000ff */
[----:B------:R-:W4:Y:S01]  /*5c90*/  LDL R43, [R1+0x10] ;  /* 0x00001000012b7983 */ /* 0x000f220000100800 */
[----:B------:R-:W-:-:S03]  /*5ca0*/  F2FP.PACK_AB R44, R45, R44 ;  /* 0x0000002c2d2c723e */ /* 0x000fc600000000ff */
[----:B------:R-:W4:Y:S01]  /*5cb0*/  LDL.64 R168, [R1+0x28] ;  /* 0x0000280001a87983 */ /* 0x000f220000100a00 */
[----:B------:R-:W-:Y:S01]  /*5cc0*/  FMUL.FTZ R100, R100, c[0x0][0x2e0] ;  /* 0x0000b80064647a20 */ /* 0x000fe20000410000 */
[----:B------:R-:W-:Y:S01]  /*5cd0*/  F2FP.PACK_AB R36, R37, R36 ;  /* 0x000000242524723e */ /* 0x000fe200000000ff */
[----:B------:R-:W-:Y:S01]  /*5ce0*/  FMUL.FTZ R6, R101, c[0x0][0x2e0] ;  /* 0x0000b80065067a20 */ /* 0x000fe20000410000 */
[----:B------:R-:W4:Y:S01]  /*5cf0*/  LDL R41, [R1+0x24] ;  /* 0x0000240001297983 */ /* 0x000f220000100800 */
[----:B------:R-:W-:Y:S01]  /*5d00*/  FMUL.FTZ R102, R102, c[0x0][0x2e0] ;  /* 0x0000b80066667a20 */ /* 0x000fe20000410000 */
[----:B------:R-:W-:Y:S01]  /*5d10*/  F2FP.PACK_AB R38, R39, R38 ;  /* 0x000000262726723e */ /* 0x000fe200000000ff */
[----:B------:R-:W-:Y:S01]  /*5d20*/  FMUL.FTZ R0, R103, c[0x0][0x2e0] ;  /* 0x0000b80067007a20 */ /* 0x000fe20000410000 */
[----:B------:R-:W4:Y:S01]  /*5d30*/  LDL R45, [R1+0x34] ;  /* 0x00003400012d7983 */ /* 0x000f220000100800 */
[----:B------:R-:W-:Y:S01]  /*5d40*/  FMUL.FTZ R112, R112, c[0x0][0x2e0] ;  /* 0x0000b80070707a20 */ /* 0x000fe20000410000 */
[----:B------:R-:W-:Y:S01]  /*5d50*/  F2FP.PACK_AB R48, R49, R48 ;  /* 0x000000303130723e */ /* 0x000fe200000000ff */
[----:B------:R-:W-:Y:S01]  /*5d60*/  FMUL.FTZ R8, R113, c[0x0][0x2e0] ;  /* 0x0000b80071087a20 */ /* 0x000fe20000410000 */
[----:B------:R-:W4:Y:S01]  /*5d70*/  LDL R164, [R1] ;  /* 0x0000000001a47983 */ /* 0x000f220000100800 */
        /* <DEDUP_REMOVED lines=94> */
[----:B------:R-:W-:Y:S01]  /*6360*/  F2FP.PACK_AB R56, R57, R56 ;  /* 0x000000383938723e */ /* 0x000fe200000000ff */
[----:B------:R-:W1:Y:S01]  /*6370*/  S2R R35, SR_CTAID.Y ;  /* 0x0000000000237919 */ /* 0x000e620000002600 */
[----:B------:R-:W-:Y:S01]  /*6380*/  F2FP.PACK_AB R18, R18, R154 ;  /* 0x0000009a1212723e */ /* 0x000fe200000000ff */
[----:B------:R-:W-:Y:S01]  /*6390*/  ULDC.64 UR6, c[0x0][0x3a0] ;  /* 0x0000e80000067ab9 */ /* 0x000fe20000000a00 */
        /* <DEDUP_REMOVED lines=19> */
[----:B------:R-:W-:Y:S01]  /*64d0*/  F2FP.PACK_AB R94, R95, R94 ;  /* 0x0000005e5f5e723e */ /* 0x000fe200000000ff */
[----:B------:R-:W-:Y:S01]  /*64e0*/  IMAD.U32 R4, RZ, RZ, UR36 ;  /* 0x00000024ff047e24 */ /* 0x000fe2000f8e00ff */
[----:B------:R-:W-:Y:S01]  /*64f0*/  F2FP.PACK_AB R17, R17, R158 ;  /* 0x0000009e1111723e */ /* 0x000fe200000000ff */
[----:B------:R-:W1:Y:S01]  /*6500*/  S2R R37, SR_CTAID.Z ;  /* 0x0000000000257919 */ /* 0x000e620000002700 */
[----:B------:R-:W-:Y:S02]  /*6510*/  UIMAD UR8, UR27, UR6, URZ ;  /* 0x000000061b0872a4 */ /* 0x000fe4000f8e023f */
[----:B------:R-:W-:Y:S01]  /*6520*/  ULDC.64 UR4, c[0x0][0x3a8] ;  /* 0x0000ea0000047ab9 */ /* 0x000fe20000000a00 */
[----:B------:R-:W1:Y:S01]  /*6530*/  S2R R39, SR_TID.X ;  /* 0x0000000000277919 */ /* 0x000e620000002100 */
[----:B------:R-:W-:Y:S01]  /*6540*/  UIMAD UR8, UR36, UR7, UR8 ;  /* 0x00000007240872a4 */ /* 0x000fe2000f8e0208 */
[----:B------:R-:W-:Y:S01]  /*6550*/  IMAD.U32 R11, RZ, RZ, UR36 ;  /* 0x00000024ff0b7e24 */ /* 0x000fe2000f8e00ff */
[----:B------:R-:W-:-:S04]  /*6560*/  UIMAD UR27, UR27, UR4, URZ ;  /* 0x000000041b1b72a4 */ /* 0x000fc8000f8e023f */
[----:B------:R-:W-:Y:S01]  /*6570*/  UIMAD UR27, UR36, UR5, UR27 ;  /* 0x00000005241b72a4 */ /* 0x000fe2000f8e021b */
[----:B--2---:R-:W-:Y:S04]  /*6580*/  STS [R166], R6 ;  /* 0x00000006a6007388 */ /* 0x004fe80000000800 */
[----:B------:R1:W-:Y:S04]  /*6590*/  STS [R166+0x400], R0 ;  /* 0x00040000a6007388 */ /* 0x0003e80000000800 */
[----:B---3--:R-:W-:Y:S04]  /*65a0*/  STS [R165], R8 ;  /* 0x00000008a5007388 */ /* 0x008fe80000000800 */
[----:B----4-:R-:W-:Y:S04]  /*65b0*/  STS [R167], R7 ;  /* 0x00000007a7007388 */ /* 0x010fe80000000800 */
[----:B------:R-:W-:Y:S04]  /*65c0*/  STS [R166+0x2000], R10 ;  /* 0x0020000aa6007388 */ /* 0x000fe80000000800 */
[----:B------:R-:W-:Y:S04]  /*65d0*/  STS [R166+0x2400], R9 ;  /* 0x00240009a6007388 */ /* 0x000fe80000000800 */
[----:B------:R-:W-:Y:S04]  /*65e0*/  STS [R165+0x2000], R13 ;  /* 0x0020000da5007388 */ /* 0x000fe80000000800 */
[----:B------:R2:W-:Y:S04]  /*65f0*/  STS [R165+0x2400], R12 ;  /* 0x0024000ca5007388 */ /* 0x0005e80000000800 */
[----:B------:R-:W-:Y:S04]  /*6600*/  STS [R43], R14 ;  /* 0x0000000e2b007388 */ /* 0x000fe80000000800 */
[----:B------:R-:W-:Y:S04]  /*6610*/  STS [R43+0x400], R16 ;  /* 0x000400102b007388 */ /* 0x000fe80000000800 */
[----:B------:R-:W-:Y:S04]  /*6620*/  STS [R41], R15 ;  /* 0x0000000f29007388 */ /* 0x000fe80000000800 */
[----:B------:R-:W-:Y:S04]  /*6630*/  STS [R45], R32 ;  /* 0x000000202d007388 */ /* 0x000fe80000000800 */
        /* <DEDUP_REMOVED lines=43> */
[----:B------:R-:W-:Y:S01]  /*68f0*/  STS [R165+0xe400], R78 ;  /* 0x00e4004ea5007388 */ /* 0x000fe20000000800 */
[----:B------:R-:W-:-:S03]  /*6900*/  SHF.R.S32.HI R3, RZ, 0x1f, R168 ;  /* 0x0000001fff037819 */ /* 0x000fc600000114a8 */
[----:B------:R-:W-:Y:S01]  /*6910*/  STS [R43+0xc000], R84 ;  /* 0x00c000542b007388 */ /* 0x000fe20000000800 */
[----:B------:R-:W-:-:S03]  /*6920*/  MOV R2, R168 ;  /* 0x000000a800027202 */ /* 0x000fc60000000f00 */
[----:B------:R-:W-:Y:S04]  /*6930*/  STS [R43+0xc400], R86 ;  /* 0x00c400562b007388 */ /* 0x000fe80000000800 */
[----:B------:R-:W-:Y:S04]  /*6940*/  STS [R41+0xc000], R96 ;  /* 0x00c0006029007388 */ /* 0x000fe80000000800 */
[----:B------:R-:W-:Y:S04]  /*6950*/  STS [R41+0xc400], R98 ;  /* 0x00c4006229007388 */ /* 0x000fe80000000800 */
[----:B------:R-:W-:Y:S01]  /*6960*/  STS [R43+0xe000], R88 ;  /* 0x00e000582b007388 */ /* 0x000fe20000000800 */
[----:B------:R-:W-:-:S03]  /*6970*/  IMAD.WIDE.U32 R4, R4, c[0x0][0x3a0], R2 ;  /* 0x0000e80004047a25 */ /* 0x000fc600078e0002 */
[----:B------:R-:W-:Y:S01]  /*6980*/  STS [R43+0xe400], R90 ;  /* 0x00e4005a2b007388 */ /* 0x000fe20000000800 */
[----:B-1----:R-:W-:-:S03]  /*6990*/  SHF.R.S32.HI R0, RZ, 0x1f, R35 ;  /* 0x0000001fff007819 */ /* 0x002fc60000011423 */
[----:B------:R-:W-:Y:S04]  /*69a0*/  STS [R41+0xe000], R92 ;  /* 0x00e0005c29007388 */ /* 0x000fe80000000800 */
[----:B------:R-:W-:Y:S01]  /*69b0*/  STS [R41+0xe400], R94 ;  /* 0x00e4005e29007388 */ /* 0x000fe20000000800 */
[----:B------:R-:W-:Y:S01]  /*69c0*/  IADD3 R5, R5, UR8, RZ ;  /* 0x0000000805057c10 */ /* 0x000fe2000fffe0ff */
[----:B------:R-:W-:Y:S02]  /*69d0*/  IMAD R6, R0, c[0x0][0x388], RZ ;  /* 0x0000e20000067a24 */ /* 0x000fe400078e02ff */
[----:B------:R-:W-:-:S04]  /*69e0*/  IMAD.WIDE.U32 R2, R11, c[0x0][0x3a8], R2 ;  /* 0x0000ea000b027a25 */ /* 0x000fc800078e0002 */
[C---:B------:R-:W-:Y:S02]  /*69f0*/  IMAD R6, R35.reuse, c[0x0][0x38c], R6 ;  /* 0x0000e30023067a24 */ /* 0x040fe400078e0206 */
[----:B------:R-:W-:Y:S01]  /*6a00*/  IMAD.WIDE.U32 R4, R35, c[0x0][0x388], R4 ;  /* 0x0000e20023047a25 */ /* 0x000fe200078e0004 */
[----:B------:R-:W-:-:S03]  /*6a10*/  IADD3 R3, R3, UR27, RZ ;  /* 0x0000001b03037c10 */ /* 0x000fc6000fffe0ff */
[----:B------:R-:W-:Y:S01]  /*6a20*/  IMAD.IADD R5, R5, 0x1, R6 ;  /* 0x0000000105057824 */ /* 0x000fe200078e0206 */
[----:B------:R-:W-:Y:S01]  /*6a30*/  SHF.R.S32.HI R6, RZ, 0x1f, R37 ;  /* 0x0000001fff067819 */ /* 0x000fe20000011425 */
[----:B------:R-:W-:Y:S01]  /*6a40*/  IMAD R0, R0, c[0x0][0x390], RZ ;  /* 0x0000e40000007a24 */ /* 0x000fe200078e02ff */
[----:B------:R-:W-:Y:S01]  /*6a50*/  SHF.R.S32.HI R11, RZ, 0x1f, R39 ;  /* 0x0000001fff0b7819 */ /* 0x000fe20000011427 */
[C---:B------:R-:W-:Y:S01]  /*6a60*/  IMAD.WIDE.U32 R2, R35.reuse, c[0x0][0x390], R2 ;  /* 0x0000e40023027a25 */ /* 0x040fe200078e0002 */
[----:B--2---:R-:W-:Y:S01]  /*6a70*/  SHF.L.U32 R12, R164, 0x1, RZ ;  /* 0x00000001a40c7819 */ /* 0x004fe200000006ff */
[----:B------:R-:W-:Y:S02]  /*6a80*/  BAR.SYNC.DEFER_BLOCKING 0x0 ;  /* 0x0000000000007b1d */ /* 0x000fe40000010000 */
[----:B------:R-:W-:Y:S01]  /*6a90*/  IMAD R0, R35, c[0x0][0x394], R0 ;  /* 0x0000e50023007a24 */ /* 0x000fe200078e0200 */
[----:B------:R-:W-:Y:S01]  /*6aa0*/  LEA.HI R11, R11, R39, RZ, 0x3 ;  /* 0x000000270b0b7211 */ /* 0x000fe200078f18ff */
[----:B------:R-:W-:-:S02]  /*6ab0*/  IMAD R8, R6, c[0x0][0x3b8], RZ ;  /* 0x0000ee0006087a24 */ /* 0x000fc400078e02ff */
[----:B------:R-:W-:Y:S01]  /*6ac0*/  IMAD.IADD R3, R3, 0x1, R0 ;  /* 0x0000000103037824 */ /* 0x000fe200078e0200 */
[----:B------:R-:W-:Y:S01]  /*6ad0*/  SHF.R.S32.HI R0, RZ, 0x3, R11 ;  /* 0x00000003ff007819 */ /* 0x000fe2000001140b */
[C---:B------:R-:W-:Y:S02]  /*6ae0*/  IMAD R8, R37.reuse, c[0x0][0x3bc], R8 ;  /* 0x0000ef0025087a24 */ /* 0x040fe400078e0208 */
[----:B------:R-:W-:-:S04]  /*6af0*/  IMAD.WIDE.U32 R4, R37, c[0x0][0x3b8], R4 ;  /* 0x0000ee0025047a25 */ /* 0x000fc800078e0004 */
[----:B------:R-:W-:Y:S02]  /*6b00*/  IMAD R9, R6, c[0x0][0x3c0], RZ ;  /* 0x0000f00006097a24 */ /* 0x000fe400078e02ff */
[----:B------:R-:W-:-:S04]  /*6b10*/  IMAD.WIDE.U32 R6, R37, c[0x0][0x3c0], R2 ;  /* 0x0000f00025067a25 */ /* 0x000fc800078e0002 */
[----:B------:R-:W-:Y:S01]  /*6b20*/  IMAD.IADD R3, R5, 0x1, R8 ;  /* 0x0000000105037824 */ /* 0x000fe200078e0208 */
[----:B------:R-:W1:Y:S04]  /*6b30*/  LDS.128 R64, [R12+0xc000] ;  /* 0x00c000000c407984 */ /* 0x000e680000000c00 */
[----:B------:R-:W2:Y:S01]  /*6b40*/  LDS.128 R68, [R12+0x10000] ;  /* 0x010000000c447984 */ /* 0x000ea20000000c00 */
[----:B------:R-:W-:-:S03]  /*6b50*/  SHF.R.S32.HI R5, RZ, 0x1f, R0 ;  /* 0x0000001fff057819 */ /* 0x000fc60000011400 */
[----:B------:R-:W3:Y:S01]  /*6b60*/  LDS.128 R72, [R12+0xd000] ;  /* 0x00d000000c487984 */ /* 0x000ee20000000c00 */
[----:B------:R-:W-:-:S03]  /*6b70*/  IMAD R9, R37, c[0x0][0x3c4], R9 ;  /* 0x0000f10025097a24 */ /* 0x000fc600078e0209 */
[----:B------:R-:W4:Y:S01]  /*6b80*/  LDS.128 R60, [R12+0x11000] ;  /* 0x011000000c3c7984 */ /* 0x000f220000000c00 */
[----:B------:R-:W-:Y:S02]  /*6b90*/  IMAD.MOV.U32 R2, RZ, RZ, R4 ;  /* 0x000000ffff027224 */ /* 0x000fe400078e0004 */
[----:B------:R-:W-:Y:S01]  /*6ba0*/  IMAD R4, R5, c[0x0][0x3a0], RZ ;  /* 0x0000e80005047a24 */ /* 0x000fe200078e02ff */
[----:B------:R-:W1:Y:S01]  /*6bb0*/  LDS.128 R56, [R12+0xe000] ;  /* 0x00e000000c387984 */ /* 0x000e620000000c00 */
[----:B------:R-:W-:-:S03]  /*6bc0*/  IADD3 R7, R7, R9, RZ ;  /* 0x0000000907077210 */ /* 0x000fc60007ffe0ff */
[----:B------:R-:W1:Y:S01]  /*6bd0*/  LDS.128 R52, [R12+0x12000] ;  /* 0x012000000c347984 */ /* 0x000e620000000c00 */
[----:B------:R-:W-:Y:S02]  /*6be0*/  IMAD R5, R5, c[0x0][0x3a8], RZ ;  /* 0x0000ea0005057a24 */ /* 0x000fe400078e02ff */
[C---:B------:R-:W-:Y:S01]  /*6bf0*/  IMAD R4, R0.reuse, c[0x0][0x3a4], R4 ;  /* 0x0000e90000047a24 */ /* 0x040fe200078e0204 */
[----:B------:R-:W1:Y:S01]  /*6c00*/  LDS.128 R48, [R12+0xf000] ;  /* 0x00f000000c307984 */ /* 0x000e620000000c00 */
[C---:B------:R-:W-:Y:S01]  /*6c10*/  IMAD.WIDE.U32 R2, R0.reuse, c[0x0][0x3a0], R2 ;  /* 0x0000e80000027a25 */ /* 0x040fe200078e0002 */
[----:B------:R-:W-:Y:S02]  /*6c20*/  USHF.L.U64.HI UR7, UR6, UR16, UR7 ;  /* 0x0000001006077299 */ /* 0x000fe40008010207 */
[----:B------:R-:W1:Y:S01]  /*6c30*/  LDS.128 R44, [R12+0x13000] ;  /* 0x013000000c2c7984 */ /* 0x000e620000000c00 */
[C---:B------:R-:W-:Y:S01]  /*6c40*/  IMAD R8, R0.reuse, c[0x0][0x3ac], R5 ;  /* 0x0000eb0000087a24 */ /* 0x040fe200078e0205 */
[----:B------:R-:W-:Y:S01]  /*6c50*/  USHF.L.U32 UR6, UR6, 0x6, URZ ;  /* 0x0000000606067899 */ /* 0x000fe2000800063f */
[----:B------:R-:W-:Y:S01]  /*6c60*/  IMAD.IADD R3, R3, 0x1, R4 ;  /* 0x0000000103037824 */ /* 0x000fe200078e0204 */
[----:B------:R-:W1:Y:S01]  /*6c70*/  LDS.128 R40, [R12+0x14000] ;  /* 0x014000000c287984 */ /* 0x000e620000000c00 */
[----:B------:R-:W-:Y:S01]  /*6c80*/  IMAD.WIDE.U32 R6, R0, c[0x0][0x3a8], R6 ;  /* 0x0000ea0000067a25 */ /* 0x000fe200078e0006 */
[----:B------:R-:W-:-:S02]  /*6c90*/  LEA R4, P0, R2, c[0x0][0x340], 0x1 ;  /* 0x0000d00002047a11 */ /* 0x000fc400078008ff */
[----:B------:R-:W1:Y:S04]  /*6ca0*/  LDS.128 R24, [R12+0x18000] ;  /* 0x018000000c187984 */ /* 0x000e680000000c00 */
[----:B------:R-:W2:Y:S04]  /*6cb0*/  LDS.128 R36, [R12+0x15000] ;  /* 0x015000000c247984 */ /* 0x000ea80000000c00 */
[----:B------:R-:W3:Y:S04]  /*6cc0*/  LDS.128 R20, [R12+0x19000] ;  /* 0x019000000c147984 */ /* 0x000ee80000000c00 */
[----:B------:R-:W4:Y:S04]  /*6cd0*/  LDS.128 R32, [R12+0x16000] ;  /* 0x016000000c207984 */ /* 0x000f280000000c00 */
[----:B------:R-:W4:Y:S04]  /*6ce0*/  LDS.128 R16, [R12+0x1a000] ;  /* 0x01a000000c107984 */ /* 0x000f280000000c00 */
[----:B------:R-:W4:Y:S01]  /*6cf0*/  LDS.128 R28, [R12+0x17000] ;  /* 0x017000000c1c7984 */ /* 0x000f220000000c00 */
[----:B------:R-:W-:-:S03]  /*6d00*/  LEA.HI.X R5, R2, c[0x0][0x344], R3, 0x1, P0 ;  /* 0x0000d10002057a11 */ /* 0x000fc600000f0c03 */
[----:B------:R-:W4:Y:S01]  /*6d10*/  LDS.128 R12, [R12+0x1b000] ;  /* 0x01b000000c0c7984 */ /* 0x000f220000000c00 */
[----:B------:R-:W-:Y:S02]  /*6d20*/  IADD3 R0, R7, R8, RZ ;  /* 0x0000000807007210 */ /* 0x000fe40007ffe0ff */
[----:B------:R-:W-:Y:S02]  /*6d30*/  LEA R8, P0, R6, c[0x0][0x348], 0x1 ;  /* 0x0000d20006087a11 */ /* 0x000fe400078008ff */
[----:B------:R-:W-:Y:S02]  /*6d40*/  IADD3 R2, P1, R4, UR6, RZ ;  /* 0x0000000604027c10 */ /* 0x000fe4000ff3e0ff */
[----:B------:R-:W-:Y:S02]  /*6d50*/  LEA.HI.X R9, R6, c[0x0][0x34c], R0, 0x1, P0 ;  /* 0x0000d30006097a11 */ /* 0x000fe400000f0c00 */
[----:B------:R-:W-:Y:S02]  /*6d60*/  IADD3.X R3, R5, UR7, RZ, P1, !PT ;  /* 0x0000000705037c10 */ /* 0x000fe40008ffe4ff */
[----:B------:R-:W-:-:S04]  /*6d70*/  IADD3 R6, P0, R2, UR6, RZ ;  /* 0x0000000602067c10 */ /* 0x000fc8000ff1e0ff */
[----:B------:R-:W-:Y:S02]  /*6d80*/  IADD3.X R7, R3, UR7, RZ, P0, !PT ;  /* 0x0000000703077c10 */ /* 0x000fe400087fe4ff */
[----:B------:R-:W-:Y:S01]  /*6d90*/  IADD3 R10, P0, R6, UR6, RZ ;  /* 0x00000006060a7c10 */ /* 0x000fe2000ff1e0ff */
[----:B------:R-:W-:Y:S01]  /*6da0*/  USHF.L.U32 UR6, UR4, 0x6, URZ ;  /* 0x0000000604067899 */ /* 0x000fe2000800063f */
[----:B-1----:R-:W-:Y:S01]  /*6db0*/  STG.E.128 [R4.64], R64 ;  /* 0x0000004004007986 */ /* 0x002fe2000c101d22 */
[----:B------:R-:W-:Y:S01]  /*6dc0*/  USHF.L.U64.HI UR4, UR4, UR16, UR5 ;  /* 0x0000001004047299 */ /* 0x000fe20008010205 */
[----:B------:R-:W-:Y:S02]  /*6dd0*/  IADD3.X R11, R7, UR7, RZ, P0, !PT ;  /* 0x00000007070b7c10 */ /* 0x000fe400087fe4ff */
[----:B--2---:R1:W-:Y:S04]  /*6de0*/  STG.E.128 [R4.64+0x80], R68 ;  /* 0x0000804404007986 */ /* 0x0043e8000c101d22 */
[----:B---3--:R-:W-:Y:S04]  /*6df0*/  STG.E.128 [R2.64], R72 ;  /* 0x0000004802007986 */ /* 0x008fe8000c101d22 */
[----:B----4-:R2:W-:Y:S04]  /*6e00*/  STG.E.128 [R2.64+0x80], R60 ;  /* 0x0000803c02007986 */ /* 0x0105e8000c101d22 */
[----:B------:R-:W-:Y:S04]  /*6e10*/  STG.E.128 [R6.64], R56 ;  /* 0x0000003806007986 */ /* 0x000fe8000c101d22 */
[----:B------:R3:W-:Y:S01]  /*6e20*/  STG.E.128 [R6.64+0x80], R52 ;  /* 0x0000803406007986 */ /* 0x0007e2000c101d22 */
[----:B-1----:R-:W-:-:S04]  /*6e30*/  IADD3 R4, P0, R8, UR6, RZ ;  /* 0x0000000608047c10 */ /* 0x002fc8000ff1e0ff */
[----:B------:R-:W-:Y:S02]  /*6e40*/  IADD3.X R5, R9, UR4, RZ, P0, !PT ;  /* 0x0000000409057c10 */ /* 0x000fe400087fe4ff */
[----:B--2---:R-:W-:-:S04]  /*6e50*/  IADD3 R2, P0, R4, UR6, RZ ;  /* 0x0000000604027c10 */ /* 0x004fc8000ff1e0ff */
[----:B------:R-:W-:Y:S02]  /*6e60*/  IADD3.X R3, R5, UR4, RZ, P0, !PT ;  /* 0x0000000405037c10 */ /* 0x000fe400087fe4ff */
[----:B---3--:R-:W-:Y:S01]  /*6e70*/  IADD3 R6, P0, R2, UR6, RZ ;  /* 0x0000000602067c10 */ /* 0x008fe2000ff1e0ff */
[----:B------:R1:W-:Y:S03]  /*6e80*/  STG.E.128 [R10.64], R48 ;  /* 0x000000300a007986 */ /* 0x0003e6000c101d22 */
[----:B------:R-:W-:Y:S01]  /*6e90*/  IADD3.X R7, R3, UR4, RZ, P0, !PT ;  /* 0x0000000403077c10 */ /* 0x000fe200087fe4ff */
[----:B------:R1:W-:Y:S04]  /*6ea0*/  STG.E.128 [R10.64+0x80], R44 ;  /* 0x0000802c0a007986 */ /* 0x0003e8000c101d22 */
[----:B------:R1:W-:Y:S04]  /*6eb0*/  STG.E.128 [R8.64], R40 ;  /* 0x0000002808007986 */ /* 0x0003e8000c101d22 */
[----:B------:R1:W-:Y:S04]  /*6ec0*/  STG.E.128 [R8.64+0x80], R24 ;  /* 0x0000801808007986 */ /* 0x0003e8000c101d22 */
[----:B------:R1:W-:Y:S04]  /*6ed0*/  STG.E.128 [R4.64], R36 ;  /* 0x0000002404007986 */ /* 0x0003e8000c101d22 */
[----:B------:R1:W-:Y:S04]  /*6ee0*/  STG.E.128 [R4.64+0x80], R20 ;  /* 0x0000801404007986 */ /* 0x0003e8000c101d22 */
[----:B------:R1:W-:Y:S04]  /*6ef0*/  STG.E.128 [R2.64], R32 ;  /* 0x0000002002007986 */ /* 0x0003e8000c101d22 */
[----:B------:R1:W-:Y:S04]  /*6f00*/  STG.E.128 [R2.64+0x80], R16 ;  /* 0x0000801002007986 */ /* 0x0003e8000c101d22 */
[----:B------:R1:W-:Y:S04]  /*6f10*/  STG.E.128 [R6.64], R28 ;  /* 0x0000001c06007986 */ /* 0x0003e8000c101d22 */
[----:B------:R1:W-:Y:S02]  /*6f20*/  STG.E.128 [R6.64+0x80], R12 ;  /* 0x0000800c06007986 */ /* 0x0003e4000c101d22 */
.L_x_460:
        /* <DEDUP_REMOVED lines=11> */
.L_x_467:
[----:B------:R-:W-:Y:S05]  /*6fe0*/  EXIT ;  /* 0x000000000000794d */ /* 0x000fea0003800000 */
.L_x_469:
        /* <DEDUP_REMOVED lines=9> */
.L_x_2056:


//--------------------- .text._ZN5flash44flash_bwd_dq_dk_dv_loop_seqk_parallel_kernelI23Flash_bwd_kernel_traitsILi128ELi64ELi128ELi8ELi2ELi4ELi2ELb0ELb0EN7cutlass6half_tE19Flash_kernel_traitsILi128ELi64ELi128ELi8ES3_EELb0ELb0ELb0ELb1ELb0ELb0ELb0EEEvNS_16Flash_bwd_paramsE --------------------------
	.section	.text._ZN5flash44flash_bwd_dq_dk_dv_loop_seqk_parallel_kernelI23Flash_bwd_kernel_traitsILi128ELi64ELi128ELi8ELi2ELi4ELi2ELb0ELb0EN7cutlass6half_tE19Flash_kernel_traitsILi128ELi64ELi128ELi8ES3_EELb0ELb0ELb0ELb1ELb0ELb0ELb0EEEvNS_16Flash_bwd_paramsE,"ax",@progbits
	.sectioninfo	@"SHI_REGISTERS=255"
	.align	128
        .global         _ZN5flash44flash_bwd_dq_dk_dv_loop_seqk_parallel_kernelI23Flash_bwd_kernel_traitsILi128ELi64ELi128ELi8ELi2ELi4ELi2ELb0ELb0EN7cutlass6half_tE19Flash_kernel_traitsILi128ELi64ELi128ELi8ES3_EELb0ELb0ELb0ELb1ELb0ELb0ELb0EEEvNS_16Flash_bwd_paramsE
        .type           _ZN5flash44flash_bwd_dq_dk_dv_loop_seqk_parallel_kernelI23Flash_bwd_kernel_traitsILi128ELi64ELi128ELi8ELi2ELi4ELi2ELb0ELb0EN7cutlass6half_tE19Flash_kernel_traitsILi128ELi64ELi128ELi8ES3_EELb0ELb0ELb0ELb1ELb0ELb0ELb0EEEvNS_16Flash_bwd_paramsE,@function
        .size           _ZN5flash44flash_bwd_dq_dk_dv_loop_seqk_parallel_kernelI23Flash_bwd_kernel_traitsILi128ELi64ELi128ELi8ELi2ELi4ELi2ELb0ELb0EN7cutlass6half_tE19Flash_kernel_traitsILi128ELi64ELi128ELi8ES3_EELb0ELb0ELb0ELb1ELb0ELb0ELb0EEEvNS_16Flash_bwd_paramsE,(.L_x_2057 - _ZN5flash44flash_bwd_dq_dk_dv_loop_seqk_parallel_kernelI23Flash_bwd_kernel_traitsILi128ELi64ELi128ELi8ELi2ELi4ELi2ELb0ELb0EN7cutlass6half_tE19Flash_kernel_traitsILi128ELi64ELi128ELi8ES3_EELb0ELb0ELb0ELb1ELb0ELb0ELb0EEEvNS_16Flash_bwd_paramsE)
        .other          _ZN5flash44flash_bwd_dq_dk_dv_loop_seqk_parallel_kernelI23Flash_bwd_kernel_traitsILi128ELi64ELi128ELi8ELi2ELi4ELi2ELb0ELb0EN7cutlass6half_tE19Flash_kernel_traitsILi128ELi64ELi128ELi8ES3_EELb0ELb0ELb0ELb1ELb0ELb0ELb0EEEvNS_16Flash_bwd_paramsE,@"STO_CUDA_ENTRY STV_DEFAULT"
_ZN5flash44flash_bwd_dq_dk_dv_loop_seqk_parallel_kernelI23Flash_bwd_kernel_traitsILi128ELi64ELi128ELi8ELi2ELi4ELi2ELb0ELb0EN7cutlass6half_tE19Flash_kernel_traitsILi128ELi64ELi128ELi8ES3_EELb0ELb0ELb0ELb1ELb0ELb0ELb0EEEvNS_16Flash_bwd_paramsE:
.text._ZN5flash44flash_bwd_dq_dk_dv_loop_seqk_parallel_kernelI23Flash_bwd_kernel_traitsILi128ELi64ELi128ELi8ELi2ELi4ELi2ELb0ELb0EN7cutlass6half_tE19Flash_kernel_traitsILi128ELi64ELi128ELi8ES3_EELb0ELb0ELb0ELb1ELb0ELb0ELb0EEEvNS_16Flash_bwd_paramsE:
        /* <DEDUP_REMOVED lines=104> */
[----:B------:R-:W-:Y:S01]  /*0680*/  STL [R1+0x48], R17 ;  /* 0x0000481101007387 */ /* 0x000fe20000100800 */
[----:B------:R-:W-:Y:S01]  /*0690*/  LOP3.LUT R3, R0, 0x30, R3, 0xf8, !PT ;  /* 0x0000003000037812 */ /* 0x000fe200078ef803 */
[----:B------:R-:W-:Y:S01]  /*06a0*/  UIMAD UR50, UR4, UR50, URZ ;  /* 0x00000032043272a4 */ /* 0x000fe2000f8e023f */
[----:B------:R-:W-:Y:S01]  /*06b0*/  SHF.R.U32.HI R205, RZ, 0x3, R0 ;  /* 0x00000003ffcd7819 */ /* 0x000fe20000011600 */
[----:B------:R-:W-:Y:S01]  /*06c0*/  IMAD R0, R2, 0x800, R5 ;  /* 0x0000080002007824 */ /* 0x000fe200078e0205 */
[----:B------:R-:W-:Y:S01]  /*06d0*/  ISETP.NE.U32.AND P0, PT, R4, 0x1, PT ;  /* 0x000000010400780c */ /* 0x000fe20003f05070 */
[----:B------:R-:W-:Y:S01]  /*06e0*/  IMAD.SHL.U32 R6, R2, 0x8, RZ ;  /* 0x0000000802067824 */ /* 0x000fe200078e00ff */
[----:B------:R-:W-:Y:S01]  /*06f0*/  LOP3.LUT R211, R211, R205, RZ, 0x3c, !PT ;  /* 0x000000cdd3d37212 */ /* 0x000fe200078e3cff */
[----:B------:R-:W-:Y:S01]  /*0700*/  @!UP2 UIMAD UR49, UR5, UR49, URZ ;  /* 0x000000310531a2a4 */ /* 0x000fe2000f8e023f */
[----:B------:R-:W-:Y:S01]  /*0710*/  LOP3.LUT R4, R3, 0x8, R14, 0xf8, !PT ;  /* 0x0000000803047812 */ /* 0x000fe200078ef80e */
[----:B------:R-:W-:Y:S01]  /*0720*/  IMAD.SHL.U32 R3, R9, 0x20, RZ ;  /* 0x0000002009037824 */ /* 0x000fe200078e00ff */
[----:B------:R-:W-:Y:S01]  /*0730*/  R2P PR, R7, 0x6 ;  /* 0x0000000607007804 */ /* 0x000fe20000000000 */
[----:B------:R-:W-:Y:S01]  /*0740*/  IMAD.IADD R211, R0, 0x1, R211 ;  /* 0x0000000100d37824 */ /* 0x000fe200078e02d3 */
[----:B------:R-:W-:Y:S01]  /*0750*/  LOP3.LUT R205, R5, R4, R205, 0xf6, !PT ;  /* 0x0000000405cd7212 */ /* 0x000fe200078ef6cd */
[----:B------:R-:W-:Y:S01]  /*0760*/  IMAD.SHL.U32 R4, R7, 0x40, RZ ;  /* 0x0000004007047824 */ /* 0x000fe200078e00ff */
[----:B------:R-:W-:Y:S01]  /*0770*/  LOP3.LUT R0, R3, 0x20, RZ, 0xc0, !PT ;  /* 0x0000002003007812 */ /* 0x000fe200078ec0ff */
[----:B------:R-:W-:Y:S01]  /*0780*/  IMAD R5, R2, 0x200, R11 ;  /* 0x0000020002057824 */ /* 0x000fe200078e020b */
        /* <DEDUP_REMOVED lines=14> */
[----:B------:R-:W-:Y:S01]  /*0870*/  USHF.R.S32.HI UR48, URZ, 0x1f, UR41 ;  /* 0x0000001f3f307899 */ /* 0x000fe20008011429 */
[C---:B------:R-:W-:Y:S01]  /*0880*/  IMAD R6, R0.reuse, 0x1000, R3 ;  /* 0x0000100000067824 */ /* 0x040fe200078e0203 */
[----:B------:R-:W-:Y:S01]  /*0890*/  UMOV UR40, 0xffffc000 ;  /* 0xffffc00000287882 */ /* 0x000fe20000000000 */
        /* <DEDUP_REMOVED lines=63> */
.L_x_540:
        /* <DEDUP_REMOVED lines=53> */
.L_x_470:
        /* <DEDUP_REMOVED lines=58> */
.L_x_472:
        /* <DEDUP_REMOVED lines=18> */
.L_x_473:
        /* <DEDUP_REMOVED lines=8> */
[----:B------:R-:W-:-:S02]  /*1520*/  USHF.R.S32.HI UR17, URZ, 0x1f, UR23 ;  /* 0x0000001f3f117899 */ /* 0x000fc40008011417 */
        /* <DEDUP_REMOVED lines=26> */
[----:B------:R-:W-:Y:S01]  /*16d0*/  USHF.L.U32 UR12, UR32, 0x7, URZ ;  /* 0x00000007200c7899 */ /* 0x000fe2000800063f */
[----:B------:R-:W-:Y:S01]  /*16e0*/  IMAD R0, R0, R5, RZ ;  /* 0x0000000500007224 */ /* 0x000fe200078e02ff */
[----:B------:R-:W-:Y:S02]  /*16f0*/  USEL UR18, UR8, URZ, UP3 ;  /* 0x0000003f08127287 */ /* 0x000fe40009800000 */
[----:B------:R-:W-:Y:S01]  /*1700*/  USEL UR8, UR12, URZ, UP6 ;  /* 0x0000003f0c087287 */ /* 0x000fe2000b000000 */
[----:B------:R-:W-:Y:S02]  /*1710*/  IMAD.HI.U32 R0, R3, R0, R2 ;  /* 0x0000000003007227 */ /* 0x000fe400078e0002 */
[----:B------:R-:W-:Y:S02]  /*1720*/  ULDC UR12, c[0x0][0x234] ;  /* 0x00008d00000c7ab9 */ /* 0x000fe40000000800 */
[----:B------:R-:W-:Y:S01]  /*1730*/  IMAD.MOV.U32 R2, RZ, RZ, R4 ;  /* 0x000000ffff027224 */ /* 0x000fe200078e0004 */
[----:B------:R-:W-:-:S03]  /*1740*/  UIADD3 UR8, UP0, UR15, UR8, URZ ;  /* 0x000000080f087290 */ /* 0x000fc6000ff1e03f */
[----:B------:R-:W-:Y:S01]  /*1750*/  IMAD.HI.U32 R0, R0, R2, RZ ;  /* 0x0000000200007227 */ /* 0x000fe200078e00ff */
[----:B------:R-:W-:Y:S02]  /*1760*/  UIADD3.X UR9, UR31, UR4, URZ, UP0, !UPT ;  /* 0x000000041f097290 */ /* 0x000fe400087fe43f */
[----:B------:R-:W-:Y:S01]  /*1770*/  UIMAD UR4, UR37, UR8, URZ ;  /* 0x00000008250472a4 */ /* 0x000fe2000f8e023f */
[----:B------:R-:W-:-:S03]  /*1780*/  IMAD.MOV R3, RZ, RZ, -R0 ;  /* 0x000000ffff037224 */ /* 0x000fc600078e0a00 */
[----:B------:R-:W-:Y:S01]  /*1790*/  UIMAD UR10, UR36, UR9, UR4 ;  /* 0x00000009240a72a4 */ /* 0x000fe2000f8e0204 */
[C---:B------:R-:W-:Y:S01]  /*17a0*/  IMAD R2, R5.reuse, R3, R2 ;  /* 0x0000000305027224 */ /* 0x040fe200078e0202 */
[----:B------:R-:W-:Y:S02]  /*17b0*/  @UP2 USEL UR4, UR54, UR16, !UP1 ;  /* 0x0000001036042287 */ /* 0x000fe4000c800000 */
[----:B------:R-:W-:Y:S02]  /*17c0*/  UIMAD.WIDE.U32 UR8, UR36, UR8, URZ ;  /* 0x00000008240872a5 */ /* 0x000fe4000f8e003f */
[----:B------:R-:W-:Y:S01]  /*17d0*/  ISETP.GT.U32.AND P0, PT, R5, R2, PT ;  /* 0x000000020500720c */ /* 0x000fe20003f04070 */
[----:B------:R-:W-:Y:S02]  /*17e0*/  @UP2 UIMAD UR13, UR35, UR12, UR4 ;  /* 0x0000000c230d22a4 */ /* 0x000fe4000f8e0204 */
[----:B------:R-:W-:Y:S02]  /*17f0*/  USEL UR12, UR11, URZ, UP3 ;  /* 0x0000003f0b0c7287 */ /* 0x000fe40009800000 */
[----:B------:R-:W-:-:S03]  /*1800*/  UIADD3 UR10, UR9, UR10, URZ ;  /* 0x0000000a090a7290 */ /* 0x000fc6000fffe03f */
[----:B------:R-:W-:-:S05]  /*1810*/  @!UP2 UMOV UR13, UR49 ;  /* 0x00000031000dac82 */ /* 0x000fca0008000000 */
        /* <DEDUP_REMOVED lines=16> */
.L_x_474:
[----:B------:R-:W-:Y:S02]  /*1920*/  UMOV UR11, UR50 ;  /* 0x00000032000b7c82 */ /* 0x000fe40008000000 */
.L_x_475:
[----:B------:R-:W1:Y:S01]  /*1930*/  S2R R9, SR_TID.X ;  /* 0x0000000000097919 */ /* 0x000e620000002100 */
[----:B------:R-:W-:Y:S01]  /*1940*/  UIADD3 UR8, UP5, UP4, UR8, UR41, UR47 ;  /* 0x0000002908087290 */ /* 0x000fe2000fcbe02f */
[----:B------:R-:W-:Y:S01]  /*1950*/  SHF.R.S32.HI R235, RZ, 0x1f, R234 ;  /* 0x0000001fffeb7819 */ /* 0x000fe200000114ea */
[----:B------:R-:W-:Y:S01]  /*1960*/  BSSY B1, `(.L_x_471) ;  /* 0x0000990000017945 */ /* 0x000fe20003800000 */
[----:B------:R-:W-:Y:S01]  /*1970*/  IADD3 R4, P0, R234, UR29, RZ ;  /* 0x0000001dea047c10 */ /* 0x000fe2000ff1e0ff */
[----:B------:R-:W-:Y:S02]  /*1980*/  UIADD3 UR19, UP1, UP0, UR18, UR8, UR19 ;  /* 0x0000000812137290 */ /* 0x000fe4000f83e013 */
[----:B------:R-:W-:Y:S01]  /*1990*/  UIADD3.X UR4, UR10, UR48, UR53, UP5, UP4 ;  /* 0x000000300a047290 */ /* 0x000fe2000afe8435 */
[----:B------:R-:W-:Y:S01]  /*19a0*/  IADD3.X R5, R235, UR30, RZ, P0, !PT ;  /* 0x0000001eeb057c10 */ /* 0x000fe200087fe4ff */
[----:B------:R-:W-:-:S02]  /*19b0*/  ULDC.64 UR8, c[0x0][0x1a8] ;  /* 0x00006a0000087ab9 */ /* 0x000fc40000000a00 */
[----:B------:R-:W-:Y:S02]  /*19c0*/  UIADD3.X UR18, UR12, UR4, UR14, UP1, UP0 ;  /* 0x000000040c127290 */ /* 0x000fe40008fe040e */
[----:B------:R-:W-:Y:S02]  /*19d0*/  UIMAD UR4, UR57, UR8, URZ ;  /* 0x00000008390472a4 */ /* 0x000fe4000f8e023f */
[----:B------:R-:W-:Y:S02]  /*19e0*/  UISETP.GE.AND UP0, UPT, UR28, 0x1, UPT ;  /* 0x000000011c00788c */ /* 0x000fe4000bf06270 */
[----:B------:R-:W-:Y:S02]  /*19f0*/  UIMAD UR16, UR35, UR9, UR4 ;  /* 0x00000009231072a4 */ /* 0x000fe4000f8e0204 */
[----:B------:R-:W-:Y:S02]  /*1a00*/  UIADD3 UR14, UR15, UR11, URZ ;  /* 0x0000000b0f0e7290 */ /* 0x000fe4000fffe03f */
[----:B------:R-:W-:Y:S01]  /*1a10*/  ULDC.64 UR8, c[0x0][0x378] ;  /* 0x0000de0000087ab9 */ /* 0x000fe20000000a00 */
[----:B------:R-:W-:Y:S01]  /*1a20*/  PLOP3.LUT P0, PT, PT, PT, UP0, 0x80, 0x0 ;  /* 0x000000000000781c */ /* 0x000fe20003f0f008 */
[----:B------:R-:W-:Y:S01]  /*1a30*/  UIMAD UR4, UR57, UR8, URZ ;  /* 0x00000008390472a4 */ /* 0x000fe2000f8e023f */
[----:B-1----:R-:W-:Y:S01]  /*1a40*/  SHF.R.S32.HI R8, RZ, 0x1f, R9 ;  /* 0x0000001fff087819 */ /* 0x002fe20000011409 */
[----:B------:R-:W-:-:S02]  /*1a50*/  UIADD3 UR12, UR15, UR13, URZ ;  /* 0x0000000d0f0c7290 */ /* 0x000fc4000fffe03f */
[----:B------:R-:W-:Y:S01]  /*1a60*/  UIMAD UR10, UR35, UR9, UR4 ;  /* 0x00000009230a72a4 */ /* 0x000fe2000f8e0204 */
[----:B------:R-:W-:Y:S01]  /*1a70*/  LEA.HI R2, R8, R9, RZ, 0x3 ;  /* 0x0000000908027211 */ /* 0x000fe200078f18ff */
[----:B------:R-:W-:Y:S02]  /*1a80*/  UMOV UR29, 0x4 ;  /* 0x00000004001d7882 */ /* 0x000fe40000000000 */
[----:B------:R-:W-:Y:S01]  /*1a90*/  ULDC.64 UR8, c[0x0][0x370] ;  /* 0x0000dc0000087ab9 */ /* 0x000fe20000000a00 */
[----:B------:R-:W-:Y:S01]  /*1aa0*/  SHF.R.S32.HI R2, RZ, 0x3, R2 ;  /* 0x00000003ff027819 */ /* 0x000fe20000011402 */
[----:B------:R-:W-:Y:S02]  /*1ab0*/  UIMAD UR4, UR31, UR8, URZ ;  /* 0x000000081f0472a4 */ /* 0x000fe4000f8e023f */
[----:B------:R-:W-:Y:S01]  /*1ac0*/  ULEA.HI.SX32 UR8, UR33, 0xffffffff, 0x1a ;  /* 0xffffffff21087891 */ /* 0x000fe2000f8fd23f */
[----:B------:R-:W-:Y:S01]  /*1ad0*/  SHF.R.S32.HI R17, RZ, 0x1f, R2 ;  /* 0x0000001fff117819 */ /* 0x000fe20000011402 */
[----:B------:R-:W-:Y:S01]  /*1ae0*/  UIMAD UR4, UR15, UR9, UR4 ;  /* 0x000000090f0472a4 */ /* 0x000fe2000f8e0204 */
[----:B------:R-:W-:-:S04]  /*1af0*/  IADD3 R0, P1, R2, UR15, RZ ;  /* 0x0000000f02007c10 */ /* 0x000fc8000ff3e0ff */
[----:B------:R-:W-:Y:S01]  /*1b00*/  IADD3.X R3, R17, UR31, RZ, P1, !PT ;  /* 0x0000001f11037c10 */ /* 0x000fe20008ffe4ff */
[----:B------:R-:W-:Y:S01]  /*1b10*/  IMAD.WIDE.U32 R6, R0, c[0x0][0x190], R234 ;  /* 0x0000640000067a25 */ /* 0x000fe200078e00ea */
[----:B------:R-:W-:-:S03]  /*1b20*/  ULDC.64 UR30, c[0x0][0x3c8] ;  /* 0x0000f200001e7ab9 */ /* 0x000fc60000000a00 */
[----:B------:R-:W-:Y:S01]  /*1b30*/  IMAD R3, R3, c[0x0][0x190], RZ ;  /* 0x0000640003037a24 */ /* 0x000fe200078e02ff */
[----:B------:R-:W-:-:S03]  /*1b40*/  IADD3 R6, P1, R6, UR38, RZ ;  /* 0x0000002606067c10 */ /* 0x000fc6000ff3e0ff */
[----:B------:R-:W-:Y:S02]  /*1b50*/  IMAD R0, R0, c[0x0][0x194], R3 ;  /* 0x0000650000007a24 */ /* 0x000fe400078e0203 */
[----:B------:R-:W-:-:S03]  /*1b60*/  IMAD.U32 R3, RZ, RZ, UR35 ;  /* 0x00000023ff037e24 */ /* 0x000fc6000f8e00ff */
[----:B------:R-:W-:Y:S01]  /*1b70*/  IADD3.X R7, R7, UR34, R0, P1, !PT ;  /* 0x0000002207077c10 */ /* 0x000fe20008ffe400 */
[----:B------:R-:W-:Y:S01]  /*1b80*/  IMAD.U32 R0, RZ, RZ, UR15 ;  /* 0x0000000fff007e24 */ /* 0x000fe2000f8e00ff */
[----:B------:R-:W-:-:S03]  /*1b90*/  UIMAD.WIDE UR14, UR14, UR29, UR30 ;  /* 0x0000001d0e0e72a5 */ /* 0x000fc6000f8e021e */
[----:B------:R-:W-:Y:S01]  /*1ba0*/  IMAD.WIDE.U32 R4, R0, c[0x0][0x370], R4 ;  /* 0x0000dc0000047a25 */ /* 0x000fe200078e0004 */
[----:B------:R-:W-:-:S04]  /*1bb0*/  LEA.HI R0, R8, R9, RZ, 0x5 ;  /* 0x0000000908007211 */ /* 0x000fc800078f28ff */
[----:B------:R-:W-:Y:S02]  /*1bc0*/  IADD3 R5, R5, UR4, RZ ;  /* 0x0000000405057c10 */ /* 0x000fe4000fffe0ff */
[----:B------:R-:W-:Y:S02]  /*1bd0*/  LOP3.LUT R8, R0, 0xffffffe0, RZ, 0xc0, !PT ;  /* 0xffffffe000087812 */ /* 0x000fe400078ec0ff */
[----:B------:R-:W-:Y:S01]  /*1be0*/  SHF.R.S32.HI R0, RZ, 0x5, R0 ;  /* 0x00000005ff007819 */ /* 0x000fe20000011400 */
[----:B------:R-:W-:-:S04]  /*1bf0*/  IMAD.WIDE.U32 R4, R3, c[0x0][0x378], R4 ;  /* 0x0000de0003047a25 */ /* 0x000fc800078e0004 */
[----:B------:R-:W-:Y:S01]  /*1c00*/  IMAD.IADD R3, R9, 0x1, -R8 ;  /* 0x0000000109037824 */ /* 0x000fe200078e0a08 */
[----:B------:R-:W-:Y:S01]  /*1c10*/  IADD3 R5, R5, UR10, RZ ;  /* 0x0000000a05057c10 */ /* 0x000fe2000fffe0ff */
[----:B------:R-:W-:Y:S02]  /*1c20*/  ULDC.64 UR10, c[0x0][0x200] ;  /* 0x00008000000a7ab9 */ /* 0x000fe40000000a00 */
[----:B------:R-:W-:Y:S01]  /*1c30*/  IMAD R9, R0, UR46, R3 ;  /* 0x0000002e00097c24 */ /* 0x000fe2000f8e0203 */
[----:B------:R-:W-:Y:S01]  /*1c40*/  UIMAD.WIDE UR12, UR12, UR29, UR10 ;  /* 0x0000001d0c0c72a5 */ /* 0x000fe2000f8e020a */
[----:B------:R-:W-:Y:S02]  /*1c50*/  IMAD.U32 R3, RZ, RZ, UR35 ;  /* 0x00000023ff037e24 */ /* 0x000fe4000f8e00ff */
[----:B------:R-:W-:Y:S02]  /*1c60*/  IMAD R0, R17, c[0x0][0x370], RZ ;  /* 0x0000dc0011007a24 */ /* 0x000fe400078e02ff */
[----:B------:R-:W-:-:S04]  /*1c70*/  IMAD.WIDE.U32 R6, R3, c[0x0][0x1a8], R6 ;  /* 0x00006a0003067a25 */ /* 0x000fc800078e0006 */
[C---:B------:R-:W-:Y:S01]  /*1c80*/  IMAD R3, R2.reuse, c[0x0][0x374], R0 ;  /* 0x0000dd0002037a24 */ /* 0x040fe200078e0200 */
[----:B------:R-:W-:Y:S01]  /*1c90*/  IADD3 R0, P2, R9, UR19, RZ ;  /* 0x0000001309007c10 */ /* 0x000fe2000ff5e0ff */
[----:B------:R-:W-:Y:S01]  /*1ca0*/  IMAD.WIDE.U32 R4, R2, c[0x0][0x370], R4 ;  /* 0x0000dc0002047a25 */ /* 0x000fe200078e0004 */
[----:B------:R-:W-:Y:S02]  /*1cb0*/  IADD3 R14, R7, UR16, RZ ;  /* 0x00000010070e7c10 */ /* 0x000fe4000fffe0ff */
[----:B------:R-:W-:Y:S01]  /*1cc0*/  LEA R10, P4, R6, c[0x0][0x160], 0x1 ;  /* 0x00005800060a7a11 */ /* 0x000fe200078808ff */
[----:B------:R-:W-:Y:S01]  /*1cd0*/  IMAD.IADD R3, R5, 0x1, R3 ;  /* 0x0000000105037824 */ /* 0x000fe200078e0203 */
[----:B------:R-:W-:Y:S02]  /*1ce0*/  LEA R8, P3, R4, c[0x0][0x330], 0x1 ;  /* 0x0000cc0004087a11 */ /* 0x000fe400078608ff */
[----:B------:R-:W-:Y:S02]  /*1cf0*/  LEA R13, P1, R0, c[0x0][0x350], 0x2 ;  /* 0x0000d400000d7a11 */ /* 0x000fe400078210ff */
[----:B------:R-:W-:-:S02]  /*1d00*/  LEA.HI.X.SX32 R12, R9, UR18, 0x1, P2 ;  /* 0x00000012090c7c11 */ /* 0x000fc400090f0eff */
[----:B------:R-:W-:Y:S02]  /*1d10*/  LEA.HI.X R9, R4, c[0x0][0x334], R3, 0x1, P3 ;  /* 0x0000cd0004097a11 */ /* 0x000fe400018f0c03 */
[----:B------:R-:W-:Y:S02]  /*1d20*/  LEA.HI.X R11, R6, c[0x0][0x164], R14, 0x1, P4 ;  /* 0x00005900060b7a11 */ /* 0x000fe400020f0c0e */
[----:B------:R-:W-:Y:S01]  /*1d30*/  LEA.HI.X R12, R0, c[0x0][0x354], R12, 0x2, P1 ;  /* 0x0000d500000c7a11 */ /* 0x000fe200008f140c */
[----:B------:R-:W-:Y:S05]  /*1d40*/  @!P0 BRA `(.L_x_476) ;  /* 0x0000880000008947 */ /* 0x000fea0003800000 */
[----:B------:R-:W2:Y:S01]  /*1d50*/  LDL R18, [R1+0x10] ;  /* 0x0000100001127983 */ /* 0x000ea20000100800 */
[----:B------:R-:W-:Y:S01]  /*1d60*/  PLOP3.LUT P0, PT, PT, PT, UP3, 0x80, 0x0 ;  /* 0x000000000000781c */ /* 0x000fe20003f0f038 */
[----:B------:R-:W-:Y:S01]  /*1d70*/  UIMAD UR4, UR8, -0x40, UR28 ;  /* 0xffffffc0080478a4 */ /* 0x000fe2000f8e021c */
[----:B------:R-:W-:Y:S01]  /*1d80*/  BSSY B0, `(.L_x_477) ;  /* 0x0000022000007945 */ /* 0x000fe20003800000 */
[----:B------:R-:W-:Y:S01]  /*1d90*/  ULEA.HI UR9, UR8, UR8, URZ, 0x1 ;  /* 0x0000000808097291 */ /* 0x000fe2000f8f083f */
[----:B------:R-:W-:Y:S01]  /*1da0*/  MOV R232, R10 ;  /* 0x0000000a00e87202 */ /* 0x000fe20000000f00 */
[----:B------:R-:W-:Y:S01]  /*1db0*/  UMOV UR11, UR12 ;  /* 0x0000000c000b7c82 */ /* 0x000fe20008000000 */
[----:B------:R-:W-:Y:S01]  /*1dc0*/  IMAD.MOV.U32 R233, RZ, RZ, R11 ;  /* 0x000000ffffe97224 */ /* 0x000fe200078e000b */
[----:B------:R-:W-:Y:S01]  /*1dd0*/  ISETP.GE.AND P2, PT, R2, UR4, PT ;  /* 0x0000000402007c0c */ /* 0x000fe2000bf46270 */
[----:B------:R-:W-:Y:S01]  /*1de0*/  ULOP3.LUT UR9, UR9, 0xfffffffe, URZ, 0xc0, !UPT ;  /* 0xfffffffe09097892 */ /* 0x000fe2000f8ec03f */
[----:B------:R-:W-:Y:S01]  /*1df0*/  MOV R230, R8 ;  /* 0x0000000800e67202 */ /* 0x000fe20000000f00 */
[----:B------:R-:W-:Y:S01]  /*1e00*/  UMOV UR10, UR13 ;  /* 0x0000000d000a7c82 */ /* 0x000fe20008000000 */
[----:B------:R-:W-:Y:S01]  /*1e10*/  IMAD.MOV.U32 R231, RZ, RZ, R9 ;  /* 0x000000ffffe77224 */ /* 0x000fe200078e0009 */
[----:B------:R-:W-:Y:S01]  /*1e20*/  UIADD3 UR9, UR8, -UR9, URZ ;  /* 0x8000000908097290 */ /* 0x000fe2000fffe03f */
[----:B------:R-:W-:Y:S01]  /*1e30*/  MOV R227, R13 ;  /* 0x0000000d00e37202 */ /* 0x000fe20000000f00 */
[----:B------:R-:W-:Y:S01]  /*1e40*/  UMOV UR13, UR14 ;  /* 0x0000000e000d7c82 */ /* 0x000fe20008000000 */
[----:B------:R-:W-:Y:S01]  /*1e50*/  IMAD.MOV.U32 R226, RZ, RZ, R12 ;  /* 0x000000ffffe27224 */ /* 0x000fe200078e000c */
[----:B------:R-:W-:-:S02]  /*1e60*/  UMOV UR12, UR15 ;  /* 0x0000000f000c7c82 */ /* 0x000fc40008000000 */
[----:B------:R-:W-:Y:S01]  /*1e70*/  UISETP.NE.AND UP0, UPT, UR9, 0x1, UPT ;  /* 0x000000010900788c */ /* 0x000fe2000bf05270 */
[----:B------:R-:W-:Y:S01]  /*1e80*/  @P0 BAR.SYNC.DEFER_BLOCKING 0x0 ;  /* 0x0000000000000b1d */ /* 0x000fe20000010000 */
        /* <DEDUP_REMOVED lines=17> */
.L_x_478:
[----:B------:R-:W-:Y:S05]  /*1fa0*/  BSYNC B0 ;  /* 0x0000000000007941 */ /* 0x000fea0003800000 */
.L_x_477:
        /* <DEDUP_REMOVED lines=29> */
.L_x_480:
[----:B------:R-:W-:Y:S05]  /*2180*/  BSYNC B0 ;  /* 0x0000000000007941 */ /* 0x000fea0003800000 */
.L_x_479:
        /* <DEDUP_REMOVED lines=15> */
.L_x_482:
        /* <DEDUP_REMOVED lines=19> */
.L_x_483:
[----:B------:R-:W-:Y:S05]  /*23b0*/  BSYNC B0 ;  /* 0x0000000000007941 */ /* 0x000fea0003800000 */
.L_x_481:
[----:B-1----:R-:W-:Y:S01]  /*23c0*/  MOV R8, 0x20 ;  /* 0x0000002000087802 */ /* 0x002fe20000000f00 */
        /* <DEDUP_REMOVED lines=13> */
.L_x_485:
        /* <DEDUP_REMOVED lines=27> */
.L_x_486:
[----:B------:R-:W-:Y:S05]  /*2650*/  BSYNC B0 ;  /* 0x0000000000007941 */ /* 0x000fea0003800000 */
.L_x_484:
[----:B--2---:R-:W2:Y:S01]  /*2660*/  LDL R14, [R1+0x3c] ;  /* 0x00003c00010e7983 */ /* 0x004ea20000100800 */
[----:B------:R-:W-:Y:S01]  /*2670*/  ULDC.64 UR14, c[0x0][0x198] ;  /* 0x00006600000e7ab9 */ /* 0x000fe20000000a00 */
[----:B------:R-:W-:Y:S02]  /*2680*/  IMAD.MOV.U32 R249, RZ, RZ, 0x7f800000 ;  /* 0x7f800000fff97424 */ /* 0x000fe400078e00ff */
[----:B------:R-:W-:Y:S02]  /*2690*/  IMAD.MOV.U32 R250, RZ, RZ, 0x7f800000 ;  /* 0x7f800000fffa7424 */ /* 0x000fe400078e00ff */
[----:B------:R-:W-:Y:S02]  /*26a0*/  IMAD.MOV.U32 R247, RZ, RZ, 0x7f800000 ;  /* 0x7f800000fff77424 */ /* 0x000fe400078e00ff */
[----:B------:R-:W-:Y:S02]  /*26b0*/  IMAD.U32 R11, RZ, RZ, UR23 ;  /* 0x00000017ff0b7e24 */ /* 0x000fe4000f8e00ff */
        /* <DEDUP_REMOVED lines=10> */
[----:B------:R-:W-:Y:S01]  /*2760*/  ISETP.GE.AND P4, PT, R5, UR4, PT ;  /* 0x0000000405007c0c */ /* 0x000fe2000bf86270 */
[----:B------:R-:W-:Y:S01]  /*2770*/  UIMAD UR4, UR17, UR14, URZ ;  /* 0x0000000e110472a4 */ /* 0x000fe2000f8e023f */
[----:B------:R-:W-:Y:S02]  /*2780*/  SHF.R.S32.HI R5, RZ, 0x1f, R3 ;  /* 0x0000001fff057819 */ /* 0x000fe40000011403 */
[C---:B------:R-:W-:Y:S02]  /*2790*/  @!P3 LEA R6, P1, R3.reuse, UR11, 0x2 ;  /* 0x0000000b0306bc11 */ /* 0x040fe4000f8210ff */
[----:B------:R-:W-:Y:S02]  /*27a0*/  IADD3 R4, P2, R4, UR11, RZ ;  /* 0x0000000b04047c10 */ /* 0x000fe4000ff5e0ff */
[----:B------:R-:W-:Y:S01]  /*27b0*/  SHF.L.U64.HI R8, R14, 0x2, R13 ;  /* 0x000000020e087819 */ /* 0x000fe2000001020d */
[----:B------:R-:W-:Y:S01]  /*27c0*/  UIMAD UR9, UR23, UR15, UR4 ;  /* 0x0000000f170972a4 */ /* 0x000fe2000f8e0204 */
[----:B------:R-:W-:Y:S01]  /*27d0*/  @!P3 LEA.HI.X R7, R3, UR10, R5, 0x2, P1 ;  /* 0x0000000a0307bc11 */ /* 0x000fe200088f1405 */
[----:B------:R-:W-:Y:S01]  /*27e0*/  UIMAD UR4, UR20, -0x80, UR5 ;  /* 0xffffff80140478a4 */ /* 0x000fe2000f8e0205 */
        /* <DEDUP_REMOVED lines=8> */
[----:B------:R-:W-:-:S02]  /*2870*/  IMAD.U32 R3, RZ, RZ, UR9 ;  /* 0x00000009ff037e24 */ /* 0x000fc4000f8e00ff */
        /* <DEDUP_REMOVED lines=31> */
.L_x_488:
[----:B---3--:R-:W-:Y:S05]  /*2a70*/  BSYNC B0 ;  /* 0x0000000000007941 */ /* 0x008fea0003800000 */
.L_x_487:
        /* <DEDUP_REMOVED lines=30> */
.L_x_490:
[----:B------:R-:W-:Y:S05]  /*2c60*/  BSYNC B0 ;  /* 0x0000000000007941 */ /* 0x000fea0003800000 */
.L_x_489:
        /* <DEDUP_REMOVED lines=31> */
.L_x_492:
[----:B------:R-:W-:Y:S05]  /*2e60*/  BSYNC B0 ;  /* 0x0000000000007941 */ /* 0x000fea0003800000 */
.L_x_491:
        /* <DEDUP_REMOVED lines=30> */
.L_x_494:
[----:B------:R-:W-:Y:S05]  /*3050*/  BSYNC B0 ;  /* 0x0000000000007941 */ /* 0x000fea0003800000 */
.L_x_493:
        /* <DEDUP_REMOVED lines=38> */
.L_x_496:
[----:B-1----:R-:W-:Y:S05]  /*32c0*/  BSYNC B0 ;  /* 0x0000000000007941 */ /* 0x002fea0003800000 */
.L_x_495:
        /* <DEDUP_REMOVED lines=29> */
.L_x_498:
[----:B------:R-:W-:Y:S05]  /*34a0*/  BSYNC B0 ;  /* 0x0000000000007941 */ /* 0x000fea0003800000 */
.L_x_497:
        /* <DEDUP_REMOVED lines=29> */
.L_x_500:
[----:B------:R-:W-:Y:S05]  /*3680*/  BSYNC B0 ;  /* 0x0000000000007941 */ /* 0x000fea0003800000 */
.L_x_499:
        /* <DEDUP_REMOVED lines=28> */
.L_x_502:
[----:B------:R-:W-:Y:S05]  /*3850*/  BSYNC B0 ;  /* 0x0000000000007941 */ /* 0x000fea0003800000 */
.L_x_501:
[----:B------:R-:W-:Y:S01]  /*3860*/  ULDC.64 UR16, c[0x0][0x318] ;  /* 0x0000c60000107ab9 */ /* 0x000fe20000000a00 */
[----:B--2---:R-:W2:Y:S01]  /*3870*/  LDL R5, [R1+0x24] ;  /* 0x0000240001057983 */ /* 0x004ea20000100800 */
[----:B------:R-:W-:Y:S02]  /*3880*/  UISETP.NE.U32.AND UP1, UPT, URZ, UR16, UPT ;  /* 0x000000103f00728c */ /* 0x000fe4000bf25070 */
[----:B------:R-:W-:Y:S01]  /*3890*/  ULDC.64 UR18, c[0x0][0x320] ;  /* 0x0000c80000127ab9 */ /* 0x000fe20000000a00 */
[----:B---3--:R-:W3:Y:S01]  /*38a0*/  LDL R4, [R1+0x48] ;  /* 0x0000480001047983 */ /* 0x008ee20000100800 */
[----:B------:R-:W-:-:S03]  /*38b0*/  UISETP.NE.AND.EX UP1, UPT, URZ, UR17, UPT, UP1 ;  /* 0x000000113f00728c */ /* 0x000fc6000bf25310 */
[----:B------:R-:W0:Y:S03]  /*38c0*/  LDGDEPBAR ;  /* 0x00000000000079af */ /* 0x000e260000000000 */
[----:B------:R-:W-:-:S05]  /*38d0*/  PLOP3.LUT P1, PT, PT, PT, UP1, 0x80, 0x0 ;  /* 0x000000000000781c */ /* 0x000fca0003f2f018 */
[----:B------:R-:W-:Y:S02]  /*38e0*/  @UP1 UIMAD UR4, UR39, UR18, URZ ;  /* 0x00000012270412a4 */ /* 0x000fe4000f8e023f */
[----:B------:R-:W-:Y:S02]  /*38f0*/  @UP1 UMOV UR14, UR35 ;  /* 0x00000023000e1c82 */ /* 0x000fe40008000000 */
[----:B------:R-:W-:Y:S02]  /*3900*/  @UP1 UMOV UR15, UR57 ;  /* 0x00000039000f1c82 */ /* 0x000fe40008000000 */
[----:B------:R-:W-:Y:S02]  /*3910*/  @UP1 UIMAD.WIDE.U32 UR14, UR32, UR18, UR14 ;  /* 0x00000012200e12a5 */ /* 0x000fe4000f8e000e */
[----:B------:R-:W-:Y:S02]  /*3920*/  @UP1 UIMAD UR19, UR32, UR19, UR4 ;  /* 0x00000013201312a4 */ /* 0x000fe4000f8e0204 */
[----:B------:R-:W-:-:S02]  /*3930*/  @UP1 ULEA UR16, UP0, UR14, UR16, 0x2 ;  /* 0x000000100e101291 */ /* 0x000fc4000f80103f */
[----:B------:R-:W-:-:S04]  /*3940*/  @UP1 UIADD3 UR19, UR15, UR19, URZ ;  /* 0x000000130f131290 */ /* 0x000fc8000fffe03f */
[----:B------:R-:W-:Y:S01]  /*3950*/  @UP1 ULEA.HI.X UR17, UR14, UR17, UR19, 0x2, UP0 ;  /* 0x000000110e111291 */ /* 0x000fe200080f1413 */
[----:B-1----:R-:W-:-:S05]  /*3960*/  IMAD.U32 R2, RZ, RZ, UR16 ;  /* 0x00000010ff027e24 */ /* 0x002fca000f8e00ff */
[----:B------:R-:W-:-:S05]  /*3970*/  IMAD.U32 R3, RZ, RZ, UR17 ;  /* 0x00000011ff037e24 */ /* 0x000fca000f8e00ff */
[----:B----4-:R1:W4:Y:S01]  /*3980*/  @P1 LDG.E R0, [R2.64] ;  /* 0x0000000602001981 */ /* 0x010322000c1e1900 */
[C---:B------:R-:W-:Y:S01]  /*3990*/  IADD3 R207, R220.reuse, 0x2000, RZ ;  /* 0x00002000dccf7810 */ /* 0x040fe20007ffe0ff */
[----:B------:R-:W-:Y:S01]  /*39a0*/  IMAD.MOV.U32 R219, RZ, RZ, 0x20 ;  /* 0x00000020ffdb7424 */ /* 0x000fe200078e00ff */
[----:B------:R-:W-:Y:S01]  /*39b0*/  MOV R217, 0x40 ;  /* 0x0000004000d97802 */ /* 0x000fe20000000f00 */
[----:B------:R-:W-:Y:S01]  /*39c0*/  IMAD.SHL.U32 R210, R220, 0x2, RZ ;  /* 0x00000002dcd27824 */ /* 0x000fe200078e00ff */
[----:B------:R-:W-:Y:S01]  /*39d0*/  SEL R207, R207, R220, !P0 ;  /* 0x000000dccfcf7207 */ /* 0x000fe20004000000 */
        /* <DEDUP_REMOVED lines=19> */
[----:B-1----:R-:W4:Y:S01]  /*3b10*/  @P1 MUFU.RCP R2, c[0x0][0x238] ;  /* 0x00008e0000021b08 */ /* 0x002f220000001000 */
        /* <DEDUP_REMOVED lines=48> */
[----:B------:R-:W-:Y:S01]  /*3e20*/  UMOV UR4, URZ ;  /* 0x0000003f00047c82 */ /* 0x000fe20008000000 */
[----:B------:R-:W-:-:S02]  /*3e30*/  IMAD.SHL.U32 R216, R220, 0x2, RZ ;  /* 0x00000002dcd87824 */ /* 0x000fc400078e00ff */
[----:B------:R-:W-:Y:S02]  /*3e40*/  IMAD.SHL.U32 R215, R220, 0x2, RZ ;  /* 0x00000002dcd77824 */ /* 0x000fe400078e00ff */
[----:B----4-:R-:W-:Y:S01]  /*3e50*/  @P1 FMUL.FTZ R0, R0, R2 ;  /* 0x0000000200001220 */ /* 0x010fe20000410000 */
[----:B------:R-:W-:-:S03]  /*3e60*/  IADD3 R2, R218, 0x2000, RZ ;  /* 0x00002000da027810 */ /* 0x000fc60007ffe0ff */
[----:B------:R1:W4:Y:S01]  /*3e70*/  @P1 R2UR UR9, R0 ;  /* 0x00000000000913c2 */ /* 0x00032200000e0000 */
[----:B------:R-:W-:Y:S02]  /*3e80*/  SEL R2, R2, R218, !P0 ;  /* 0x000000da02027207 */ /* 0x000fe40004000000 */
[----:B---3--:R-:W-:Y:S02]  /*3e90*/  LOP3.LUT P1, RZ, R4, 0x2, RZ, 0xc0, !PT ;  /* 0x0000000204ff7812 */ /* 0x008fe4000782c0ff */
[----:B------:R-:W-:Y:S02]  /*3ea0*/  SHF.L.U32 R206, R2, 0x1, RZ ;  /* 0x0000000102ce7819 */ /* 0x000fe400000006ff */
[----:B------:R-:W-:Y:S02]  /*3eb0*/  LOP3.LUT P0, RZ, R4, 0x4, RZ, 0xc0, !PT ;  /* 0x0000000404ff7812 */ /* 0x000fe4000780c0ff */
[----:B------:R-:W-:Y:S02]  /*3ec0*/  SEL R219, R219, 0xffffffe0, !P1 ;  /* 0xffffffe0dbdb7807 */ /* 0x000fe40004800000 */
[----:B------:R-:W-:-:S03]  /*3ed0*/  SEL R217, R217, 0xffffffc0, !P0 ;  /* 0xffffffc0d9d97807 */ /* 0x000fc60004000000 */
[--C-:B------:R-:W-:Y:S02]  /*3ee0*/  IMAD.IADD R208, R219, 0x1, R210.reuse ;  /* 0x00000001dbd07824 */ /* 0x100fe400078e02d2 */
[C---:B------:R-:W-:Y:S02]  /*3ef0*/  IMAD.IADD R210, R217.reuse, 0x1, R210 ;  /* 0x00000001d9d27824 */ /* 0x040fe400078e02d2 */
[----:B------:R-:W-:Y:S01]  /*3f00*/  IMAD.IADD R209, R217, 0x1, R208 ;  /* 0x00000001d9d17824 */ /* 0x000fe200078e02d0 */
[----:B-1----:R-:W-:Y:S01]  /*3f10*/  MOV R0, UR20 ;  /* 0x0000001400007c02 */ /* 0x002fe20008000f00 */
[----:B----4-:R-:W-:-:S04]  /*3f20*/  @UP1 UMOV UR4, UR9 ;  /* 0x0000000900041c82 */ /* 0x010fc80008000000 */
[----:B--2---:R-:W-:-:S05]  /*3f30*/  IMAD R0, R0, 0x80, R5 ;  /* 0x0000008000007824 */ /* 0x004fca00078e0205 */
[----:B------:R-:W-:-:S04]  /*3f40*/  IADD3 R0, R14, -UR28, -R0 ;  /* 0x8000001c0e007c10 */ /* 0x000fc8000fffe800 */
[----:B------:R-:W-:Y:S02]  /*3f50*/  IADD3 R2, R0, UR5, RZ ;  /* 0x0000000500027c10 */ /* 0x000fe4000fffe0ff */
[----:B------:R-:W-:-:S03]  /*3f60*/  SHF.L.U64.HI R0, R14, 0x2, R13 ;  /* 0x000000020e007819 */ /* 0x000fc6000001020d */
[----:B------:R1:W-:Y:S04]  /*3f70*/  STL [R1+0x20], R2 ;  /* 0x0000200201007387 */ /* 0x0003e80000100800 */
[----:B------:R2:W-:Y:S04]  /*3f80*/  STL [R1+0x1c], R0 ;  /* 0x00001c0001007387 */ /* 0x0005e80000100800 */
[----:B------:R3:W-:Y:S01]  /*3f90*/  STL [R1+0x18], R3 ;  /* 0x0000180301007387 */ /* 0x0007e20000100800 */
[----:B-1----:R-:W-:-:S04]  /*3fa0*/  IMAD.MOV.U32 R2, RZ, RZ, c[0x0][0x22c] ;  /* 0x00008b00ff027624 */ /* 0x002fc800078e00ff */
[----:B------:R-:W-:Y:S01]  /*3fb0*/  IMAD R2, R2, c[0x0][0x1c0], RZ ;  /* 0x0000700002027a24 */ /* 0x000fe200078e02ff */
[----:B--2---:R-:W-:-:S03]  /*3fc0*/  IADD3 R0, R14, -0x40, RZ ;  /* 0xffffffc00e007810 */ /* 0x004fc60007ffe0ff */
[C---:B------:R-:W-:Y:S01]  /*3fd0*/  IMAD.SHL.U32 R229, R2.reuse, 0x8, RZ ;  /* 0x0000000802e57824 */ /* 0x040fe200078e00ff */
[----:B------:R-:W-:Y:S02]  /*3fe0*/  SHF.L.U32 R4, R2, 0x4, RZ ;  /* 0x0000000402047819 */ /* 0x000fe400000006ff */
[----:B------:R-:W-:Y:S02]  /*3ff0*/  SHF.L.U32 R0, R0, 0x2, RZ ;  /* 0x0000000200007819 */ /* 0x000fe400000006ff */
[----:B---3--:R-:W-:-:S03]  /*4000*/  IADD3 R3, R4, 0x20, RZ ;  /* 0x0000002004037810 */ /* 0x008fc60007ffe0ff */
[----:B------:R1:W-:Y:S02]  /*4010*/  STL [R1+0x14], R0 ;  /* 0x0000140001007387 */ /* 0x0003e40000100800 */
[----:B------:R-:W-:-:S04]  /*4020*/  IMAD.IADD R3, R229, 0x1, R3 ;  /* 0x00000001e5037824 */ /* 0x000fc800078e0203 */
[----:B------:R-:W-:-:S04]  /*4030*/  IMAD.IADD R3, R229, 0x1, R3 ;  /* 0x00000001e5037824 */ /* 0x000fc800078e0203 */
[----:B------:R-:W-:-:S04]  /*4040*/  IMAD.IADD R3, R229, 0x1, R3 ;  /* 0x00000001e5037824 */ /* 0x000fc800078e0203 */
[----:B------:R-:W-:-:S05]  /*4050*/  IMAD.IADD R3, R229, 0x1, R3 ;  /* 0x00000001e5037824 */ /* 0x000fca00078e0203 */
[----:B------:R2:W-:Y:S01]  /*4060*/  STL [R1+0x4], R3 ;  /* 0x0000040301007387 */ /* 0x0005e20000100800 */
[C---:B-1----:R-:W-:Y:S02]  /*4070*/  IADD3 R0, R4.reuse, 0x40, RZ ;  /* 0x0000004004007810 */ /* 0x042fe40007ffe0ff */
[----:B------:R-:W-:Y:S02]  /*4080*/  IADD3 R4, R4, 0x60, RZ ;  /* 0x0000006004047810 */ /* 0x000fe40007ffe0ff */
[----:B------:R-:W-:-:S03]  /*4090*/  IADD3 R0, R229, R0, RZ ;  /* 0x00000000e5007210 */ /* 0x000fc60007ffe0ff */
[C---:B------:R-:W-:Y:S01]  /*40a0*/  IMAD.IADD R4, R229.reuse, 0x1, R4 ;  /* 0x00000001e5047824 */ /* 0x040fe200078e0204 */
[----:B------:R-:W-:-:S03]  /*40b0*/  IADD3 R0, R229, R0, RZ ;  /* 0x00000000e5007210 */ /* 0x000fc60007ffe0ff */
[C---:B------:R-:W-:Y:S01]  /*40c0*/  IMAD.IADD R4, R229.reuse, 0x1, R4 ;  /* 0x00000001e5047824 */ /* 0x040fe200078e0204 */
[----:B------:R-:W-:-:S03]  /*40d0*/  IADD3 R0, R229, R0, RZ ;  /* 0x00000000e5007210 */ /* 0x000fc60007ffe0ff */
[C---:B------:R-:W-:Y:S01]  /*40e0*/  IMAD.IADD R252, R229.reuse, 0x1, R4 ;  /* 0x00000001e5fc7824 */ /* 0x040fe200078e0204 */
[C---:B------:R-:W-:Y:S02]  /*40f0*/  IADD3 R0, R229.reuse, R0, RZ ;  /* 0x00000000e5007210 */ /* 0x040fe40007ffe0ff */
[C---:B--2---:R-:W-:Y:S01]  /*4100*/  IADD3 R3, R229.reuse, R3, RZ ;  /* 0x00000003e5037210 */ /* 0x044fe20007ffe0ff */
[C---:B------:R-:W-:Y:S02]  /*4110*/  IMAD.IADD R251, R229.reuse, 0x1, R252 ;  /* 0x00000001e5fb7824 */ /* 0x040fe400078e02fc */
[----:B------:R1:W-:Y:S01]  /*4120*/  STL [R1], R0 ;  /* 0x0000000001007387 */ /* 0x0003e20000100800 */
[----:B------:R-:W-:-:S03]  /*4130*/  IMAD.IADD R2, R229, 0x1, R0 ;  /* 0x00000001e5027824 */ /* 0x000fc600078e0200 */
[----:B------:R2:W-:Y:S04]  /*4140*/  STL [R1+0xc], R3 ;  /* 0x00000c0301007387 */ /* 0x0005e80000100800 */
[----:B------:R2:W-:Y:S01]  /*4150*/  STL [R1+0x8], R2 ;  /* 0x0000080201007387 */ /* 0x0005e20000100800 */
[----:B-1----:R-:W-:-:S03]  /*4160*/  IADD3 R0, R229, R251, RZ ;  /* 0x000000fbe5007210 */ /* 0x002fc60007ffe0ff */
.L_x_505:
[----:B------:R-:W0:Y:S01]  /*4170*/  LDGDEPBAR ;  /* 0x00000000000079af */ /* 0x000e220000000000 */
[C---:B------:R-:W-:Y:S01]  /*4180*/  IMAD.IADD R0, R207.reuse, 0x1, R219 ;  /* 0x00000001cf007824 */ /* 0x040fe200078e02db */
[----:B------:R-:W-:Y:S01]  /*4190*/  USHF.L.U32 UR9, UR20, 0x7, URZ ;  /* 0x0000000714097899 */ /* 0x000fe2000800063f */
[--C-:B--2---:R-:W-:Y:S01]  /*41a0*/  IMAD.IADD R2, R207, 0x1, R217.reuse ;  /* 0x00000001cf027824 */ /* 0x104fe200078e02d9 */
[----:B------:R-:W-:Y:S01]  /*41b0*/  UISETP.GE.AND UP4, UPT, UR8, 0x1, UPT ;  /* 0x000000010800788c */ /* 0x000fe2000bf86270 */
[----:B------:R-:W-:Y:S01]  /*41c0*/  IMAD.IADD R3, R0, 0x1, R217 ;  /* 0x0000000100037824 */ /* 0x000fe200078e02d9 */
[----:B------:R-:W-:Y:S02]  /*41d0*/  UIADD3 UR9, UR9, 0x80, URZ ;  /* 0x0000008009097890 */ /* 0x000fe4000fffe03f */
[----:B------:R-:W4:Y:S02]  /*41e0*/  LDL R236, [R1+0x20] ;  /* 0x0000200001ec7983 */ /* 0x000f240000100800 */
[----:B------:R-:W-:Y:S06]  /*41f0*/  UISETP.GE.AND UP0, UPT, UR9, UR5, UPT ;  /* 0x000000050900728c */ /* 0x000fec000bf06270 */
[----:B------:R-:W-:Y:S02]  /*4200*/  PLOP3.LUT P3, PT, PT, PT, UP0, 0x80, 0x0 ;  /* 0x000000000000781c */ /* 0x000fe40003f6f008 */
        /* <DEDUP_REMOVED lines=14> */
[----:B-----5:R-:W-:Y:S01]  /*42f0*/  LDSM.16.M88.4 R184, [R2] ;  /* 0x0000000002b8783b */ /* 0x020fe20000000200 */
[C---:B------:R-:W-:Y:S07]  /*4300*/  HMMA.16816.F32 R16, R32.reuse, R18, RZ ;  /* 0x000000122010723c */ /* 0x040fee00000018ff */
[----:B------:R-:W1:Y:S01]  /*4310*/  LDSM.16.M88.4 R188, [R214+0xc000] ;  /* 0x00c00000d6bc783b */ /* 0x000e620000000200 */
[-C--:B----4-:R-:W-:Y:S07]  /*4320*/  HMMA.16816.F32 R20, R32, R164.reuse, RZ ;  /* 0x000000a42014723c */ /* 0x090fee00000018ff */
[----:B------:R-:W4:Y:S01]  /*4330*/  LDSM.16.M88.4 R192, [R2+0x1000] ;  /* 0x0010000002c0783b */ /* 0x000f220000000200 */
[C---:B------:R-:W-:Y:S07]  /*4340*/  HMMA.16816.F32 R24, R28.reuse, R164, RZ ;  /* 0x000000a41c18723c */ /* 0x040fee00000018ff */
[----:B------:R-:W-:Y:S01]  /*4350*/  LDSM.16.M88.4 R196, [R3+0x1000] ;  /* 0x0010000003c4783b */ /* 0x000fe20000000200 */
[-C--:B------:R-:W-:Y:S07]  /*4360*/  HMMA.16816.F32 R28, R28, R166.reuse, RZ ;  /* 0x000000a61c1c723c */ /* 0x080fee00000018ff */
[----:B------:R-:W-:Y:S01]  /*4370*/  LDSM.16.M88.4 R200, [R213+0xc800] ;  /* 0x00c80000d5c8783b */ /* 0x000fe20000000200 */
[----:B------:R-:W-:Y:S07]  /*4380*/  HMMA.16816.F32 R32, R32, R166, RZ ;  /* 0x000000a62020723c */ /* 0x000fee00000018ff */
[----:B------:R-:W4:Y:S01]  /*4390*/  LDSM.16.M88.4 R164, [R214+0xc800] ;  /* 0x00c80000d6a4783b */ /* 0x000f220000000200 */
        /* <DEDUP_REMOVED lines=10> */
[----:B------:R-:W-:Y:S07]  /*4440*/  LDSM.16.M88.4 R168, [R207+0x2000] ;  /* 0x00200000cfa8783b */ /* 0x000fee0000000200 */
[-C--:B------:R-:W-:Y:S01]  /*4450*/  HMMA.16816.F32 R4, R184, R188.reuse, R4 ;  /* 0x000000bcb804723c */ /* 0x080fe20000001804 */
[----:B------:R-:W3:Y:S07]  /*4460*/  LDSM.16.M88.4 R180, [R211+0x10000] ;  /* 0x01000000d3b4783b */ /* 0x000eee0000000200 */
[C---:B----4-:R-:W-:Y:S08]  /*4470*/  HMMA.16816.F32 R8, R192.reuse, R188, R8 ;  /* 0x000000bcc008723c */ /* 0x050ff00000001808 */
[-C--:B------:R-:W-:Y:S08]  /*4480*/  HMMA.16816.F32 R12, R192, R190.reuse, R12 ;  /* 0x000000bec00c723c */ /* 0x080ff0000000180c */
[C---:B------:R-:W-:Y:S01]  /*4490*/  HMMA.16816.F32 R16, R184.reuse, R190, R16 ;  /* 0x000000beb810723c */ /* 0x040fe20000001810 */
[----:B------:R-:W4:Y:S07]  /*44a0*/  LDSM.16.M88.4 R188, [R207+0x3000] ;  /* 0x00300000cfbc783b */ /* 0x000f2e0000000200 */
[-C--:B------:R-:W-:Y:S08]  /*44b0*/  HMMA.16816.F32 R20, R184, R164.reuse, R20 ;  /* 0x000000a4b814723c */ /* 0x080ff00000001814 */
[C---:B------:R-:W-:Y:S08]  /*44c0*/  HMMA.16816.F32 R24, R192.reuse, R164, R24 ;  /* 0x000000a4c018723c */ /* 0x040ff00000001818 */
[-C--:B------:R-:W-:Y:S01]  /*44d0*/  HMMA.16816.F32 R28, R192, R166.reuse, R28 ;  /* 0x000000a6c01c723c */ /* 0x080fe2000000181c */
[----:B------:R-:W4:Y:S07]  /*44e0*/  LDSM.16.M88.4 R192, [R211+0x10800] ;  /* 0x01080000d3c0783b */ /* 0x000f2e0000000200 */
[----:B------:R-:W-:Y:S01]  /*44f0*/  HMMA.16816.F32 R32, R184, R166, R32 ;  /* 0x000000a6b820723c */ /* 0x000fe20000001820 */
[----:B------:R-:W-:Y:S07]  /*4500*/  LDSM.16.M88.4 R164, [R0+0x2000] ;  /* 0x0020000000a4783b */ /* 0x000fee0000000200 */
[-C--:B-1----:R-:W-:Y:S01]  /*4510*/  HMMA.16816.F32 R4, R172, R176.reuse, R4 ;  /* 0x000000b0ac04723c */ /* 0x082fe20000001804 */
[----:B------:R1:W-:Y:S07]  /*4520*/  LDSM.16.M88.4 R184, [R0+0x3000] ;  /* 0x0030000000b8783b */ /* 0x0003ee0000000200 */
[C---:B------:R-:W-:Y:S08]  /*4530*/  HMMA.16816.F32 R8, R196.reuse, R176, R8 ;  /* 0x000000b0c408723c */ /* 0x040ff00000001808 */
[-C--:B------:R-:W-:Y:S08]  /*4540*/  HMMA.16816.F32 R12, R196, R178.reuse, R12 ;  /* 0x000000b2c40c723c */ /* 0x080ff0000000180c */
[C---:B------:R-:W-:Y:S01]  /*4550*/  HMMA.16816.F32 R16, R172.reuse, R178, R16 ;  /* 0x000000b2ac10723c */ /* 0x040fe20000001810 */
[----:B------:R-:W4:Y:S03]  /*4560*/  LDSM.16.M88.4 R176, [R212+0x10000] ;  /* 0x01000000d4b0783b */ /* 0x000f260000000200 */
[----:B-1----:R-:W-:Y:S04]  /*4570*/  IMAD.U32 R0, RZ, RZ, UR8 ;  /* 0x00000008ff007e24 */ /* 0x002fe8000f8e00ff */
[-C--:B------:R-:W-:Y:S08]  /*4580*/  HMMA.16816.F32 R20, R172, R200.reuse, R20 ;  /* 0x000000c8ac14723c */ /* 0x080ff00000001814 */
[C---:B------:R-:W-:Y:S08]  /*4590*/  HMMA.16816.F32 R24, R196.reuse, R200, R24 ;  /* 0x000000c8c418723c */ /* 0x040ff00000001818 */
[-C--:B------:R-:W-:Y:S01]  /*45a0*/  HMMA.16816.F32 R28, R196, R202.reuse, R28 ;  /* 0x000000cac41c723c */ /* 0x080fe2000000181c */
[----:B------:R-:W2:Y:S07]  /*45b0*/  LDL R199, [R1+0x24] ;  /* 0x0000240001c77983 */ /* 0x000eae0000100800 */
[----:B------:R-:W-:Y:S08]  /*45c0*/  HMMA.16816.F32 R32, R172, R202, R32 ;  /* 0x000000caac20723c */ /* 0x000ff00000001820 */
[-C--:B---3--:R-:W-:Y:S08]  /*45d0*/  HMMA.16816.F32 R4, R168, R180.reuse, R4 ;  /* 0x000000b4a804723c */ /* 0x088ff00000001804 */
[C---:B----4-:R-:W-:Y:S08]  /*45e0*/  HMMA.16816.F32 R8, R188.reuse, R180, R8 ;  /* 0x000000b4bc08723c */ /* 0x050ff00000001808 */
[-C--:B------:R-:W-:Y:S08]  /*45f0*/  HMMA.16816.F32 R12, R188, R182.reuse, R12 ;  /* 0x000000b6bc0c723c */ /* 0x080ff0000000180c */
[C---:B------:R-:W-:Y:S08]  /*4600*/  HMMA.16816.F32 R16, R168.reuse, R182, R16 ;  /* 0x000000b6a810723c */ /* 0x040ff00000001810 */
[-C--:B------:R-:W-:Y:S08]  /*4610*/  HMMA.16816.F32 R20, R168, R192.reuse, R20 ;  /* 0x000000c0a814723c */ /* 0x080ff00000001814 */
[C---:B------:R-:W-:Y:S08]  /*4620*/  HMMA.16816.F32 R24, R188.reuse, R192, R24 ;  /* 0x000000c0bc18723c */ /* 0x040ff00000001818 */
[-C--:B------:R-:W-:Y:S07]  /*4630*/  HMMA.16816.F32 R28, R188, R194.reuse, R28 ;  /* 0x000000c2bc1c723c */ /* 0x080fee000000181c */
[----:B------:R-:W-:Y:S01]  /*4640*/  IMAD R188, R0, 0x40, R236 ;  /* 0x0000004000bc7824 */ /* 0x000fe200078e02ec */
[----:B------:R-:W-:Y:S01]  /*4650*/  HMMA.16816.F32 R32, R168, R194, R32 ;  /* 0x000000c2a820723c */ /* 0x000fe20000001820 */
[----:B------:R-:W1:Y:S03]  /*4660*/  LDSM.16.M88.4 R168, [R212+0x10800] ;  /* 0x01080000d4a8783b */ /* 0x000e660000000200 */
[----:B------:R-:W-:Y:S02]  /*4670*/  IABS R0, R188 ;  /* 0x000000bc00007213 */ /* 0x000fe40000000000 */
[----:B------:R-:W-:Y:S02]  /*4680*/  IADD3 R172, R188, -0x1, RZ ;  /* 0xffffffffbcac7810 */ /* 0x000fe40007ffe0ff */
[-C--:B------:R-:W-:Y:S05]  /*4690*/  HMMA.16816.F32 R4, R164, R176.reuse, R4 ;  /* 0x000000b0a404723c */ /* 0x080fea0000001804 */
[----:B------:R-:W-:Y:S01]  /*46a0*/  IMAD.MOV.U32 R173, RZ, RZ, R0 ;  /* 0x000000ffffad7224 */ /* 0x000fe200078e0000 */
[----:B------:R-:W-:Y:S02]  /*46b0*/  ISETP.GE.AND P1, PT, R172, RZ, PT ;  /* 0x000000ffac00720c */ /* 0x000fe40003f26270 */
[C---:B------:R-:W-:Y:S01]  /*46c0*/  HMMA.16816.F32 R8, R184.reuse, R176, R8 ;  /* 0x000000b0b808723c */ /* 0x040fe20000001808 */
[----:B------:R-:W3:Y:S03]  /*46d0*/  I2F R194, R173 ;  /* 0x000000ad00c27306 */ /* 0x000ee60000201400 */
[C---:B------:R-:W-:Y:S02]  /*46e0*/  IADD3 R0, R188.reuse, 0x8, RZ ;  /* 0x00000008bc007810 */ /* 0x040fe40007ffe0ff */
[----:B------:R-:W-:Y:S02]  /*46f0*/  IADD3 R180, R188, 0x7, RZ ;  /* 0x00000007bcb47810 */ /* 0x000fe40007ffe0ff */
[-C--:B------:R-:W-:Y:S03]  /*4700*/  HMMA.16816.F32 R12, R184, R178.reuse, R12 ;  /* 0x000000b2b80c723c */ /* 0x080fe6000000180c */
[----:B------:R-:W-:Y:S02]  /*4710*/  ISETP.GE.AND P2, PT, R0, RZ, PT ;  /* 0x000000ff0000720c */ /* 0x000fe40003f46270 */
[----:B------:R-:W-:Y:S02]  /*4720*/  @!P1 IADD3 R172, -R188, 0x1, RZ ;  /* 0x00000001bcac9810 */ /* 0x000fe40007ffe1ff */
[----:B------:R-:W-:Y:S01]  /*4730*/  ISETP.GE.AND P1, PT, R180, RZ, PT ;  /* 0x000000ffb400720c */ /* 0x000fe20003f26270 */
[C---:B------:R-:W-:Y:S01]  /*4740*/  HMMA.16816.F32 R16, R164.reuse, R178, R16 ;  /* 0x000000b2a410723c */ /* 0x040fe20000001810 */
[----:B------:R4:W3:Y:S01]  /*4750*/  I2F R193, R172 ;  /* 0x000000ac00c17306 */ /* 0x0008e20000201400 */
[----:B------:R-:W-:Y:S02]  /*4760*/  LDSM.16.M88.4 R176, [R214+0x10000] ;  /* 0x01000000d6b0783b */ /* 0x000fe40000000200 */
[C---:B------:R-:W-:Y:S02]  /*4770*/  IADD3 R190, R188.reuse, 0x20, RZ ;  /* 0x00000020bcbe7810 */ /* 0x040fe40007ffe0ff */
[C---:B------:R-:W-:Y:S02]  /*4780*/  IADD3 R189, R188.reuse, 0x1f, RZ ;  /* 0x0000001fbcbd7810 */ /* 0x040fe40007ffe0ff */
[C---:B------:R-:W-:Y:S01]  /*4790*/  @!P2 IADD3 R0, -R188.reuse, -0x8, RZ ;  /* 0xfffffff8bc00a810 */ /* 0x040fe20007ffe1ff */
[-C--:B-1----:R-:W-:Y:S03]  /*47a0*/  HMMA.16816.F32 R20, R164, R168.reuse, R20 ;  /* 0x000000a8a414723c */ /* 0x082fe60000001814 */
[----:B------:R1:W1:Y:S01]  /*47b0*/  I2F R196, R0 ;  /* 0x0000000000c47306 */ /* 0x0002620000201400 */
[----:B------:R-:W-:Y:S02]  /*47c0*/  @!P1 IADD3 R180, -R188, -0x7, RZ ;  /* 0xfffffff9bcb49810 */ /* 0x000fe40007ffe1ff */
[----:B------:R-:W-:Y:S02]  /*47d0*/  ISETP.GE.AND P2, PT, R190, RZ, PT ;  /* 0x000000ffbe00720c */ /* 0x000fe40003f46270 */
[C---:B------:R-:W-:Y:S04]  /*47e0*/  HMMA.16816.F32 R24, R184.reuse, R168, R24 ;  /* 0x000000a8b818723c */ /* 0x040fe80000001818 */
[----:B------:R-:W-:Y:S01]  /*47f0*/  ISETP.GE.AND P1, PT, R189, RZ, PT ;  /* 0x000000ffbd00720c */ /* 0x000fe20003f26270 */
[----:B------:R3:W3:Y:S02]  /*4800*/  I2F R195, R180 ;  /* 0x000000b400c37306 */ /* 0x0006e40000201400 */
[C---:B------:R-:W-:Y:S01]  /*4810*/  IADD3 R168, R188.reuse, 0x18, RZ ;  /* 0x00000018bca87810 */ /* 0x040fe20007ffe0ff */
[-C--:B------:R-:W-:Y:S01]  /*4820*/  HMMA.16816.F32 R28, R184, R170.reuse, R28 ;  /* 0x000000aab81c723c */ /* 0x080fe2000000181c */
[----:B----4-:R-:W4:Y:S03]  /*4830*/  LDSM.16.M88.4 R172, [R2+0x2000] ;  /* 0x0020000002ac783b */ /* 0x010f260000000200 */
[C---:B------:R-:W-:Y:S03]  /*4840*/  @!P2 IADD3 R190, -R188.reuse, -0x20, RZ ;  /* 0xffffffe0bcbea810 */ /* 0x040fe60007ffe1ff */
[C---:B------:R-:W-:Y:S01]  /*4850*/  IADD3 R184, R188.reuse, -0x9, RZ ;  /* 0xfffffff7bcb87810 */ /* 0x040fe20007ffe0ff */
[----:B------:R-:W-:Y:S01]  /*4860*/  HMMA.16816.F32 R32, R164, R170, R32 ;  /* 0x000000aaa420723c */ /* 0x000fe20000001820 */
[----:B------:R-:W-:Y:S01]  /*4870*/  LDSM.16.M88.4 R164, [R214+0x10800] ;  /* 0x01080000d6a4783b */ /* 0x000fe20000000200 */
[----:B------:R-:W2:Y:S02]  /*4880*/  I2F R192, R190 ;  /* 0x000000be00c07306 */ /* 0x000ea40000201400 */
[C---:B-1----:R-:W-:Y:S02]  /*4890*/  IADD3 R0, R188.reuse, 0x28, RZ ;  /* 0x00000028bc007810 */ /* 0x042fe40007ffe0ff */
[----:B------:R-:W-:Y:S02]  /*48a0*/  @!P1 IADD3 R189, -R188, -0x1f, RZ ;  /* 0xffffffe1bcbd9810 */ /* 0x000fe40007ffe1ff */
[----:B------:R-:W-:Y:S04]  /*48b0*/  ISETP.GE.AND P2, PT, R0, RZ, PT ;  /* 0x000000ff0000720c */ /* 0x000fe80003f46270 */
[----:B------:R-:W-:Y:S01]  /*48c0*/  I2F R189, R189 ;  /* 0x000000bd00bd7306 */ /* 0x000fe20000201400 */
[----:B---3--:R1:W3:Y:S08]  /*48d0*/  LDSM.16.M88.4 R180, [R2+0x3000] ;  /* 0x0030000002b4783b */ /* 0x0082f00000000200 */
[----:B------:R-:W-:Y:S02]  /*48e0*/  @!P2 IADD3 R0, -R188, -0x28, RZ ;  /* 0xffffffd8bc00a810 */ /* 0x000fe40007ffe1ff */
[----:B------:R-:W-:Y:S02]  /*48f0*/  ISETP.GE.AND P2, PT, R168, RZ, PT ;  /* 0x000000ffa800720c */ /* 0x000fe40003f46270 */
[----:B------:R3:W2:Y:S01]  /*4900*/  I2F R198, R0 ;  /* 0x0000000000c67306 */ /* 0x0006a20000201400 */
[-C--:B----4-:R-:W-:Y:S05]  /*4910*/  HMMA.16816.F32 R4, R172, R176.reuse, R4 ;  /* 0x000000b0ac04723c */ /* 0x090fea0000001804 */
[C---:B-1----:R-:W-:Y:S07]  /*4920*/  IADD3 R2, R188.reuse, 0x27, RZ ;  /* 0x00000027bc027810 */ /* 0x042fee0007ffe0ff */
[----:B------:R-:W-:Y:S02]  /*4930*/  @!P2 IADD3 R168, -R188, -0x18, RZ ;  /* 0xffffffe8bca8a810 */ /* 0x000fe40007ffe1ff */
[----:B------:R-:W-:Y:S02]  /*4940*/  ISETP.GE.AND P1, PT, R2, RZ, PT ;  /* 0x000000ff0200720c */ /* 0x000fe40003f26270 */
[----:B------:R1:W-:Y:S01]  /*4950*/  I2F R191, R168 ;  /* 0x000000a800bf7306 */ /* 0x0003e20000201400 */
[C---:B---3--:R-:W-:Y:S01]  /*4960*/  IADD3 R0, R188.reuse, 0x17, RZ ;  /* 0x00000017bc007810 */ /* 0x048fe20007ffe0ff */
[C---:B------:R-:W-:Y:S09]  /*4970*/  HMMA.16816.F32 R8, R180.reuse, R176, R8 ;  /* 0x000000b0b408723c */ /* 0x040ff20000001808 */
[----:B------:R-:W-:Y:S02]  /*4980*/  @!P1 IADD3 R2, -R188, -0x27, RZ ;  /* 0xffffffd9bc029810 */ /* 0x000fe40007ffe1ff */
[----:B------:R-:W-:Y:S01]  /*4990*/  ISETP.GE.AND P1, PT, R0, RZ, PT ;  /* 0x000000ff0000720c */ /* 0x000fe20003f26270 */
[-C--:B------:R-:W-:Y:S01]  /*49a0*/  HMMA.16816.F32 R12, R180, R178.reuse, R12 ;  /* 0x000000b2b40c723c */ /* 0x080fe2000000180c */
[----:B------:R3:W4:Y:S01]  /*49b0*/  I2F R197, R2 ;  /* 0x0000000200c57306 */ /* 0x0007220000201400 */
[----:B-1----:R-:W-:Y:S06]  /*49c0*/  LDSM.16.M88.4 R168, [R3+0x2000] ;  /* 0x0020000003a8783b */ /* 0x002fec0000000200 */
[C---:B------:R-:W-:Y:S04]  /*49d0*/  HMMA.16816.F32 R16, R172.reuse, R178, R16 ;  /* 0x000000b2ac10723c */ /* 0x040fe80000001810 */
[----:B------:R-:W-:Y:S02]  /*49e0*/  @!P1 IADD3 R0, -R188, -0x17, RZ ;  /* 0xffffffe9bc009810 */ /* 0x000fe40007ffe1ff */
[----:B------:R-:W-:Y:S01]  /*49f0*/  ISETP.GE.AND P1, PT, R184, RZ, PT ;  /* 0x000000ffb800720c */ /* 0x000fe20003f26270 */
[----:B------:R-:W1:Y:S01]  /*4a00*/  LDSM.16.M88.4 R176, [R213+0x10000] ;  /* 0x01000000d5b0783b */ /* 0x000e620000000200 */
[-C--:B------:R-:W-:Y:S01]  /*4a10*/  HMMA.16816.F32 R20, R172, R164.reuse, R20 ;  /* 0x000000a4ac14723c */ /* 0x080fe20000001814 */
[----:B------:R4:W1:Y:S07]  /*4a20*/  I2F R190, R0 ;  /* 0x0000000000be7306 */ /* 0x00086e0000201400 */
[C---:B------:R-:W-:Y:S04]  /*4a30*/  HMMA.16816.F32 R24, R180.reuse, R164, R24 ;  /* 0x000000a4b418723c */ /* 0x040fe80000001818 */
[C---:B---3--:R-:W-:Y:S02]  /*4a40*/  IADD3 R2, R188.reuse, -0x8, RZ ;  /* 0xfffffff8bc027810 */ /* 0x048fe40007ffe0ff */
[----:B------:R-:W-:Y:S02]  /*4a50*/  @!P1 IADD3 R184, -R188, 0x9, RZ ;  /* 0x00000009bcb89810 */ /* 0x000fe40007ffe1ff */
[-C--:B------:R-:W-:Y:S02]  /*4a60*/  HMMA.16816.F32 R28, R180, R166.reuse, R28 ;  /* 0x000000a6b41c723c */ /* 0x080fe4000000181c */
[----:B------:R3:W-:Y:S01]  /*4a70*/  I2F R185, R184 ;  /* 0x000000b800b97306 */ /* 0x0007e20000201400 */
[----:B------:R-:W-:Y:S05]  /*4a80*/  ISETP.GE.AND P2, PT, R2, RZ, PT ;  /* 0x000000ff0200720c */ /* 0x000fea0003f46270 */
[----:B------:R-:W-:Y:S01]  /*4a90*/  HMMA.16816.F32 R32, R172, R166, R32 ;  /* 0x000000a6ac20723c */ /* 0x000fe20000001820 */
[----:B------:R3:W3:Y:S03]  /*4aa0*/  LDSM.16.M88.4 R164, [R3+0x3000] ;  /* 0x0030000003a4783b */ /* 0x0006e60000000200 */
[C---:B----4-:R-:W-:Y:S03]  /*4ab0*/  IADD3 R0, R188.reuse, -0x10, RZ ;  /* 0xfffffff0bc007810 */ /* 0x050fe60007ffe0ff */
[----:B------:R-:W-:Y:S01]  /*4ac0*/  IMAD.U32 R172, RZ, RZ, UR20 ;  /* 0x00000014ffac7e24 */ /* 0x000fe2000f8e00ff */
[----:B------:R-:W-:Y:S01]  /*4ad0*/  @!P2 IADD3 R2, -R188, 0x8, RZ ;  /* 0x00000008bc02a810 */ /* 0x000fe20007ffe1ff */
[----:B-----5:R-:W-:Y:S01]  /*4ae0*/  FMUL.FTZ R173, R249, 1.4426950216293334961 ;  /* 0x3fb8aa3bf9ad7820 */ /* 0x020fe20000410000 */
[----:B------:R-:W-:Y:S02]  /*4af0*/  ISETP.GE.AND P2, PT, R0, RZ, PT ;  /* 0x000000ff0000720c */ /* 0x000fe40003f46270 */
[----:B------:R4:W2:Y:S01]  /*4b00*/  I2F R186, R2 ;  /* 0x0000000200ba7306 */ /* 0x0008a20000201400 */
[-C--:B-1----:R-:W-:Y:S05]  /*4b10*/  HMMA.16816.F32 R4, R168, R176.reuse, R4 ;  /* 0x000000b0a804723c */ /* 0x082fea0000001804 */
[C---:B---3--:R-:W-:Y:S07]  /*4b20*/  IADD3 R184, R188.reuse, 0x10, RZ ;  /* 0x00000010bcb87810 */ /* 0x048fee0007ffe0ff */
[----:B------:R-:W-:Y:S02]  /*4b30*/  @!P2 IADD3 R0, -R188, 0x10, RZ ;  /* 0x00000010bc00a810 */ /* 0x000fe40007ffe1ff */
[----:B------:R-:W-:Y:S02]  /*4b40*/  ISETP.GE.AND P2, PT, R184, RZ, PT ;  /* 0x000000ffb800720c */ /* 0x000fe40003f46270 */
[----:B------:R1:W-:Y:S01]  /*4b50*/  I2F R187, R0 ;  /* 0x0000000000bb7306 */ /* 0x0003e20000201400 */
[C---:B------:R-:W-:Y:S04]  /*4b60*/  IADD3 R3, R188.reuse, -0x18, RZ ;  /* 0xffffffe8bc037810 */ /* 0x040fe80007ffe0ff */
[----:B------:R-:W-:Y:S02]  /*4b70*/  ISETP.GE.AND P6, PT, R3, RZ, PT ;  /* 0x000000ff0300720c */ /* 0x000fe40003fc6270 */
[C---:B----4-:R-:W-:Y:S04]  /*4b80*/  IADD3 R2, R188.reuse, -0x11, RZ ;  /* 0xffffffefbc027810 */ /* 0x050fe80007ffe0ff */
[----:B------:R-:W-:Y:S01]  /*4b90*/  @!P2 IADD3 R184, -R188, -0x10, RZ ;  /* 0xfffffff0bcb8a810 */ /* 0x000fe20007ffe1ff */
[----:B------:R-:W-:Y:S01]  /*4ba0*/  FFMA.FTZ R4, R194, -UR4, R4 ;  /* 0x80000004c2047c23 */ /* 0x000fe20008010004 */
[----:B------:R-:W-:Y:S01]  /*4bb0*/  ISETP.GE.AND P1, PT, R2, RZ, PT ;  /* 0x000000ff0200720c */ /* 0x000fe20003f26270 */
[C---:B------:R-:W-:Y:S01]  /*4bc0*/  HMMA.16816.F32 R8, R164.reuse, R176, R8 ;  /* 0x000000b0a408723c */ /* 0x040fe20000001808 */
[----:B------:R-:W-:Y:S01]  /*4bd0*/  PLOP3.LUT P2, PT, PT, PT, UP0, 0x80, 0x0 ;  /* 0x000000000000781c */ /* 0x000fe20003f4f008 */
[----:B------:R-:W3:Y:S01]  /*4be0*/  LDL R176, [R1+0x1c] ;  /* 0x00001c0001b07983 */ /* 0x000ee20000100800 */
[----:B------:R-:W-:Y:S01]  /*4bf0*/  I2F R184, R184 ;  /* 0x000000b800b87306 */ /* 0x000fe20000201400 */
[----:B------:R-:W-:Y:S01]  /*4c00*/  @!P6 IADD3 R3, -R188, 0x18, RZ ;  /* 0x00000018bc03e810 */ /* 0x000fe20007ffe1ff */
[----:B------:R-:W-:Y:S01]  /*4c10*/  FFMA.FTZ R5, R193, -UR4, R5 ;  /* 0x80000004c1057c23 */ /* 0x000fe20008010005 */
[----:B------:R-:W-:Y:S01]  /*4c20*/  PLOP3.LUT P6, PT, PT, PT, UP0, 0x80, 0x0 ;  /* 0x000000000000781c */ /* 0x000fe20003fcf008 */
[----:B------:R-:W-:Y:S01]  /*4c30*/  FFMA.FTZ R6, R196, -UR4, R6 ;  /* 0x80000004c4067c23 */ /* 0x000fe20008010006 */
[-C--:B------:R-:W-:Y:S04]  /*4c40*/  HMMA.16816.F32 R12, R164, R178.reuse, R12 ;  /* 0x000000b2a40c723c */ /* 0x080fe8000000180c */
[C---:B-1----:R-:W-:Y:S01]  /*4c50*/  IADD3 R0, R188.reuse, 0xf, RZ ;  /* 0x0000000fbc007810 */ /* 0x042fe20007ffe0ff */
[----:B------:R-:W-:Y:S01]  /*4c60*/  I2F R181, R3 ;  /* 0x0000000300b57306 */ /* 0x000fe20000201400 */
[----:B------:R-:W-:Y:S01]  /*4c70*/  @!P1 IADD3 R2, -R188, 0x11, RZ ;  /* 0x00000011bc029810 */ /* 0x000fe20007ffe1ff */
[----:B------:R-:W-:Y:S01]  /*4c80*/  FFMA.FTZ R7, R195, -UR4, R7 ;  /* 0x80000004c3077c23 */ /* 0x000fe20008010007 */
[C---:B------:R-:W-:Y:S01]  /*4c90*/  HMMA.16816.F32 R16, R168.reuse, R178, R16 ;  /* 0x000000b2a810723c */ /* 0x040fe20000001810 */
[----:B------:R-:W4:Y:S03]  /*4ca0*/  LDL R179, [R1+0x18] ;  /* 0x0000180001b37983 */ /* 0x000f260000100800 */
[----:B------:R-:W-:Y:S03]  /*4cb0*/  ISETP.GE.AND P1, PT, R0, RZ, PT ;  /* 0x000000ff0000720c */ /* 0x000fe60003f26270 */
[----:B------:R1:W1:Y:S01]  /*4cc0*/  I2F R180, R2 ;  /* 0x0000000200b47306 */ /* 0x0002620000201400 */
[----:B--2---:R-:W-:Y:S04]  /*4cd0*/  FFMA.FTZ R8, R192, -UR4, R8 ;  /* 0x80000004c0087c23 */ /* 0x004fe80008010008 */
[----:B------:R-:W-:Y:S02]  /*4ce0*/  FFMA.FTZ R10, R198, -UR4, R10 ;  /* 0x80000004c60a7c23 */ /* 0x000fe4000801000a */
[----:B------:R-:W-:Y:S02]  /*4cf0*/  FFMA.FTZ R9, R189, -UR4, R9 ;  /* 0x80000004bd097c23 */ /* 0x000fe40008010009 */
[----:B------:R-:W-:Y:S01]  /*4d00*/  FFMA.FTZ R11, R197, -UR4, R11 ;  /* 0x80000004c50b7c23 */ /* 0x000fe2000801000b */
[----:B------:R-:W-:Y:S01]  /*4d10*/  @!P1 IADD3 R0, -R188, -0xf, RZ ;  /* 0xfffffff1bc009810 */ /* 0x000fe20007ffe1ff */
[----:B------:R-:W-:Y:S01]  /*4d20*/  FFMA.FTZ R12, R191, -UR4, R12 ;  /* 0x80000004bf0c7c23 */ /* 0x000fe2000801000c */
[----:B------:R-:W-:Y:S01]  /*4d30*/  PLOP3.LUT P1, PT, PT, PT, UP0, 0x80, 0x0 ;  /* 0x000000000000781c */ /* 0x000fe20003f2f008 */
[----:B------:R-:W-:Y:S01]  /*4d40*/  FFMA.FTZ R13, R190, -UR4, R13 ;  /* 0x80000004be0d7c23 */ /* 0x000fe2000801000d */
[----:B------:R2:W-:Y:S01]  /*4d50*/  I2F R174, R0 ;  /* 0x0000000000ae7306 */ /* 0x0005e20000201400 */
[----:B------:R-:W-:Y:S02]  /*4d60*/  FFMA.FTZ R14, R192, -UR4, R14 ;  /* 0x80000004c00e7c23 */ /* 0x000fe4000801000e */
[----:B------:R-:W-:Y:S02]  /*4d70*/  FFMA.FTZ R15, R189, -UR4, R15 ;  /* 0x80000004bd0f7c23 */ /* 0x000fe4000801000f */
[----:B------:R-:W-:Y:S02]  /*4d80*/  FFMA.FTZ R16, R186, -UR4, R16 ;  /* 0x80000004ba107c23 */ /* 0x000fe40008010010 */
[----:B------:R-:W-:Y:S02]  /*4d90*/  FFMA.FTZ R18, R194, -UR4, R18 ;  /* 0x80000004c2127c23 */ /* 0x000fe40008010012 */
[----:B------:R-:W-:Y:S01]  /*4da0*/  FFMA.FTZ R17, R185, -UR4, R17 ;  /* 0x80000004b9117c23 */ /* 0x000fe20008010011 */
[----:B-1----:R-:W-:Y:S01]  /*4db0*/  IADD3 R2, R188, -0x19, RZ ;  /* 0xffffffe7bc027810 */ /* 0x002fe20007ffe0ff */
[----:B------:R-:W-:Y:S03]  /*4dc0*/  FFMA.FTZ R19, R193, -UR4, R19 ;  /* 0x80000004c1137c23 */ /* 0x000fe60008010013 */
[----:B------:R-:W-:Y:S01]  /*4dd0*/  ISETP.GE.AND P4, PT, R2, RZ, PT ;  /* 0x000000ff0200720c */ /* 0x000fe20003f86270 */
[----:B--2---:R-:W-:Y:S02]  /*4de0*/  IMAD R0, R172, 0x80, R199 ;  /* 0x00000080ac007824 */ /* 0x004fe400078e02c7 */
[----:B------:R-:W-:Y:S10]  /*4df0*/  FMUL.FTZ R172, R250, 1.4426950216293334961 ;  /* 0x3fb8aa3bfaac7820 */ /* 0x000ff40000410000 */
[----:B------:R-:W-:Y:S02]  /*4e00*/  @!P4 IADD3 R2, -R188, 0x19, RZ ;  /* 0x00000019bc02c810 */ /* 0x000fe40007ffe1ff */
[C---:B------:R-:W-:Y:S02]  /*4e10*/  @P3 ISETP.GE.AND P3, PT, R0.reuse, UR5, PT ;  /* 0x0000000500003c0c */ /* 0x040fe4000bf66270 */
[----:B------:R-:W-:Y:S01]  /*4e20*/  @P2 IADD3 R3, R0, 0x1, RZ ;  /* 0x0000000100032810 */ /* 0x000fe20007ffe0ff */
[----:B------:R1:W-:Y:S01]  /*4e30*/  I2F R175, R2 ;  /* 0x0000000200af7306 */ /* 0x0003e20000201400 */
[----:B------:R-:W-:Y:S02]  /*4e40*/  FSETP.NEU.FTZ.AND P2, PT, R249, -INF , PT ;  /* 0xff800000f900780b */ /* 0x000fe40003f5d000 */
[----:B------:R-:W-:Y:S01]  /*4e50*/  @P5 ISETP.GE.AND P5, PT, R3, UR5, PT ;  /* 0x0000000503005c0c */ /* 0x000fe2000bfa6270 */
[----:B------:R-:W-:Y:S01]  /*4e60*/  FMUL.FTZ R3, R247, 1.4426950216293334961 ;  /* 0x3fb8aa3bf7037820 */ /* 0x000fe20000410000 */
[----:B------:R-:W-:Y:S02]  /*4e70*/  PLOP3.LUT P4, PT, PT, PT, UP0, 0x80, 0x0 ;  /* 0x000000000000781c */ /* 0x000fe40003f8f008 */
[----:B------:R-:W-:Y:S02]  /*4e80*/  FSEL R173, R173, RZ, P2 ;  /* 0x000000ffadad7208 */ /* 0x000fe40001000000 */
[----:B------:R-:W-:Y:S02]  /*4e90*/  PLOP3.LUT P2, PT, PT, PT, UP0, 0x80, 0x0 ;  /* 0x000000000000781c */ /* 0x000fe40003f4f008 */
[----:B------:R-:W-:Y:S02]  /*4ea0*/  @P1 FSEL R4, R4, -INF , !P3 ;  /* 0xff80000004041808 */ /* 0x000fe40005800000 */
[----:B------:R-:W-:Y:S03]  /*4eb0*/  PLOP3.LUT P1, PT, PT, PT, UP0, 0x80, 0x0 ;  /* 0x000000000000781c */ /* 0x000fe60003f2f008 */
[--C-:B------:R-:W-:Y:S02]  /*4ec0*/  FFMA.FTZ R4, R4, c[0x0][0x23c], -R173.reuse ;  /* 0x00008f0004047a23 */ /* 0x100fe400000108ad */
[----:B------:R-:W-:Y:S02]  /*4ed0*/  @P4 FSEL R5, R5, -INF , !P5 ;  /* 0xff80000005054808 */ /* 0x000fe40006800000 */
[----:B------:R-:W-:Y:S01]  /*4ee0*/  FSETP.NEU.FTZ.AND P4, PT, R250, -INF , PT ;  /* 0xff800000fa00780b */ /* 0x000fe20003f9d000 */
[----:B------:R2:W-:Y:S01]  /*4ef0*/  MUFU.EX2 R236, R4 ;  /* 0x0000000400ec7308 */ /* 0x0005e20000000800 */
[----:B------:R-:W-:Y:S01]  /*4f00*/  @P2 FSEL R7, R7, -INF , !P5 ;  /* 0xff80000007072808 */ /* 0x000fe20006800000 */
[----:B------:R-:W-:Y:S01]  /*4f10*/  FFMA.FTZ R5, R5, c[0x0][0x23c], -R173 ;  /* 0x00008f0005057a23 */ /* 0x000fe200000108ad */
[----:B------:R-:W-:Y:S01]  /*4f20*/  FSETP.NEU.FTZ.AND P2, PT, R247, -INF , PT ;  /* 0xff800000f700780b */ /* 0x000fe20003f5d000 */
[----:B-1----:R-:W-:Y:S01]  /*4f30*/  FMUL.FTZ R2, R248, 1.4426950216293334961 ;  /* 0x3fb8aa3bf8027820 */ /* 0x002fe20000410000 */
[----:B------:R-:W-:Y:S02]  /*4f40*/  @P1 FSEL R6, R6, -INF , !P3 ;  /* 0xff80000006061808 */ /* 0x000fe40005800000 */
[----:B------:R-:W-:Y:S02]  /*4f50*/  PLOP3.LUT P1, PT, PT, PT, UP0, 0x80, 0x0 ;  /* 0x000000000000781c */ /* 0x000fe40003f2f008 */
[----:B------:R-:W-:Y:S01]  /*4f60*/  FSEL R172, R172, RZ, P4 ;  /* 0x000000ffacac7208 */ /* 0x000fe20002000000 */
[----:B------:R-:W-:Y:S01]  /*4f70*/  MUFU.EX2 R177, R5 ;  /* 0x0000000500b17308 */ /* 0x000fe20000000800 */
[----:B------:R-:W-:Y:S02]  /*4f80*/  FSEL R3, R3, RZ, P2 ;  /* 0x000000ff03037208 */ /* 0x000fe40001000000 */
[----:B------:R-:W-:Y:S01]  /*4f90*/  PLOP3.LUT P4, PT, PT, PT, UP0, 0x80, 0x0 ;  /* 0x000000000000781c */ /* 0x000fe20003f8f008 */
[--C-:B------:R-:W-:Y:S01]  /*4fa0*/  FFMA.FTZ R6, R6, c[0x0][0x23c], -R172.reuse ;  /* 0x00008f0006067a23 */ /* 0x100fe200000108ac */
[----:B------:R-:W-:Y:S01]  /*4fb0*/  PLOP3.LUT P2, PT, PT, PT, UP0, 0x80, 0x0 ;  /* 0x000000000000781c */ /* 0x000fe20003f4f008 */
[----:B------:R-:W-:Y:S04]  /*4fc0*/  FFMA.FTZ R7, R7, c[0x0][0x23c], -R172 ;  /* 0x00008f0007077a23 */ /* 0x000fe800000108ac */
[----:B------:R-:W-:Y:S01]  /*4fd0*/  MUFU.EX2 R203, R6 ;  /* 0x0000000600cb7308 */ /* 0x000fe20000000800 */
[----:B------:R-:W-:Y:S02]  /*4fe0*/  @P1 FSEL R8, R8, -INF , !P3 ;  /* 0xff80000008081808 */ /* 0x000fe40005800000 */
[----:B------:R-:W-:Y:S03]  /*4ff0*/  PLOP3.LUT P1, PT, PT, PT, UP0, 0x80, 0x0 ;  /* 0x000000000000781c */ /* 0x000fe60003f2f008 */
[----:B------:R-:W-:Y:S01]  /*5000*/  @P4 FSEL R9, R9, -INF , !P5 ;  /* 0xff80000009094808 */ /* 0x000fe20006800000 */
[--C-:B------:R-:W-:Y:S01]  /*5010*/  FFMA.FTZ R8, R8, c[0x0][0x23c], -R3.reuse ;  /* 0x00008f0008087a23 */ /* 0x100fe20000010803 */
[----:B------:R-:W-:Y:S02]  /*5020*/  FSETP.NEU.FTZ.AND P4, PT, R248, -INF , PT ;  /* 0xff800000f800780b */ /* 0x000fe40003f9d000 */
[----:B------:R1:W1:Y:S01]  /*5030*/  MUFU.EX2 R242, R7 ;  /* 0x0000000700f27308 */ /* 0x0002620000000800 */
[----:B------:R-:W-:Y:S01]  /*5040*/  @P2 FSEL R10, R10, -INF , !P3 ;  /* 0xff8000000a0a2808 */ /* 0x000fe20005800000 */
[--C-:B------:R-:W-:Y:S01]  /*5050*/  FFMA.FTZ R9, R9, c[0x0][0x23c], -R3.reuse ;  /* 0x00008f0009097a23 */ /* 0x100fe20000010803 */
[----:B------:R-:W-:Y:S02]  /*5060*/  PLOP3.LUT P3, PT, PT, PT, UP0, 0x80, 0x0 ;  /* 0x000000000000781c */ /* 0x000fe40003f6f008 */
[----:B------:R-:W-:Y:S02]  /*5070*/  FSEL R2, R2, RZ, P4 ;  /* 0x000000ff02027208 */ /* 0x000fe40002000000 */
[----:B------:R-:W-:Y:S02]  /*5080*/  PLOP3.LUT P4, PT, PT, PT, UP0, 0x80, 0x0 ;  /* 0x000000000000781c */ /* 0x000fe40003f8f008 */
[----:B--2---:R-:W-:Y:S01]  /*5090*/  @P1 IADD3 R4, R0, 0x8, RZ ;  /* 0x0000000800041810 */ /* 0x004fe20007ffe0ff */
[----:B------:R2:W-:Y:S01]  /*50a0*/  MUFU.EX2 R244, R8 ;  /* 0x0000000800f47308 */ /* 0x0005e20000000800 */
[----:B------:R-:W-:Y:S01]  /*50b0*/  PLOP3.LUT P2, PT, PT, PT, UP0, 0x80, 0x0 ;  /* 0x000000000000781c */ /* 0x000fe20003f4f008 */
[--C-:B------:R-:W-:Y:S01]  /*50c0*/  FFMA.FTZ R10, R10, c[0x0][0x23c], -R2.reuse ;  /* 0x00008f000a0a7a23 */ /* 0x100fe20000010802 */
[----:B------:R-:W-:Y:S02]  /*50d0*/  @P6 ISETP.GE.AND P6, PT, R4, UR5, PT ;  /* 0x0000000504006c0c */ /* 0x000fe4000bfc6270 */
[----:B------:R-:W-:Y:S02]  /*50e0*/  PLOP3.LUT P1, PT, PT, PT, UP0, 0x80, 0x0 ;  /* 0x000000000000781c */ /* 0x000fe40003f2f008 */
[----:B------:R-:W-:Y:S02]  /*50f0*/  @P3 IADD3 R4, R0, 0x9, RZ ;  /* 0x0000000900043810 */ /* 0x000fe40007ffe0ff */
[----:B------:R-:W-:Y:S01]  /*5100*/  PLOP3.LUT P3, PT, PT, PT, UP0, 0x80, 0x0 ;  /* 0x000000000000781c */ /* 0x000fe20003f6f008 */
[----:B------:R-:W2:Y:S01]  /*5110*/  MUFU.EX2 R243, R9 ;  /* 0x0000000900f37308 */ /* 0x000ea20000000800 */
[----:B------:R-:W-:Y:S02]  /*5120*/  @P4 ISETP.GE.AND P4, PT, R4, UR5, PT ;  /* 0x0000000504004c0c */ /* 0x000fe4000bf86270 */
[----:B-1----:R-:W1:Y:S01]  /*5130*/  LDSM.16.M88.4 R4, [R213+0x10800] ;  /* 0x01080000d504783b */ /* 0x002e620000000200 */
[----:B------:R-:W-:Y:S02]  /*5140*/  @P2 FSEL R11, R11, -INF , !P5 ;  /* 0xff8000000b0b2808 */ /* 0x000fe40006800000 */
[----:B------:R-:W-:Y:S02]  /*5150*/  PLOP3.LUT P2, PT, PT, PT, UP0, 0x80, 0x0 ;  /* 0x000000000000781c */ /* 0x000fe40003f4f008 */
[----:B------:R-:W-:Y:S01]  /*5160*/  @P1 FSEL R12, R12, -INF , !P6 ;  /* 0xff8000000c0c1808 */ /* 0x000fe20007000000 */
[----:B------:R-:W-:Y:S01]  /*5170*/  FFMA.FTZ R11, R11, c[0x0][0x23c], -R2 ;  /* 0x00008f000b0b7a23 */ /* 0x000fe20000010802 */
[----:B------:R-:W-:Y:S01]  /*5180*/  PLOP3.LUT P1, PT, PT, PT, UP0, 0x80, 0x0 ;  /* 0x000000000000781c */ /* 0x000fe20003f2f008 */
[----:B------:R-:W-:Y:S01]  /*5190*/  MUFU.EX2 R246, R10 ;  /* 0x0000000a00f67308 */ /* 0x000fe20000000800 */
[----:B------:R-:W-:Y:S01]  /*51a0*/  @P3 FSEL R18, R18, -INF , !P6 ;  /* 0xff80000012123808 */ /* 0x000fe20007000000 */
[--C-:B------:R-:W-:Y:S01]  /*51b0*/  FFMA.FTZ R12, R12, c[0x0][0x23c], -R3.reuse ;  /* 0x00008f000c0c7a23 */ /* 0x100fe20000010803 */
[----:B------:R-:W-:Y:S02]  /*51c0*/  PLOP3.LUT P5, PT, PT, PT, UP0, 0x80, 0x0 ;  /* 0x000000000000781c */ /* 0x000fe40003faf008 */
[----:B------:R-:W-:Y:S01]  /*51d0*/  PLOP3.LUT P3, PT, PT, PT, UP0, 0x80, 0x0 ;  /* 0x000000000000781c */ /* 0x000fe20003f6f008 */
[----:B------:R-:W-:Y:S02]  /*51e0*/  FFMA.FTZ R18, R18, c[0x0][0x23c], -R172 ;  /* 0x00008f0012127a23 */ /* 0x000fe400000108ac */
[----:B------:R-:W-:Y:S02]  /*51f0*/  @P2 FSEL R13, R13, -INF , !P4 ;  /* 0xff8000000d0d2808 */ /* 0x000fe40006000000 */
        /* <DEDUP_REMOVED lines=12> */
[----:B------:R-:W-:Y:S01]  /*52c0*/  MUFU.EX2 R239, R12 ;  /* 0x0000000c00ef7308 */ /* 0x000fe20000000800 */
[-C--:B-1----:R-:W-:Y:S01]  /*52d0*/  HMMA.16816.F32 R20, R168, R4.reuse, R20 ;  /* 0x00000004a814723c */ /* 0x082fe20000001814 */
[----:B------:R-:W-:Y:S02]  /*52e0*/  PLOP3.LUT P6, PT, PT, PT, UP0, 0x80, 0x0 ;  /* 0x000000000000781c */ /* 0x000fe40003fcf008 */
[--C-:B------:R-:W-:Y:S03]  /*52f0*/  FFMA.FTZ R16, R16, c[0x0][0x23c], -R173.reuse ;  /* 0x00008f0010107a23 */ /* 0x100fe600000108ad */
[----:B------:R-:W-:Y:S02]  /*5300*/  @P2 FSEL R17, R17, -INF , !P4 ;  /* 0xff80000011112808 */ /* 0x000fe40006000000 */
[C---:B------:R-:W-:Y:S01]  /*5310*/  HMMA.16816.F32 R24, R164.reuse, R4, R24 ;  /* 0x00000004a418723c */ /* 0x040fe20000001818 */
[----:B------:R-:W-:Y:S01]  /*5320*/  PLOP3.LUT P2, PT, PT, PT, UP0, 0x80, 0x0 ;  /* 0x000000000000781c */ /* 0x000fe20003f4f008 */
[----:B------:R-:W-:Y:S02]  /*5330*/  MUFU.EX2 R198, R16 ;  /* 0x0000001000c67308 */ /* 0x000fe40000000800 */
[----:B--2---:R-:W-:Y:S01]  /*5340*/  @P1 IADD3 R8, R0, 0x10, RZ ;  /* 0x0000001000081810 */ /* 0x004fe20007ffe0ff */
        /* <DEDUP_REMOVED lines=10> */
[----:B------:R-:W-:Y:S01]  /*53f0*/  FFMA.FTZ R21, R180, -UR4, R21 ;  /* 0x80000004b4157c23 */ /* 0x000fe20008010015 */
[----:B------:R-:W-:Y:S01]  /*5400*/  @P6 ISETP.GE.AND P6, PT, R8, UR5, PT ;  /* 0x0000000508006c0c */ /* 0x000fe2000bfc6270 */
[----:B------:R-:W-:Y:S01]  /*5410*/  FFMA.FTZ R20, R187, -UR4, R20 ;  /* 0x80000004bb147c23 */ /* 0x000fe20008010014 */
[----:B------:R-:W-:Y:S01]  /*5420*/  PLOP3.LUT P3, PT, PT, PT, UP0, 0x80, 0x0 ;  /* 0x000000000000781c */ /* 0x000fe20003f6f008 */
[----:B------:R-:W-:Y:S01]  /*5430*/  FFMA.FTZ R23, R185, -UR4, R23 ;  /* 0x80000004b9177c23 */ /* 0x000fe20008010017 */
[----:B------:R-:W-:Y:S01]  /*5440*/  F2FP.PACK_AB R5, R242, R203 ;  /* 0x000000cbf205723e */ /* 0x000fe200000000ff */
[----:B------:R-:W1:Y:S02]  /*5450*/  MUFU.EX2 R238, R13 ;  /* 0x0000000d00ee7308 */ /* 0x000e640000000800 */
[----:B------:R-:W-:Y:S01]  /*5460*/  @P1 FSEL R20, R20, -INF , !P5 ;  /* 0xff80000014141808 */ /* 0x000fe20006800000 */
[----:B------:R-:W-:Y:S01]  /*5470*/  FFMA.FTZ R22, R186, -UR4, R22 ;  /* 0x80000004ba167c23 */ /* 0x000fe20008010016 */
[----:B------:R-:W-:Y:S01]  /*5480*/  PLOP3.LUT P1, PT, PT, PT, UP0, 0x80, 0x0 ;  /* 0x000000000000781c */ /* 0x000fe20003f2f008 */
[----:B------:R-:W-:Y:S01]  /*5490*/  FFMA.FTZ R26, R191, -UR4, R26 ;  /* 0x80000004bf1a7c23 */ /* 0x000fe2000801001a */
[----:B------:R-:W-:Y:S01]  /*54a0*/  @P4 IADD3 R4, R0, 0x18, RZ ;  /* 0x0000001800044810 */ /* 0x000fe20007ffe0ff */
[----:B------:R-:W-:Y:S01]  /*54b0*/  FFMA.FTZ R25, R174, -UR4, R25 ;  /* 0x80000004ae197c23 */ /* 0x000fe20008010019 */
[----:B------:R-:W-:Y:S01]  /*54c0*/  @P2 FSEL R21, R21, -INF , !P6 ;  /* 0xff80000015152808 */ /* 0x000fe20007000000 */
[----:B------:R-:W-:Y:S01]  /*54d0*/  FFMA.FTZ R24, R184, -UR4, R24 ;  /* 0x80000004b8187c23 */ /* 0x000fe20008010018 */
[----:B------:R-:W-:Y:S01]  /*54e0*/  PLOP3.LUT P2, PT, PT, PT, UP0, 0x80, 0x0 ;  /* 0x000000000000781c */ /* 0x000fe20003f4f008 */
[----:B------:R-:W-:Y:S01]  /*54f0*/  FFMA.FTZ R27, R190, -UR4, R27 ;  /* 0x80000004be1b7c23 */ /* 0x000fe2000801001b */
[----:B------:R-:W-:Y:S01]  /*5500*/  PLOP3.LUT P4, PT, PT, PT, UP0, 0x80, 0x0 ;  /* 0x000000000000781c */ /* 0x000fe20003f8f008 */
[----:B------:R-:W-:Y:S01]  /*5510*/  FFMA.FTZ R29, R195, -UR4, R29 ;  /* 0x80000004c31d7c23 */ /* 0x000fe2000801001d */
[----:B------:R-:W-:Y:S01]  /*5520*/  @P3 FSEL R24, R24, -INF , !P5 ;  /* 0xff80000018183808 */ /* 0x000fe20006800000 */
[----:B------:R-:W-:Y:S01]  /*5530*/  FFMA.FTZ R32, R181, -UR4, R32 ;  /* 0x80000004b5207c23 */ /* 0x000fe20008010020 */
[----:B------:R-:W-:Y:S01]  /*5540*/  PLOP3.LUT P3, PT, PT, PT, UP0, 0x80, 0x0 ;  /* 0x000000000000781c */ /* 0x000fe20003f6f008 */
[----:B------:R-:W-:Y:S01]  /*5550*/  FFMA.FTZ R34, R187, -UR4, R34 ;  /* 0x80000004bb227c23 */ /* 0x000fe20008010022 */
[----:B------:R-:W-:Y:S01]  /*5560*/  @P1 FSEL R22, R22, -INF , !P5 ;  /* 0xff80000016161808 */ /* 0x000fe20006800000 */
[----:B------:R-:W-:Y:S01]  /*5570*/  FFMA.FTZ R31, R174, -UR4, R31 ;  /* 0x80000004ae1f7c23 */ /* 0x000fe2000801001f */
[----:B------:R-:W-:Y:S01]  /*5580*/  PLOP3.LUT P1, PT, PT, PT, UP0, 0x80, 0x0 ;  /* 0x000000000000781c */ /* 0x000fe20003f2f008 */
[----:B------:R-:W-:Y:S01]  /*5590*/  FFMA.FTZ R30, R184, -UR4, R30 ;  /* 0x80000004b81e7c23 */ /* 0x000fe2000801001e */
[----:B------:R1:W-:Y:S01]  /*55a0*/  STS [R222+0x20400], R5 ;  /* 0x02040005de007388 */ /* 0x0003e20000000800 */
[----:B------:R-:W-:Y:S01]  /*55b0*/  @P2 FSEL R23, R23, -INF , !P6 ;  /* 0xff80000017172808 */ /* 0x000fe20007000000 */
[----:B------:R-:W-:Y:S01]  /*55c0*/  FFMA.FTZ R28, R196, -UR4, R28 ;  /* 0x80000004c41c7c23 */ /* 0x000fe2000801001c */
[----:B------:R-:W-:Y:S01]  /*55d0*/  PLOP3.LUT P2, PT, PT, PT, UP0, 0x80, 0x0 ;  /* 0x000000000000781c */ /* 0x000fe20003f4f008 */
[--C-:B------:R-:W-:Y:S01]  /*55e0*/  FFMA.FTZ R19, R19, c[0x0][0x23c], -R172.reuse ;  /* 0x00008f0013137a23 */ /* 0x100fe200000108ac */
[----:B------:R-:W-:Y:S01]  /*55f0*/  MUFU.EX2 R241, R14 ;  /* 0x0000000e00f17308 */ /* 0x000fe20000000800 */
[----:B------:R-:W-:Y:S02]  /*5600*/  FFMA.FTZ R24, R24, c[0x0][0x23c], -R3 ;  /* 0x00008f0018187a23 */ /* 0x000fe40000010803 */
[----:B------:R-:W-:Y:S02]  /*5610*/  FFMA.FTZ R33, R175, -UR4, R33 ;  /* 0x80000004af217c23 */ /* 0x000fe40008010021 */
[--C-:B------:R-:W-:Y:S01]  /*5620*/  FFMA.FTZ R20, R20, c[0x0][0x23c], -R173.reuse ;  /* 0x00008f0014147a23 */ /* 0x100fe200000108ad */
[----:B------:R-:W-:Y:S01]  /*5630*/  @P1 FSEL R25, R25, -INF , !P6 ;  /* 0xff80000019191808 */ /* 0x000fe20007000000 */
[----:B------:R-:W-:Y:S01]  /*5640*/  FFMA.FTZ R21, R21, c[0x0][0x23c], -R173 ;  /* 0x00008f0015157a23 */ /* 0x000fe200000108ad */
[----:B------:R-:W-:Y:S01]  /*5650*/  PLOP3.LUT P1, PT, PT, PT, UP0, 0x80, 0x0 ;  /* 0x000000000000781c */ /* 0x000fe20003f2f008 */
[--C-:B------:R-:W-:Y:S01]  /*5660*/  FFMA.FTZ R22, R22, c[0x0][0x23c], -R172.reuse ;  /* 0x00008f0016167a23 */ /* 0x100fe200000108ac */
[----:B------:R-:W2:Y:S01]  /*5670*/  MUFU.EX2 R201, R19 ;  /* 0x0000001300c97308 */ /* 0x000ea20000000800 */
[----:B------:R-:W-:Y:S01]  /*5680*/  @P2 FSEL R26, R26, -INF , !P5 ;  /* 0xff8000001a1a2808 */ /* 0x000fe20006800000 */
[----:B------:R-:W-:Y:S01]  /*5690*/  FFMA.FTZ R25, R25, c[0x0][0x23c], -R3 ;  /* 0x00008f0019197a23 */ /* 0x000fe20000010803 */
[----:B------:R-:W-:Y:S01]  /*56a0*/  PLOP3.LUT P2, PT, PT, PT, UP0, 0x80, 0x0 ;  /* 0x000000000000781c */ /* 0x000fe20003f4f008 */
[----:B------:R-:W-:Y:S01]  /*56b0*/  FFMA.FTZ R23, R23, c[0x0][0x23c], -R172 ;  /* 0x00008f0017177a23 */ /* 0x000fe200000108ac */
[----:B------:R-:W-:Y:S01]  /*56c0*/  @P3 ISETP.GE.AND P5, PT, R4, UR5, PT ;  /* 0x0000000504003c0c */ /* 0x000fe2000bfa6270 */
[--C-:B------:R-:W-:Y:S01]  /*56d0*/  FFMA.FTZ R26, R26, c[0x0][0x23c], -R2.reuse ;  /* 0x00008f001a1a7a23 */ /* 0x100fe20000010802 */
[----:B------:R-:W-:Y:S01]  /*56e0*/  PLOP3.LUT P3, PT, PT, PT, UP0, 0x80, 0x0 ;  /* 0x000000000000781c */ /* 0x000fe20003f6f008 */
[----:B------:R-:W-:Y:S01]  /*56f0*/  FFMA.FTZ R35, R180, -UR4, R35 ;  /* 0x80000004b4237c23 */ /* 0x000fe20008010023 */
[----:B------:R-:W-:Y:S01]  /*5700*/  F2FP.PACK_AB R4, R243, R244 ;  /* 0x000000f4f304723e */ /* 0x000fe200000000ff */
[----:B------:R-:W-:Y:S01]  /*5710*/  MUFU.EX2 R240, R15 ;  /* 0x0000000f00f07308 */ /* 0x000fe20000000800 */
[----:B------:R-:W-:Y:S02]  /*5720*/  @P1 FSEL R27, R27, -INF , !P6 ;  /* 0xff8000001b1b1808 */ /* 0x000fe40007000000 */
[----:B------:R-:W-:Y:S02]  /*5730*/  PLOP3.LUT P1, PT, PT, PT, UP0, 0x80, 0x0 ;  /* 0x000000000000781c */ /* 0x000fe40003f2f008 */
[----:B-1----:R-:W-:Y:S01]  /*5740*/  F2FP.PACK_AB R5, R238, R239 ;  /* 0x000000efee05723e */ /* 0x002fe200000000ff */
[--C-:B------:R-:W-:Y:S01]  /*5750*/  FFMA.FTZ R27, R27, c[0x0][0x23c], -R2.reuse ;  /* 0x00008f001b1b7a23 */ /* 0x100fe20000010802 */
[----:B------:R-:W-:Y:S02]  /*5760*/  @P2 IADD3 R0, R0, 0x19, RZ ;  /* 0x0000001900002810 */ /* 0x000fe40007ffe0ff */
[----:B------:R-:W-:Y:S01]  /*5770*/  PLOP3.LUT P2, PT, PT, PT, UP0, 0x80, 0x0 ;  /* 0x000000000000781c */ /* 0x000fe20003f4f008 */
[----:B------:R-:W-:Y:S01]  /*5780*/  MUFU.EX2 R192, R20 ;  /* 0x0000001400c07308 */ /* 0x000fe20000000800 */
[----:B------:R-:W-:Y:S02]  /*5790*/  @P4 ISETP.GE.AND P4, PT, R0, UR5, PT ;  /* 0x0000000500004c0c */ /* 0x000fe4000bf86270 */
[----:B------:R-:W-:Y:S02]  /*57a0*/  F2FP.PACK_AB R0, R177, R236 ;  /* 0x000000ecb100723e */ /* 0x000fe400000000ff */
[----:B------:R-:W-:Y:S03]  /*57b0*/  @P3 FSEL R28, R28, -INF , !P5 ;  /* 0xff8000001c1c3808 */ /* 0x000fe60006800000 */
[----:B------:R2:W-:Y:S02]  /*57c0*/  STS [R222+0x20000], R0 ;  /* 0x02000000de007388 */ /* 0x0005e40000000800 */
[--C-:B------:R-:W-:Y:S01]  /*57d0*/  FFMA.FTZ R28, R28, c[0x0][0x23c], -R3.reuse ;  /* 0x00008f001c1c7a23 */ /* 0x100fe20000010803 */
[----:B------:R-:W-:Y:S01]  /*57e0*/  MUFU.EX2 R189, R21 ;  /* 0x0000001500bd7308 */ /* 0x000fe20000000800 */
[----:B------:R-:W-:Y:S02]  /*57f0*/  @P2 FSEL R30, R30, -INF , !P5 ;  /* 0xff8000001e1e2808 */ /* 0x000fe40006800000 */
[----:B------:R-:W-:Y:S02]  /*5800*/  @P1 FSEL R29, R29, -INF , !P4 ;  /* 0xff8000001d1d1808 */ /* 0x000fe40006000000 */
[----:B------:R-:W-:Y:S01]  /*5810*/  PLOP3.LUT P1, PT, PT, PT, UP0, 0x80, 0x0 ;  /* 0x000000000000781c */ /* 0x000fe20003f2f008 */
[----:B------:R-:W-:Y:S01]  /*5820*/  FFMA.FTZ R30, R30, c[0x0][0x23c], -R2 ;  /* 0x00008f001e1e7a23 */ /* 0x000fe20000010802 */
[----:B------:R-:W-:Y:S01]  /*5830*/  PLOP3.LUT P2, PT, PT, PT, UP0, 0x80, 0x0 ;  /* 0x000000000000781c */ /* 0x000fe20003f4f008 */
[----:B------:R-:W-:Y:S02]  /*5840*/  FFMA.FTZ R3, R29, c[0x0][0x23c], -R3 ;  /* 0x00008f001d037a23 */ /* 0x000fe40000010803 */
[----:B------:R-:W-:Y:S08]  /*5850*/  MUFU.EX2 R197, R22 ;  /* 0x0000001600c57308 */ /* 0x000ff00000000800 */
[----:B------:R-:W-:Y:S02]  /*5860*/  @P1 FSEL R32, R32, -INF , !P5 ;  /* 0xff80000020201808 */ /* 0x000fe40006800000 */
[----:B------:R-:W-:Y:S01]  /*5870*/  PLOP3.LUT P1, PT, PT, PT, UP0, 0x80, 0x0 ;  /* 0x000000000000781c */ /* 0x000fe20003f2f008 */
[----:B------:R1:W-:Y:S01]  /*5880*/  MUFU.EX2 R185, R3 ;  /* 0x0000000300b97308 */ /* 0x0003e20000000800 */
[----:B--2---:R-:W-:Y:S01]  /*5890*/  F2FP.PACK_AB R0, R201, R202 ;  /* 0x000000cac900723e */ /* 0x004fe200000000ff */
[--C-:B------:R-:W-:Y:S01]  /*58a0*/  FFMA.FTZ R32, R32, c[0x0][0x23c], -R173.reuse ;  /* 0x00008f0020207a23 */ /* 0x100fe200000108ad */
[----:B------:R-:W-:Y:S02]  /*58b0*/  @P2 FSEL R33, R33, -INF , !P4 ;  /* 0xff80000021212808 */ /* 0x000fe40006000000 */
[----:B------:R-:W-:Y:S01]  /*58c0*/  PLOP3.LUT P2, PT, PT, PT, UP0, 0x80, 0x0 ;  /* 0x000000000000781c */ /* 0x000fe20003f4f008 */
[----:B------:R2:W-:Y:S02]  /*58d0*/  STS [R225+0x20400], R0 ;  /* 0x02040000e1007388 */ /* 0x0005e40000000800 */
[----:B------:R-:W-:Y:S02]  /*58e0*/  FFMA.FTZ R173, R33, c[0x0][0x23c], -R173 ;  /* 0x00008f0021ad7a23 */ /* 0x000fe400000108ad */
[----:B------:R-:W-:Y:S02]  /*58f0*/  MUFU.EX2 R193, R23 ;  /* 0x0000001700c17308 */ /* 0x000fe40000000800 */
[----:B------:R-:W-:Y:S02]  /*5900*/  @P1 FSEL R34, R34, -INF , !P5 ;  /* 0xff80000022221808 */ /* 0x000fe40006800000 */
[----:B------:R-:W-:Y:S03]  /*5910*/  PLOP3.LUT P1, PT, PT, PT, UP0, 0x80, 0x0 ;  /* 0x000000000000781c */ /* 0x000fe60003f2f008 */
[--C-:B------:R-:W-:Y:S01]  /*5920*/  FFMA.FTZ R34, R34, c[0x0][0x23c], -R172.reuse ;  /* 0x00008f0022227a23 */ /* 0x100fe200000108ac */
[----:B------:R-:W-:Y:S02]  /*5930*/  @P2 FSEL R35, R35, -INF , !P4 ;  /* 0xff80000023232808 */ /* 0x000fe40006000000 */
[----:B------:R-:W-:Y:S01]  /*5940*/  MUFU.EX2 R182, R32 ;  /* 0x0000002000b67308 */ /* 0x000fe20000000800 */
[----:B------:R-:W-:Y:S02]  /*5950*/  PLOP3.LUT P2, PT, PT, PT, UP4, 0x80, 0x0 ;  /* 0x000000000000781c */ /* 0x000fe40003f4f048 */
[----:B------:R-:W-:Y:S01]  /*5960*/  FFMA.FTZ R172, R35, c[0x0][0x23c], -R172 ;  /* 0x00008f0023ac7a23 */ /* 0x000fe200000108ac */
[----:B-1----:R-:W-:Y:S03]  /*5970*/  F2FP.PACK_AB R3, R245, R246 ;  /* 0x000000f6f503723e */ /* 0x002fe600000000ff */
[----:B------:R-:W-:Y:S02]  /*5980*/  @P1 FSEL R31, R31, -INF , !P4 ;  /* 0xff8000001f1f1808 */ /* 0x000fe40006000000 */
[----:B----4-:R-:W-:Y:S01]  /*5990*/  IADD3 R178, P1, R179, UR13, RZ ;  /* 0x0000000db3b27c10 */ /* 0x010fe2000ff3e0ff */
[----:B------:R-:W2:Y:S02]  /*59a0*/  MUFU.EX2 R181, R173 ;  /* 0x000000ad00b57308 */ /* 0x000ea40000000800 */
[----:B------:R-:W-:Y:S01]  /*59b0*/  FFMA.FTZ R2, R31, c[0x0][0x23c], -R2 ;  /* 0x00008f001f027a23 */ /* 0x000fe20000010802 */
[----:B---3--:R-:W-:Y:S05]  /*59c0*/  IADD3.X R179, R176, UR12, RZ, P1, !PT ;  /* 0x0000000cb0b37c10 */ /* 0x008fea0008ffe4ff */
[----:B------:R-:W3:Y:S02]  /*59d0*/  LDG.E R176, [R178.64] ;  /* 0x00000006b2b07981 */ /* 0x000ee4000c1e1900 */
[----:B------:R1:W-:Y:S10]  /*59e0*/  MUFU.EX2 R184, R2 ;  /* 0x0000000200b87308 */ /* 0x0003f40000000800 */
[----:B------:R-:W-:Y:S01]  /*59f0*/  MUFU.EX2 R183, R34 ;  /* 0x0000002200b77308 */ /* 0x000fe20000000800 */
[----:B--2---:R-:W-:Y:S09]  /*5a00*/  F2FP.PACK_AB R0, R181, R182 ;  /* 0x000000b6b500723e */ /* 0x004ff200000000ff */
[----:B------:R-:W-:Y:S01]  /*5a10*/  MUFU.EX2 R180, R172 ;  /* 0x000000ac00b47308 */ /* 0x000fe20000000800 */
[----:B-1----:R-:W-:Y:S05]  /*5a20*/  F2FP.PACK_AB R2, R200, R198 ;  /* 0x000000c6c802723e */ /* 0x002fea00000000ff */
[----:B------:R1:W-:Y:S04]  /*5a30*/  STS [R225+0x20000], R2 ;  /* 0x02000002e1007388 */ /* 0x0003e80000000800 */
[----:B------:R-:W-:Y:S01]  /*5a40*/  MUFU.EX2 R194, R24 ;  /* 0x0000001800c27308 */ /* 0x000fe20000000800 */
[----:B------:R2:W-:Y:S04]  /*5a50*/  STS [R222+0x21000], R4 ;  /* 0x02100004de007388 */ /* 0x0005e80000000800 */
[----:B------:R4:W-:Y:S05]  /*5a60*/  STS [R222+0x21400], R3 ;  /* 0x02140003de007388 */ /* 0x0009ea0000000800 */
[----:B------:R-:W4:Y:S01]  /*5a70*/  MUFU.EX2 R191, R25 ;  /* 0x0000001900bf7308 */ /* 0x000f220000000800 */
[----:B------:R4:W-:Y:S09]  /*5a80*/  STS [R225+0x21000], R5 ;  /* 0x02100005e1007388 */ /* 0x0009f20000000800 */
[----:B------:R-:W-:Y:S01]  /*5a90*/  MUFU.EX2 R199, R26 ;  /* 0x0000001a00c77308 */ /* 0x000fe20000000800 */
[----:B-1----:R-:W-:Y:S02]  /*5aa0*/  F2FP.PACK_AB R2, R193, R197 ;  /* 0x000000c5c102723e */ /* 0x002fe400000000ff */
[----:B--2---:R-:W-:Y:S07]  /*5ab0*/  F2FP.PACK_AB R4, R240, R241 ;  /* 0x000000f1f004723e */ /* 0x004fee00000000ff */
[----:B------:R-:W1:Y:S01]  /*5ac0*/  MUFU.EX2 R190, R27 ;  /* 0x0000001b00be7308 */ /* 0x000e620000000800 */
[----:B----4-:R-:W-:Y:S01]  /*5ad0*/  F2FP.PACK_AB R3, R189, R192 ;  /* 0x000000c0bd03723e */ /* 0x010fe200000000ff */
[----:B------:R1:W-:Y:S01]  /*5ae0*/  STS [R225+0x21400], R4 ;  /* 0x02140004e1007388 */ /* 0x0003e20000000800 */
[----:B------:R-:W-:Y:S03]  /*5af0*/  F2FP.PACK_AB R5, R191, R194 ;  /* 0x000000c2bf05723e */ /* 0x000fe600000000ff */
[----:B------:R2:W-:Y:S04]  /*5b00*/  STS [R223+0x20000], R3 ;  /* 0x02000003df007388 */ /* 0x0005e80000000800 */
[----:B------:R-:W4:Y:S01]  /*5b10*/  MUFU.EX2 R186, R28 ;  /* 0x0000001c00ba7308 */ /* 0x000f220000000800 */
[----:B------:R4:W-:Y:S04]  /*5b20*/  STS [R223+0x20400], R2 ;  /* 0x02040002df007388 */ /* 0x0009e80000000800 */
[----:B------:R4:W-:Y:S05]  /*5b30*/  STS [R224+0x20000], R0 ;  /* 0x02000000e0007388 */ /* 0x0009ea0000000800 */
[----:B------:R-:W4:Y:S01]  /*5b40*/  MUFU.EX2 R188, R30 ;  /* 0x0000001e00bc7308 */ /* 0x000f220000000800 */
[----:B-1----:R-:W-:Y:S02]  /*5b50*/  F2FP.PACK_AB R4, R190, R199 ;  /* 0x000000c7be04723e */ /* 0x002fe400000000ff */
[----:B--2---:R-:W-:Y:S02]  /*5b60*/  F2FP.PACK_AB R3, R180, R183 ;  /* 0x000000b7b403723e */ /* 0x004fe400000000ff */
[----:B----4-:R-:W-:Y:S03]  /*5b70*/  F2FP.PACK_AB R2, R185, R186 ;  /* 0x000000bab902723e */ /* 0x010fe600000000ff */
[----:B------:R1:W-:Y:S04]  /*5b80*/  STS [R224+0x20400], R3 ;  /* 0x02040003e0007388 */ /* 0x0003e80000000800 */
[----:B------:R-:W-:Y:S01]  /*5b90*/  STS [R223+0x21000], R5 ;  /* 0x02100005df007388 */ /* 0x000fe20000000800 */
[----:B------:R-:W-:Y:S03]  /*5ba0*/  F2FP.PACK_AB R0, R184, R188 ;  /* 0x000000bcb800723e */ /* 0x000fe600000000ff */
[----:B------:R-:W-:Y:S04]  /*5bb0*/  STS [R223+0x21400], R4 ;  /* 0x02140004df007388 */ /* 0x000fe80000000800 */
[----:B------:R2:W-:Y:S04]  /*5bc0*/  STS [R224+0x21000], R2 ;  /* 0x02100002e0007388 */ /* 0x0005e80000000800 */
[----:B------:R-:W-:Y:S04]  /*5bd0*/  STS [R224+0x21400], R0 ;  /* 0x02140000e0007388 */ /* 0x000fe80000000800 */
[----:B------:R-:W-:Y:S08]  /*5be0*/  LDSM.16.M88.4 R32, [R216+0x8000] ;  /* 0x00800000d820783b */ /* 0x000ff00000000200 */
[----:B------:R-:W4:Y:S08]  /*5bf0*/  LDSM.16.M88.4 R16, [R211+0x14000] ;  /* 0x01400000d310783b */ /* 0x000f300000000200 */
[----:B------:R-:W4:Y:S08]  /*5c00*/  LDSM.16.M88.4 R28, [R216+0x9000] ;  /* 0x00900000d81c783b */ /* 0x000f300000000200 */
[----:B------:R-:W4:Y:S08]  /*5c10*/  LDSM.16.M88.4 R164, [R211+0x14800] ;  /* 0x01480000d3a4783b */ /* 0x000f300000000200 */
[----:B-1----:R-:W3:Y:S04]  /*5c20*/  LDG.E R3, [R178.64+0x20] ;  /* 0x00002006b2037981 */ /* 0x002ee8000c1e1900 */
[----:B------:R-:W-:Y:S08]  /*5c30*/  LDSM.16.M88.4 R168, [R208+0x8000] ;  /* 0x00800000d0a8783b */ /* 0x000ff00000000200 */
[----:B--2---:R-:W2:Y:S01]  /*5c40*/  LDG.E R2, [R178.64+0x80] ;  /* 0x00008006b2027981 */ /* 0x004ea2000c1e1900 */
[-C--:B----4-:R-:W-:Y:S03]  /*5c50*/  HMMA.16816.F32 R4, R32, R16.reuse, RZ ;  /* 0x000000102004723c */ /* 0x090fe600000018ff */
[----:B------:R-:W1:Y:S05]  /*5c60*/  LDSM.16.M88.4 R172, [R212+0x14000] ;  /* 0x01400000d4ac783b */ /* 0x000e6a0000000200 */
[C---:B------:R-:W-:Y:S03]  /*5c70*/  HMMA.16816.F32 R8, R28.reuse, R16, RZ ;  /* 0x000000101c08723c */ /* 0x040fe600000018ff */
[----:B------:R-:W4:Y:S05]  /*5c80*/  LDG.E R0, [R178.64+0xa0] ;  /* 0x0000a006b2007981 */ /* 0x000f2a000c1e1900 */
[-C--:B------:R-:W-:Y:S08]  /*5c90*/  HMMA.16816.F32 R12, R28, R18.reuse, RZ ;  /* 0x000000121c0c723c */ /* 0x080ff000000018ff */
[C---:B------:R-:W-:Y:S08]  /*5ca0*/  HMMA.16816.F32 R16, R32.reuse, R18, RZ ;  /* 0x000000122010723c */ /* 0x040ff000000018ff */
[-C--:B------:R-:W-:Y:S08]  /*5cb0*/  HMMA.16816.F32 R20, R32, R164.reuse, RZ ;  /* 0x000000a42014723c */ /* 0x080ff000000018ff */
[C---:B------:R-:W-:Y:S08]  /*5cc0*/  HMMA.16816.F32 R24, R28.reuse, R164, RZ ;  /* 0x000000a41c18723c */ /* 0x040ff000000018ff */
[-C--:B------:R-:W-:Y:S08]  /*5cd0*/  HMMA.16816.F32 R28, R28, R166.reuse, RZ ;  /* 0x000000a61c1c723c */ /* 0x080ff000000018ff */
[----:B------:R-:W-:Y:S01]  /*5ce0*/  HMMA.16816.F32 R32, R32, R166, RZ ;  /* 0x000000a62020723c */ /* 0x000fe200000018ff */
[----:B------:R-:W1:Y:S07]  /*5cf0*/  LDSM.16.M88.4 R164, [R208+0x9000] ;  /* 0x00900000d0a4783b */ /* 0x000e6e0000000200 */
        /* <DEDUP_REMOVED lines=75> */
[C---:B---3--:R-:W-:Y:S01]  /*61b0*/  FADD.FTZ R4, -R176.reuse, R4 ;  /* 0x00000004b0047221 */ /* 0x048fe20000010100 */
[C---:B------:R-:W-:Y:S01]  /*61c0*/  HMMA.16816.F32 R16, R164.reuse, R170, R16 ;  /* 0x000000aaa410723c */ /* 0x040fe20000001810 */
[----:B------:R-:W1:Y:S03]  /*61d0*/  LDSM.16.M88.4 R168, [R213+0x18800] ;  /* 0x01880000d5a8783b */ /* 0x000e660000000200 */
[----:B------:R-:W-:Y:S02]  /*61e0*/  FADD.FTZ R5, -R176, R5 ;  /* 0x00000005b0057221 */ /* 0x000fe40000010100 */
[C---:B------:R-:W-:Y:S02]  /*61f0*/  FADD.FTZ R6, -R3.reuse, R6 ;  /* 0x0000000603067221 */ /* 0x040fe40000010100 */
[C---:B------:R-:W-:Y:S04]  /*6200*/  FADD.FTZ R8, -R2.reuse, R8 ;  /* 0x0000000802087221 */ /* 0x040fe80000010100 */
[C---:B------:R-:W-:Y:S02]  /*6210*/  FADD.FTZ R7, -R3.reuse, R7 ;  /* 0x0000000703077221 */ /* 0x040fe40000010100 */
[C---:B------:R-:W-:Y:S02]  /*6220*/  FADD.FTZ R9, -R2.reuse, R9 ;  /* 0x0000000902097221 */ /* 0x040fe40000010100 */
[C---:B------:R-:W-:Y:S02]  /*6230*/  FADD.FTZ R12, -R2.reuse, R12 ;  /* 0x0000000c020c7221 */ /* 0x040fe40000010100 */
[----:B------:R-:W-:Y:S02]  /*6240*/  FADD.FTZ R13, -R2, R13 ;  /* 0x0000000d020d7221 */ /* 0x000fe40000010100 */
[----:B----4-:R-:W-:Y:S02]  /*6250*/  FADD.FTZ R10, -R0, R10 ;  /* 0x0000000a000a7221 */ /* 0x010fe40000010100 */
[----:B------:R-:W-:Y:S02]  /*6260*/  FMUL.FTZ R178, R236, R4 ;  /* 0x00000004ecb27220 */ /* 0x000fe40000410000 */
[C---:B------:R-:W-:Y:S02]  /*6270*/  FADD.FTZ R17, -R176.reuse, R17 ;  /* 0x00000011b0117221 */ /* 0x040fe40000010100 */
[C---:B------:R-:W-:Y:S02]  /*6280*/  FADD.FTZ R18, -R3.reuse, R18 ;  /* 0x0000001203127221 */ /* 0x040fe40000010100 */
[----:B------:R-:W-:Y:S02]  /*6290*/  FADD.FTZ R19, -R3, R19 ;  /* 0x0000001303137221 */ /* 0x000fe40000010100 */
[----:B------:R-:W-:Y:S02]  /*62a0*/  FADD.FTZ R16, -R176, R16 ;  /* 0x00000010b0107221 */ /* 0x000fe40000010100 */
[----:B------:R-:W-:Y:S02]  /*62b0*/  FMUL.FTZ R177, R177, R5 ;  /* 0x00000005b1b17220 */ /* 0x000fe40000410000 */
[----:B------:R-:W-:Y:S02]  /*62c0*/  FMUL.FTZ R179, R203, R6 ;  /* 0x00000006cbb37220 */ /* 0x000fe40000410000 */
        /* <DEDUP_REMOVED lines=9> */
[C---:B------:R-:W-:Y:S02]  /*6360*/  FADD.FTZ R22, -R3.reuse, R22 ;  /* 0x0000001603167221 */ /* 0x040fe40000010100 */
[----:B------:R-:W-:Y:S04]  /*6370*/  FADD.FTZ R23, -R3, R23 ;  /* 0x0000001703177221 */ /* 0x000fe80000010100 */
[----:B------:R-:W-:Y:S02]  /*6380*/  FMUL.FTZ R167, R200, R17 ;  /* 0x00000011c8a77220 */ /* 0x000fe40000410000 */
[----:B------:R-:W-:Y:S02]  /*6390*/  FMUL.FTZ R172, R192, R20 ;  /* 0x00000014c0ac7220 */ /* 0x000fe40000410000 */
        /* <DEDUP_REMOVED lines=97> */
.L_x_503:
        /* <DEDUP_REMOVED lines=32> */
[----:B------:R-:W-:Y:S01]  /*6bb0*/  STS [R224+0x1d400], R12 ;  /* 0x01d4000ce0007388 */ /* 0x000fe20000000800 */
[----:B-1----:R-:W-:Y:S04]  /*6bc0*/  IMAD.SHL.U32 R0, R218, 0x2, RZ ;  /* 0x00000002da007824 */ /* 0x002fe800078e00ff */
[----:B------:R-:W-:Y:S01]  /*6bd0*/  BAR.SYNC.DEFER_BLOCKING 0x0 ;  /* 0x0000000000007b1d */ /* 0x000fe20000010000 */
[C---:B------:R-:W-:Y:S02]  /*6be0*/  IADD3 R3, R0.reuse, 0x8000, RZ ;  /* 0x0000800000037810 */ /* 0x040fe40007ffe0ff */
[----:B------:R-:W-:Y:S02]  /*6bf0*/  IADD3 R2, R0, 0x8040, RZ ;  /* 0x0000804000027810 */ /* 0x000fe40007ffe0ff */
        /* <DEDUP_REMOVED lines=93> */
[----:B------:R-:W-:Y:S01]  /*71d0*/  ISETP.GE.AND P4, PT, R234, c[0x0][0x220], PT ;  /* 0x00008800ea007a0c */ /* 0x000fe20003f86270 */
[----:B-----5:R-:W-:Y:S02]  /*71e0*/  IMAD.SHL.U32 R8, R186, 0x2, RZ ;  /* 0x00000002ba087824 */ /* 0x020fe400078e00ff */
[----:B------:R-:W-:Y:S05]  /*71f0*/  IMAD.U32 R3, R9, -0x40, RZ ;  /* 0xffffffc009037824 */ /* 0x000fea00078e00ff */
[----:B------:R-:W-:Y:S02]  /*7200*/  LEA R2, P1, R3, R230, 0x1 ;  /* 0x000000e603027211 */ /* 0x000fe400078208ff */
[----:B------:R-:W-:Y:S01]  /*7210*/  SHF.R.S32.HI R4, RZ, 0x1f, R3 ;  /* 0x0000001fff047819 */ /* 0x000fe20000011403 */
[----:B------:R-:W-:Y:S01]  /*7220*/  @!P3 IMAD.MOV.U32 R5, RZ, RZ, c[0x0][0x374] ;  /* 0x0000dd00ff05b624 */ /* 0x000fe200078e00ff */
[----:B------:R-:W-:Y:S01]  /*7230*/  @!P3 LEA R0, P5, R9, R3, 0x5 ;  /* 0x000000030900b211 */ /* 0x000fe200078a28ff */
[----:B------:R1:W-:Y:S01]  /*7240*/  @P4 STS.128 [R8+0x8000], RZ ;  /* 0x008000ff08004388 */ /* 0x0003e20000000c00 */
[----:B------:R-:W-:Y:S01]  /*7250*/  LEA.HI.X.SX32 R3, R3, R231, 0x1, P1 ;  /* 0x000000e703037211 */ /* 0x000fe200008f0eff */
[----:B------:R-:W-:Y:S01]  /*7260*/  @!P4 IMAD.MOV.U32 R7, RZ, RZ, c[0x0][0x374] ;  /* 0x0000dd00ff07c624 */ /* 0x000fe200078e00ff */
[C---:B------:R-:W-:Y:S02]  /*7270*/  @!P3 LEA.HI.X R5, R9.reuse, R4, R5, 0x5, P5 ;  /* 0x000000040905b211 */ /* 0x040fe400028f2c05 */
[C---:B------:R-:W-:Y:S01]  /*7280*/  @!P4 LEA R6, P5, R9.reuse, R2, 0x6 ;  /* 0x000000020906c211 */ /* 0x040fe200078a30ff */
[----:B------:R-:W-:Y:S01]  /*7290*/  @!PT LDS RZ, [RZ] ;  /* 0x00000000fffff984 */ /* 0x000fe20000000800 */
[----:B------:R-:W-:Y:S01]  /*72a0*/  @!PT LDS RZ, [RZ] ;  /* 0x00000000fffff984 */ /* 0x000fe20000000800 */
[----:B------:R-:W-:Y:S01]  /*72b0*/  @!PT LDS RZ, [RZ] ;  /* 0x00000000fffff984 */ /* 0x000fe20000000800 */
[----:B------:R1:W-:Y:S01]  /*72c0*/  @!P4 LDGSTS.E.BYPASS.LTC128B.128 [R8+0x8000], [R2.64] ;  /* 0x080000000208cfae */ /* 0x0003e2000b901d46 */
[C---:B------:R-:W-:Y:S01]  /*72d0*/  @!P3 LEA R4, P1, R0.reuse, R230, 0x1 ;  /* 0x000000e60004b211 */ /* 0x040fe200078208ff */
        /* <DEDUP_REMOVED lines=20> */
.L_x_504:
        /* <DEDUP_REMOVED lines=15> */
[----:B-1----:R-:W4:Y:S01]  /*7510*/  LDL R3, [R1+0x14] ;  /* 0x0000140001037983 */ /* 0x002f220000100800 */
[----:B------:R-:W-:Y:S02]  /*7520*/  IMAD R188, R188, c[0x0][0x1c0], RZ ;  /* 0x00007000bcbc7a24 */ /* 0x000fe400078e02ff */
[----:B------:R-:W-:Y:S02]  /*7530*/  IMAD R189, R189, c[0x0][0x1c0], RZ ;  /* 0x00007000bdbd7a24 */ /* 0x000fe400078e02ff */
[----:B------:R-:W-:Y:S01]  /*7540*/  LDSM.16.M88.4 R168, [R208+0x1c000] ;  /* 0x01c00000d0a8783b */ /* 0x000fe20000000200 */
[----:B------:R-:W-:Y:S02]  /*7550*/  IMAD R188, R188, 0x28, RZ ;  /* 0x00000028bcbc7824 */ /* 0x000fe400078e02ff */
[----:B------:R-:W-:Y:S02]  /*7560*/  IMAD R189, R189, 0x38, RZ ;  /* 0x00000038bdbd7824 */ /* 0x000fe400078e02ff */
[----:B------:R-:W4:Y:S01]  /*7570*/  LDL R2, [R1+0x30] ;  /* 0x0000300001027983 */ /* 0x000f220000100800 */
[----:B------:R-:W-:Y:S04]  /*7580*/  IMAD.MOV.U32 R0, RZ, RZ, c[0x0][0x22c] ;  /* 0x00008b00ff007624 */ /* 0x000fe800078e00ff */
[----:B------:R-:W1:Y:S01]  /*7590*/  LDSM.16.MT88.4 R172, [R204+0x800] ;  /* 0x00080000ccac783b */ /* 0x000e620000004200 */
[----:B------:R-:W-:Y:S04]  /*75a0*/  IMAD R0, R0, c[0x0][0x1c0], RZ ;  /* 0x0000700000007a24 */ /* 0x000fe800078e02ff */
[----:B------:R-:W1:Y:S01]  /*75b0*/  LDSM.16.M88.4 R176, [R208+0x1d000] ;  /* 0x01d00000d0b0783b */ /* 0x000e620000000200 */
[----:B------:R-:W-:Y:S01]  /*75c0*/  IMAD.U32 R0, R0, -0x40, RZ ;  /* 0xffffffc000007824 */ /* 0x000fe200078e00ff */
[-C--:B--2---:R-:W-:Y:S03]  /*75d0*/  HMMA.16816.F32 R4, R32, R16.reuse, RZ ;  /* 0x000000102004723c */ /* 0x084fe600000018ff */
[----:B------:R-:W2:Y:S01]  /*75e0*/  LDSM.16.MT88.4 R180, [R204+0x4800] ;  /* 0x00480000ccb4783b */ /* 0x000ea20000004200 */
[C---:B------:R-:W-:Y:S04]  /*75f0*/  LEA R227, P1, R0.reuse, R184, 0x2 ;  /* 0x000000b800e37211 */ /* 0x040fe800078210ff */
[----:B------:R-:W-:Y:S01]  /*7600*/  LEA.HI.X.SX32 R226, R0, R185, 0x2, P1 ;  /* 0x000000b900e27211 */ /* 0x000fe200008f16ff */
[C---:B---3--:R-:W-:Y:S03]  /*7610*/  HMMA.16816.F32 R8, R28.reuse, R16, RZ ;  /* 0x000000101c08723c */ /* 0x048fe600000018ff */
[----:B------:R-:W-:Y:S04]  /*7620*/  IMAD.MOV.U32 R0, RZ, RZ, c[0x0][0x22c] ;  /* 0x00008b00ff007624 */ /* 0x000fe800078e00ff */
[----:B------:R-:W-:Y:S01]  /*7630*/  IMAD R0, R0, c[0x0][0x1c0], RZ ;  /* 0x0000700000007a24 */ /* 0x000fe200078e02ff */
[-C--:B------:R-:W-:Y:S04]  /*7640*/  HMMA.16816.F32 R12, R28, R18.reuse, RZ ;  /* 0x000000121c0c723c */ /* 0x080fe800000018ff */
[----:B------:R-:W-:Y:S04]  /*7650*/  IMAD.SHL.U32 R0, R0, 0x10, RZ ;  /* 0x0000001000007824 */ /* 0x000fe800078e00ff */
        /* <DEDUP_REMOVED lines=76> */
[----:B------:R-:W3:Y:S06]  /*7b20*/  LDSM.16.MT88.4 R164, [R204+0x7800] ;  /* 0x00780000cca4783b */ /* 0x000eec0000004200 */
[----:B----4-:R-:W-:Y:S01]  /*7b30*/  @P2 IADD3 R168, P3, R3, UR11, RZ ;  /* 0x0000000b03a82c10 */ /* 0x010fe2000ff7e0ff */
[----:B------:R-:W-:Y:S01]  /*7b40*/  IMAD.MOV.U32 R3, RZ, RZ, R226 ;  /* 0x000000ffff037224 */ /* 0x000fe200078e00e2 */
[-C--:B-1----:R-:W-:Y:S01]  /*7b50*/  HMMA.16816.F32 R4, R172, R176.reuse, R4 ;  /* 0x000000b0ac04723c */ /* 0x082fe20000001804 */
[----:B------:R-:W-:Y:S04]  /*7b60*/  @UP4 UIADD3 UR11, UP1, UR11, -0x100, URZ ;  /* 0xffffff000b0b4890 */ /* 0x000fe8000ff3e03f */
[----:B------:R-:W-:Y:S01]  /*7b70*/  @P2 IADD3.X R169, R2, UR10, RZ, P3, !PT ;  /* 0x0000000a02a92c10 */ /* 0x000fe20009ffe4ff */
[----:B------:R-:W-:Y:S01]  /*7b80*/  IMAD.MOV.U32 R2, RZ, RZ, R227 ;  /* 0x000000ffff027224 */ /* 0x000fe200078e00e3 */
[----:B------:R-:W-:Y:S03]  /*7b90*/  @UP4 UIADD3.X UR10, UR10, -0x1, URZ, UP1, !UPT ;  /* 0xffffffff0a0a4890 */ /* 0x000fe60008ffe43f */
[----:B------:R1:W5:Y:S05]  /*7ba0*/  @P2 LDG.E R249, [R168.64] ;  /* 0x00000006a8f92981 */ /* 0x00036a000c1e1900 */
[----:B------:R1:W5:Y:S05]  /*7bb0*/  @P2 LDG.E R250, [R168.64+0x20] ;  /* 0x00002006a8fa2981 */ /* 0x00036a000c1e1900 */
[----:B------:R1:W5:Y:S01]  /*7bc0*/  @P2 LDG.E R247, [R168.64+0x80] ;  /* 0x00008006a8f72981 */ /* 0x000362000c1e1900 */
[C---:B--2---:R-:W-:Y:S04]  /*7bd0*/  HMMA.16816.F32 R8, R180.reuse, R176, R8 ;  /* 0x000000b0b408723c */ /* 0x044fe80000001808 */
[----:B------:R1:W5:Y:S01]  /*7be0*/  @P2 LDG.E R248, [R168.64+0xa0] ;  /* 0x0000a006a8f82981 */ /* 0x000362000c1e1900 */
[CC--:B------:R-:W-:Y:S04]  /*7bf0*/  LEA R170, P2, R187.reuse, R2.reuse, 0x2 ;  /* 0x00000002bbaa7211 */ /* 0x0c0fe800078410ff */
[----:B------:R2:W-:Y:S03]  /*7c00*/  RED.E.ADD.F32.FTZ.RN.STRONG.GPU [R2.64], R4 ;  /* 0x000000040200798e */ /* 0x0005e6000c10e786 */
[CC--:B------:R-:W-:Y:S01]  /*7c10*/  LEA R176, P1, R0.reuse, R2.reuse, 0x2 ;  /* 0x0000000200b07211 */ /* 0x0c0fe200078210ff */
[-C--:B------:R-:W-:Y:S03]  /*7c20*/  HMMA.16816.F32 R12, R180, R178.reuse, R12 ;  /* 0x000000b2b40c723c */ /* 0x080fe6000000180c */
[-C--:B------:R-:W-:Y:S02]  /*7c30*/  LEA.HI.X.SX32 R177, R0, R3.reuse, 0x2, P1 ;  /* 0x0000000300b17211 */ /* 0x080fe400008f16ff */
[-C--:B------:R-:W-:Y:S01]  /*7c40*/  LEA.HI.X.SX32 R171, R187, R3.reuse, 0x2, P2 ;  /* 0x00000003bbab7211 */ /* 0x080fe200010f16ff */
[----:B------:R-:W-:Y:S02]  /*7c50*/  IMAD.MOV.U32 R187, RZ, RZ, c[0x0][0x22c] ;  /* 0x00008b00ffbb7624 */ /* 0x000fe400078e00ff */
[C---:B------:R-:W-:Y:S01]  /*7c60*/  HMMA.16816.F32 R16, R172.reuse, R178, R16 ;  /* 0x000000b2ac10723c */ /* 0x040fe20000001810 */
[----:B------:R-:W4:Y:S03]  /*7c70*/  LDL R179, [R1+0x4] ;  /* 0x0000040001b37983 */ /* 0x000f260000100800 */
[----:B------:R-:W-:Y:S02]  /*7c80*/  IMAD R187, R187, c[0x0][0x1c0], RZ ;  /* 0x00007000bbbb7a24 */ /* 0x000fe400078e02ff */
[----:B------:R-:W4:Y:S02]  /*7c90*/  LDL R178, [R1+0xc] ;  /* 0x00000c0001b27983 */ /* 0x000f240000100800 */
[-C--:B---3--:R-:W-:Y:S04]  /*7ca0*/  HMMA.16816.F32 R20, R172, R164.reuse, R20 ;  /* 0x000000a4ac14723c */ /* 0x088fe80000001814 */
[CC--:B-1----:R-:W-:Y:S01]  /*7cb0*/  LEA R168, P1, R190.reuse, R2.reuse, 0x2 ;  /* 0x00000002bea87211 */ /* 0x0c2fe200078210ff */
[----:B------:R-:W-:Y:S03]  /*7cc0*/  IMAD R187, R187, 0x30, RZ ;  /* 0x00000030bbbb7824 */ /* 0x000fe600078e02ff */
[C---:B------:R-:W-:Y:S04]  /*7cd0*/  HMMA.16816.F32 R24, R180.reuse, R164, R24 ;  /* 0x000000a4b418723c */ /* 0x040fe80000001818 */
[-C--:B------:R-:W-:Y:S02]  /*7ce0*/  LEA.HI.X.SX32 R169, R190, R3.reuse, 0x2, P1 ;  /* 0x00000003bea97211 */ /* 0x080fe400008f16ff */
[-C--:B--2---:R-:W-:Y:S02]  /*7cf0*/  LEA R4, P2, R187, R2.reuse, 0x2 ;  /* 0x00000002bb047211 */ /* 0x084fe400078410ff */
        /* <DEDUP_REMOVED lines=19> */
[-C--:B---3--:R-:W-:Y:S01]  /*7e30*/  LEA.HI.X.SX32 R7, R189, R3.reuse, 0x2, P1 ;  /* 0x00000003bd077211 */ /* 0x088fe200008f16ff */
[----:B------:R-:W-:Y:S01]  /*7e40*/  IMAD.SHL.U32 R187, R187, 0x10, RZ ;  /* 0x00000010bbbb7824 */ /* 0x000fe200078e00ff */
[----:B------:R-:W-:Y:S01]  /*7e50*/  IADD3 R189, R188, 0x20, RZ ;  /* 0x00000020bcbd7810 */ /* 0x000fe20007ffe0ff */
[----:B------:R-:W2:Y:S03]  /*7e60*/  LDL R168, [R1] ;  /* 0x0000000001a87983 */ /* 0x000ea60000100800 */
[----:B------:R-:W-:Y:S01]  /*7e70*/  IADD3 R187, R187, 0x20, RZ ;  /* 0x00000020bbbb7810 */ /* 0x000fe20007ffe0ff */
[----:B------:R-:W-:Y:S01]  /*7e80*/  IMAD.IADD R189, R229, 0x1, R189 ;  /* 0x00000001e5bd7824 */ /* 0x000fe200078e02bd */
[----:B------:R-:W3:Y:S01]  /*7e90*/  LDL R167, [R1+0x8] ;  /* 0x0000080001a77983 */ /* 0x000ee20000100800 */
[----:B------:R-:W-:Y:S04]  /*7ea0*/  IADD3 R166, R0, 0x60, RZ ;  /* 0x0000006000a67810 */ /* 0x000fe80007ffe0ff */
        /* <DEDUP_REMOVED lines=15> */
[-C--:B------:R-:W-:Y:S02]  /*7fa0*/  LEA.HI.X.SX32 R7, R189, R3.reuse, 0x2, P2 ;  /* 0x00000003bd077211 */ /* 0x080fe400010f16ff */
[-C--:B------:R-:W-:Y:S01]  /*7fb0*/  LEA.HI.X.SX32 R11, R188, R3.reuse, 0x2, P1 ;  /* 0x00000003bc0b7211 */ /* 0x080fe200008f16ff */
[----:B------:R-:W-:Y:S01]  /*7fc0*/  IMAD.MOV.U32 R188, RZ, RZ, c[0x0][0x22c] ;  /* 0x00008b00ffbc7624 */ /* 0x000fe200078e00ff */
[CC--:B------:R-:W-:Y:S01]  /*7fd0*/  LEA R8, P3, R187.reuse, R2.reuse, 0x2 ;  /* 0x00000002bb087211 */ /* 0x0c0fe200078610ff */
[----:B------:R4:W-:Y:S01]  /*7fe0*/  RED.E.ADD.F32.FTZ.RN.STRONG.GPU [R6.64], R19 ;  /* 0x000000130600798e */ /* 0x0009e2000c10e786 */
[----:B-1----:R-:W-:Y:S01]  /*7ff0*/  IADD3 R17, R0, 0x60, RZ ;  /* 0x0000006000117810 */ /* 0x002fe20007ffe0ff */
[----:B------:R-:W-:Y:S01]  /*8000*/  IMAD R188, R188, c[0x0][0x1c0], RZ ;  /* 0x00007000bcbc7a24 */ /* 0x000fe200078e02ff */
[-C--:B------:R-:W-:Y:S01]  /*8010*/  LEA.HI.X.SX32 R9, R187, R3.reuse, 0x2, P3 ;  /* 0x00000003bb097211 */ /* 0x080fe200018f16ff */
[----:B------:R-:W-:Y:S01]  /*8020*/  IMAD.MOV.U32 R187, RZ, RZ, c[0x0][0x22c] ;  /* 0x00008b00ffbb7624 */ /* 0x000fe200078e00ff */
[----:B------:R1:W-:Y:S01]  /*8030*/  RED.E.ADD.F32.FTZ.RN.STRONG.GPU [R10.64], R12 ;  /* 0x0000000c0a00798e */ /* 0x0003e2000c10e786 */
[----:B------:R-:W-:Y:S01]  /*8040*/  IMAD.SHL.U32 R188, R188, 0x10, RZ ;  /* 0x00000010bcbc7824 */ /* 0x000fe200078e00ff */
[----:B------:R-:W-:Y:S01]  /*8050*/  IADD3 R16, R0, 0x60, RZ ;  /* 0x0000006000107810 */ /* 0x000fe20007ffe0ff */
[----:B------:R-:W-:Y:S02]  /*8060*/  IMAD R187, R187, c[0x0][0x1c0], RZ ;  /* 0x00007000bbbb7a24 */ /* 0x000fe400078e02ff */
[----:B------:R1:W-:Y:S01]  /*8070*/  RED.E.ADD.F32.FTZ.RN.STRONG.GPU [R8.64], R13 ;  /* 0x0000000d0800798e */ /* 0x0003e2000c10e786 */
[----:B------:R-:W-:Y:S01]  /*8080*/  IADD3 R169, R188, 0x40, RZ ;  /* 0x00000040bca97810 */ /* 0x000fe20007ffe0ff */
[----:B------:R-:W-:Y:S02]  /*8090*/  IMAD.SHL.U32 R187, R187, 0x10, RZ ;  /* 0x00000010bbbb7824 */ /* 0x000fe400078e00ff */
[C---:B------:R-:W-:Y:S02]  /*80a0*/  IMAD.IADD R17, R229.reuse, 0x1, R17 ;  /* 0x00000001e5117824 */ /* 0x040fe400078e0211 */
[----:B------:R-:W-:Y:S01]  /*80b0*/  IMAD.IADD R16, R229, 0x1, R16 ;  /* 0x00000001e5107824 */ /* 0x000fe200078e0210 */
[----:B------:R-:W-:Y:S01]  /*80c0*/  IADD3 R171, R187, 0x40, RZ ;  /* 0x00000040bbab7810 */ /* 0x000fe20007ffe0ff */
[----:B------:R-:W-:Y:S01]  /*80d0*/  IMAD.IADD R0, R229, 0x1, R251 ;  /* 0x00000001e5007824 */ /* 0x000fe200078e02fb */
[----:B------:R-:W-:Y:S01]  /*80e0*/  IADD3 R170, R187, 0x40, RZ ;  /* 0x00000040bbaa7810 */ /* 0x000fe20007ffe0ff */
[C---:B------:R-:W-:Y:S02]  /*80f0*/  IMAD.IADD R16, R229.reuse, 0x1, R16 ;  /* 0x00000001e5107824 */ /* 0x040fe400078e0210 */
[C---:B------:R-:W-:Y:S02]  /*8100*/  IMAD.IADD R171, R229.reuse, 0x1, R171 ;  /* 0x00000001e5ab7824 */ /* 0x040fe400078e02ab */
[C---:B------:R-:W-:Y:S04]  /*8110*/  IMAD.IADD R170, R229.reuse, 0x1, R170 ;  /* 0x00000001e5aa7824 */ /* 0x040fe800078e02aa */
[----:B------:R-:W-:Y:S01]  /*8120*/  IMAD.IADD R170, R229, 0x1, R170 ;  /* 0x00000001e5aa7824 */ /* 0x000fe200078e02aa */
[CC--:B----4-:R-:W-:Y:S04]  /*8130*/  LEA R4, P2, R179.reuse, R2.reuse, 0x2 ;  /* 0x00000002b3047211 */ /* 0x0d0fe800078410ff */
        /* <DEDUP_REMOVED lines=15> */
[-C--:B----4-:R-:W-:Y:S01]  /*8230*/  LEA.HI.X.SX32 R15, R166, R3.reuse, 0x2, P6 ;  /* 0x00000003a60f7211 */ /* 0x090fe200030f16ff */
        /* <DEDUP_REMOVED lines=13> */
[-C--:B----4-:R-:W-:Y:S02]  /*8310*/  LEA R10, P4, R16, R2.reuse, 0x2 ;  /* 0x00000002100a7211 */ /* 0x090fe400078810ff */
[-C--:B------:R-:W-:Y:S02]  /*8320*/  LEA.HI.X.SX32 R7, R168, R3.reuse, 0x2, P2 ;  /* 0x00000003a8077211 */ /* 0x080fe400010f16ff */
[CC--:B---3--:R-:W-:Y:S01]  /*8330*/  LEA R4, P1, R167.reuse, R2.reuse, 0x2 ;  /* 0x00000002a7047211 */ /* 0x0c8fe200078210ff */
        /* <DEDUP_REMOVED lines=334> */
.L_x_506:
        /* <DEDUP_REMOVED lines=18> */
.L_x_507:
        /* <DEDUP_REMOVED lines=57> */
.L_x_509:
[----:B---34-:R-:W-:Y:S05]  /*9cd0*/  BSYNC B0 ;  /* 0x0000000000007941 */ /* 0x018fea0003800000 */
.L_x_508:
        /* <DEDUP_REMOVED lines=18> */
.L_x_511:
[----:B------:R-:W-:Y:S05]  /*9e00*/  BSYNC B0 ;  /* 0x0000000000007941 */ /* 0x000fea0003800000 */
.L_x_510:
        /* <DEDUP_REMOVED lines=18> */
.L_x_513:
[----:B------:R-:W-:Y:S05]  /*9f30*/  BSYNC B0 ;  /* 0x0000000000007941 */ /* 0x000fea0003800000 */
.L_x_512:
        /* <DEDUP_REMOVED lines=18> */
.L_x_515:
[----:B------:R-:W-:Y:S05]  /*a060*/  BSYNC B0 ;  /* 0x0000000000007941 */ /* 0x000fea0003800000 */
.L_x_514:
        /* <DEDUP_REMOVED lines=27> */
.L_x_517:
[----:B------:R-:W-:Y:S05]  /*a220*/  BSYNC B0 ;  /* 0x0000000000007941 */ /* 0x000fea0003800000 */
.L_x_516:
        /* <DEDUP_REMOVED lines=16> */
.L_x_519:
[----:B------:R-:W-:Y:S05]  /*a330*/  BSYNC B0 ;  /* 0x0000000000007941 */ /* 0x000fea0003800000 */
.L_x_518:
        /* <DEDUP_REMOVED lines=16> */
.L_x_521:
[----:B------:R-:W-:Y:S05]  /*a440*/  BSYNC B0 ;  /* 0x0000000000007941 */ /* 0x000fea0003800000 */
.L_x_520:
        /* <DEDUP_REMOVED lines=16> */
.L_x_476:
        /* <DEDUP_REMOVED lines=20> */
.L_x_523:
        /* <DEDUP_REMOVED lines=18> */
.L_x_524:
        /* <DEDUP_REMOVED lines=37> */
.L_x_526:
[----:B------:R-:W-:Y:S05]  /*aa00*/  BSYNC B0 ;  /* 0x0000000000007941 */ /* 0x000fea0003800000 */
.L_x_525:
        /* <DEDUP_REMOVED lines=18> */
.L_x_528:
[----:B------:R-:W-:Y:S05]  /*ab30*/  BSYNC B0 ;  /* 0x0000000000007941 */ /* 0x000fea0003800000 */
.L_x_527:
        /* <DEDUP_REMOVED lines=18> */
.L_x_530:
[----:B------:R-:W-:Y:S05]  /*ac60*/  BSYNC B0 ;  /* 0x0000000000007941 */ /* 0x000fea0003800000 */
.L_x_529:
        /* <DEDUP_REMOVED lines=18> */
.L_x_532:
[----:B------:R-:W-:Y:S05]  /*ad90*/  BSYNC B0 ;  /* 0x0000000000007941 */ /* 0x000fea0003800000 */
.L_x_531:
        /* <DEDUP_REMOVED lines=27> */
.L_x_534:
[----:B------:R-:W-:Y:S05]  /*af50*/  BSYNC B0 ;  /* 0x0000000000007941 */ /* 0x000fea0003800000 */
.L_x_533:
        /* <DEDUP_REMOVED lines=16> */
.L_x_536:
[----:B------:R-:W-:Y:S05]  /*b060*/  BSYNC B0 ;  /* 0x0000000000007941 */ /* 0x000fea0003800000 */
.L_x_535:
        /* <DEDUP_REMOVED lines=16> */
.L_x_538:
[----:B------:R-:W-:Y:S05]  /*b170*/  BSYNC B0 ;  /* 0x0000000000007941 */ /* 0x000fea0003800000 */
.L_x_537:
        /* <DEDUP_REMOVED lines=14> */
.L_x_522:
[----:B------:R-:W-:Y:S05]  /*b260*/  BSYNC B1 ;  /* 0x0000000000017941 */ /* 0x000fea0003800000 */
.L_x_471:
        /* <DEDUP_REMOVED lines=11> */
.L_x_539:
[----:B------:R-:W-:Y:S05]  /*b320*/  EXIT ;  /* 0x000000000000794d */ /* 0x000fea0003800000 */
.L_x_541:
        /* <DEDUP_REMOVED lines=13> */
.L_x_2057:


//--------------------- .text._ZN5flash44flash_bwd_dq_dk_dv_loop_seqk_parallel_kernelI23Flash_bwd_kernel_traitsILi128ELi64ELi128ELi8ELi2ELi4ELi2ELb0ELb0EN7cutlass6half_tE19Flash_kernel_traitsILi128ELi64ELi128ELi8ES3_EELb0ELb0ELb1ELb0ELb0ELb1ELb0EEEvNS_16Flash_bwd_paramsE --------------------------
	.section	.text._ZN5flash44flash_bwd_dq_dk_dv_loop_seqk_parallel_kernelI23Flash_bwd_kernel_traitsILi128ELi64ELi128ELi8ELi2ELi4ELi2ELb0ELb0EN7cutlass6half_tE19Flash_kernel_traitsILi128ELi64ELi128ELi8ES3_EELb0ELb0ELb1ELb0ELb0ELb1ELb0EEEvNS_16Flash_bwd_paramsE,"ax",@progbits
	.sectioninfo	@"SHI_REGISTERS=255"
	.align	128
        .global         _ZN5flash44flash_bwd_dq_dk_dv_loop_seqk_parallel_kernelI23Flash_bwd_kernel_traitsILi128ELi64ELi128ELi8ELi2ELi4ELi2ELb0ELb0EN7cutlass6half_tE19Flash_kernel_traitsILi128ELi64ELi128ELi8ES3_EELb0ELb0ELb1ELb0ELb0ELb1ELb0EEEvNS_16Flash_bwd_paramsE
        .type           _ZN5flash44flash_bwd_dq_dk_dv_loop_seqk_parallel_kernelI23Flash_bwd_kernel_traitsILi128ELi64ELi128ELi8ELi2ELi4ELi2ELb0ELb0EN7cutlass6half_tE19Flash_kernel_traitsILi128ELi64ELi128ELi8ES3_EELb0ELb0ELb1ELb0ELb0ELb1ELb0EEEvNS_16Flash_bwd_paramsE,@function
        .size           _ZN5flash44flash_bwd_dq_dk_dv_loop_seqk_parallel_kernelI23Flash_bwd_kernel_traitsILi128ELi64ELi128ELi8ELi2ELi4ELi2ELb0ELb0EN7cutlass6half_tE19Flash_kernel_traitsILi128ELi64ELi128ELi8ES3_EELb0ELb0ELb1ELb0ELb0ELb1ELb0EEEvNS_16Flash_bwd_paramsE,(.L_x_2058 - _ZN5flash44flash_bwd_dq_dk_dv_loop_seqk_parallel_kernelI23Flash_bwd_kernel_traitsILi128ELi64ELi128ELi8ELi2ELi4ELi2ELb0ELb0EN7cutlass6half_tE19Flash_kernel_traitsILi128ELi64ELi128ELi8ES3_EELb0ELb0ELb1ELb0ELb0ELb1ELb0EEEvNS_16Flash_bwd_paramsE)
        .other          _ZN5flash44flash_bwd_dq_dk_dv_loop_seqk_parallel_kernelI23Flash_bwd_kernel_traitsILi128ELi64ELi128ELi8ELi2ELi4ELi2ELb0ELb0EN7cutlass6half_tE19Flash_kernel_traitsILi128ELi64ELi128ELi8ES3_EELb0ELb0ELb1ELb0ELb0ELb1ELb0EEEvNS_16Flash_bwd_paramsE,@"STO_CUDA_ENTRY STV_DEFAULT"
_ZN5flash44flash_bwd_dq_dk_dv_loop_seqk_parallel_kernelI23Flash_bwd_kernel_traitsILi128ELi64ELi128ELi8ELi2ELi4ELi2ELb0ELb0EN7cutlass6half_tE19Flash_kernel_traitsILi128ELi64ELi128ELi8ES3_EELb0ELb0ELb1ELb0ELb0ELb1ELb0EEEvNS_16Flash_bwd_paramsE:
.text._ZN5flash44flash_bwd_dq_dk_dv_loop_seqk_parallel_kernelI23Flash_bwd_kernel_traitsILi128ELi64ELi128ELi8ELi2ELi4ELi2ELb0ELb0EN7cutlass6half_tE19Flash_kernel_traitsILi128ELi64ELi128ELi8ES3_EELb0ELb0ELb1ELb0ELb0ELb1ELb0EEEvNS_16Flash_bwd_paramsE:
        /* <DEDUP_REMOVED lines=19> */
[----:B------:R-:W-:-:S02]  /*0130*/  UMOV UR8, 0x80 ;  /* 0x0000008000087882 */ /* 0x000fc40000000000 */
[----:B------:R-:W-:Y:S02]  /*0140*/  ULDC UR6, c[0x0][0x210] ;  /* 0x0000840000067ab9 */ /* 0x000fe40000000800 */
[----:B------:R-:W-:Y:S02]  /*0150*/  ULDC UR59, c[0x0][0x234] ;  /* 0x00008d00003b7ab9 */ /* 0x000fe40000000800 */
[----:B------:R-:W-:Y:S02]  /*0160*/  UIMAD UR59, UR8, UR6, UR59 ;  /* 0x00000006083b72a4 */ /* 0x000fe4000f8e023b */
        /* <DEDUP_REMOVED lines=11> */
[----:B---3--:R-:W-:Y:S01]  /*0220*/  USHF.R.S32.HI UR8, URZ, 0x1f, UR40 ;  /* 0x0000001f3f087899 */ /* 0x008fe20008011428 */
[----:B------:R-:W-:Y:S01]  /*0230*/  SHF.R.S32.HI R0, RZ, 0x1f, R4 ;  /* 0x0000001fff007819 */ /* 0x000fe20000011404 */
[----:B------:R-:W-:Y:S01]  /*0240*/  UIMAD UR51, UR40, UR50, URZ ;  /* 0x00000032283372a4 */ /* 0x000fe2000f8e023f */
[-C--:B------:R-:W-:Y:S01]  /*0250*/  LEA.HI R2, R4, R5.reuse, RZ, 0x1 ;  /* 0x0000000504027211 */ /* 0x080fe200078f08ff */
[----:B------:R-:W-:Y:S01]  /*0260*/  UIMAD UR50, UR50, UR12, URZ ;  /* 0x0000000c323272a4 */ /* 0x000fe2000f8e023f */
[----:B------:R-:W-:Y:S01]  /*0270*/  LEA.HI R0, R0, R5, RZ, 0x2 ;  /* 0x0000000500007211 */ /* 0x000fe200078f10ff */
[----:B------:R-:W-:Y:S01]  /*0280*/  ULDC UR13, c[0x0][0x1c0] ;  /* 0x00007000000d7ab9 */ /* 0x000fe20000000800 */
[----:B------:R-:W-:Y:S01]  /*0290*/  SHF.R.S32.HI R6, RZ, 0x4, R8 ;  /* 0x00000004ff067819 */ /* 0x000fe20000011408 */
[----:B------:R-:W-:Y:S01]  /*02a0*/  ULDC UR11, c[0x0][0x1c0] ;  /* 0x00007000000b7ab9 */ /* 0x000fe20000000800 */
[----:B------:R-:W-:Y:S01]  /*02b0*/  LOP3.LUT R0, R0, 0xfffffffc, RZ, 0xc0, !PT ;  /* 0xfffffffc00007812 */ /* 0x000fe200078ec0ff */
[----:B------:R-:W-:Y:S01]  /*02c0*/  UIMAD UR56, UR7, UR34, URZ ;  /* 0x00000022073872a4 */ /* 0x000fe2000f8e023f */
[----:B------:R-:W-:Y:S01]  /*02d0*/  LOP3.LUT R2, R2, 0xfffffffe, RZ, 0xc0, !PT ;  /* 0xfffffffe02027812 */ /* 0x000fe200078ec0ff */
[----:B------:R-:W-:Y:S01]  /*02e0*/  UIMAD UR6, UR34, UR11, UR40 ;  /* 0x0000000b220672a4 */ /* 0x000fe2000f8e0228 */
[----:B------:R-:W-:Y:S01]  /*02f0*/  LEA.HI R3, R8, R6, RZ, 0x1 ;  /* 0x0000000608037211 */ /* 0x000fe200078f08ff */
[C---:B------:R-:W-:Y:S01]  /*0300*/  IMAD.IADD R11, R5.reuse, 0x1, -R0 ;  /* 0x00000001050b7824 */ /* 0x040fe200078e0a00 */
[----:B------:R-:W-:Y:S01]  /*0310*/  LEA.HI R17, R14, R15, RZ, 0x2 ;  /* 0x0000000f0e117211 */ /* 0x000fe200078f10ff */
[----:B------:R-:W-:Y:S01]  /*0320*/  IMAD.IADD R13, R5, 0x1, -R2 ;  /* 0x00000001050d7824 */ /* 0x000fe200078e0a02 */
[----:B------:R-:W-:Y:S01]  /*0330*/  LOP3.LUT R0, R3, 0xfffffffe, RZ, 0xc0, !PT ;  /* 0xfffffffe03007812 */ /* 0x000fe200078ec0ff */
[----:B------:R-:W-:Y:S01]  /*0340*/  @!UP5 UIMAD UR7, UR34, UR13, UR40 ;  /* 0x0000000d2207d2a4 */ /* 0x000fe2000f8e0228 */
[--C-:B------:R-:W-:Y:S01]  /*0350*/  SHF.R.S32.HI R5, RZ, 0x2, R17.reuse ;  /* 0x00000002ff057819 */ /* 0x100fe20000011411 */
[----:B------:R-:W-:Y:S01]  /*0360*/  USHF.L.U32 UR45, UR50, 0x6, URZ ;  /* 0x00000006322d7899 */ /* 0x000fe2000800063f */
[----:B------:R-:W-:Y:S01]  /*0370*/  SHF.R.S32.HI R2, RZ, 0x1f, R17 ;  /* 0x0000001fff027819 */ /* 0x000fe20000011411 */
[----:B------:R-:W-:Y:S01]  /*0380*/  IMAD.IADD R9, R6, 0x1, -R0 ;  /* 0x0000000106097824 */ /* 0x000fe200078e0a00 */
[----:B------:R-:W-:Y:S01]  /*0390*/  LOP3.LUT R3, R4, 0xffffffe0, RZ, 0xc0, !PT ;  /* 0xffffffe004037812 */ /* 0x000fe200078ec0ff */
[----:B------:R-:W-:Y:S01]  /*03a0*/  ULDC UR53, c[0x0][0x214] ;  /* 0x0000850000357ab9 */ /* 0x000fe20000000800 */
[----:B------:R-:W-:Y:S01]  /*03b0*/  LEA.HI R0, R2, R5, RZ, 0x3 ;  /* 0x0000000502007211 */ /* 0x000fe200078f18ff */
[----:B------:R-:W-:Y:S01]  /*03c0*/  ULDC UR60, c[0x0][0x1c8] ;  /* 0x00007200003c7ab9 */ /* 0x000fe20000000800 */
[----:B------:R-:W-:Y:S01]  /*03d0*/  LEA.HI R6, R14, R15, RZ, 0x3 ;  /* 0x0000000f0e067211 */ /* 0x000fe200078f18ff */
[----:B------:R-:W-:Y:S01]  /*03e0*/  ULDC.U8 UR10, c[0x0][0x3d0] ;  /* 0x0000f400000a7ab9 */ /* 0x000fe20000000000 */
[----:B------:R-:W-:Y:S01]  /*03f0*/  LOP3.LUT R2, R0, 0xfffffff8, RZ, 0xc0, !PT ;  /* 0xfffffff800027812 */ /* 0x000fe200078ec0ff */
[----:B------:R-:W-:Y:S01]  /*0400*/  IMAD.IADD R0, R15, 0x1, -R3 ;  /* 0x000000010f007824 */ /* 0x000fe200078e0a03 */
[----:B------:R-:W-:-:S02]  /*0410*/  ULDC UR54, c[0x0][0x224] ;  /* 0x0000890000367ab9 */ /* 0x000fc40000000800 */
[----:B------:R-:W-:Y:S01]  /*0420*/  @UP5 UIMAD UR58, UR34, UR53, URZ ;  /* 0x00000035223a52a4 */ /* 0x000fe2000f8e023f */
[----:B------:R-:W-:Y:S01]  /*0430*/  IMAD.IADD R7, R5, 0x1, -R2 ;  /* 0x0000000105077824 */ /* 0x000fe200078e0a02 */
[----:B------:R-:W-:Y:S01]  /*0440*/  SHF.R.S32.HI R2, RZ, 0x1f, R0 ;  /* 0x0000001fff027819 */ /* 0x000fe20000011400 */
[----:B------:R-:W-:Y:S02]  /*0450*/  ULDC.64 UR4, c[0x0][0x118] ;  /* 0x0000460000047ab9 */ /* 0x000fe40000000a00 */
[----:B------:R-:W-:Y:S01]  /*0460*/  ULDC UR44, c[0x0][0x2e8] ;  /* 0x0000ba00002c7ab9 */ /* 0x000fe20000000800 */
[----:B------:R-:W-:Y:S01]  /*0470*/  LEA.HI R18, R2, R0, RZ, 0x2 ;  /* 0x0000000002127211 */ /* 0x000fe200078f10ff */
[----:B------:R-:W-:Y:S01]  /*0480*/  ULOP3.LUT UR60, UR40, UR60, URZ, 0x3c, !UPT ;  /* 0x0000003c283c7292 */ /* 0x000fe2000f8e3c3f */
[----:B------:R-:W-:Y:S01]  /*0490*/  SHF.R.S32.HI R0, RZ, 0x3, R6 ;  /* 0x00000003ff007819 */ /* 0x000fe20000011406 */
[----:B------:R-:W-:Y:S01]  /*04a0*/  USHF.R.S32.HI UR61, URZ, 0x1f, UR40 ;  /* 0x0000001f3f3d7899 */ /* 0x000fe20008011428 */
[----:B------:R-:W-:Y:S01]  /*04b0*/  LOP3.LUT R2, R6, 0xfffffff8, RZ, 0xc0, !PT ;  /* 0xfffffff806027812 */ /* 0x000fe200078ec0ff */
[----:B------:R-:W-:-:S02]  /*04c0*/  UISETP.NE.AND UP6, UPT, UR10, URZ, UPT ;  /* 0x0000003f0a00728c */ /* 0x000fc4000bfc5270 */
[----:B------:R-:W-:Y:S01]  /*04d0*/  IMAD.SHL.U32 R3, R0, 0x40, RZ ;  /* 0x0000004000037824 */ /* 0x000fe200078e00ff */
[----:B------:R-:W-:Y:S01]  /*04e0*/  UIMAD.WIDE.U32 UR46, UR38, UR48, URZ ;  /* 0x00000030262e72a5 */ /* 0x000fe2000f8e003f */
[----:B------:R-:W-:Y:S01]  /*04f0*/  IMAD.IADD R0, R15, 0x1, -R2 ;  /* 0x000000010f007824 */ /* 0x000fe200078e0a02 */
[----:B------:R-:W-:Y:S01]  /*0500*/  LOP3.LUT R2, R8, 0xfffffff0, RZ, 0xc0, !PT ;  /* 0xfffffff008027812 */ /* 0x000fe200078ec0ff */
[----:B------:R-:W-:Y:S01]  /*0510*/  UIMAD UR55, UR39, UR48, URZ ;  /* 0x00000030273772a4 */ /* 0x000fe2000f8e023f */
[----:B------:R-:W-:Y:S01]  /*0520*/  LOP3.LUT R3, R3, 0x1c0, RZ, 0xc0, !PT ;  /* 0x000001c003037812 */ /* 0x000fe200078ec0ff */
[C---:B------:R-:W-:Y:S01]  /*0530*/  IMAD.SHL.U32 R20, R0.reuse, 0x8, RZ ;  /* 0x0000000800147824 */ /* 0x040fe200078e00ff */
[C---:B------:R-:W-:Y:S01]  /*0540*/  LOP3.LUT P4, RZ, R0.reuse, 0x2, RZ, 0xc0, !PT ;  /* 0x0000000200ff7812 */ /* 0x040fe2000788c0ff */
[----:B------:R-:W-:Y:S01]  /*0550*/  IMAD.IADD R2, R15, 0x1, -R2 ;  /* 0x000000010f027824 */ /* 0x000fe200078e0a02 */
[----:B------:R-:W-:Y:S01]  /*0560*/  SHF.R.U32.HI R4, RZ, 0x3, R3 ;  /* 0x00000003ff047819 */ /* 0x000fe20000011603 */
[----:B------:R-:W-:Y:S01]  /*0570*/  USHF.R.S32.HI UR57, URZ, 0x1f, UR51 ;  /* 0x0000001f3f397899 */ /* 0x000fe20008011433 */
[----:B------:R-:W-:Y:S01]  /*0580*/  LOP3.LUT R3, R3, 0x38, R20, 0xf8, !PT ;  /* 0x0000003803037812 */ /* 0x000fe200078ef814 */
[----:B------:R-:W-:Y:S01]  /*0590*/  STL [R1+0x18], R20 ;  /* 0x0000181401007387 */ /* 0x000fe20000100800 */
[----:B------:R-:W-:Y:S01]  /*05a0*/  SHF.R.S32.HI R5, RZ, 0x1f, R2 ;  /* 0x0000001fff057819 */ /* 0x000fe20000011402 */
[----:B------:R-:W-:Y:S01]  /*05b0*/  UIMAD UR54, UR6, UR54, URZ ;  /* 0x00000036063672a4 */ /* 0x000fe2000f8e023f */
[----:B------:R-:W-:Y:S01]  /*05c0*/  LOP3.LUT R12, R3, R4, RZ, 0x3c, !PT ;  /* 0x00000004030c7212 */ /* 0x000fe200078e3cff */
[----:B------:R-:W-:Y:S01]  /*05d0*/  @!UP5 UIMAD UR53, UR7, UR53, URZ ;  /* 0x000000350735d2a4 */ /* 0x000fe2000f8e023f */
[----:B------:R-:W-:Y:S01]  /*05e0*/  LEA.HI R10, R5, R2, RZ, 0x3 ;  /* 0x00000002050a7211 */ /* 0x000fe200078f18ff */
[----:B------:R-:W-:Y:S01]  /*05f0*/  IMAD.SHL.U32 R5, R9, 0x200, RZ ;  /* 0x0000020009057824 */ /* 0x000fe200078e00ff */
[C---:B------:R-:W-:Y:S01]  /*0600*/  LOP3.LUT P3, RZ, R0.reuse, 0x4, RZ, 0xc0, !PT ;  /* 0x0000000400ff7812 */ /* 0x040fe2000786c0ff */
[----:B------:R-:W-:Y:S01]  /*0610*/  IMAD.SHL.U32 R0, R0, 0x40, RZ ;  /* 0x0000004000007824 */ /* 0x000fe200078e00ff */
[----:B------:R-:W-:Y:S01]  /*0620*/  LOP3.LUT R3, R10, 0xfffffff8, RZ, 0xc0, !PT ;  /* 0xfffffff80a037812 */ /* 0x000fe200078ec0ff */
[----:B------:R-:W-:Y:S01]  /*0630*/  USHF.R.S32.HI UR52, URZ, 0x1f, UR45 ;  /* 0x0000001f3f347899 */ /* 0x000fe2000801142d */
[----:B------:R-:W-:Y:S01]  /*0640*/  LEA.HI R4, R14, R15, RZ, 0x6 ;  /* 0x0000000f0e047211 */ /* 0x000fe200078f30ff */
[----:B------:R-:W-:Y:S01]  /*0650*/  UMOV UR43, 0xffffc000 ;  /* 0xffffc000002b7882 */ /* 0x000fe20000000000 */
[----:B------:R-:W-:Y:S01]  /*0660*/  LOP3.LUT R0, R0, 0x1c0, RZ, 0xc0, !PT ;  /* 0x000001c000007812 */ /* 0x000fe200078ec0ff */
[----:B------:R-:W-:Y:S01]  /*0670*/  IMAD.IADD R16, R2, 0x1, -R3 ;  /* 0x0000000102107824 */ /* 0x000fe200078e0a03 */
[----:B------:R-:W-:Y:S01]  /*0680*/  LOP3.LUT R3, R7, 0x1, RZ, 0xc0, !PT ;  /* 0x0000000107037812 */ /* 0x000fe200078ec0ff */
[----:B------:R-:W-:Y:S01]  /*0690*/  IMAD.SHL.U32 R2, R11, 0x10, RZ ;  /* 0x000000100b027824 */ /* 0x000fe200078e00ff */
        /* <DEDUP_REMOVED lines=18> */
[----:B------:R-:W-:Y:S01]  /*07c0*/  IMAD.U32 R6, RZ, RZ, UR14 ;  /* 0x0000000eff067e24 */ /* 0x000fe2000f8e00ff */
[----:B------:R-:W-:Y:S01]  /*07d0*/  LEA.HI R0, R14, R15, RZ, 0x7 ;  /* 0x0000000f0e007211 */ /* 0x000fe200078f38ff */
[C---:B------:R-:W-:Y:S01]  /*07e0*/  IMAD.IADD R2, R15.reuse, 0x1, -R2 ;  /* 0x000000010f027824 */ /* 0x040fe200078e0a02 */
[----:B------:R-:W-:Y:S01]  /*07f0*/  STL [R1], R7 ;  /* 0x0000000701007387 */ /* 0x000fe20000100800 */
[----:B------:R-:W-:Y:S01]  /*0800*/  IMAD.SHL.U32 R15, R15, 0x2, RZ ;  /* 0x000000020f0f7824 */ /* 0x000fe200078e00ff */
[----:B------:R-:W-:Y:S01]  /*0810*/  SHF.R.S32.HI R0, RZ, 0x7, R0 ;  /* 0x00000007ff007819 */ /* 0x000fe20000011400 */
[----:B------:R-:W-:Y:S01]  /*0820*/  IMAD.SHL.U32 R2, R2, 0x2, RZ ;  /* 0x0000000202027824 */ /* 0x000fe200078e00ff */
[----:B------:R-:W-:Y:S01]  /*0830*/  SEL R211, R211, 0x10, !P0 ;  /* 0x00000010d3d37807 */ /* 0x000fe20004000000 */
[----:B------:R-:W-:-:S02]  /*0840*/  IMAD.SHL.U32 R193, R193, 0x2, RZ ;  /* 0x00000002c1c17824 */ /* 0x000fc400078e00ff */
[--C-:B------:R-:W-:Y:S02]  /*0850*/  IMAD R8, R11, 0x400, R2.reuse ;  /* 0x000004000b087824 */ /* 0x100fe400078e0202 */
[C---:B------:R-:W-:Y:S02]  /*0860*/  IMAD R6, R0.reuse, 0x1000, R2 ;  /* 0x0000100000067824 */ /* 0x040fe400078e0202 */
[----:B------:R-:W-:Y:S01]  /*0870*/  IMAD.SHL.U32 R3, R0, 0x8, RZ ;  /* 0x0000000800037824 */ /* 0x000fe200078e00ff */
[----:B------:R-:W-:Y:S01]  /*0880*/  LOP3.LUT R0, R5, 0x1c0, RZ, 0xc0, !PT ;  /* 0x000001c005007812 */ /* 0x000fe200078ec0ff */
[----:B------:R-:W-:Y:S02]  /*0890*/  IMAD.SHL.U32 R2, R4, 0x20, RZ ;  /* 0x0000002004027824 */ /* 0x000fe400078e00ff */
[----:B------:R-:W-:Y:S01]  /*08a0*/  IMAD R6, R13, 0x400, R6 ;  /* 0x000004000d067824 */ /* 0x000fe200078e0206 */
[----:B------:R-:W-:Y:S01]  /*08b0*/  LOP3.LUT R3, R3, 0x8, RZ, 0xc0, !PT ;  /* 0x0000000803037812 */ /* 0x000fe200078ec0ff */
[----:B------:R-:W-:Y:S01]  /*08c0*/  IMAD.SHL.U32 R190, R190, 0x2, RZ ;  /* 0x00000002bebe7824 */ /* 0x000fe200078e00ff */
[----:B------:R-:W-:-:S02]  /*08d0*/  LOP3.LUT R4, R2, 0x6, R15, 0xf8, !PT ;  /* 0x0000000602047812 */ /* 0x000fc400078ef80f */
[----:B------:R-:W-:Y:S02]  /*08e0*/  LOP3.LUT R5, R0, 0x20, R2, 0xf8, !PT ;  /* 0x0000002000057812 */ /* 0x000fe400078ef802 */
[----:B------:R-:W-:Y:S01]  /*08f0*/  SHF.R.U32.HI R2, RZ, 0x3, R0 ;  /* 0x00000003ff027819 */ /* 0x000fe20000011600 */
[----:B------:R1:W-:Y:S03]  /*0900*/  STL [R1+0xc], R4 ;  /* 0x00000c0401007387 */ /* 0x0003e60000100800 */
[----:B------:R-:W-:Y:S02]  /*0910*/  LOP3.LUT R5, R5, R2, RZ, 0x3c, !PT ;  /* 0x0000000205057212 */ /* 0x000fe400078e3cff */
[----:B------:R-:W-:Y:S01]  /*0920*/  LOP3.LUT R0, R2, R0, R3, 0x1e, !PT ;  /* 0x0000000002007212 */ /* 0x000fe200078e1e03 */
[----:B------:R-:W-:Y:S01]  /*0930*/  IMAD.U32 R2, RZ, RZ, UR8 ;  /* 0x00000008ff027e24 */ /* 0x000fe2000f8e00ff */
[----:B------:R-:W-:Y:S01]  /*0940*/  SHF.R.S32.HI R2, RZ, 0x2, R18 ;  /* 0x00000002ff027819 */ /* 0x000fe20000011412 */
[----:B------:R-:W-:-:S02]  /*0950*/  IMAD.IADD R209, R5, 0x1, R6 ;  /* 0x0000000105d17824 */ /* 0x000fc400078e0206 */
[----:B------:R-:W-:Y:S02]  /*0960*/  IMAD.SHL.U32 R5, R16, 0x40, RZ ;  /* 0x0000004010057824 */ /* 0x000fe400078e00ff */
[----:B------:R-:W-:Y:S02]  /*0970*/  IMAD.IADD R8, R8, 0x1, R0 ;  /* 0x0000000108087824 */ /* 0x000fe400078e0200 */
[----:B------:R-:W-:Y:S01]  /*0980*/  IMAD.U32 R0, RZ, RZ, UR9 ;  /* 0x00000009ff007e24 */ /* 0x000fe2000f8e00ff */
[----:B------:R-:W-:Y:S01]  /*0990*/  LOP3.LUT R5, R5, 0x1c0, RZ, 0xc0, !PT ;  /* 0x000001c005057812 */ /* 0x000fe200078ec0ff */
[----:B------:R-:W-:Y:S02]  /*09a0*/  IMAD.SHL.U32 R0, R10, 0x40, RZ ;  /* 0x000000400a007824 */ /* 0x000fe400078e00ff */
[----:B------:R-:W-:Y:S01]  /*09b0*/  IMAD R252, R13, 0x10, R2 ;  /* 0x000000100dfc7824 */ /* 0x000fe200078e0202 */
[----:B------:R-:W-:Y:S01]  /*09c0*/  SHF.R.U32.HI R6, RZ, 0x3, R5 ;  /* 0x00000003ff067819 */ /* 0x000fe20000011605 */
[----:B------:R-:W-:Y:S01]  /*09d0*/  IMAD.SHL.U32 R209, R209, 0x2, RZ ;  /* 0x00000002d1d17824 */ /* 0x000fe200078e00ff */
[----:B------:R-:W-:-:S02]  /*09e0*/  LOP3.LUT R0, R0, 0xfffffe00, RZ, 0xc0, !PT ;  /* 0xfffffe0000007812 */ /* 0x000fc400078ec0ff */
[----:B------:R-:W-:Y:S01]  /*09f0*/  LOP3.LUT R189, R6, R189, R5, 0x1e, !PT ;  /* 0x000000bd06bd7212 */ /* 0x000fe200078e1e05 */
[----:B------:R-:W-:Y:S02]  /*0a00*/  IMAD.IADD R212, R209, 0x1, R211 ;  /* 0x00000001d1d47824 */ /* 0x000fe400078e02d3 */
[----:B-1----:R-:W-:Y:S01]  /*0a10*/  IMAD.SHL.U32 R4, R9, 0x10, RZ ;  /* 0x0000001009047824 */ /* 0x002fe200078e00ff */
[----:B------:R-:W-:-:S04]  /*0a20*/  LOP3.LUT R189, R189, R0, RZ, 0xfc, !PT ;  /* 0x00000000bdbd7212 */ /* 0x000fc800078efcff */
[----:B------:R-:W-:Y:S01]  /*0a30*/  LOP3.LUT R7, R3, 0x10, R4, 0xf8, !PT ;  /* 0x0000001003077812 */ /* 0x000fe200078ef804 */
[----:B------:R-:W-:Y:S01]  /*0a40*/  IMAD.SHL.U32 R3, R9, 0x8, RZ ;  /* 0x0000000809037824 */ /* 0x000fe200078e00ff */
[----:B------:R-:W-:Y:S01]  /*0a50*/  LEA R189, R189, 0xc000, 0x1 ;  /* 0x0000c000bdbd7811 */ /* 0x000fe200078e08ff */
[----:B------:R-:W-:Y:S01]  /*0a60*/  IMAD R4, R13, 0x400, R0 ;  /* 0x000004000d047824 */ /* 0x000fe200078e0200 */
[----:B------:R-:W-:Y:S02]  /*0a70*/  LOP3.LUT R2, R6, R7, R5, 0x1e, !PT ;  /* 0x0000000706027212 */ /* 0x000fe400078e1e05 */
[----:B------:R-:W-:Y:S02]  /*0a80*/  LOP3.LUT R3, R5, 0x8, R3, 0xf8, !PT ;  /* 0x0000000805037812 */ /* 0x000fe400078ef803 */
[----:B------:R-:W-:Y:S01]  /*0a90*/  LOP3.LUT R199, R2, R0, RZ, 0xfc, !PT ;  /* 0x0000000002c77212 */ /* 0x000fe200078efcff */
[----:B------:R-:W-:Y:S01]  /*0aa0*/  IMAD.MOV.U32 R2, RZ, RZ, 0x40 ;  /* 0x00000040ff027424 */ /* 0x000fe200078e00ff */
[----:B------:R-:W-:-:S02]  /*0ab0*/  LOP3.LUT R3, R3, R6, RZ, 0x3c, !PT ;  /* 0x0000000603037212 */ /* 0x000fc400078e3cff */
[----:B------:R-:W-:Y:S02]  /*0ac0*/  IADD3 R0, R252, -0x40, RZ ;  /* 0xffffffc0fc007810 */ /* 0x000fe40007ffe0ff */
[----:B------:R-:W-:Y:S01]  /*0ad0*/  SEL R195, R2, 0xffffffc0, !P3 ;  /* 0xffffffc002c37807 */ /* 0x000fe20005800000 */
[----:B------:R-:W-:Y:S01]  /*0ae0*/  IMAD.IADD R200, R4, 0x1, R3 ;  /* 0x0000000104c87824 */ /* 0x000fe200078e0203 */
[----:B------:R-:W-:Y:S01]  /*0af0*/  SHF.R.S32.HI R3, RZ, 0x1f, R0 ;  /* 0x0000001fff037819 */ /* 0x000fe20000011400 */
[----:B------:R-:W-:Y:S01]  /*0b00*/  IMAD.MOV.U32 R4, RZ, RZ, 0x20 ;  /* 0x00000020ff047424 */ /* 0x000fe200078e00ff */
[----:B------:R-:W-:Y:S01]  /*0b10*/  LEA R6, R8, 0xc000, 0x1 ;  /* 0x0000c00008067811 */ /* 0x000fe200078e08ff */
[----:B------:R-:W-:Y:S01]  /*0b20*/  IMAD.IADD R196, R193, 0x1, R195 ;  /* 0x00000001c1c47824 */ /* 0x000fe200078e02c3 */
[----:B------:R-:W-:Y:S02]  /*0b30*/  SEL R2, R2, 0xffffffc0, !P2 ;  /* 0xffffffc002027807 */ /* 0x000fe40005000000 */
[C---:B------:R-:W-:Y:S01]  /*0b40*/  SEL R194, R4.reuse, 0xffffffe0, !P4 ;  /* 0xffffffe004c27807 */ /* 0x040fe20006000000 */
[----:B------:R-:W-:Y:S01]  /*0b50*/  STL [R1+0x4], R6 ;  /* 0x0000040601007387 */ /* 0x000fe20000100800 */
[----:B------:R-:W-:-:S02]  /*0b60*/  SEL R4, R4, 0xffffffe0, !P1 ;  /* 0xffffffe004047807 */ /* 0x000fc40004800000 */
[C---:B------:R-:W-:Y:S01]  /*0b70*/  SHF.L.U64.HI R3, R0.reuse, 0x2, R3 ;  /* 0x0000000200037819 */ /* 0x040fe20000010203 */
[----:B------:R-:W-:Y:S01]  /*0b80*/  IMAD.SHL.U32 R0, R0, 0x4, RZ ;  /* 0x0000000400007824 */ /* 0x000fe200078e00ff */
[----:B------:R-:W-:Y:S01]  /*0b90*/  IADD3 R3, R6, 0x420, RZ ;  /* 0x0000042006037810 */ /* 0x000fe20007ffe0ff */
[----:B------:R-:W-:Y:S01]  /*0ba0*/  IMAD.IADD R5, R4, 0x1, R6 ;  /* 0x0000000104057824 */ /* 0x000fe200078e0206 */
[C---:B------:R-:W-:Y:S01]  /*0bb0*/  @P1 IADD3 R3, R6.reuse, 0x3e0, RZ ;  /* 0x000003e006031810 */ /* 0x040fe20007ffe0ff */
[----:B------:R-:W-:Y:S02]  /*0bc0*/  IMAD.IADD R0, R6, 0x1, R2 ;  /* 0x0000000106007824 */ /* 0x000fe400078e0202 */
[----:B------:R-:W-:Y:S01]  /*0bd0*/  IMAD.IADD R210, R209, 0x1, R4 ;  /* 0x00000001d1d27824 */ /* 0x000fe200078e0204 */
[----:B------:R-:W-:Y:S01]  /*0be0*/  STL [R1+0x10], R5 ;  /* 0x0000100501007387 */ /* 0x000fe20000100800 */
[----:B------:R-:W-:Y:S02]  /*0bf0*/  IMAD.IADD R4, R5, 0x1, R2 ;  /* 0x0000000105047824 */ /* 0x000fe400078e0202 */
[----:B------:R-:W-:Y:S01]  /*0c00*/  IMAD.IADD R194, R193, 0x1, R194 ;  /* 0x00000001c1c27824 */ /* 0x000fe200078e02c2 */
[----:B------:R1:W-:Y:S01]  /*0c10*/  STL [R1+0x8], R0 ;  /* 0x0000080001007387 */ /* 0x0003e20000100800 */
[----:B------:R-:W-:-:S02]  /*0c20*/  IMAD.IADD R211, R211, 0x1, R210 ;  /* 0x00000001d3d37824 */ /* 0x000fc400078e02d2 */
[----:B------:R-:W-:Y:S01]  /*0c30*/  IMAD.IADD R195, R195, 0x1, R194 ;  /* 0x00000001c3c37824 */ /* 0x000fe200078e02c2 */
[----:B------:R2:W-:Y:S04]  /*0c40*/  STL [R1+0x24], R3 ;  /* 0x0000240301007387 */ /* 0x0005e80000100800 */
[----:B------:R2:W-:Y:S01]  /*0c50*/  STL [R1+0x14], R4 ;  /* 0x0000140401007387 */ /* 0x0005e20000100800 */
[----:B-1----:R-:W-:-:S05]  /*0c60*/  IMAD.IADD R0, R2, 0x1, R3 ;  /* 0x0000000102007824 */ /* 0x002fca00078e0203 */
[----:B------:R2:W-:Y:S02]  /*0c70*/  STL [R1+0x20], R0 ;  /* 0x0000200001007387 */ /* 0x0005e40000100800 */
.L_x_588:
        /* <DEDUP_REMOVED lines=53> */
.L_x_542:
        /* <DEDUP_REMOVED lines=24> */
[----:B------:R-:W-:Y:S02]  /*1150*/  UIMAD.WIDE.U32 UR14, UR16, UR8, URZ ;  /* 0x00000008100e72a5 */ /* 0x000fe4000f8e003f */
[----:B------:R-:W-:Y:S02]  /*1160*/  UIADD3 UR8, UR11, 0x3f, URZ ;  /* 0x0000003f0b087890 */ /* 0x000fe4000fffe03f */
[----:B------:R-:W-:-:S02]  /*1170*/  UIADD3 UR7, UR7, UR10, -UR6 ;  /* 0x0000000a07077290 */ /* 0x000fc4000fffe806 */
[----:B------:R-:W-:Y:S02]  /*1180*/  UIMAD UR19, UR16, UR9, URZ ;  /* 0x00000009101372a4 */ /* 0x000fe4000f8e023f */
[----:B------:R-:W-:Y:S02]  /*1190*/  USHF.R.S32.HI UR9, URZ, 0x1f, UR8 ;  /* 0x0000001f3f097899 */ /* 0x000fe40008011408 */
[----:B------:R-:W-:Y:S02]  /*11a0*/  UIADD3 UR7, UR7, 0x3f, URZ ;  /* 0x0000003f07077890 */ /* 0x000fe4000fffe03f */
[----:B------:R-:W-:Y:S02]  /*11b0*/  ULDC.64 UR12, c[0x0][0x178] ;  /* 0x00005e00000c7ab9 */ /* 0x000fe40000000a00 */
[----:B------:R-:W-:Y:S02]  /*11c0*/  ULEA.HI UR18, UR9, UR8, URZ, 0x6 ;  /* 0x0000000809127291 */ /* 0x000fe4000f8f303f */
[----:B------:R-:W-:-:S02]  /*11d0*/  USHF.R.S32.HI UR8, URZ, 0x1f, UR7 ;  /* 0x0000001f3f087899 */ /* 0x000fc40008011407 */
[----:B------:R-:W-:Y:S02]  /*11e0*/  UIMAD UR10, UR42, UR12, URZ ;  /* 0x0000000c2a0a72a4 */ /* 0x000fe4000f8e023f */
[----:B------:R-:W-:Y:S02]  /*11f0*/  ULEA.HI UR17, UR8, UR7, URZ, 0x6 ;  /* 0x0000000708117291 */ /* 0x000fe4000f8f303f */
[----:B-1----:R-:W-:Y:S02]  /*1200*/  UISETP.NE.AND UP0, UPT, UR24, -0x1, UPT ;  /* 0xffffffff1800788c */ /* 0x002fe4000bf05270 */
[----:B------:R-:W-:Y:S02]  /*1210*/  UISETP.NE.AND UP3, UPT, UR16, -0x1, UPT ;  /* 0xffffffff1000788c */ /* 0x000fe4000bf65270 */
[----:B------:R-:W-:Y:S02]  /*1220*/  UIMAD.WIDE.U32 UR8, UR34, UR12, URZ ;  /* 0x0000000c220872a5 */ /* 0x000fe4000f8e003f */
[----:B------:R-:W-:Y:S01]  /*1230*/  UIMAD UR7, UR34, UR13, UR10 ;  /* 0x0000000d220772a4 */ /* 0x000fe2000f8e020a */
[----:B------:R-:W-:Y:S01]  /*1240*/  PLOP3.LUT P1, PT, PT, PT, UP0, 0x80, 0x0 ;  /* 0x000000000000781c */ /* 0x000fe20003f2f008 */
[----:B------:R-:W-:-:S02]  /*1250*/  USEL UR41, UR8, UR14, !UP3 ;  /* 0x0000000e08297287 */ /* 0x000fc4000d800000 */
[----:B------:R-:W-:Y:S02]  /*1260*/  UIADD3 UR36, UR9, UR7, URZ ;  /* 0x0000000709247290 */ /* 0x000fe4000fffe03f */
[----:B------:R-:W-:Y:S02]  /*1270*/  USHF.R.S32.HI UR8, URZ, 0x6, UR18 ;  /* 0x000000063f087899 */ /* 0x000fe40008011412 */
[----:B------:R-:W-:Y:S02]  /*1280*/  USHF.R.S32.HI UR7, URZ, 0x6, UR17 ;  /* 0x000000063f077899 */ /* 0x000fe40008011411 */
[----:B------:R-:W-:Y:S02]  /*1290*/  @UP0 UIADD3 UR10, UR22, UR24, URZ ;  /* 0x00000018160a0290 */ /* 0x000fe4000fffe03f */
[----:B------:R-:W-:Y:S02]  /*12a0*/  UISETP.LT.AND UP2, UPT, UR8, UR7, UPT ;  /* 0x000000070800728c */ /* 0x000fe4000bf41270 */
[----:B------:R-:W-:-:S02]  /*12b0*/  ULDC.64 UR12, c[0x0][0x198] ;  /* 0x00006600000c7ab9 */ /* 0x000fc40000000a00 */
[----:B------:R-:W-:Y:S02]  /*12c0*/  USEL UR31, UR8, UR7, UP2 ;  /* 0x00000007081f7287 */ /* 0x000fe40009000000 */
[----:B------:R-:W-:Y:S02]  /*12d0*/  @UP0 UIMAD.WIDE.U32 UR8, UR10, UR12, URZ ;  /* 0x0000000c0a0802a5 */ /* 0x000fe4000f8e003f */
[----:B------:R-:W-:Y:S02]  /*12e0*/  ULEA UR17, UR31, 0xffffffc0, 0x6 ;  /* 0xffffffc01f117891 */ /* 0x000fe4000f8e303f */
[----:B------:R-:W-:Y:S02]  /*12f0*/  @UP3 UIADD3 UR36, UR15, UR19, URZ ;  /* 0x000000130f243290 */ /* 0x000fe4000fffe03f */
[----:B------:R-:W-:Y:S02]  /*1300*/  @UP0 UIMAD UR37, UR10, UR13, UR9 ;  /* 0x0000000d0a2502a4 */ /* 0x000fe4000f8e0209 */
[----:B------:R-:W-:-:S02]  /*1310*/  USHF.R.S32.HI UR30, URZ, 0x1f, UR17 ;  /* 0x0000001f3f1e7899 */ /* 0x000fc40008011411 */
        /* <DEDUP_REMOVED lines=14> */
.L_x_544:
        /* <DEDUP_REMOVED lines=9> */
[----:B------:R-:W-:Y:S02]  /*1490*/  ULDC.64 UR12, c[0x0][0x188] ;  /* 0x00006200000c7ab9 */ /* 0x000fe40000000a00 */
[----:B------:R-:W-:Y:S02]  /*14a0*/  UIMAD UR10, UR22, UR9, UR7 ;  /* 0x00000009160a72a4 */ /* 0x000fe4000f8e0207 */
[----:B------:R-:W-:-:S02]  /*14b0*/  UIMAD.WIDE.U32 UR8, UR22, UR8, URZ ;  /* 0x00000008160872a5 */ /* 0x000fc4000f8e003f */
[----:B------:R-:W-:Y:S02]  /*14c0*/  UIMAD UR7, UR42, UR12, URZ ;  /* 0x0000000c2a0772a4 */ /* 0x000fe4000f8e023f */
[----:B------:R-:W-:Y:S02]  /*14d0*/  UIADD3 UR9, UR9, UR10, URZ ;  /* 0x0000000a09097290 */ /* 0x000fe4000fffe03f */
[----:B------:R-:W-:Y:S02]  /*14e0*/  UIMAD UR7, UR34, UR13, UR7 ;  /* 0x0000000d220772a4 */ /* 0x000fe4000f8e0207 */
[----:B------:R-:W-:-:S04]  /*14f0*/  UIMAD.WIDE.U32 UR8, UR34, UR12, UR8 ;  /* 0x0000000c220872a5 */ /* 0x000fc8000f8e0008 */
[----:B------:R-:W-:-:S03]  /*1500*/  UIADD3 UR33, UR9, UR7, URZ ;  /* 0x0000000709217290 */ /* 0x000fc6000fffe03f */
[----:B------:R-:W-:Y:S02]  /*1510*/  UMOV UR32, UR8 ;  /* 0x0000000800207c82 */ /* 0x000fe40008000000 */
.L_x_545:
        /* <DEDUP_REMOVED lines=8> */
[----:B------:R-:W-:Y:S02]  /*15a0*/  ULDC UR14, c[0x0][0x234] ;  /* 0x00008d00000e7ab9 */ /* 0x000fe40000000800 */
[----:B------:R-:W-:-:S02]  /*15b0*/  @UP3 UMOV UR28, UR8 ;  /* 0x00000008001c3c82 */ /* 0x000fc40008000000 */
[----:B------:R-:W-:Y:S02]  /*15c0*/  ULDC.64 UR8, c[0x0][0x368] ;  /* 0x0000da0000087ab9 */ /* 0x000fe40000000a00 */
[----:B------:R-:W-:Y:S02]  /*15d0*/  @!UP3 UIMAD UR7, UR42, UR8, URZ ;  /* 0x000000082a07b2a4 */ /* 0x000fe4000f8e023f */
[----:B------:R-:W-:Y:S02]  /*15e0*/  ULDC.64 UR12, c[0x0][0x3d8] ;  /* 0x0000f600000c7ab9 */ /* 0x000fe40000000a00 */
[----:B------:R-:W-:Y:S01]  /*15f0*/  @!UP3 UIMAD UR7, UR34, UR9, UR7 ;  /* 0x000000092207b2a4 */ /* 0x000fe2000f8e0207 */
[----:B-1----:R-:W1:Y:S01]  /*1600*/  MUFU.RCP R2, R2 ;  /* 0x0000000200027308 */ /* 0x002e620000001000 */
[----:B------:R-:W-:Y:S02]  /*1610*/  @!UP3 UIMAD.WIDE.U32 UR8, UR34, UR8, URZ ;  /* 0x000000082208b2a5 */ /* 0x000fe4000f8e003f */
[----:B------:R-:W-:-:S02]  /*1620*/  USHF.R.S32.HI UR26, URZ, 0x1f, UR20 ;  /* 0x0000001f3f1a7899 */ /* 0x000fc40008011414 */
        /* <DEDUP_REMOVED lines=23> */
[----:B------:R-:W-:Y:S01]  /*17a0*/  IMAD.HI.U32 R0, R3, R0, R2 ;  /* 0x0000000003007227 */ /* 0x000fe200078e0002 */
[----:B------:R-:W-:Y:S02]  /*17b0*/  USEL UR12, UR12, URZ, UP6 ;  /* 0x0000003f0c0c7287 */ /* 0x000fe4000b000000 */
[----:B------:R-:W-:Y:S01]  /*17c0*/  UIADD3 UR8, UP1, UR17, UR8, URZ ;  /* 0x0000000811087290 */ /* 0x000fe2000ff3e03f */
[----:B------:R-:W-:-:S03]  /*17d0*/  IMAD.MOV.U32 R2, RZ, RZ, R4 ;  /* 0x000000ffff027224 */ /* 0x000fc600078e0004 */
[----:B------:R-:W-:Y:S01]  /*17e0*/  UIADD3.X UR9, UR30, UR7, URZ, UP1, !UPT ;  /* 0x000000071e097290 */ /* 0x000fe20008ffe43f */
[----:B------:R-:W-:Y:S01]  /*17f0*/  IMAD.HI.U32 R0, R0, R2, RZ ;  /* 0x0000000200007227 */ /* 0x000fe200078e00ff */
[----:B------:R-:W-:-:S03]  /*1800*/  UIMAD UR7, UR39, UR8, URZ ;  /* 0x00000008270772a4 */ /* 0x000fc6000f8e023f */
[----:B------:R-:W-:Y:S01]  /*1810*/  IMAD.MOV R3, RZ, RZ, -R0 ;  /* 0x000000ffff037224 */ /* 0x000fe200078e0a00 */
[----:B------:R-:W-:Y:S02]  /*1820*/  UIMAD UR10, UR38, UR9, UR7 ;  /* 0x00000009260a72a4 */ /* 0x000fe4000f8e0207 */
[----:B------:R-:W-:Y:S01]  /*1830*/  @UP5 USEL UR7, UR58, UR16, !UP3 ;  /* 0x000000103a075287 */ /* 0x000fe2000d800000 */
[C---:B------:R-:W-:Y:S01]  /*1840*/  IMAD R2, R5.reuse, R3, R2 ;  /* 0x0000000305027224 */ /* 0x040fe200078e0202 */
[----:B------:R-:W-:Y:S02]  /*1850*/  UIMAD.WIDE.U32 UR8, UR38, UR8, URZ ;  /* 0x00000008260872a5 */ /* 0x000fe4000f8e003f */
[----:B------:R-:W-:Y:S02]  /*1860*/  @UP5 UIMAD UR14, UR40, UR14, UR7 ;  /* 0x0000000e280e52a4 */ /* 0x000fe4000f8e0207 */
[----:B------:R-:W-:Y:S01]  /*1870*/  ISETP.GT.U32.AND P0, PT, R5, R2, PT ;  /* 0x000000020500720c */ /* 0x000fe20003f04070 */
[----:B------:R-:W-:-:S04]  /*1880*/  UIADD3 UR10, UR9, UR10, URZ ;  /* 0x0000000a090a7290 */ /* 0x000fc8000fffe03f */
[----:B------:R-:W-:-:S08]  /*1890*/  @!UP5 UMOV UR14, UR53 ;  /* 0x00000035000edc82 */ /* 0x000fd00008000000 */
        /* <DEDUP_REMOVED lines=16> */
.L_x_546:
[----:B------:R-:W-:Y:S02]  /*19a0*/  UMOV UR13, UR54 ;  /* 0x00000036000d7c82 */ /* 0x000fe40008000000 */
.L_x_547:
[----:B------:R-:W2:Y:S04]  /*19b0*/  LDL.64 R2, [R1+0x18] ;  /* 0x0000180001027983 */ /* 0x000ea80000100a00 */
[----:B------:R1:W2:Y:S01]  /*19c0*/  LDL.64 R14, [R1+0x18] ;  /* 0x00001800010e7983 */ /* 0x0002a20000100a00 */
[----:B------:R-:W-:Y:S01]  /*19d0*/  UIADD3 UR8, UP4, UP3, UR8, UR45, UR51 ;  /* 0x0000002d08087290 */ /* 0x000fe2000fb9e033 */
[----:B------:R-:W-:Y:S01]  /*19e0*/  IMAD.U32 R11, RZ, RZ, UR5 ;  /* 0x00000005ff0b7e24 */ /* 0x000fe2000f8e00ff */
[----:B------:R-:W-:Y:S01]  /*19f0*/  BSSY B1, `(.L_x_543) ;  /* 0x0000827000017945 */ /* 0x000fe20003800000 */
[----:B------:R-:W3:Y:S01]  /*1a00*/  S2R R26, SR_TID.X ;  /* 0x00000000001a7919 */ /* 0x000ee20000002100 */
[----:B------:R-:W-:Y:S01]  /*1a10*/  UIADD3 UR27, UP2, UP1, UR18, UR8, UR19 ;  /* 0x00000008121b7290 */ /* 0x000fe2000f95e013 */
[----:B------:R-:W-:Y:S01]  /*1a20*/  IMAD.U32 R10, RZ, RZ, UR4 ;  /* 0x00000004ff0a7e24 */ /* 0x000fe2000f8e00ff */
[----:B------:R-:W-:Y:S01]  /*1a30*/  UIADD3.X UR7, UR10, UR52, UR57, UP4, UP3 ;  /* 0x000000340a077290 */ /* 0x000fe2000a7e6439 */
[----:B------:R-:W-:Y:S01]  /*1a40*/  IMAD.U32 R9, RZ, RZ, UR17 ;  /* 0x00000011ff097e24 */ /* 0x000fe2000f8e00ff */
[----:B------:R-:W-:-:S02]  /*1a50*/  ULDC.64 UR8, c[0x0][0x1a8] ;  /* 0x00006a0000087ab9 */ /* 0x000fc40000000a00 */
[----:B------:R-:W-:Y:S02]  /*1a60*/  UIADD3.X UR25, UR12, UR7, UR15, UP2, UP1 ;  /* 0x000000070c197290 */ /* 0x000fe400097e240f */
[----:B------:R-:W-:Y:S02]  /*1a70*/  UIMAD UR7, UR61, UR8, URZ ;  /* 0x000000083d0772a4 */ /* 0x000fe4000f8e023f */
[----:B------:R-:W-:Y:S02]  /*1a80*/  UMOV UR19, 0x4 ;  /* 0x0000000400137882 */ /* 0x000fe40000000000 */
[----:B------:R-:W-:Y:S02]  /*1a90*/  UIMAD UR23, UR40, UR9, UR7 ;  /* 0x00000009281772a4 */ /* 0x000fe4000f8e0207 */
[----:B------:R-:W-:Y:S02]  /*1aa0*/  ULDC.64 UR4, c[0x0][0x200] ;  /* 0x0000800000047ab9 */ /* 0x000fe40000000a00 */
[----:B------:R-:W-:-:S02]  /*1ab0*/  ULDC.64 UR8, c[0x0][0x378] ;  /* 0x0000de0000087ab9 */ /* 0x000fc40000000a00 */
[----:B------:R-:W-:-:S04]  /*1ac0*/  UIMAD UR7, UR61, UR8, URZ ;  /* 0x000000083d0772a4 */ /* 0x000fc8000f8e023f */
[----:B------:R-:W-:Y:S01]  /*1ad0*/  UIMAD UR12, UR40, UR9, UR7 ;  /* 0x00000009280c72a4 */ /* 0x000fe2000f8e0207 */
[----:B---3--:R-:W-:Y:S02]  /*1ae0*/  SHF.R.S32.HI R27, RZ, 0x1f, R26 ;  /* 0x0000001fff1b7819 */ /* 0x008fe4000001141a */
[----:B------:R-:W-:Y:S02]  /*1af0*/  ULDC.64 UR8, c[0x0][0x370] ;  /* 0x0000dc0000087ab9 */ /* 0x000fe40000000a00 */
[----:B------:R-:W-:Y:S01]  /*1b00*/  LEA.HI R0, R27, R26, RZ, 0x3 ;  /* 0x0000001a1b007211 */ /* 0x000fe200078f18ff */
[----:B------:R-:W-:Y:S02]  /*1b10*/  UIMAD UR7, UR30, UR8, URZ ;  /* 0x000000081e0772a4 */ /* 0x000fe4000f8e023f */
[----:B------:R-:W-:Y:S01]  /*1b20*/  UIADD3 UR8, UR17, UR14, URZ ;  /* 0x0000000e11087290 */ /* 0x000fe2000fffe03f */
[----:B------:R-:W-:Y:S01]  /*1b30*/  SHF.R.S32.HI R0, RZ, 0x3, R0 ;  /* 0x00000003ff007819 */ /* 0x000fe20000011400 */
[----:B------:R-:W-:-:S02]  /*1b40*/  UIMAD UR10, UR17, UR9, UR7 ;  /* 0x00000009110a72a4 */ /* 0x000fc4000f8e0207 */
[----:B------:R-:W-:Y:S01]  /*1b50*/  UIMAD.WIDE UR8, UR8, UR19, UR4 ;  /* 0x00000013080872a5 */ /* 0x000fe2000f8e0204 */
[----:B------:R-:W-:Y:S01]  /*1b60*/  SHF.R.S32.HI R23, RZ, 0x1f, R0 ;  /* 0x0000001fff177819 */ /* 0x000fe20000011400 */
[----:B------:R-:W-:Y:S01]  /*1b70*/  UIADD3 UR7, -UR6, UR11, UR20 ;  /* 0x0000000b06077290 */ /* 0x000fe2000fffe114 */
[----:B------:R-:W-:Y:S01]  /*1b80*/  IADD3 R4, P0, R0, UR17, RZ ;  /* 0x0000001100047c10 */ /* 0x000fe2000ff1e0ff */
[----:B------:R-:W-:-:S03]  /*1b90*/  ULDC.64 UR4, c[0x0][0x3c8] ;  /* 0x0000f20000047ab9 */ /* 0x000fc60000000a00 */
[----:B------:R-:W-:Y:S01]  /*1ba0*/  IADD3.X R5, R23, UR30, RZ, P0, !PT ;  /* 0x0000001e17057c10 */ /* 0x000fe200087fe4ff */
[----:B------:R-:W-:Y:S02]  /*1bb0*/  UMOV UR16, UR8 ;  /* 0x0000000800107c82 */ /* 0x000fe40008000000 */
[----:B------:R-:W-:Y:S02]  /*1bc0*/  UIADD3 UR8, UR17, UR13, URZ ;  /* 0x0000000d11087290 */ /* 0x000fe4000fffe03f */
[----:B------:R-:W-:Y:S01]  /*1bd0*/  IMAD R5, R5, c[0x0][0x190], RZ ;  /* 0x0000640005057a24 */ /* 0x000fe200078e02ff */
[----:B------:R-:W-:Y:S02]  /*1be0*/  UMOV UR15, UR9 ;  /* 0x00000009000f7c82 */ /* 0x000fe40008000000 */
[----:B------:R-:W-:Y:S01]  /*1bf0*/  UIMAD.WIDE UR8, UR8, UR19, UR4 ;  /* 0x00000013080872a5 */ /* 0x000fe2000f8e0204 */
[----:B------:R3:W4:Y:S02]  /*1c00*/  R2UR UR4, R10 ;  /* 0x000000000a0473c2 */ /* 0x00072400000e0000 */
[----:B------:R-:W-:-:S02]  /*1c10*/  ULDC UR19, c[0x0][0x2e8] ;  /* 0x0000ba0000137ab9 */ /* 0x000fc40000000800 */
[----:B------:R-:W-:Y:S02]  /*1c20*/  UIADD3 UR7, UR7, -UR19, URZ ;  /* 0x8000001307077290 */ /* 0x000fe4000fffe03f */
[----:B------:R-:W-:Y:S02]  /*1c30*/  UMOV UR18, UR8 ;  /* 0x0000000800127c82 */ /* 0x000fe40008000000 */
[----:B------:R-:W-:Y:S01]  /*1c40*/  USHF.R.S32.HI UR19, URZ, 0x1f, UR7 ;  /* 0x0000001f3f137899 */ /* 0x000fe20008011407 */
[----:B------:R1:W1:Y:S01]  /*1c50*/  R2UR UR5, R11 ;  /* 0x000000000b0573c2 */ /* 0x00026200000e0000 */
[----:B------:R-:W-:Y:S02]  /*1c60*/  UMOV UR17, UR9 ;  /* 0x0000000900117c82 */ /* 0x000fe40008000000 */
[----:B------:R-:W-:Y:S02]  /*1c70*/  ULEA.HI UR19, UR19, UR7, URZ, 0x6 ;  /* 0x0000000713137291 */ /* 0x000fe4000f8f303f */
[----:B------:R-:W-:-:S02]  /*1c80*/  UIADD3 UR7, UR31, -0x1, URZ ;  /* 0xffffffff1f077890 */ /* 0x000fc4000fffe03f */
[----:B------:R-:W-:-:S04]  /*1c90*/  USHF.R.S32.HI UR19, URZ, 0x6, UR19 ;  /* 0x000000063f137899 */ /* 0x000fc80008011413 */
[----:B------:R-:W-:-:S04]  /*1ca0*/  UISETP.LT.AND UP1, UPT, URZ, UR19, UPT ;  /* 0x000000133f00728c */ /* 0x000fc8000bf21270 */
[----:B------:R-:W-:-:S04]  /*1cb0*/  USEL UR19, URZ, UR19, !UP1 ;  /* 0x000000133f137287 */ /* 0x000fc8000c800000 */
[----:B------:R-:W-:Y:S01]  /*1cc0*/  UISETP.GT.AND UP1, UPT, UR31, UR19, UPT ;  /* 0x000000131f00728c */ /* 0x000fe2000bf24270 */
[----:B--2---:R-:W-:-:S05]  /*1cd0*/  IMAD.MOV.U32 R14, RZ, RZ, R2 ;  /* 0x000000ffff0e7224 */ /* 0x004fca00078e0002 */
[----:B------:R-:W-:-:S05]  /*1ce0*/  SHF.R.S32.HI R15, RZ, 0x1f, R14 ;  /* 0x0000001fff0f7819 */ /* 0x000fca000001140e */
[C---:B------:R-:W-:Y:S01]  /*1cf0*/  IMAD.WIDE.U32 R2, R4.reuse, c[0x0][0x190], R14 ;  /* 0x0000640004027a25 */ /* 0x040fe200078e000e */
[----:B------:R2:W-:Y:S03]  /*1d00*/  STL [R1+0x1c], R15 ;  /* 0x00001c0f01007387 */ /* 0x0005e60000100800 */
[----:B------:R-:W-:Y:S01]  /*1d10*/  IMAD R4, R4, c[0x0][0x194], R5 ;  /* 0x0000650004047a24 */ /* 0x000fe200078e0205 */
[----:B------:R-:W-:Y:S02]  /*1d20*/  IADD3 R6, P0, R2, UR41, RZ ;  /* 0x0000002902067c10 */ /* 0x000fe4000ff1e0ff */
[----:B------:R-:W-:Y:S02]  /*1d30*/  LEA.HI R5, R27, R26, RZ, 0x5 ;  /* 0x0000001a1b057211 */ /* 0x000fe400078f28ff */
[----:B------:R-:W-:Y:S02]  /*1d40*/  IADD3.X R7, R3, UR36, R4, P0, !PT ;  /* 0x0000002403077c10 */ /* 0x000fe400087fe404 */
[----:B------:R-:W-:-:S02]  /*1d50*/  LOP3.LUT R4, R5, 0xffffffe0, RZ, 0xc0, !PT ;  /* 0xffffffe005047812 */ /* 0x000fc400078ec0ff */
[----:B------:R-:W-:Y:S02]  /*1d60*/  IADD3 R2, P0, R14, UR28, RZ ;  /* 0x0000001c0e027c10 */ /* 0x000fe4000ff1e0ff */
[----:B------:R-:W-:Y:S01]  /*1d70*/  SHF.R.S32.HI R5, RZ, 0x5, R5 ;  /* 0x00000005ff057819 */ /* 0x000fe20000011405 */
[----:B------:R-:W-:Y:S01]  /*1d80*/  IMAD.IADD R4, R26, 0x1, -R4 ;  /* 0x000000011a047824 */ /* 0x000fe200078e0a04 */
[----:B------:R-:W-:-:S03]  /*1d90*/  IADD3.X R3, R15, UR29, RZ, P0, !PT ;  /* 0x0000001d0f037c10 */ /* 0x000fc600087fe4ff */
[----:B------:R-:W-:Y:S02]  /*1da0*/  IMAD R4, R5, UR50, R4 ;  /* 0x0000003205047c24 */ /* 0x000fe4000f8e0204 */
[----:B------:R-:W-:-:S03]  /*1db0*/  IMAD.WIDE.U32 R2, R9, c[0x0][0x370], R2 ;  /* 0x0000dc0009027a25 */ /* 0x000fc600078e0002 */
[C---:B---3--:R-:W-:Y:S02]  /*1dc0*/  IADD3 R10, P0, R4.reuse, UR27, RZ ;  /* 0x0000001b040a7c10 */ /* 0x048fe4000ff1e0ff */
[----:B------:R-:W-:Y:S02]  /*1dd0*/  IADD3 R3, R3, UR10, RZ ;  /* 0x0000000a03037c10 */ /* 0x000fe4000fffe0ff */
[----:B------:R-:W-:Y:S01]  /*1de0*/  LEA.HI.X.SX32 R188, R4, UR25, 0x1, P0 ;  /* 0x0000001904bc7c11 */ /* 0x000fe200080f0eff */
[----:B------:R-:W-:Y:S01]  /*1df0*/  IMAD.U32 R4, RZ, RZ, UR40 ;  /* 0x00000028ff047e24 */ /* 0x000fe2000f8e00ff */
[----:B------:R-:W-:Y:S02]  /*1e00*/  PLOP3.LUT P0, PT, PT, PT, UP1, 0x80, 0x0 ;  /* 0x000000000000781c */ /* 0x000fe40003f0f018 */
[----:B------:R-:W-:Y:S01]  /*1e10*/  LEA R203, P2, R10, c[0x0][0x350], 0x2 ;  /* 0x0000d4000acb7a11 */ /* 0x000fe200078410ff */
[----:B------:R-:W-:-:S03]  /*1e20*/  IMAD.WIDE.U32 R2, R4, c[0x0][0x378], R2 ;  /* 0x0000de0004027a25 */ /* 0x000fc600078e0002 */
[----:B------:R-:W-:Y:S01]  /*1e30*/  LEA.HI.X R188, R10, c[0x0][0x354], R188, 0x2, P2 ;  /* 0x0000d5000abc7a11 */ /* 0x000fe200010f14bc */
[----:B------:R-:W-:Y:S01]  /*1e40*/  IMAD.WIDE.U32 R4, R4, c[0x0][0x1a8], R6 ;  /* 0x00006a0004047a25 */ /* 0x000fe200078e0006 */
[----:B------:R-:W-:-:S04]  /*1e50*/  IADD3 R3, R3, UR12, RZ ;  /* 0x0000000c03037c10 */ /* 0x000fc8000fffe0ff */
[----:B------:R-:W-:Y:S01]  /*1e60*/  IADD3 R6, R5, UR23, RZ ;  /* 0x0000001705067c10 */ /* 0x000fe2000fffe0ff */
[----:B------:R-:W-:Y:S01]  /*1e70*/  IMAD R5, R23, c[0x0][0x370], RZ ;  /* 0x0000dc0017057a24 */ /* 0x000fe200078e02ff */
[----:B------:R-:W-:Y:S01]  /*1e80*/  LEA R206, P4, R4, c[0x0][0x160], 0x1 ;  /* 0x0000580004ce7a11 */ /* 0x000fe200078808ff */
[----:B------:R-:W-:-:S03]  /*1e90*/  IMAD.WIDE.U32 R2, R0, c[0x0][0x370], R2 ;  /* 0x0000dc0000027a25 */ /* 0x000fc600078e0002 */
[----:B------:R-:W-:Y:S01]  /*1ea0*/  LEA.HI.X R207, R4, c[0x0][0x164], R6, 0x1, P4 ;  /* 0x0000590004cf7a11 */ /* 0x000fe200020f0c06 */
[----:B------:R-:W-:Y:S01]  /*1eb0*/  IMAD R5, R0, c[0x0][0x374], R5 ;  /* 0x0000dd0000057a24 */ /* 0x000fe200078e0205 */
[----:B------:R-:W-:-:S03]  /*1ec0*/  LEA R204, P3, R2, c[0x0][0x330], 0x1 ;  /* 0x0000cc0002cc7a11 */ /* 0x000fc600078608ff */
[----:B------:R-:W-:-:S05]  /*1ed0*/  IMAD.IADD R3, R3, 0x1, R5 ;  /* 0x0000000103037824 */ /* 0x000fca00078e0205 */
[----:B------:R-:W-:Y:S01]  /*1ee0*/  LEA.HI.X R205, R2, c[0x0][0x334], R3, 0x1, P3 ;  /* 0x0000cd0002cd7a11 */ /* 0x000fe200018f0c03 */
[----:B-1--4-:R-:W-:Y:S05]  /*1ef0*/  @P0 BRA `(.L_x_548) ;  /* 0x00000b9000000947 */ /* 0x012fea0003800000 */
[----:B--2---:R-:W-:Y:S02]  /*1f00*/  @UP0 UIADD3 UR7, UR22, UR24, URZ ;  /* 0x0000001816070290 */ /* 0x004fe4000fffe03f */
        /* <DEDUP_REMOVED lines=17> */
.L_x_549:
        /* <DEDUP_REMOVED lines=18> */
.L_x_550:
[----:B------:R-:W-:Y:S01]  /*2140*/  ULDC.64 UR8, c[0x0][0x3a0] ;  /* 0x0000e80000087ab9 */ /* 0x000fe20000000a00 */
[----:B------:R-:W-:Y:S01]  /*2150*/  IMAD.U32 R10, RZ, RZ, UR20 ;  /* 0x00000014ff0a7e24 */ /* 0x000fe2000f8e00ff */
[----:B------:R-:W-:Y:S01]  /*2160*/  UIMAD UR7, UR26, UR8, URZ ;  /* 0x000000081a0772a4 */ /* 0x000fe2000f8e023f */
[----:B------:R-:W-:Y:S01]  /*2170*/  BSSY B0, `(.L_x_551) ;  /* 0x0000019000007945 */ /* 0x000fe20003800000 */
[----:B------:R-:W-:Y:S01]  /*2180*/  UIMAD UR6, UR21, -0x80, UR6 ;  /* 0xffffff80150678a4 */ /* 0x000fe2000f8e0206 */
[----:B------:R-:W-:Y:S01]  /*2190*/  IMAD.WIDE.U32 R2, R10, c[0x0][0x3a0], R14 ;  /* 0x0000e8000a027a25 */ /* 0x000fe200078e000e */
[----:B------:R-:W-:-:S03]  /*21a0*/  UIMAD UR7, UR20, UR9, UR7 ;  /* 0x00000009140772a4 */ /* 0x000fc6000f8e0207 */
[----:B------:R-:W-:Y:S01]  /*21b0*/  ULDC.64 UR8, c[0x0][0x3b8] ;  /* 0x0000ee0000087ab9 */ /* 0x000fe20000000a00 */
        /* <DEDUP_REMOVED lines=20> */
.L_x_552:
[----:B------:R-:W-:Y:S05]  /*2300*/  BSYNC B0 ;  /* 0x0000000000007941 */ /* 0x000fea0003800000 */
.L_x_551:
[----:B------:R-:W-:Y:S01]  /*2310*/  IADD3 R4, R0, 0x20, RZ ;  /* 0x0000002000047810 */ /* 0x000fe20007ffe0ff */
[----:B------:R-:W-:Y:S03]  /*2320*/  BSSY B0, `(.L_x_553) ;  /* 0x000000f000007945 */ /* 0x000fe60003800000 */
[----:B------:R-:W-:-:S13]  /*2330*/  ISETP.GE.AND P2, PT, R4, UR6, PT ;  /* 0x0000000604007c0c */ /* 0x000fda000bf46270 */
[----:B------:R-:W-:Y:S05]  /*2340*/  @P2 BRA `(.L_x_554) ;  /* 0x000000c000002947 */ /* 0x000fea0003800000 */
[----:B-1----:R-:W-:Y:S02]  /*2350*/  IADD3 R6, P0, R0, 0x20, RZ ;  /* 0x0000002000067810 */ /* 0x002fe40007f1e0ff */
[----:B------:R-:W-:-:S03]  /*2360*/  MOV R5, R8 ;  /* 0x0000000800057202 */ /* 0x000fc60000000f00 */
[----:B------:R-:W-:-:S04]  /*2370*/  IMAD.X R4, RZ, RZ, R23, P0 ;  /* 0x000000ffff047224 */ /* 0x000fc800000e0617 */
[----:B------:R-:W-:Y:S02]  /*2380*/  IMAD R7, R4, c[0x0][0x3a0], RZ ;  /* 0x0000e80004077a24 */ /* 0x000fe400078e02ff */
[----:B------:R-:W-:Y:S02]  /*2390*/  IMAD.MOV.U32 R4, RZ, RZ, R2 ;  /* 0x000000ffff047224 */ /* 0x000fe400078e0002 */
[C---:B------:R-:W-:Y:S02]  /*23a0*/  IMAD R7, R6.reuse, c[0x0][0x3a4], R7 ;  /* 0x0000e90006077a24 */ /* 0x040fe400078e0207 */
[----:B------:R-:W-:-:S05]  /*23b0*/  IMAD.WIDE.U32 R4, R6, c[0x0][0x3a0], R4 ;  /* 0x0000e80006047a25 */ /* 0x000fca00078e0004 */
[----:B------:R-:W-:Y:S02]  /*23c0*/  LEA R6, P0, R4, c[0x0][0x340], 0x1 ;  /* 0x0000d00004067a11 */ /* 0x000fe400078008ff */
[----:B------:R-:W-:-:S04]  /*23d0*/  IADD3 R7, R5, R7, RZ ;  /* 0x0000000705077210 */ /* 0x000fc80007ffe0ff */
[----:B------:R-:W-:-:S05]  /*23e0*/  LEA.HI.X R7, R4, c[0x0][0x344], R7, 0x1, P0 ;  /* 0x0000d10004077a11 */ /* 0x000fca00000f0c07 */
[----:B------:R1:W-:Y:S04]  /*23f0*/  STG.E.128 [R6.64], RZ ;  /* 0x000000ff06007986 */ /* 0x0003e8000c101d04 */
[----:B------:R1:W-:Y:S02]  /*2400*/  STG.E.128 [R6.64+0x80], RZ ;  /* 0x000080ff06007986 */ /* 0x0003e4000c101d04 */
.L_x_554:
[----:B------:R-:W-:Y:S05]  /*2410*/  BSYNC B0 ;  /* 0x0000000000007941 */ /* 0x000fea0003800000 */
.L_x_553:
        /* <DEDUP_REMOVED lines=16> */
.L_x_556:
[----:B------:R-:W-:Y:S05]  /*2520*/  BSYNC B0 ;  /* 0x0000000000007941 */ /* 0x000fea0003800000 */
.L_x_555:
[----:B------:R-:W-:Y:S01]  /*2530*/  IADD3 R4, R0, 0x60, RZ ;  /* 0x0000006000047810 */ /* 0x000fe20007ffe0ff */
[----:B------:R-:W-:Y:S03]  /*2540*/  BSSY B0, `(.L_x_557) ;  /* 0x000000f000007945 */ /* 0x000fe60003800000 */
[----:B------:R-:W-:-:S13]  /*2550*/  ISETP.GE.AND P0, PT, R4, UR6, PT ;  /* 0x0000000604007c0c */ /* 0x000fda000bf06270 */
        /* <DEDUP_REMOVED lines=13> */
.L_x_558:
[----:B------:R-:W-:Y:S05]  /*2630*/  BSYNC B0 ;  /* 0x0000000000007941 */ /* 0x000fea0003800000 */
.L_x_557:
[----:B------:R-:W-:Y:S01]  /*2640*/  ULDC.64 UR6, c[0x0][0x3a8] ;  /* 0x0000ea0000067ab9 */ /* 0x000fe20000000a00 */
[----:B--2---:R-:W-:Y:S01]  /*2650*/  IMAD.WIDE.U32 R2, R10, c[0x0][0x3a8], R14 ;  /* 0x0000ea000a027a25 */ /* 0x004fe200078e000e */
        /* <DEDUP_REMOVED lines=14> */
[----:B-1----:R-:W-:Y:S01]  /*2740*/  IMAD R6, R23, c[0x0][0x3a8], RZ ;  /* 0x0000ea0017067a24 */ /* 0x002fe200078e02ff */
        /* <DEDUP_REMOVED lines=8> */
.L_x_560:
[----:B------:R-:W-:Y:S05]  /*27d0*/  BSYNC B0 ;  /* 0x0000000000007941 */ /* 0x000fea0003800000 */
.L_x_559:
[----:B------:R-:W-:Y:S01]  /*27e0*/  BSSY B0, `(.L_x_561) ;  /* 0x000000e000007945 */ /* 0x000fe20003800000 */
        /* <DEDUP_REMOVED lines=13> */
.L_x_562:
[----:B------:R-:W-:Y:S05]  /*28c0*/  BSYNC B0 ;  /* 0x0000000000007941 */ /* 0x000fea0003800000 */
.L_x_561:
        /* <DEDUP_REMOVED lines=14> */
.L_x_564:
[----:B------:R-:W-:Y:S05]  /*29b0*/  BSYNC B0 ;  /* 0x0000000000007941 */ /* 0x000fea0003800000 */
.L_x_563:
        /* <DEDUP_REMOVED lines=11> */
[----:B------:R1:W-:Y:S01]  /*2a70*/  STG.E.128 [R2.64+0x80], RZ ;  /* 0x000080ff02007986 */ /* 0x0003e2000c101d04 */
[----:B------:R-:W-:Y:S05]  /*2a80*/  BRA `(.L_x_565) ;  /* 0x000071d000007947 */ /* 0x000fea0003800000 */
.L_x_548:
[----:B--2---:R-:W2:Y:S01]  /*2a90*/  LDL R16, [R1] ;  /* 0x0000000001107983 */ /* 0x004ea20000100800 */
[----:B------:R-:W-:Y:S01]  /*2aa0*/  ULDC.64 UR8, c[0x0][0x198] ;  /* 0x0000660000087ab9 */ /* 0x000fe20000000a00 */
[C---:B------:R-:W-:Y:S01]  /*2ab0*/  IADD3 R7, R0.reuse, 0x40, RZ ;  /* 0x0000004000077810 */ /* 0x040fe20007ffe0ff */
[----:B------:R-:W-:Y:S01]  /*2ac0*/  UIMAD UR8, UR26, UR8, URZ ;  /* 0x000000081a0872a4 */ /* 0x000fe2000f8e023f */
[C---:B------:R-:W-:Y:S01]  /*2ad0*/  IADD3 R6, R0.reuse, 0x60, RZ ;  /* 0x0000006000067810 */ /* 0x040fe20007ffe0ff */
[----:B------:R-:W-:Y:S01]  /*2ae0*/  IMAD.U32 R12, RZ, RZ, UR20 ;  /* 0x00000014ff0c7e24 */ /* 0x000fe2000f8e00ff */
[----:B------:R-:W-:Y:S01]  /*2af0*/  IADD3 R5, R0, 0x20, RZ ;  /* 0x0000002000057810 */ /* 0x000fe20007ffe0ff */
[----:B------:R-:W-:Y:S01]  /*2b00*/  UIMAD UR9, UR20, UR9, UR8 ;  /* 0x00000009140972a4 */ /* 0x000fe2000f8e0208 */
[----:B------:R-:W-:Y:S01]  /*2b10*/  IMAD.MOV.U32 R197, RZ, RZ, 0x40 ;  /* 0x00000040ffc57424 */ /* 0x000fe200078e00ff */
[----:B------:R-:W-:Y:S01]  /*2b20*/  ULEA.HI UR8, UR7, UR7, URZ, 0x1 ;  /* 0x0000000707087291 */ /* 0x000fe2000f8f083f */
[----:B------:R-:W-:Y:S01]  /*2b30*/  IMAD.WIDE.U32 R2, R12, c[0x0][0x198], R14 ;  /* 0x000066000c027a25 */ /* 0x000fe200078e000e */
[----:B------:R-:W-:-:S02]  /*2b40*/  MOV R242, 0x7f800000 ;  /* 0x7f80000000f27802 */ /* 0x000fc40000000f00 */
[----:B------:R-:W-:Y:S01]  /*2b50*/  ULOP3.LUT UR8, UR8, 0xfffffffe, URZ, 0xc0, !UPT ;  /* 0xfffffffe08087892 */ /* 0x000fe2000f8ec03f */
[----:B------:R-:W-:Y:S01]  /*2b60*/  IMAD.U32 R4, RZ, RZ, UR9 ;  /* 0x00000009ff047e24 */ /* 0x000fe2000f8e00ff */
[----:B------:R-:W-:Y:S01]  /*2b70*/  IADD3 R2, P0, R2, UR35, RZ ;  /* 0x0000002302027c10 */ /* 0x000fe2000ff1e0ff */
[----:B------:R-:W-:Y:S01]  /*2b80*/  IMAD R9, R197, c[0x0][0x374], RZ ;  /* 0x0000dd00c5097a24 */ /* 0x000fe200078e02ff */
[----:B------:R-:W-:Y:S01]  /*2b90*/  UIADD3 UR8, UR7, -UR8, URZ ;  /* 0x8000000807087290 */ /* 0x000fe2000fffe03f */
[----:B------:R-:W-:Y:S01]  /*2ba0*/  IMAD.MOV.U32 R241, RZ, RZ, 0x7f800000 ;  /* 0x7f800000fff17424 */ /* 0x000fe200078e00ff */
[----:B------:R-:W-:Y:S01]  /*2bb0*/  IADD3.X R3, R3, UR37, R4, P0, !PT ;  /* 0x0000002503037c10 */ /* 0x000fe200087fe404 */
[----:B------:R-:W-:Y:S01]  /*2bc0*/  IMAD.MOV.U32 R239, RZ, RZ, 0x7f800000 ;  /* 0x7f800000ffef7424 */ /* 0x000fe200078e00ff */
[----:B------:R-:W-:Y:S01]  /*2bd0*/  UISETP.NE.AND UP0, UPT, UR8, 0x1, UPT ;  /* 0x000000010800788c */ /* 0x000fe2000bf05270 */
[----:B------:R-:W-:Y:S01]  /*2be0*/  IMAD.MOV.U32 R240, RZ, RZ, 0x7f800000 ;  /* 0x7f800000fff07424 */ /* 0x000fe200078e00ff */
[----:B------:R-:W-:Y:S01]  /*2bf0*/  UIMAD UR8, UR21, -0x80, UR6 ;  /* 0xffffff80150878a4 */ /* 0x000fe2000f8e0206 */
[----:B------:R-:W-:-:S05]  /*2c00*/  IMAD.WIDE.U32 R2, R8, c[0x0][0x1b0], R2 ;  /* 0x00006c0008027a25 */ /* 0x000fca00078e0002 */
[----:B------:R-:W-:Y:S02]  /*2c10*/  ISETP.GE.AND P3, PT, R7, UR8, PT ;  /* 0x0000000807007c0c */ /* 0x000fe4000bf66270 */
[----:B------:R-:W-:Y:S01]  /*2c20*/  ISETP.GE.AND P1, PT, R6, UR8, PT ;  /* 0x0000000806007c0c */ /* 0x000fe2000bf26270 */
[----:B------:R-:W-:Y:S01]  /*2c30*/  IMAD.WIDE.U32 R6, R197, c[0x0][0x190], RZ ;  /* 0x00006400c5067a25 */ /* 0x000fe200078e00ff */
[----:B------:R-:W-:Y:S02]  /*2c40*/  ISETP.GE.AND P4, PT, R5, UR8, PT ;  /* 0x0000000805007c0c */ /* 0x000fe4000bf86270 */
[----:B------:R-:W-:Y:S01]  /*2c50*/  ISETP.GE.AND P5, PT, R0, UR8, PT ;  /* 0x0000000800007c0c */ /* 0x000fe2000bfa6270 */
[----:B------:R-:W-:Y:S02]  /*2c60*/  ULDC.64 UR8, c[0x0][0x1a0] ;  /* 0x0000680000087ab9 */ /* 0x000fe40000000a00 */
[----:B------:R-:W-:Y:S02]  /*2c70*/  UIMAD UR10, UR26, UR8, URZ ;  /* 0x000000081a0a72a4 */ /* 0x000fe4000f8e023f */
[----:B------:R-:W-:-:S02]  /*2c80*/  UIMAD UR8, UR7, -0x40, UR11 ;  /* 0xffffffc0070878a4 */ /* 0x000fc4000f8e020b */
[----:B------:R-:W-:-:S04]  /*2c90*/  UIMAD UR9, UR20, UR9, UR10 ;  /* 0x00000009140972a4 */ /* 0x000fc8000f8e020a */
[----:B------:R-:W-:Y:S01]  /*2ca0*/  ISETP.GE.AND P6, PT, R5, UR8, PT ;  /* 0x0000000805007c0c */ /* 0x000fe2000bfc6270 */
[----:B------:R-:W-:-:S12]  /*2cb0*/  IMAD.WIDE.U32 R4, R197, c[0x0][0x370], RZ ;  /* 0x0000dc00c5047a25 */ /* 0x000fd800078e00ff */
[----:B------:R-:W-:-:S04]  /*2cc0*/  @!P6 IADD3 R4, P0, R204, R4, RZ ;  /* 0x00000004cc04e210 */ /* 0x000fc80007f1e0ff */
[----:B------:R-:W-:Y:S01]  /*2cd0*/  @!P6 IADD3.X R5, R205, R5, R9, P0, !PT ;  /* 0x00000005cd05e210 */ /* 0x000fe200007fe409 */
[----:B------:R-:W-:Y:S01]  /*2ce0*/  IMAD R9, R197, c[0x0][0x194], RZ ;  /* 0x00006500c5097a24 */ /* 0x000fe200078e02ff */
[----:B------:R-:W-:Y:S02]  /*2cf0*/  @!P6 IADD3 R20, P0, R206, R6, RZ ;  /* 0x00000006ce14e210 */ /* 0x000fe40007f1e0ff */
[----:B------:R-:W-:Y:S02]  /*2d00*/  @!P4 IADD3 R6, P2, R0, 0x20, RZ ;  /* 0x000000200006c810 */ /* 0x000fe40007f5e0ff */
[----:B------:R-:W-:Y:S01]  /*2d10*/  @!P6 IADD3.X R21, R207, R7, R9, P0, !PT ;  /* 0x00000007cf15e210 */ /* 0x000fe200007fe409 */
[----:B------:R-:W-:Y:S01]  /*2d20*/  IMAD R7, R13, c[0x0][0x1b0], RZ ;  /* 0x00006c000d077a24 */ /* 0x000fe200078e02ff */
[----:B------:R-:W-:-:S03]  /*2d30*/  PLOP3.LUT P0, PT, PT, PT, UP6, 0x80, 0x0 ;  /* 0x000000000000781c */ /* 0x000fc60003f0f068 */
[----:B------:R-:W-:Y:S01]  /*2d40*/  IMAD R10, R8, c[0x0][0x1b4], R7 ;  /* 0x00006d00080a7a24 */ /* 0x000fe200078e0207 */
[----:B------:R-:W-:Y:S02]  /*2d50*/  @!P4 IADD3.X R7, RZ, R23, RZ, P2, !PT ;  /* 0x00000017ff07c210 */ /* 0x000fe400017fe4ff */
[----:B------:R-:W-:Y:S01]  /*2d60*/  PLOP3.LUT P2, PT, PT, PT, UP0, 0x80, 0x0 ;  /* 0x000000000000781c */ /* 0x000fe20003f4f008 */
[----:B------:R-:W-:Y:S02]  /*2d70*/  IMAD.IADD R3, R3, 0x1, R10 ;  /* 0x0000000103037824 */ /* 0x000fe400078e020a */
[----:B------:R-:W-:Y:S02]  /*2d80*/  @!P4 IMAD R11, R7, c[0x0][0x198], RZ ;  /* 0x00006600070bca24 */ /* 0x000fe400078e02ff */
[----:B------:R-:W-:Y:S02]  /*2d90*/  @!P5 IMAD R7, R23, c[0x0][0x198], RZ ;  /* 0x000066001707da24 */ /* 0x000fe400078e02ff */
[----:B------:R-:W-:Y:S01]  /*2da0*/  @P0 BAR.SYNC.DEFER_BLOCKING 0x0 ;  /* 0x0000000000000b1d */ /* 0x000fe20000010000 */
[----:B------:R-:W-:Y:S01]  /*2db0*/  ISETP.GE.AND P0, PT, R0, UR8, PT ;  /* 0x0000000800007c0c */ /* 0x000fe2000bf06270 */
[----:B------:R-:W-:-:S02]  /*2dc0*/  @!P4 IMAD R11, R6, c[0x0][0x19c], R11 ;  /* 0x00006700060bca24 */ /* 0x000fc400078e020b */
[----:B------:R-:W-:Y:S01]  /*2dd0*/  IMAD.MOV.U32 R198, RZ, RZ, 0x20 ;  /* 0x00000020ffc67424 */ /* 0x000fe200078e00ff */
        /* <DEDUP_REMOVED lines=8> */
[----:B------:R1:W-:Y:S01]  /*2e60*/  @P0 STS.128 [R22+0x8000], RZ ;  /* 0x008000ff16000388 */ /* 0x0003e20000000c00 */
[----:B------:R-:W-:-:S03]  /*2e70*/  SEL R9, R9, R16, !P2 ;  /* 0x0000001009097207 */ /* 0x000fc60005000000 */
[----:B------:R1:W-:Y:S02]  /*2e80*/  @P0 STS.128 [R22+0xa000], RZ ;  /* 0x00a000ff16000388 */ /* 0x0003e40000000c00 */
[----:B------:R-:W-:Y:S02]  /*2e90*/  IMAD.SHL.U32 R208, R9, 0x2, RZ ;  /* 0x0000000209d07824 */ /* 0x000fe400078e00ff */
[----:B------:R-:W-:Y:S01]  /*2ea0*/  @!PT LDS RZ, [RZ] ;  /* 0x00000000fffff984 */ /* 0x000fe20000000800 */
[----:B------:R-:W-:Y:S01]  /*2eb0*/  @!PT LDS RZ, [RZ] ;  /* 0x00000000fffff984 */ /* 0x000fe20000000800 */
[----:B------:R-:W-:Y:S01]  /*2ec0*/  @!PT LDS RZ, [RZ] ;  /* 0x00000000fffff984 */ /* 0x000fe20000000800 */
[----:B------:R1:W-:Y:S01]  /*2ed0*/  @!P0 LDGSTS.E.BYPASS.LTC128B.128 [R22+0x8000], [R204.64] ;  /* 0x08000000cc168fae */ /* 0x0003e2000b901d44 */
[----:B------:R-:W-:Y:S02]  /*2ee0*/  @!P5 IMAD R9, R0, c[0x0][0x19c], R7 ;  /* 0x000067000009da24 */ /* 0x000fe400078e0207 */
[--C-:B------:R-:W-:Y:S01]  /*2ef0*/  @!P5 IMAD.MOV.U32 R7, RZ, RZ, R3.reuse ;  /* 0x000000ffff07d224 */ /* 0x100fe200078e0003 */
        /* <DEDUP_REMOVED lines=14> */
[----:B--2---:R-:W-:-:S03]  /*2fe0*/  @!P4 IMAD.WIDE.U32 R4, R6, c[0x0][0x198], R2 ;  /* 0x000066000604ca25 */ /* 0x004fc600078e0002 */
[----:B------:R1:W-:Y:S01]  /*2ff0*/  @P0 STS [R208+0x2008], RZ ;  /* 0x002008ffd0000388 */ /* 0x0003e20000000800 */
[----:B------:R-:W-:-:S03]  /*3000*/  @!P5 IMAD.MOV.U32 R6, RZ, RZ, R2 ;  /* 0x000000ffff06d224 */ /* 0x000fc600078e0002 */
[----:B------:R1:W-:Y:S01]  /*3010*/  @P0 STS [R208+0x200c], RZ ;  /* 0x00200cffd0000388 */ /* 0x0003e20000000800 */
[----:B------:R-:W-:Y:S02]  /*3020*/  @!P4 IMAD.IADD R5, R5, 0x1, R11 ;  /* 0x000000010505c824 */ /* 0x000fe400078e020b */
[----:B------:R-:W-:Y:S01]  /*3030*/  @!P5 IMAD.WIDE.U32 R6, R0, c[0x0][0x198], R6 ;  /* 0x000066000006da25 */ /* 0x000fe200078e0006 */
[----:B------:R-:W-:Y:S01]  /*3040*/  @!PT LDS RZ, [RZ] ;  /* 0x00000000fffff984 */ /* 0x000fe20000000800 */
[----:B------:R-:W-:Y:S01]  /*3050*/  @!PT LDS RZ, [RZ] ;  /* 0x00000000fffff984 */ /* 0x000fe20000000800 */
[----:B------:R-:W-:Y:S01]  /*3060*/  @!PT LDS RZ, [RZ] ;  /* 0x00000000fffff984 */ /* 0x000fe20000000800 */
[----:B------:R1:W-:Y:S03]  /*3070*/  @!P0 LDGSTS.E.BYPASS.LTC128B.128 [R208], [R206.64] ;  /* 0x00000000ced08fae */ /* 0x0003e6000b901d44 */
[----:B------:R-:W-:Y:S01]  /*3080*/  IMAD R11, R13, c[0x0][0x1b8], RZ ;  /* 0x00006e000d0b7a24 */ /* 0x000fe200078e02ff */
[----:B------:R1:W-:Y:S01]  /*3090*/  @!P0 LDGSTS.E.BYPASS.LTC128B.128 [R208+0x2000], [R206.64+0x80] ;  /* 0x02000080ced08fae */ /* 0x0003e2000b901d44 */
[----:B------:R-:W-:Y:S01]  /*30a0*/  @!P5 IADD3 R9, R7, R9, RZ ;  /* 0x000000090709d210 */ /* 0x000fe20007ffe0ff */
[----:B------:R-:W-:Y:S01]  /*30b0*/  IMAD.U32 R7, RZ, RZ, UR9 ;  /* 0x00000009ff077e24 */ /* 0x000fe2000f8e00ff */
[C---:B------:R-:W-:Y:S01]  /*30c0*/  @!P5 LEA R18, P0, R6.reuse, c[0x0][0x168], 0x1 ;  /* 0x00005a000612da11 */ /* 0x040fe200078008ff */
[----:B------:R1:W-:Y:S03]  /*30d0*/  @P6 STS [R208+0x1000], RZ ;  /* 0x001000ffd0006388 */ /* 0x0003e60000000800 */
[----:B------:R-:W-:Y:S01]  /*30e0*/  @!P5 LEA.HI.X R19, R6, c[0x0][0x16c], R9, 0x1, P0 ;  /* 0x00005b000613da11 */ /* 0x000fe200000f0c09 */
[----:B------:R1:W-:Y:S01]  /*30f0*/  @P6 STS [R208+0x1004], RZ ;  /* 0x001004ffd0006388 */ /* 0x0003e20000000800 */
[----:B------:R-:W-:-:S03]  /*3100*/  @!P4 LEA R16, P0, R4, c[0x0][0x168], 0x1 ;  /* 0x00005a000410ca11 */ /* 0x000fc600078008ff */
[----:B------:R1:W-:Y:S01]  /*3110*/  @P6 STS [R208+0x1008], RZ ;  /* 0x001008ffd0006388 */ /* 0x0003e20000000800 */
[----:B------:R-:W-:Y:S01]  /*3120*/  @!P4 LEA.HI.X R17, R4, c[0x0][0x16c], R5, 0x1, P0 ;  /* 0x00005b000411ca11 */ /* 0x000fe200000f0c05 */
[----:B------:R-:W-:Y:S01]  /*3130*/  IMAD.WIDE.U32 R4, R12, c[0x0][0x1a0], R14 ;  /* 0x000068000c047a25 */ /* 0x000fe200078e000e */
[----:B------:R-:W-:Y:S01]  /*3140*/  @!P3 IADD3 R9, P0, R0, 0x40, RZ ;  /* 0x000000400009b810 */ /* 0x000fe20007f1e0ff */
[----:B------:R1:W-:Y:S02]  /*3150*/  @P6 STS [R208+0x100c], RZ ;  /* 0x00100cffd0006388 */ /* 0x0003e40000000800 */
[----:B------:R-:W-:Y:S02]  /*3160*/  IMAD R12, R8, c[0x0][0x1bc], R11 ;  /* 0x00006f00080c7a24 */ /* 0x000fe400078e020b */
[----:B------:R-:W-:Y:S01]  /*3170*/  @!P3 IMAD.X R6, RZ, RZ, R23, P0 ;  /* 0x000000ffff06b224 */ /* 0x000fe200000e0617 */
[----:B------:R-:W-:Y:S01]  /*3180*/  @!P1 IADD3 R10, P0, R0, 0x60, RZ ;  /* 0x00000060000a9810 */ /* 0x000fe20007f1e0ff */
[----:B------:R-:W-:Y:S01]  /*3190*/  @!P5 IMAD R11, R23, c[0x0][0x1a0], RZ ;  /* 0x00006800170bda24 */ /* 0x000fe200078e02ff */
[----:B------:R1:W-:Y:S01]  /*31a0*/  @P6 STS [R208+0x3000], RZ ;  /* 0x003000ffd0006388 */ /* 0x0003e20000000800 */
[----:B------:R-:W-:-:S02]  /*31b0*/  @!P3 IMAD R6, R6, c[0x0][0x198], RZ ;  /* 0x000066000606ba24 */ /* 0x000fc400078e02ff */
[----:B------:R-:W-:Y:S01]  /*31c0*/  @!P1 IMAD.X R14, RZ, RZ, R23, P0 ;  /* 0x000000ffff0e9224 */ /* 0x000fe200000e0617 */
[----:B------:R-:W-:Y:S01]  /*31d0*/  IADD3 R4, P0, R4, UR32, RZ ;  /* 0x0000002004047c10 */ /* 0x000fe2000ff1e0ff */
[----:B------:R-:W-:Y:S01]  /*31e0*/  @!P3 IMAD R13, R9, c[0x0][0x19c], R6 ;  /* 0x00006700090dba24 */ /* 0x000fe200078e0206 */
[----:B------:R-:W-:Y:S01]  /*31f0*/  @!P3 MOV R6, R2 ;  /* 0x000000020006b202 */ /* 0x000fe20000000f00 */
[----:B------:R1:W-:Y:S01]  /*3200*/  @P6 STS [R208+0x3004], RZ ;  /* 0x003004ffd0006388 */ /* 0x0003e20000000800 */
[----:B------:R-:W-:Y:S01]  /*3210*/  IADD3.X R5, R5, UR33, R7, P0, !PT ;  /* 0x0000002105057c10 */ /* 0x000fe200087fe407 */
[----:B------:R-:W-:Y:S02]  /*3220*/  @!P3 IMAD.MOV.U32 R7, RZ, RZ, R3 ;  /* 0x000000ffff07b224 */ /* 0x000fe400078e0003 */
[----:B------:R1:W-:Y:S02]  /*3230*/  @P6 STS [R208+0x3008], RZ ;  /* 0x003008ffd0006388 */ /* 0x0003e40000000800 */
[----:B------:R-:W-:-:S02]  /*3240*/  IMAD.WIDE.U32 R4, R8, c[0x0][0x1b8], R4 ;  /* 0x00006e0008047a25 */ /* 0x000fc400078e0004 */
[----:B------:R1:W-:Y:S02]  /*3250*/  @P6 STS [R208+0x300c], RZ ;  /* 0x00300cffd0006388 */ /* 0x0003e40000000800 */
[----:B------:R-:W-:Y:S02]  /*3260*/  @!P3 IMAD.WIDE.U32 R6, R9, c[0x0][0x198], R6 ;  /* 0x000066000906ba25 */ /* 0x000fe400078e0006 */
[----:B------:R-:W-:Y:S01]  /*3270*/  @!PT LDS RZ, [RZ] ;  /* 0x00000000fffff984 */ /* 0x000fe20000000800 */
[----:B------:R-:W-:Y:S01]  /*3280*/  @!PT LDS RZ, [RZ] ;  /* 0x00000000fffff984 */ /* 0x000fe20000000800 */
[----:B------:R-:W-:Y:S01]  /*3290*/  @!PT LDS RZ, [RZ] ;  /* 0x00000000fffff984 */ /* 0x000fe20000000800 */
[----:B------:R1:W-:Y:S02]  /*32a0*/  @!P6 LDGSTS.E.BYPASS.LTC128B.128 [R208+0x1000], [R20.64] ;  /* 0x0100000014d0efae */ /* 0x0003e4000b901d44 */
[----:B------:R-:W-:Y:S02]  /*32b0*/  @!P1 IMAD.MOV.U32 R8, RZ, RZ, R2 ;  /* 0x000000ffff089224 */ /* 0x000fe400078e0002 */
[----:B------:R-:W-:Y:S01]  /*32c0*/  @!P1 IMAD R2, R14, c[0x0][0x198], RZ ;  /* 0x000066000e029a24 */ /* 0x000fe200078e02ff */
[----:B------:R-:W-:Y:S01]  /*32d0*/  @!P3 LEA R14, P0, R6, c[0x0][0x168], 0x1 ;  /* 0x00005a00060eba11 */ /* 0x000fe200078008ff */
[----:B------:R-:W-:Y:S01]  /*32e0*/  @!P1 IMAD.MOV.U32 R9, RZ, RZ, R3 ;  /* 0x000000ffff099224 */ /* 0x000fe200078e0003 */
[----:B------:R-:W-:Y:S01]  /*32f0*/  IADD3 R3, R5, R12, RZ ;  /* 0x0000000c05037210 */ /* 0x000fe20007ffe0ff */
[----:B------:R-:W-:Y:S01]  /*3300*/  @!P3 IMAD.IADD R7, R7, 0x1, R13 ;  /* 0x000000010707b824 */ /* 0x000fe200078e020d */
[----:B------:R1:W-:Y:S01]  /*3310*/  @!P6 LDGSTS.E.BYPASS.LTC128B.128 [R208+0x3000], [R20.64+0x80] ;  /* 0x0300008014d0efae */ /* 0x0003e2000b901d44 */
[----:B------:R-:W-:-:S02]  /*3320*/  @!P1 IMAD R12, R10, c[0x0][0x19c], R2 ;  /* 0x000067000a0c9a24 */ /* 0x000fc400078e0202 */
[----:B------:R-:W-:Y:S01]  /*3330*/  @!P5 IMAD.MOV.U32 R2, RZ, RZ, R4 ;  /* 0x000000ffff02d224 */ /* 0x000fe200078e0004 */
[----:B------:R-:W-:Y:S01]  /*3340*/  @!P3 LEA.HI.X R15, R6, c[0x0][0x16c], R7, 0x1, P0 ;  /* 0x00005b00060fba11 */ /* 0x000fe200000f0c07 */
[----:B------:R-:W-:Y:S01]  /*3350*/  @!P1 IMAD.WIDE.U32 R8, R10, c[0x0][0x198], R8 ;  /* 0x000066000a089a25 */ /* 0x000fe200078e0008 */
[----:B------:R1:W-:Y:S03]  /*3360*/  @P5 STS.128 [R22+0xc000], RZ ;  /* 0x00c000ff16005388 */ /* 0x0003e60000000c00 */
[----:B------:R-:W-:Y:S01]  /*3370*/  @!P5 IMAD.WIDE.U32 R6, R0, c[0x0][0x1a0], R2 ;  /* 0x000068000006da25 */ /* 0x000fe200078e0002 */
[----:B------:R1:W-:Y:S03]  /*3380*/  @P5 STS.128 [R22+0x10000], RZ ;  /* 0x010000ff16005388 */ /* 0x0003e60000000c00 */
[----:B------:R-:W-:Y:S01]  /*3390*/  @!P1 IMAD.IADD R2, R9, 0x1, R12 ;  /* 0x0000000109029824 */ /* 0x000fe200078e020c */
[----:B------:R-:W-:Y:S01]  /*33a0*/  @!P1 LEA R12, P0, R8, c[0x0][0x168], 0x1 ;  /* 0x00005a00080c9a11 */ /* 0x000fe200078008ff */
[----:B------:R-:W-:Y:S01]  /*33b0*/  @!P5 IMAD R5, R0, c[0x0][0x1a4], R11 ;  /* 0x000069000005da24 */ /* 0x000fe200078e020b */
[----:B------:R-:W-:Y:S01]  /*33c0*/  @!PT LDS RZ, [RZ] ;  /* 0x00000000fffff984 */ /* 0x000fe20000000800 */
[----:B------:R-:W-:Y:S01]  /*33d0*/  @!PT LDS RZ, [RZ] ;  /* 0x00000000fffff984 */ /* 0x000fe20000000800 */
[----:B------:R-:W-:Y:S01]  /*33e0*/  @!PT LDS RZ, [RZ] ;  /* 0x00000000fffff984 */ /* 0x000fe20000000800 */
[----:B------:R1:W-:Y:S02]  /*33f0*/  @!P5 LDGSTS.E.BYPASS.LTC128B.128 [R22+0xc000], [R18.64] ;  /* 0x0c0000001216dfae */ /* 0x0003e4000b901d44 */
[----:B------:R-:W-:Y:S01]  /*3400*/  @!P1 LEA.HI.X R13, R8, c[0x0][0x16c], R2, 0x1, P0 ;  /* 0x00005b00080d9a11 */ /* 0x000fe200000f0c02 */
[----:B------:R-:W-:Y:S01]  /*3410*/  @!P5 IMAD.IADD R5, R7, 0x1, R5 ;  /* 0x000000010705d824 */ /* 0x000fe200078e0205 */
[----:B------:R-:W-:Y:S01]  /*3420*/  @!P5 LEA R8, P0, R6, c[0x0][0x170], 0x1 ;  /* 0x00005c000608da11 */ /* 0x000fe200078008ff */
[----:B------:R1:W-:Y:S01]  /*3430*/  @!P5 LDGSTS.E.BYPASS.LTC128B.128 [R22+0x10000], [R18.64+0x80] ;  /* 0x100000801216dfae */ /* 0x0003e2000b901d44 */
[----:B------:R-:W-:-:S02]  /*3440*/  @!P4 MOV R7, R3 ;  /* 0x000000030007c202 */ /* 0x000fc40000000f00 */
[----:B------:R-:W-:Y:S01]  /*3450*/  @!P5 LEA.HI.X R9, R6, c[0x0][0x174], R5, 0x1, P0 ;  /* 0x00005d000609da11 */ /* 0x000fe200000f0c05 */
[----:B------:R1:W-:Y:S01]  /*3460*/  @P4 STS.128 [R22+0xd000], RZ ;  /* 0x00d000ff16004388 */ /* 0x0003e20000000c00 */
[----:B------:R-:W-:Y:S01]  /*3470*/  @!P4 IADD3 R2, P0, R0, 0x20, RZ ;  /* 0x000000200002c810 */ /* 0x000fe20007f1e0ff */
[----:B------:R-:W-:Y:S02]  /*3480*/  @!P4 IMAD.MOV.U32 R6, RZ, RZ, R4 ;  /* 0x000000ffff06c224 */ /* 0x000fe400078e0004 */
[----:B------:R1:W-:Y:S01]  /*3490*/  @P4 STS.128 [R22+0x11000], RZ ;  /* 0x011000ff16004388 */ /* 0x0003e20000000c00 */
[----:B------:R-:W-:Y:S01]  /*34a0*/  @!P4 IADD3.X R5, RZ, R23, RZ, P0, !PT ;  /* 0x00000017ff05c210 */ /* 0x000fe200007fe4ff */
[----:B------:R-:W-:Y:S01]  /*34b0*/  @!P4 IMAD.WIDE.U32 R6, R2, c[0x0][0x1a0], R6 ;  /* 0x000068000206ca25 */ /* 0x000fe200078e0006 */
[----:B------:R-:W-:Y:S01]  /*34c0*/  @!P3 IADD3 R11, P0, R0, 0x40, RZ ;  /* 0x00000040000bb810 */ /* 0x000fe20007f1e0ff */
[----:B------:R-:W-:Y:S01]  /*34d0*/  @!PT LDS RZ, [RZ] ;  /* 0x00000000fffff984 */ /* 0x000fe20000000800 */
[----:B------:R-:W-:Y:S01]  /*34e0*/  @!PT LDS RZ, [RZ] ;  /* 0x00000000fffff984 */ /* 0x000fe20000000800 */
[----:B------:R-:W-:Y:S01]  /*34f0*/  @!PT LDS RZ, [RZ] ;  /* 0x00000000fffff984 */ /* 0x000fe20000000800 */
[----:B------:R1:W-:Y:S02]  /*3500*/  @!P4 LDGSTS.E.BYPASS.LTC128B.128 [R22+0xd000], [R16.64] ;  /* 0x0d0000001016cfae */ /* 0x0003e4000b901d44 */
[----:B------:R-:W-:-:S02]  /*3510*/  @!P4 IMAD R5, R5, c[0x0][0x1a0], RZ ;  /* 0x000068000505ca24 */ /* 0x000fc400078e02ff */
[----:B------:R-:W-:Y:S01]  /*3520*/  @!P3 IMAD.X R10, RZ, RZ, R23, P0 ;  /* 0x000000ffff0ab224 */ /* 0x000fe200000e0617 */
[----:B------:R-:W-:Y:S01]  /*3530*/  @!P1 IADD3 R0, P0, R0, 0x60, RZ ;  /* 0x0000006000009810 */ /* 0x000fe20007f1e0ff */
[----:B------:R-:W-:Y:S01]  /*3540*/  @!P4 IMAD R25, R2, c[0x0][0x1a4], R5 ;  /* 0x000069000219ca24 */ /* 0x000fe200078e0205 */
[----:B------:R1:W-:Y:S01]  /*3550*/  @!P4 LDGSTS.E.BYPASS.LTC128B.128 [R22+0x11000], [R16.64+0x80] ;  /* 0x110000801016cfae */ /* 0x0003e2000b901d44 */
[----:B------:R-:W-:Y:S02]  /*3560*/  @!P3 IMAD R10, R10, c[0x0][0x1a0], RZ ;  /* 0x000068000a0aba24 */ /* 0x000fe400078e02ff */
[----:B------:R-:W-:Y:S01]  /*3570*/  @!P3 IMAD.MOV.U32 R5, RZ, RZ, R3 ;  /* 0x000000ffff05b224 */ /* 0x000fe200078e0003 */
[----:B------:R1:W-:Y:S01]  /*3580*/  @P3 STS.128 [R22+0xe000], RZ ;  /* 0x00e000ff16003388 */ /* 0x0003e20000000c00 */
[----:B------:R-:W-:Y:S02]  /*3590*/  @!P1 IMAD.X R23, RZ, RZ, R23, P0 ;  /* 0x000000ffff179224 */ /* 0x000fe400000e0617 */
[----:B------:R-:W-:Y:S01]  /*35a0*/  @!P1 IMAD.MOV.U32 R2, RZ, RZ, R4 ;  /* 0x000000ffff029224 */ /* 0x000fe200078e0004 */
[----:B------:R1:W-:Y:S01]  /*35b0*/  @P3 STS.128 [R22+0x12000], RZ ;  /* 0x012000ff16003388 */ /* 0x0003e20000000c00 */
[C---:B------:R-:W-:Y:S01]  /*35c0*/  @!P3 IMAD R24, R11.reuse, c[0x0][0x1a4], R10 ;  /* 0x000069000b18ba24 */ /* 0x040fe200078e020a */
[----:B------:R-:W-:Y:S01]  /*35d0*/  @!P4 LEA R10, P0, R6, c[0x0][0x170], 0x1 ;  /* 0x00005c00060aca11 */ /* 0x000fe200078008ff */
[----:B------:R-:W-:Y:S01]  /*35e0*/  @!P3 IMAD.WIDE.U32 R4, R11, c[0x0][0x1a0], R4 ;  /* 0x000068000b04ba25 */ /* 0x000fe200078e0004 */
[----:B------:R-:W-:Y:S01]  /*35f0*/  @!PT LDS RZ, [RZ] ;  /* 0x00000000fffff984 */ /* 0x000fe20000000800 */
[----:B------:R-:W-:Y:S01]  /*3600*/  @!PT LDS RZ, [RZ] ;  /* 0x00000000fffff984 */ /* 0x000fe20000000800 */
[----:B------:R-:W-:Y:S01]  /*3610*/  @!PT LDS RZ, [RZ] ;  /* 0x00000000fffff984 */ /* 0x000fe20000000800 */
[----:B------:R1:W-:Y:S03]  /*3620*/  @!P3 LDGSTS.E.BYPASS.LTC128B.128 [R22+0xe000], [R14.64] ;  /* 0x0e0000000e16bfae */ /* 0x0003e6000b901d44 */
[----:B------:R-:W-:Y:S01]  /*3630*/  @!P1 IMAD R23, R23, c[0x0][0x1a0], RZ ;  /* 0x0000680017179a24 */ /* 0x000fe200078e02ff */
[----:B------:R1:W-:Y:S01]  /*3640*/  @!P3 LDGSTS.E.BYPASS.LTC128B.128 [R22+0x12000], [R14.64+0x80] ;  /* 0x120000800e16bfae */ /* 0x0003e2000b901d44 */
[----:B------:R-:W-:Y:S01]  /*3650*/  @!P4 IMAD.IADD R7, R7, 0x1, R25 ;  /* 0x000000010707c824 */ /* 0x000fe200078e0219 */
[----:B------:R-:W-:Y:S01]  /*3660*/  @!P3 IADD3 R5, R5, R24, RZ ;  /* 0x000000180505b210 */ /* 0x000fe20007ffe0ff */
[C---:B------:R-:W-:Y:S01]  /*3670*/  @!P1 IMAD R23, R0.reuse, c[0x0][0x1a4], R23 ;  /* 0x0000690000179a24 */ /* 0x040fe200078e0217 */
[----:B------:R1:W-:Y:S01]  /*3680*/  @P1 STS.128 [R22+0xf000], RZ ;  /* 0x00f000ff16001388 */ /* 0x0003e20000000c00 */
[----:B------:R-:W-:Y:S01]  /*3690*/  @!P1 IMAD.WIDE.U32 R2, R0, c[0x0][0x1a0], R2 ;  /* 0x0000680000029a25 */ /* 0x000fe200078e0002 */
[----:B------:R-:W-:-:S02]  /*36a0*/  IADD3 R0, R252, 0x20, RZ ;  /* 0x00000020fc007810 */ /* 0x000fc40007ffe0ff */
[----:B------:R1:W-:Y:S01]  /*36b0*/  @P1 STS.128 [R22+0x13000], RZ ;  /* 0x013000ff16001388 */ /* 0x0003e20000000c00 */
[----:B------:R-:W-:Y:S01]  /*36c0*/  @!P4 LEA.HI.X R11, R6, c[0x0][0x174], R7, 0x1, P0 ;  /* 0x00005d00060bca11 */ /* 0x000fe200000f0c07 */
[----:B------:R-:W-:Y:S01]  /*36d0*/  @!P1 IMAD.IADD R3, R3, 0x1, R23 ;  /* 0x0000000103039824 */ /* 0x000fe200078e0217 */
[----:B------:R-:W-:Y:S01]  /*36e0*/  IADD3 R7, R252, 0x8, RZ ;  /* 0x00000008fc077810 */ /* 0x000fe20007ffe0ff */
[----:B------:R-:W-:Y:S01]  /*36f0*/  @!PT LDS RZ, [RZ] ;  /* 0x00000000fffff984 */ /* 0x000fe20000000800 */
[----:B------:R-:W-:Y:S01]  /*3700*/  @!PT LDS RZ, [RZ] ;  /* 0x00000000fffff984 */ /* 0x000fe20000000800 */
[----:B------:R-:W-:Y:S01]  /*3710*/  @!PT LDS RZ, [RZ] ;  /* 0x00000000fffff984 */ /* 0x000fe20000000800 */
[----:B------:R1:W-:Y:S01]  /*3720*/  @!P1 LDGSTS.E.BYPASS.LTC128B.128 [R22+0xf000], [R12.64] ;  /* 0x0f0000000c169fae */ /* 0x0003e2000b901d44 */
[C---:B------:R-:W-:Y:S02]  /*3730*/  @!P1 LEA R6, P0, R2.reuse, c[0x0][0x170], 0x1 ;  /* 0x00005c0002069a11 */ /* 0x040fe400078008ff */
[----:B------:R-:W-:Y:S01]  /*3740*/  ISETP.GE.AND P6, PT, R7, UR8, PT ;  /* 0x0000000807007c0c */ /* 0x000fe2000bfc6270 */
[----:B------:R1:W-:Y:S01]  /*3750*/  @!P1 LDGSTS.E.BYPASS.LTC128B.128 [R22+0x13000], [R12.64+0x80] ;  /* 0x130000800c169fae */ /* 0x0003e2000b901d44 */
[----:B------:R-:W-:Y:S01]  /*3760*/  @!P1 LEA.HI.X R7, R2, c[0x0][0x174], R3, 0x1, P0 ;  /* 0x00005d0002079a11 */ /* 0x000fe200000f0c03 */
[----:B------:R-:W-:-:S02]  /*3770*/  IMAD.SHL.U32 R2, R252, 0x4, RZ ;  /* 0x00000004fc027824 */ /* 0x000fc400078e00ff */
        /* <DEDUP_REMOVED lines=13> */
[----:B------:R1:W-:Y:S01]  /*3850*/  @!P4 LDGSTS.E.BYPASS.LTC128B.128 [R22+0x19000], [R10.64+0x80] ;  /* 0x190000800a16cfae */ /* 0x0003e2000b901d44 */
[----:B------:R-:W-:-:S03]  /*3860*/  ISETP.GE.AND P4, PT, R252, UR8, PT ;  /* 0x00000008fc007c0c */ /* 0x000fc6000bf86270 */
[----:B------:R1:W-:Y:S04]  /*3870*/  @P3 STS.128 [R22+0x16000], RZ ;  /* 0x016000ff16003388 */ /* 0x0003e80000000c00 */
[----:B------:R1:W-:Y:S01]  /*3880*/  @P3 STS.128 [R22+0x1a000], RZ ;  /* 0x01a000ff16003388 */ /* 0x0003e20000000c00 */
[----:B--2---:R-:W-:-:S04]  /*3890*/  @!P3 LEA R8, P5, R4, c[0x0][0x170], 0x1 ;  /* 0x00005c000408ba11 */ /* 0x004fc800078a08ff */
[----:B------:R-:W-:Y:S02]  /*38a0*/  @!P3 LEA.HI.X R9, R4, c[0x0][0x174], R5, 0x1, P5 ;  /* 0x00005d000409ba11 */ /* 0x000fe400028f0c05 */
[----:B------:R-:W-:Y:S02]  /*38b0*/  ISETP.GE.AND P5, PT, R0, UR8, PT ;  /* 0x0000000800007c0c */ /* 0x000fe4000bfa6270 */
[----:B------:R-:W-:Y:S01]  /*38c0*/  IADD3 R0, R252, 0x28, RZ ;  /* 0x00000028fc007810 */ /* 0x000fe20007ffe0ff */
[----:B------:R-:W-:Y:S01]  /*38d0*/  @!PT LDS RZ, [RZ] ;  /* 0x00000000fffff984 */ /* 0x000fe20000000800 */
[----:B------:R-:W-:Y:S01]  /*38e0*/  @!PT LDS RZ, [RZ] ;  /* 0x00000000fffff984 */ /* 0x000fe20000000800 */
[----:B------:R-:W-:Y:S01]  /*38f0*/  @!PT LDS RZ, [RZ] ;  /* 0x00000000fffff984 */ /* 0x000fe20000000800 */
[----:B------:R1:W-:Y:S03]  /*3900*/  @!P3 LDGSTS.E.BYPASS.LTC128B.128 [R22+0x16000], [R8.64] ;  /* 0x160000000816bfae */ /* 0x0003e6000b901d44 */
[----:B------:R-:W-:Y:S01]  /*3910*/  ISETP.GE.AND P0, PT, R0, UR8, PT ;  /* 0x0000000800007c0c */ /* 0x000fe2000bf06270 */
[----:B------:R1:W-:Y:S01]  /*3920*/  @!P3 LDGSTS.E.BYPASS.LTC128B.128 [R22+0x1a000], [R8.64+0x80] ;  /* 0x1a0000800816bfae */ /* 0x0003e2000b901d44 */
[----:B------:R-:W-:-:S02]  /*3930*/  SHF.R.S32.HI R3, RZ, 0x1f, R0 ;  /* 0x0000001fff037819 */ /* 0x000fc40000011400 */
[----:B------:R-:W-:Y:S01]  /*3940*/  IADD3 R2, P3, R2, UR16, RZ ;  /* 0x0000001002027c10 */ /* 0x000fe2000ff7e0ff */
[----:B------:R1:W-:Y:S04]  /*3950*/  @P1 STS.128 [R22+0x17000], RZ ;  /* 0x017000ff16001388 */ /* 0x0003e80000000c00 */
[----:B------:R1:W-:Y:S04]  /*3960*/  @P1 STS.128 [R22+0x1b000], RZ ;  /* 0x01b000ff16001388 */ /* 0x0003e80000000c00 */
[----:B------:R-:W-:Y:S01]  /*3970*/  @!PT LDS RZ, [RZ] ;  /* 0x00000000fffff984 */ /* 0x000fe20000000800 */
[----:B------:R-:W-:Y:S01]  /*3980*/  @!PT LDS RZ, [RZ] ;  /* 0x00000000fffff984 */ /* 0x000fe20000000800 */
[----:B------:R-:W-:Y:S01]  /*3990*/  @!PT LDS RZ, [RZ] ;  /* 0x00000000fffff984 */ /* 0x000fe20000000800 */
[----:B------:R2:W-:Y:S04]  /*39a0*/  @!P1 LDGSTS.E.BYPASS.LTC128B.128 [R22+0x17000], [R6.64] ;  /* 0x1700000006169fae */ /* 0x0005e8000b901d44 */
[----:B------:R2:W-:Y:S01]  /*39b0*/  @!P1 LDGSTS.E.BYPASS.LTC128B.128 [R22+0x1b000], [R6.64+0x80] ;  /* 0x1b00008006169fae */ /* 0x0005e2000b901d44 */
[----:B------:R-:W-:-:S03]  /*39c0*/  @!P0 LEA R4, P1, R0, UR16, 0x2 ;  /* 0x0000001000048c11 */ /* 0x000fc6000f8210ff */
[----:B------:R-:W0:Y:S01]  /*39d0*/  LDGDEPBAR ;  /* 0x00000000000079af */ /* 0x000e220000000000 */
[----:B------:R-:W-:Y:S02]  /*39e0*/  @!P0 LEA.HI.X R5, R0, UR15, R3, 0x2, P1 ;  /* 0x0000000f00058c11 */ /* 0x000fe400088f1403 */
[----:B------:R-:W-:-:S03]  /*39f0*/  LEA.HI R0, R27, R26, RZ, 0x4 ;  /* 0x0000001a1b007211 */ /* 0x000fc600078f20ff */
[----:B------:R3:W5:Y:S01]  /*3a00*/  @!P0 LDG.E R240, [R4.64] ;  /* 0x0000000404f08981 */ /* 0x000762000c1e1900 */
[----:B------:R-:W-:-:S05]  /*3a10*/  LOP3.LUT R0, R0, 0xfffffff0, RZ, 0xc0, !PT ;  /* 0xfffffff000007812 */ /* 0x000fca00078ec0ff */
[----:B------:R-:W-:Y:S01]  /*3a20*/  IMAD.IADD R0, R26, 0x1, -R0 ;  /* 0x000000011a007824 */ /* 0x000fe200078e0a00 */
[----:B--2---:R-:W-:-:S04]  /*3a30*/  SHF.R.S32.HI R7, RZ, 0x1f, R252 ;  /* 0x0000001fff077819 */ /* 0x004fc800000114fc */
[----:B------:R-:W-:-:S04]  /*3a40*/  SHF.L.U64.HI R6, R252, 0x2, R7 ;  /* 0x00000002fc067819 */ /* 0x000fc80000010207 */
[----:B------:R-:W-:-:S05]  /*3a50*/  IADD3.X R3, R6, UR15, RZ, P3, !PT ;  /* 0x0000000f06037c10 */ /* 0x000fca0009ffe4ff */
[----:B------:R2:W5:Y:S04]  /*3a60*/  @!P4 LDG.E R241, [R2.64] ;  /* 0x0000000402f1c981 */ /* 0x000568000c1e1900 */
[----:B------:R2:W5:Y:S04]  /*3a70*/  @!P6 LDG.E R242, [R2.64+0x20] ;  /* 0x0000200402f2e981 */ /* 0x000568000c1e1900 */
[----:B------:R2:W5:Y:S02]  /*3a80*/  @!P5 LDG.E R239, [R2.64+0x80] ;  /* 0x0000800402efd981 */ /* 0x000564000c1e1900 */
[----:B--2---:R-:W-:-:S04]  /*3a90*/  SHF.R.S32.HI R2, RZ, 0x1f, R0 ;  /* 0x0000001fff027819 */ /* 0x004fc80000011400 */
[----:B------:R-:W-:-:S04]  /*3aa0*/  LEA.HI R2, R2, R0, RZ, 0x3 ;  /* 0x0000000002027211 */ /* 0x000fc800078f18ff */
[----:B------:R-:W-:-:S04]  /*3ab0*/  LOP3.LUT R2, R2, 0xfffffff8, RZ, 0xc0, !PT ;  /* 0xfffffff802027812 */ /* 0x000fc800078ec0ff */
[----:B------:R-:W-:-:S04]  /*3ac0*/  IADD3 R0, R0, -R2, RZ ;  /* 0x8000000200007210 */ /* 0x000fc80007ffe0ff */
[C---:B------:R-:W-:Y:S02]  /*3ad0*/  LOP3.LUT P0, RZ, R0.reuse, 0x2, RZ, 0xc0, !PT ;  /* 0x0000000200ff7812 */ /* 0x040fe4000780c0ff */
[----:B------:R-:W-:Y:S02]  /*3ae0*/  LOP3.LUT P1, RZ, R0, 0x4, RZ, 0xc0, !PT ;  /* 0x0000000400ff7812 */ /* 0x000fe4000782c0ff */
[----:B------:R-:W-:-:S04]  /*3af0*/  IADD3 R0, R199, 0x2000, RZ ;  /* 0x00002000c7007810 */ /* 0x000fc80007ffe0ff */
[----:B------:R-:W-:Y:S02]  /*3b00*/  SEL R0, R0, R199, !P2 ;  /* 0x000000c700007207 */ /* 0x000fe40005000000 */
[----:B------:R-:W-:-:S03]  /*3b10*/  IADD3 R2, R200, 0x2000, RZ ;  /* 0x00002000c8027810 */ /* 0x000fc60007ffe0ff */
[----:B------:R-:W-:Y:S01]  /*3b20*/  IMAD.SHL.U32 R191, R0, 0x2, RZ ;  /* 0x0000000200bf7824 */ /* 0x000fe200078e00ff */
[----:B------:R-:W-:Y:S02]  /*3b30*/  MOV R0, c[0x0][0x22c] ;  /* 0x00008b0000007a02 */ /* 0x000fe40000000f00 */
[----:B------:R-:W-:-:S03]  /*3b40*/  SEL R2, R2, R200, !P2 ;  /* 0x000000c802027207 */ /* 0x000fc60005000000 */
[----:B------:R-:W-:Y:S02]  /*3b50*/  IMAD R0, R0, c[0x0][0x1c0], RZ ;  /* 0x0000700000007a24 */ /* 0x000fe400078e02ff */
[----:B------:R-:W-:Y:S02]  /*3b60*/  IMAD.SHL.U32 R192, R2, 0x2, RZ ;  /* 0x0000000202c07824 */ /* 0x000fe400078e00ff */
[----:B------:R-:W-:Y:S01]  /*3b70*/  IMAD.SHL.U32 R2, R0, 0x10, RZ ;  /* 0x0000001000027824 */ /* 0x000fe200078e00ff */
[C---:B---3--:R-:W-:Y:S01]  /*3b80*/  SHF.L.U64.HI R4, R252.reuse, 0x2, R7 ;  /* 0x00000002fc047819 */ /* 0x048fe20000010207 */
[----:B------:R-:W-:Y:S02]  /*3b90*/  IMAD.SHL.U32 R3, R252, 0x4, RZ ;  /* 0x00000004fc037824 */ /* 0x000fe400078e00ff */
[----:B------:R-:W-:Y:S01]  /*3ba0*/  IMAD.SHL.U32 R219, R0, 0x8, RZ ;  /* 0x0000000800db7824 */ /* 0x000fe200078e00ff */
[C---:B------:R-:W-:Y:S02]  /*3bb0*/  IADD3 R4, R2.reuse, 0x20, RZ ;  /* 0x0000002002047810 */ /* 0x040fe40007ffe0ff */
[----:B------:R-:W-:-:S02]  /*3bc0*/  IADD3 R3, R2, 0x40, RZ ;  /* 0x0000004002037810 */ /* 0x000fc40007ffe0ff */
[----:B------:R-:W-:Y:S02]  /*3bd0*/  IADD3 R2, R2, 0x60, RZ ;  /* 0x0000006002027810 */ /* 0x000fe40007ffe0ff */
[C---:B------:R-:W-:Y:S01]  /*3be0*/  IADD3 R4, R219.reuse, R4, RZ ;  /* 0x00000004db047210 */ /* 0x040fe20007ffe0ff */
[C---:B------:R-:W-:Y:S02]  /*3bf0*/  IMAD.IADD R3, R219.reuse, 0x1, R3 ;  /* 0x00000001db037824 */ /* 0x040fe400078e0203 */
[C---:B------:R-:W-:Y:S02]  /*3c00*/  IMAD.IADD R2, R219.reuse, 0x1, R2 ;  /* 0x00000001db027824 */ /* 0x040fe400078e0202 */
[C---:B------:R-:W-:Y:S01]  /*3c10*/  IMAD.IADD R4, R219.reuse, 0x1, R4 ;  /* 0x00000001db047824 */ /* 0x040fe200078e0204 */
[C---:B------:R-:W-:Y:S01]  /*3c20*/  IADD3 R3, R219.reuse, R3, RZ ;  /* 0x00000003db037210 */ /* 0x040fe20007ffe0ff */
[C---:B------:R-:W-:Y:S02]  /*3c30*/  IMAD.IADD R2, R219.reuse, 0x1, R2 ;  /* 0x00000001db027824 */ /* 0x040fe400078e0202 */
[----:B------:R-:W-:-:S02]  /*3c40*/  IMAD.IADD R248, R219, 0x1, R4 ;  /* 0x00000001dbf87824 */ /* 0x000fc400078e0204 */
[C---:B------:R-:W-:Y:S01]  /*3c50*/  IMAD.IADD R246, R219.reuse, 0x1, R3 ;  /* 0x00000001dbf67824 */ /* 0x040fe200078e0203 */
[C---:B------:R-:W-:Y:S01]  /*3c60*/  IADD3 R244, R219.reuse, R2, RZ ;  /* 0x00000002dbf47210 */ /* 0x040fe20007ffe0ff */
[----:B------:R-:W-:Y:S01]  /*3c70*/  UIADD3 UR8, UR20, UR11, URZ ;  /* 0x0000000b14087290 */ /* 0x000fe2000fffe03f */
[C---:B------:R-:W-:Y:S02]  /*3c80*/  IMAD.IADD R247, R219.reuse, 0x1, R248 ;  /* 0x00000001dbf77824 */ /* 0x040fe400078e02f8 */
[C---:B------:R-:W-:Y:S02]  /*3c90*/  IMAD.IADD R245, R219.reuse, 0x1, R246 ;  /* 0x00000001dbf57824 */ /* 0x040fe400078e02f6 */
[C---:B------:R-:W-:Y:S01]  /*3ca0*/  IMAD.IADD R243, R219.reuse, 0x1, R244 ;  /* 0x00000001dbf37824 */ /* 0x040fe200078e02f4 */
[----:B------:R-:W-:Y:S01]  /*3cb0*/  UIADD3 UR8, -UR6, 0x80, UR8 ;  /* 0x0000008006087890 */ /* 0x000fe2000fffe108 */
        /* <DEDUP_REMOVED lines=60> */
[----:B------:R-:W-:Y:S01]  /*4080*/  SEL R197, R197, 0xffffffc0, !P1 ;  /* 0xffffffc0c5c57807 */ /* 0x000fe20004800000 */
[C---:B------:R-:W-:Y:S01]  /*4090*/  IMAD.IADD R249, R219.reuse, 0x1, R243 ;  /* 0x00000001dbf97824 */ /* 0x040fe200078e02f3 */
[----:B------:R-:W-:Y:S01]  /*40a0*/  IADD3 R251, R219, R247, RZ ;  /* 0x000000f7dbfb7210 */ /* 0x000fe20007ffe0ff */
[----:B------:R-:W-:-:S02]  /*40b0*/  ULDC UR12, c[0x0][0x2e8] ;  /* 0x0000ba00000c7ab9 */ /* 0x000fc40000000800 */
[----:B------:R-:W-:Y:S02]  /*40c0*/  UIADD3 UR20, UR8, -UR12, URZ ;  /* 0x8000000c08147290 */ /* 0x000fe4000fffe03f */
[----:B-1----:R-:W-:Y:S02]  /*40d0*/  ULDC UR13, c[0x0][0x2e4] ;  /* 0x0000b900000d7ab9 */ /* 0x002fe40000000800 */
.L_x_570:
[----:B------:R-:W0:Y:S01]  /*40e0*/  LDGDEPBAR ;  /* 0x00000000000079af */ /* 0x000e220000000000 */
[C---:B------:R-:W-:Y:S01]  /*40f0*/  IMAD.IADD R0, R192.reuse, 0x1, R198 ;  /* 0x00000001c0007824 */ /* 0x040fe200078e02c6 */
[----:B------:R-:W-:Y:S01]  /*4100*/  SHF.R.S32.HI R186, RZ, 0x1f, R252 ;  /* 0x0000001fffba7819 */ /* 0x000fe200000114fc */
[--C-:B------:R-:W-:Y:S01]  /*4110*/  IMAD.IADD R3, R192, 0x1, R197.reuse ;  /* 0x00000001c0037824 */ /* 0x100fe200078e02c5 */
[----:B------:R-:W-:Y:S01]  /*4120*/  SHF.L.U32 R184, R252, 0x2, RZ ;  /* 0x00000002fcb87819 */ /* 0x000fe200000006ff */
[----:B------:R-:W-:Y:S01]  /*4130*/  IMAD.IADD R2, R0, 0x1, R197 ;  /* 0x0000000100027824 */ /* 0x000fe200078e02c5 */
[----:B------:R-:W-:Y:S01]  /*4140*/  SHF.L.U64.HI R186, R252, 0x2, R186 ;  /* 0x00000002fcba7819 */ /* 0x000fe200000102ba */
[----:B------:R-:W-:Y:S01]  /*4150*/  IMAD.MOV.U32 R214, RZ, RZ, R203 ;  /* 0x000000ffffd67224 */ /* 0x000fe200078e00cb */
[----:B------:R-:W-:Y:S01]  /*4160*/  IADD3 R184, P0, R184, UR18, RZ ;  /* 0x00000012b8b87c10 */ /* 0x000fe2000ff1e0ff */
[----:B------:R-:W-:Y:S01]  /*4170*/  USHF.L.U32 UR8, UR7, 0x6, URZ ;  /* 0x0000000607087899 */ /* 0x000fe2000800063f */
[----:B------:R-:W-:Y:S01]  /*4180*/  MOV R215, R188 ;  /* 0x000000bc00d77202 */ /* 0x000fe20000000f00 */
[----:B------:R-:W-:Y:S01]  /*4190*/  ULDC UR10, c[0x0][0x2e4] ;  /* 0x0000b900000a7ab9 */ /* 0x000fe20000000800 */
[----:B------:R-:W-:Y:S01]  /*41a0*/  IADD3.X R185, R186, UR17, RZ, P0, !PT ;  /* 0x00000011bab97c10 */ /* 0x000fe200087fe4ff */
[----:B------:R-:W-:Y:S06]  /*41b0*/  UISETP.GE.AND UP0, UPT, UR8, UR20, UPT ;  /* 0x000000140800728c */ /* 0x000fec000bf06270 */
[----:B------:R-:W-:Y:S01]  /*41c0*/  PLOP3.LUT P0, PT, PT, PT, UP0, 0x80, 0x0 ;  /* 0x000000000000781c */ /* 0x000fe20003f0f008 */
[----:B------:R-:W-:Y:S04]  /*41d0*/  DEPBAR.LE SB0, 0x0 ;  /* 0x000080000000791a */ /* 0x000fe80000000000 */
[----:B------:R-:W-:Y:S06]  /*41e0*/  BAR.SYNC.DEFER_BLOCKING 0x0 ;  /* 0x0000000000007b1d */ /* 0x000fec0000010000 */
        /* <DEDUP_REMOVED lines=9> */
[----:B-----5:R1:W5:Y:S03]  /*4280*/  LDG.E R201, [R184.64] ;  /* 0x00000004b8c97981 */ /* 0x020366000c1e1900 */
[C---:B--2---:R-:W-:Y:S03]  /*4290*/  HMMA.16816.F32 R8, R28.reuse, R16, RZ ;  /* 0x000000101c08723c */ /* 0x044fe600000018ff */
[----:B------:R1:W5:Y:S06]  /*42a0*/  LDG.E R202, [R184.64+0x20] ;  /* 0x00002004b8ca7981 */ /* 0x00036c000c1e1900 */
[----:B------:R1:W5:Y:S01]  /*42b0*/  LDG.E R187, [R184.64+0x80] ;  /* 0x00008004b8bb7981 */ /* 0x000362000c1e1900 */
[-C--:B------:R-:W-:Y:S05]  /*42c0*/  HMMA.16816.F32 R12, R28, R18.reuse, RZ ;  /* 0x000000121c0c723c */ /* 0x080fea00000018ff */
[----:B------:R1:W5:Y:S03]  /*42d0*/  LDG.E R186, [R184.64+0xa0] ;  /* 0x0000a004b8ba7981 */ /* 0x000366000c1e1900 */
        /* <DEDUP_REMOVED lines=10> */
[----:B------:R-:W2:Y:S07]  /*4380*/  LDSM.16.M88.4 R172, [R196+0xc000] ;  /* 0x00c00000c4ac783b */ /* 0x000eae0000000200 */
[-C--:B------:R-:W-:Y:S08]  /*4390*/  HMMA.16816.F32 R20, R168, R180.reuse, R20 ;  /* 0x000000b4a814723c */ /* 0x080ff00000001814 */
[C---:B------:R-:W-:Y:S08]  /*43a0*/  HMMA.16816.F32 R24, R176.reuse, R180, R24 ;  /* 0x000000b4b018723c */ /* 0x040ff00000001818 */
[-C--:B------:R-:W-:Y:S01]  /*43b0*/  HMMA.16816.F32 R28, R176, R182.reuse, R28 ;  /* 0x000000b6b01c723c */ /* 0x080fe2000000181c */
[----:B------:R-:W3:Y:S07]  /*43c0*/  LDSM.16.M88.4 R176, [R3+0x1000] ;  /* 0x0010000003b0783b */ /* 0x000eee0000000200 */
[----:B------:R-:W-:Y:S01]  /*43d0*/  HMMA.16816.F32 R32, R168, R182, R32 ;  /* 0x000000b6a820723c */ /* 0x000fe20000001820 */
[----:B------:R-:W4:Y:S06]  /*43e0*/  LDSM.16.M88.4 R168, [R196+0xc800] ;  /* 0x00c80000c4a8783b */ /* 0x000f2c0000000200 */
[----:B------:R-:W-:Y:S01]  /*43f0*/  LDSM.16.M88.4 R180, [R195+0xc000] ;  /* 0x00c00000c3b4783b */ /* 0x000fe20000000200 */
[-C--:B--2---:R-:W-:Y:S08]  /*4400*/  HMMA.16816.F32 R4, R164, R172.reuse, R4 ;  /* 0x000000aca404723c */ /* 0x084ff00000001804 */
[C---:B---3--:R-:W-:Y:S08]  /*4410*/  HMMA.16816.F32 R8, R176.reuse, R172, R8 ;  /* 0x000000acb008723c */ /* 0x048ff00000001808 */
[-C--:B------:R-:W-:Y:S08]  /*4420*/  HMMA.16816.F32 R12, R176, R174.reuse, R12 ;  /* 0x000000aeb00c723c */ /* 0x080ff0000000180c */
[C---:B------:R-:W-:Y:S01]  /*4430*/  HMMA.16816.F32 R16, R164.reuse, R174, R16 ;  /* 0x000000aea410723c */ /* 0x040fe20000001810 */
[----:B------:R-:W2:Y:S07]  /*4440*/  LDSM.16.M88.4 R172, [R2] ;  /* 0x0000000002ac783b */ /* 0x000eae0000000200 */
[-C--:B----4-:R-:W-:Y:S08]  /*4450*/  HMMA.16816.F32 R20, R164, R168.reuse, R20 ;  /* 0x000000a8a414723c */ /* 0x090ff00000001814 */
        /* <DEDUP_REMOVED lines=10> */
[----:B------:R-:W-:Y:S07]  /*4500*/  LDSM.16.M88.4 R180, [R2+0x3000] ;  /* 0x0030000002b4783b */ /* 0x000fee0000000200 */
[-C--:B----4-:R-:W-:Y:S08]  /*4510*/  HMMA.16816.F32 R20, R172, R164.reuse, R20 ;  /* 0x000000a4ac14723c */ /* 0x090ff00000001814 */
[C---:B------:R-:W-:Y:S08]  /*4520*/  HMMA.16816.F32 R24, R176.reuse, R164, R24 ;  /* 0x000000a4b018723c */ /* 0x040ff00000001818 */
[-C--:B------:R-:W-:Y:S01]  /*4530*/  HMMA.16816.F32 R28, R176, R166.reuse, R28 ;  /* 0x000000a6b01c723c */ /* 0x080fe2000000181c */
[----:B------:R-:W-:Y:S07]  /*4540*/  LDSM.16.M88.4 R176, [R193+0x10800] ;  /* 0x01080000c1b0783b */ /* 0x000fee0000000200 */
[----:B------:R-:W-:Y:S01]  /*4550*/  HMMA.16816.F32 R32, R172, R166, R32 ;  /* 0x000000a6ac20723c */ /* 0x000fe20000001820 */
[----:B------:R-:W2:Y:S06]  /*4560*/  LDSM.16.M88.4 R164, [R192+0x2000] ;  /* 0x00200000c0a4783b */ /* 0x000eac0000000200 */
[----:B------:R-:W3:Y:S01]  /*4570*/  LDSM.16.M88.4 R172, [R192+0x3000] ;  /* 0x00300000c0ac783b */ /* 0x000ee20000000200 */
[-C--:B--2---:R-:W-:Y:S08]  /*4580*/  HMMA.16816.F32 R4, R164, R168.reuse, R4 ;  /* 0x000000a8a404723c */ /* 0x084ff00000001804 */
        /* <DEDUP_REMOVED lines=9> */
[----:B------:R-:W2:Y:S06]  /*4620*/  LDSM.16.M88.4 R164, [R0+0x2000] ;  /* 0x0020000000a4783b */ /* 0x000eac0000000200 */
[----:B------:R-:W3:Y:S01]  /*4630*/  LDSM.16.M88.4 R176, [R194+0x10800] ;  /* 0x01080000c2b0783b */ /* 0x000ee20000000200 */
[-C--:B--2---:R-:W-:Y:S08]  /*4640*/  HMMA.16816.F32 R4, R164, R168.reuse, R4 ;  /* 0x000000a8a404723c */ /* 0x084ff00000001804 */
[C---:B------:R-:W-:Y:S08]  /*4650*/  HMMA.16816.F32 R8, R172.reuse, R168, R8 ;  /* 0x000000a8ac08723c */ /* 0x040ff00000001808 */
        /* <DEDUP_REMOVED lines=18> */
[----:B------:R-:W2:Y:S07]  /*4780*/  LDSM.16.M88.4 R172, [R195+0x10000] ;  /* 0x01000000c3ac783b */ /* 0x000eae0000000200 */
[----:B------:R-:W-:Y:S01]  /*4790*/  HMMA.16816.F32 R32, R164, R178, R32 ;  /* 0x000000b2a420723c */ /* 0x000fe20000001820 */
[----:B------:R-:W3:Y:S07]  /*47a0*/  LDSM.16.M88.4 R164, [R195+0x10800] ;  /* 0x01080000c3a4783b */ /* 0x000eee0000000200 */
[-C--:B--2---:R-:W-:Y:S08]  /*47b0*/  HMMA.16816.F32 R4, R168, R172.reuse, R4 ;  /* 0x000000aca804723c */ /* 0x084ff00000001804 */
[C---:B------:R-:W-:Y:S08]  /*47c0*/  HMMA.16816.F32 R8, R180.reuse, R172, R8 ;  /* 0x000000acb408723c */ /* 0x040ff00000001808 */
[-C--:B------:R-:W-:Y:S08]  /*47d0*/  HMMA.16816.F32 R12, R180, R174.reuse, R12 ;  /* 0x000000aeb40c723c */ /* 0x080ff0000000180c */
[C---:B------:R-:W-:Y:S08]  /*47e0*/  HMMA.16816.F32 R16, R168.reuse, R174, R16 ;  /* 0x000000aea810723c */ /* 0x040ff00000001810 */
[-C--:B---3--:R-:W-:Y:S08]  /*47f0*/  HMMA.16816.F32 R20, R168, R164.reuse, R20 ;  /* 0x000000a4a814723c */ /* 0x088ff00000001814 */
[C---:B------:R-:W-:Y:S08]  /*4800*/  HMMA.16816.F32 R24, R180.reuse, R164, R24 ;  /* 0x000000a4b418723c */ /* 0x040ff00000001818 */
[-C--:B------:R-:W-:Y:S08]  /*4810*/  HMMA.16816.F32 R28, R180, R166.reuse, R28 ;  /* 0x000000a6b41c723c */ /* 0x080ff0000000181c */
[----:B------:R-:W-:Y:S01]  /*4820*/  HMMA.16816.F32 R32, R168, R166, R32 ;  /* 0x000000a6a820723c */ /* 0x000fe20000001820 */
[----:B------:R-:W-:-:S07]  /*4830*/  @!P0 BRA `(.L_x_566) ;  /* 0x000000c000008947 */ /* 0x000fce0003800000 */
[----:B-1----:R-:W-:Y:S02]  /*4840*/  USHF.L.U32 UR9, UR21, 0x7, URZ ;  /* 0x0000000715097899 */ /* 0x002fe4000800063f */
[----:B------:R-:W-:Y:S02]  /*4850*/  UIADD3 UR14, UR8, 0x40, URZ ;  /* 0x00000040080e7890 */ /* 0x000fe4000fffe03f */
[----:B------:R-:W-:Y:S02]  /*4860*/  UIADD3 UR10, UR9, UR11, URZ ;  /* 0x0000000b090a7290 */ /* 0x000fe4000fffe03f */
[----:B------:R-:W-:Y:S02]  /*4870*/  UIADD3 UR12, UR9, 0x80, URZ ;  /* 0x00000080090c7890 */ /* 0x000fe4000fffe03f */
[----:B------:R-:W-:Y:S03]  /*4880*/  UIADD3 UR9, UR13, UR10, -UR6 ;  /* 0x0000000a0d097290 */ /* 0x000fe6000fffe806 */
[----:B------:R-:W-:Y:S01]  /*4890*/  UMOV UR10, UR13 ;  /* 0x0000000d000a7c82 */ /* 0x000fe20008000000 */
[----:B------:R-:W-:Y:S01]  /*48a0*/  IMAD.U32 R0, RZ, RZ, UR12 ;  /* 0x0000000cff007e24 */ /* 0x000fe2000f8e00ff */
[----:B------:R-:W-:Y:S04]  /*48b0*/  UISETP.GE.AND UP0, UPT, UR14, UR9, UPT ;  /* 0x000000090e00728c */ /* 0x000fe8000bf06270 */
[----:B------:R-:W-:Y:S02]  /*48c0*/  ISETP.LT.AND P0, PT, R0, UR6, PT ;  /* 0x0000000600007c0c */ /* 0x000fe4000bf01270 */
[----:B------:R-:W-:Y:S11]  /*48d0*/  PLOP3.LUT P2, PT, PT, PT, UP0, 0x80, 0x0 ;  /* 0x000000000000781c */ /* 0x000ff60003f4f008 */
[----:B------:R-:W-:Y:S02]  /*48e0*/  @!UPT UIADD3 URZ, URZ, URZ, URZ ;  /* 0x0000003f3f3ff290 */ /* 0x000fe4000fffe03f */
[----:B------:R-:W-:-:S05]  /*48f0*/  @!P2 BRA P0, `(.L_x_567) ;  /* 0x000008200000a947 */ /* 0x000fca0000000000 */
.L_x_566:
[----:B-1----:R-:W-:Y:S01]  /*4900*/  IADD3 R164, R252, UR8, RZ ;  /* 0x00000008fca47c10 */ /* 0x002fe2000fffe0ff */
[----:B------:R-:W2:Y:S01]  /*4910*/  LDL R2, [R1+0xc] ;  /* 0x00000c0001027983 */ /* 0x000ea20000100800 */
[----:B------:R-:W-:Y:S01]  /*4920*/  UIADD3 UR9, -UR10, UR6, -UR11 ;  /* 0x000000060a097290 */ /* 0x000fe2000fffe90b */
[----:B------:R-:W-:Y:S01]  /*4930*/  IMAD.U32 R0, RZ, RZ, UR21 ;  /* 0x00000015ff007e24 */ /* 0x000fe2000f8e00ff */
[C---:B------:R-:W-:Y:S01]  /*4940*/  IADD3 R172, R164.reuse, 0x8, RZ ;  /* 0x00000008a4ac7810 */ /* 0x040fe20007ffe0ff */
[----:B------:R-:W-:Y:S02]  /*4950*/  UIADD3 UR12, UR6, 0x1, -UR11 ;  /* 0x00000001060c7890 */ /* 0x000fe4000fffe80b */
[----:B------:R-:W-:Y:S01]  /*4960*/  UMOV UR13, UR10 ;  /* 0x0000000a000d7c82 */ /* 0x000fe20008000000 */
[----:B------:R-:W-:Y:S01]  /*4970*/  IADD3 R3, R164, UR9, RZ ;  /* 0x00000009a4037c10 */ /* 0x000fe2000fffe0ff */
[----:B------:R-:W-:Y:S03]  /*4980*/  UIADD3 UR8, UR12, UR44, URZ ;  /* 0x0000002c0c087290 */ /* 0x000fe6000fffe03f */
[----:B------:R-:W-:Y:S03]  /*4990*/  IMNMX R3, RZ, R3, !PT ;  /* 0x00000003ff037217 */ /* 0x000fe60007800200 */
[----:B------:R-:W-:Y:S01]  /*49a0*/  IADD3 R173, R172, UR8, RZ ;  /* 0x00000008acad7c10 */ /* 0x000fe2000fffe0ff */
[----:B--2---:R-:W-:Y:S01]  /*49b0*/  IMAD R0, R0, 0x80, R2 ;  /* 0x0000008000007824 */ /* 0x004fe200078e0202 */
[----:B------:R-:W-:Y:S04]  /*49c0*/  IADD3 R2, R164, UR8, RZ ;  /* 0x00000008a4027c10 */ /* 0x000fe8000fffe0ff */
[----:B------:R-:W-:Y:S02]  /*49d0*/  IADD3 R171, R0, 0x1, RZ ;  /* 0x0000000100ab7810 */ /* 0x000fe40007ffe0ff */
[----:B------:R-:W-:Y:S02]  /*49e0*/  IMNMX R2, R2, UR6, PT ;  /* 0x0000000602027c17 */ /* 0x000fe4000b800200 */
[CC--:B------:R-:W-:Y:S02]  /*49f0*/  ISETP.GE.AND P2, PT, R0.reuse, R3.reuse, PT ;  /* 0x000000030000720c */ /* 0x0c0fe40003f46270 */
[CC--:B------:R-:W-:Y:S02]  /*4a00*/  ISETP.GE.AND P0, PT, R171.reuse, R3.reuse, PT ;  /* 0x00000003ab00720c */ /* 0x0c0fe40003f06270 */
[C---:B------:R-:W-:Y:S02]  /*4a10*/  IADD3 R170, R0.reuse, 0x8, RZ ;  /* 0x0000000800aa7810 */ /* 0x040fe40007ffe0ff */
[C---:B------:R-:W-:Y:S02]  /*4a20*/  IADD3 R169, R0.reuse, 0x9, RZ ;  /* 0x0000000900a97810 */ /* 0x040fe40007ffe0ff */
[C---:B------:R-:W-:Y:S02]  /*4a30*/  IADD3 R168, R0.reuse, 0x10, RZ ;  /* 0x0000001000a87810 */ /* 0x040fe40007ffe0ff */
[C---:B------:R-:W-:Y:S02]  /*4a40*/  IADD3 R167, R0.reuse, 0x11, RZ ;  /* 0x0000001100a77810 */ /* 0x040fe40007ffe0ff */
[C---:B------:R-:W-:Y:S02]  /*4a50*/  IADD3 R166, R0.reuse, 0x18, RZ ;  /* 0x0000001800a67810 */ /* 0x040fe40007ffe0ff */
[C---:B------:R-:W-:Y:S02]  /*4a60*/  IADD3 R165, R0.reuse, 0x19, RZ ;  /* 0x0000001900a57810 */ /* 0x040fe40007ffe0ff */
[-C--:B------:R-:W-:Y:S02]  /*4a70*/  ISETP.GE.OR P2, PT, R0, R2.reuse, !P2 ;  /* 0x000000020000720c */ /* 0x080fe40005746670 */
[-C--:B------:R-:W-:Y:S02]  /*4a80*/  ISETP.GE.OR P0, PT, R171, R2.reuse, !P0 ;  /* 0x00000002ab00720c */ /* 0x080fe40004706670 */
[-C--:B------:R-:W-:Y:S02]  /*4a90*/  ISETP.GE.AND P6, PT, R170, R3.reuse, PT ;  /* 0x00000003aa00720c */ /* 0x080fe40003fc6270 */
[-C--:B------:R-:W-:Y:S02]  /*4aa0*/  ISETP.GE.AND P5, PT, R169, R3.reuse, PT ;  /* 0x00000003a900720c */ /* 0x080fe40003fa6270 */
[-C--:B------:R-:W-:Y:S02]  /*4ab0*/  ISETP.GE.AND P4, PT, R168, R3.reuse, PT ;  /* 0x00000003a800720c */ /* 0x080fe40003f86270 */
[-C--:B------:R-:W-:Y:S02]  /*4ac0*/  ISETP.GE.AND P3, PT, R167, R3.reuse, PT ;  /* 0x00000003a700720c */ /* 0x080fe40003f66270 */
[----:B------:R-:W-:Y:S02]  /*4ad0*/  FSEL R4, R4, -INF , !P2 ;  /* 0xff80000004047808 */ /* 0x000fe40005000000 */
[-C--:B------:R-:W-:Y:S02]  /*4ae0*/  ISETP.GE.AND P2, PT, R166, R3.reuse, PT ;  /* 0x00000003a600720c */ /* 0x080fe40003f46270 */
[----:B------:R-:W-:Y:S02]  /*4af0*/  FSEL R5, R5, -INF , !P0 ;  /* 0xff80000005057808 */ /* 0x000fe40004000000 */
[----:B------:R-:W-:Y:S02]  /*4b00*/  ISETP.GE.AND P0, PT, R165, R3, PT ;  /* 0x00000003a500720c */ /* 0x000fe40003f06270 */
[----:B------:R-:W-:Y:S02]  /*4b10*/  IADD3 R3, R172, UR9, RZ ;  /* 0x00000009ac037c10 */ /* 0x000fe4000fffe0ff */
[-C--:B------:R-:W-:Y:S02]  /*4b20*/  ISETP.GE.OR P6, PT, R170, R2.reuse, !P6 ;  /* 0x00000002aa00720c */ /* 0x080fe400077c6670 */
[-C--:B------:R-:W-:Y:S02]  /*4b30*/  ISETP.GE.OR P5, PT, R169, R2.reuse, !P5 ;  /* 0x00000002a900720c */ /* 0x080fe40006fa6670 */
[----:B------:R-:W-:Y:S02]  /*4b40*/  IMNMX R3, RZ, R3, !PT ;  /* 0x00000003ff037217 */ /* 0x000fe40007800200 */
[-C--:B------:R-:W-:Y:S02]  /*4b50*/  ISETP.GE.OR P4, PT, R168, R2.reuse, !P4 ;  /* 0x00000002a800720c */ /* 0x080fe40006786670 */
[-C--:B------:R-:W-:Y:S02]  /*4b60*/  ISETP.GE.OR P3, PT, R167, R2.reuse, !P3 ;  /* 0x00000002a700720c */ /* 0x080fe40005f66670 */
[-C--:B------:R-:W-:Y:S02]  /*4b70*/  ISETP.GE.OR P2, PT, R166, R2.reuse, !P2 ;  /* 0x00000002a600720c */ /* 0x080fe40005746670 */
[----:B------:R-:W-:Y:S02]  /*4b80*/  ISETP.GE.OR P0, PT, R165, R2, !P0 ;  /* 0x00000002a500720c */ /* 0x000fe40004706670 */
[----:B------:R-:W-:Y:S02]  /*4b90*/  IMNMX R2, R173, UR6, PT ;  /* 0x00000006ad027c17 */ /* 0x000fe4000b800200 */
[----:B------:R-:W-:Y:S02]  /*4ba0*/  FSEL R16, R16, -INF , !P6 ;  /* 0xff80000010107808 */ /* 0x000fe40007000000 */
[-C--:B------:R-:W-:Y:S02]  /*4bb0*/  ISETP.GE.AND P6, PT, R0, R3.reuse, PT ;  /* 0x000000030000720c */ /* 0x080fe40003fc6270 */
[----:B------:R-:W-:Y:S02]  /*4bc0*/  FSEL R17, R17, -INF , !P5 ;  /* 0xff80000011117808 */ /* 0x000fe40006800000 */
[CC--:B------:R-:W-:Y:S02]  /*4bd0*/  ISETP.GE.AND P5, PT, R171.reuse, R3.reuse, PT ;  /* 0x00000003ab00720c */ /* 0x0c0fe40003fa6270 */
[----:B------:R-:W-:Y:S02]  /*4be0*/  IADD3 R172, R164, 0x20, RZ ;  /* 0x00000020a4ac7810 */ /* 0x000fe40007ffe0ff */
[-C--:B------:R-:W-:Y:S02]  /*4bf0*/  ISETP.GE.OR P6, PT, R0, R2.reuse, !P6 ;  /* 0x000000020000720c */ /* 0x080fe400077c6670 */
        /* <DEDUP_REMOVED lines=14> */
[C---:B------:R-:W-:Y:S02]  /*4ce0*/  IADD3 R164, R172.reuse, UR9, RZ ;  /* 0x00000009aca47c10 */ /* 0x040fe4000fffe0ff */
[----:B------:R-:W-:Y:S02]  /*4cf0*/  IADD3 R173, R172, UR8, RZ ;  /* 0x00000008acad7c10 */ /* 0x000fe4000fffe0ff */
[-C--:B------:R-:W-:Y:S02]  /*4d00*/  ISETP.GE.OR P4, PT, R170, R2.reuse, !P4 ;  /* 0x00000002aa00720c */ /* 0x080fe40006786670 */
[-C--:B------:R-:W-:Y:S02]  /*4d10*/  ISETP.GE.OR P3, PT, R169, R2.reuse, !P3 ;  /* 0x00000002a900720c */ /* 0x080fe40005f66670 */
[-C--:B------:R-:W-:Y:S02]  /*4d20*/  ISETP.GE.OR P2, PT, R168, R2.reuse, !P2 ;  /* 0x00000002a800720c */ /* 0x080fe40005746670 */
[-C--:B------:R-:W-:Y:S02]  /*4d30*/  ISETP.GE.OR P0, PT, R167, R2.reuse, !P0 ;  /* 0x00000002a700720c */ /* 0x080fe40004706670 */
[-C--:B------:R-:W-:Y:S02]  /*4d40*/  ISETP.GE.OR P6, PT, R166, R2.reuse, !P6 ;  /* 0x00000002a600720c */ /* 0x080fe400077c6670 */
[----:B------:R-:W-:Y:S02]  /*4d50*/  ISETP.GE.OR P5, PT, R165, R2, !P5 ;  /* 0x00000002a500720c */ /* 0x000fe40006fa6670 */
[----:B------:R-:W-:Y:S02]  /*4d60*/  IMNMX R2, RZ, R164, !PT ;  /* 0x000000a4ff027217 */ /* 0x000fe40007800200 */
[----:B------:R-:W-:Y:S02]  /*4d70*/  IMNMX R164, R173, UR6, PT ;  /* 0x00000006ada47c17 */ /* 0x000fe4000b800200 */
[----:B------:R-:W-:Y:S02]  /*4d80*/  FSEL R18, R18, -INF , !P4 ;  /* 0xff80000012127808 */ /* 0x000fe40006000000 */
[-C--:B------:R-:W-:Y:S02]  /*4d90*/  ISETP.GE.AND P4, PT, R0, R2.reuse, PT ;  /* 0x000000020000720c */ /* 0x080fe40003f86270 */
[----:B------:R-:W-:Y:S02]  /*4da0*/  FSEL R19, R19, -INF , !P3 ;  /* 0xff80000013137808 */ /* 0x000fe40005800000 */
[-C--:B------:R-:W-:Y:S02]  /*4db0*/  ISETP.GE.AND P3, PT, R171, R2.reuse, PT ;  /* 0x00000002ab00720c */ /* 0x080fe40003f66270 */
[----:B------:R-:W-:Y:S02]  /*4dc0*/  IADD3 R172, R3, UR9, RZ ;  /* 0x0000000903ac7c10 */ /* 0x000fe4000fffe0ff */
[----:B------:R-:W-:Y:S02]  /*4dd0*/  FSEL R22, R22, -INF , !P2 ;  /* 0xff80000016167808 */ /* 0x000fe40005000000 */
[-C--:B------:R-:W-:Y:S02]  /*4de0*/  ISETP.GE.AND P2, PT, R170, R2.reuse, PT ;  /* 0x00000002aa00720c */ /* 0x080fe40003f46270 */
[----:B------:R-:W-:Y:S02]  /*4df0*/  FSEL R23, R23, -INF , !P0 ;  /* 0xff80000017177808 */ /* 0x000fe40004000000 */
[----:B------:R-:W-:Y:S02]  /*4e00*/  ISETP.GE.AND P0, PT, R169, R2, PT ;  /* 0x00000002a900720c */ /* 0x000fe40003f06270 */
        /* <DEDUP_REMOVED lines=10> */
[----:B------:R-:W-:Y:S02]  /*4eb0*/  IADD3 R2, R3, UR8, RZ ;  /* 0x0000000803027c10 */ /* 0x000fe4000fffe0ff */
[----:B------:R-:W-:Y:S02]  /*4ec0*/  ISETP.GE.OR P2, PT, R170, R164, !P2 ;  /* 0x000000a4aa00720c */ /* 0x000fe40005746670 */
[----:B------:R-:W-:Y:S02]  /*4ed0*/  IMNMX R3, RZ, R172, !PT ;  /* 0x000000acff037217 */ /* 0x000fe40007800200 */
[-C--:B------:R-:W-:Y:S02]  /*4ee0*/  ISETP.GE.OR P0, PT, R169, R164.reuse, !P0 ;  /* 0x000000a4a900720c */ /* 0x080fe40004706670 */
[----:B------:R-:W-:Y:S02]  /*4ef0*/  IMNMX R2, R2, UR6, PT ;  /* 0x0000000602027c17 */ /* 0x000fe4000b800200 */
[----:B------:R-:W-:Y:S02]  /*4f00*/  FSEL R12, R12, -INF , !P2 ;  /* 0xff8000000c0c7808 */ /* 0x000fe40005000000 */
[-C--:B------:R-:W-:Y:S02]  /*4f10*/  ISETP.GE.AND P2, PT, R0, R3.reuse, PT ;  /* 0x000000030000720c */ /* 0x080fe40003f46270 */
[----:B------:R-:W-:Y:S02]  /*4f20*/  FSEL R13, R13, -INF , !P0 ;  /* 0xff8000000d0d7808 */ /* 0x000fe40004000000 */
[-C--:B------:R-:W-:Y:S02]  /*4f30*/  ISETP.GE.AND P0, PT, R171, R3.reuse, PT ;  /* 0x00000003ab00720c */ /* 0x080fe40003f06270 */
[-C--:B------:R-:W-:Y:S02]  /*4f40*/  ISETP.GE.OR P6, PT, R168, R164.reuse, !P6 ;  /* 0x000000a4a800720c */ /* 0x080fe400077c6670 */
[-C--:B------:R-:W-:Y:S02]  /*4f50*/  ISETP.GE.OR P5, PT, R167, R164.reuse, !P5 ;  /* 0x000000a4a700720c */ /* 0x080fe40006fa6670 */
[-C--:B------:R-:W-:Y:S02]  /*4f60*/  ISETP.GE.OR P4, PT, R166, R164.reuse, !P4 ;  /* 0x000000a4a600720c */ /* 0x080fe40006786670 */
[----:B------:R-:W-:Y:S02]  /*4f70*/  ISETP.GE.OR P3, PT, R165, R164, !P3 ;  /* 0x000000a4a500720c */ /* 0x000fe40005f66670 */
        /* <DEDUP_REMOVED lines=26> */
.L_x_567:
[C---:B------:R-:W-:Y:S01]  /*5120*/  FMUL.FTZ R164, R241.reuse, 1.4426950216293334961 ;  /* 0x3fb8aa3bf1a47820 */ /* 0x040fe20000410000 */
[----:B------:R-:W-:Y:S01]  /*5130*/  FSETP.NEU.FTZ.AND P0, PT, R241, -INF , PT ;  /* 0xff800000f100780b */ /* 0x000fe20003f1d000 */
[----:B------:R-:W-:Y:S01]  /*5140*/  FMUL.FTZ R3, R242, 1.4426950216293334961 ;  /* 0x3fb8aa3bf2037820 */ /* 0x000fe20000410000 */
[----:B------:R-:W-:Y:S01]  /*5150*/  MOV R197, 0x40 ;  /* 0x0000004000c57802 */ /* 0x000fe20000000f00 */
[----:B------:R-:W-:Y:S01]  /*5160*/  FMUL.FTZ R2, R239, 1.4426950216293334961 ;  /* 0x3fb8aa3bef027820 */ /* 0x000fe20000410000 */
[----:B------:R-:W-:Y:S01]  /*5170*/  FSEL R164, R164, RZ, P0 ;  /* 0x000000ffa4a47208 */ /* 0x000fe20000000000 */
[----:B------:R-:W-:Y:S01]  /*5180*/  FMUL.FTZ R0, R240, 1.4426950216293334961 ;  /* 0x3fb8aa3bf0007820 */ /* 0x000fe20000410000 */
[----:B------:R-:W-:Y:S01]  /*5190*/  FSETP.NEU.FTZ.AND P0, PT, R242, -INF , PT ;  /* 0xff800000f200780b */ /* 0x000fe20003f1d000 */
[----:B------:R-:W-:Y:S01]  /*51a0*/  UISETP.GT.AND UP3, UPT, UR7, UR19, UPT ;  /* 0x000000130700728c */ /* 0x000fe2000bf64270 */
[----:B------:R-:W-:Y:S01]  /*51b0*/  SEL R197, R197, 0xffffffc0, !P1 ;  /* 0xffffffc0c5c57807 */ /* 0x000fe20004800000 */
[--C-:B------:R-:W-:Y:S01]  /*51c0*/  FFMA.FTZ R4, R4, c[0x0][0x23c], -R164.reuse ;  /* 0x00008f0004047a23 */ /* 0x100fe200000108a4 */
[----:B------:R-:W-:Y:S01]  /*51d0*/  FSEL R3, R3, RZ, P0 ;  /* 0x000000ff03037208 */ /* 0x000fe20000000000 */
[--C-:B------:R-:W-:Y:S01]  /*51e0*/  FFMA.FTZ R5, R5, c[0x0][0x23c], -R164.reuse ;  /* 0x00008f0005057a23 */ /* 0x100fe200000108a4 */
[----:B------:R-:W-:Y:S01]  /*51f0*/  FSETP.NEU.FTZ.AND P0, PT, R239, -INF , PT ;  /* 0xff800000ef00780b */ /* 0x000fe20003f1d000 */
[----:B------:R-:W-:Y:S01]  /*5200*/  MUFU.EX2 R203, R4 ;  /* 0x0000000400cb7308 */ /* 0x000fe20000000800 */
[----:B------:R-:W-:Y:S02]  /*5210*/  FFMA.FTZ R16, R16, c[0x0][0x23c], -R164 ;  /* 0x00008f0010107a23 */ /* 0x000fe400000108a4 */
[----:B------:R-:W-:Y:S01]  /*5220*/  FSEL R2, R2, RZ, P0 ;  /* 0x000000ff02027208 */ /* 0x000fe20000000000 */
[--C-:B------:R-:W-:Y:S01]  /*5230*/  FFMA.FTZ R18, R18, c[0x0][0x23c], -R3.reuse ;  /* 0x00008f0012127a23 */ /* 0x100fe20000010803 */
[----:B------:R-:W-:Y:S01]  /*5240*/  FSETP.NEU.FTZ.AND P0, PT, R240, -INF , PT ;  /* 0xff800000f000780b */ /* 0x000fe20003f1d000 */
[--C-:B------:R-:W-:Y:S02]  /*5250*/  FFMA.FTZ R19, R19, c[0x0][0x23c], -R3.reuse ;  /* 0x00008f0013137a23 */ /* 0x100fe40000010803 */
[--C-:B------:R-:W-:Y:S01]  /*5260*/  FFMA.FTZ R34, R34, c[0x0][0x23c], -R3.reuse ;  /* 0x00008f0022227a23 */ /* 0x100fe20000010803 */
[----:B------:R-:W-:Y:S01]  /*5270*/  FSEL R0, R0, RZ, P0 ;  /* 0x000000ff00007208 */ /* 0x000fe20000000000 */
[--C-:B------:R-:W-:Y:S01]  /*5280*/  FFMA.FTZ R28, R28, c[0x0][0x23c], -R2.reuse ;  /* 0x00008f001c1c7a23 */ /* 0x100fe20000010802 */
[----:B------:R-:W1:Y:S01]  /*5290*/  MUFU.EX2 R183, R5 ;  /* 0x0000000500b77308 */ /* 0x000e620000000800 */
[--C-:B------:R-:W-:Y:S01]  /*52a0*/  FFMA.FTZ R6, R6, c[0x0][0x23c], -R3.reuse ;  /* 0x00008f0006067a23 */ /* 0x100fe20000010803 */
[----:B------:R-:W-:Y:S01]  /*52b0*/  PLOP3.LUT P0, PT, PT, PT, UP3, 0x80, 0x0 ;  /* 0x000000000000781c */ /* 0x000fe20003f0f038 */
        /* <DEDUP_REMOVED lines=81> */
[----:B---3--:R-:W-:Y:S03]  /*57d0*/  SHF.L.U32 R3, R200, 0x1, RZ ;  /* 0x00000001c8037819 */ /* 0x008fe600000006ff */
[----:B------:R-:W-:Y:S01]  /*57e0*/  STS [R210+0x21400], R4 ;  /* 0x02140004d2007388 */ /* 0x000fe20000000800 */
[----:B----4-:R-:W-:Y:S02]  /*57f0*/  F2FP.PACK_AB R2, R223, R225 ;  /* 0x000000e1df02723e */ /* 0x010fe400000000ff */
[-C--:B------:R-:W-:Y:S02]  /*5800*/  IADD3 R184, R198, R3.reuse, RZ ;  /* 0x00000003c6b87210 */ /* 0x080fe40007ffe0ff */
[----:B------:R-:W-:Y:S01]  /*5810*/  F2FP.PACK_AB R0, R218, R220 ;  /* 0x000000dcda00723e */ /* 0x000fe200000000ff */
[----:B------:R-:W-:Y:S01]  /*5820*/  STS [R211+0x21000], R2 ;  /* 0x02100002d3007388 */ /* 0x000fe20000000800 */
[C---:B------:R-:W-:Y:S02]  /*5830*/  IADD3 R185, R197.reuse, R3, RZ ;  /* 0x00000003c5b97210 */ /* 0x040fe40007ffe0ff */
[----:B------:R-:W-:Y:S01]  /*5840*/  IADD3 R188, R197, R184, RZ ;  /* 0x000000b8c5bc7210 */ /* 0x000fe20007ffe0ff */
[----:B------:R-:W-:Y:S04]  /*5850*/  STS [R211+0x21400], R0 ;  /* 0x02140000d3007388 */ /* 0x000fe80000000800 */
[----:B------:R-:W-:Y:S08]  /*5860*/  LDSM.16.M88.4 R32, [R3+0x8000] ;  /* 0x008000000320783b */ /* 0x000ff00000000200 */
[----:B------:R-:W1:Y:S08]  /*5870*/  LDSM.16.M88.4 R16, [R193+0x14000] ;  /* 0x01400000c110783b */ /* 0x000e700000000200 */
[----:B------:R-:W2:Y:S08]  /*5880*/  LDSM.16.M88.4 R28, [R3+0x9000] ;  /* 0x00900000031c783b */ /* 0x000eb00000000200 */
[----:B------:R-:W3:Y:S08]  /*5890*/  LDSM.16.M88.4 R164, [R193+0x14800] ;  /* 0x01480000c1a4783b */ /* 0x000ef00000000200 */
[----:B------:R-:W-:Y:S08]  /*58a0*/  LDSM.16.M88.4 R168, [R184+0x8000] ;  /* 0x00800000b8a8783b */ /* 0x000ff00000000200 */
[----:B------:R-:W4:Y:S01]  /*58b0*/  LDSM.16.M88.4 R172, [R194+0x14000] ;  /* 0x01400000c2ac783b */ /* 0x000f220000000200 */
        /* <DEDUP_REMOVED lines=158> */
[C---:B------:R-:W-:Y:S01]  /*62a0*/  IMAD.U32 R0, R5.reuse, -0x40, RZ ;  /* 0xffffffc005007824 */ /* 0x040fe200078e00ff */
[----:B------:R-:W-:Y:S04]  /*62b0*/  UISETP.NE.U32.AND UP0, UPT, UR8, 0x1, UPT ;  /* 0x000000010800788c */ /* 0x000fe8000bf05070 */
[C---:B------:R-:W-:Y:S01]  /*62c0*/  LEA R2, P2, R0.reuse, R206, 0x1 ;  /* 0x000000ce00027211 */ /* 0x040fe200078408ff */
[----:B------:R-:W-:Y:S03]  /*62d0*/  USEL UR8, UR43, 0x4000, !UP0 ;  /* 0x000040002b087887 */ /* 0x000fe6000c000000 */
[----:B------:R-:W-:Y:S01]  /*62e0*/  LEA.HI.X.SX32 R0, R0, R207, 0x1, P2 ;  /* 0x000000cf00007211 */ /* 0x000fe200010f0eff */
[----:B------:R-:W-:Y:S02]  /*62f0*/  IMAD.MOV.U32 R206, RZ, RZ, R2 ;  /* 0x000000ffffce7224 */ /* 0x000fe400078e0002 */
[----:B------:R-:W-:Y:S02]  /*6300*/  IADD3 R208, R208, UR8, RZ ;  /* 0x00000008d0d07c10 */ /* 0x000fe4000fffe0ff */
[----:B------:R-:W-:Y:S01]  /*6310*/  IMAD.MOV.U32 R207, RZ, RZ, R0 ;  /* 0x000000ffffcf7224 */ /* 0x000fe200078e0000 */
[C---:B------:R-:W-:Y:S02]  /*6320*/  LEA R4, P2, R5.reuse, R206, 0x6 ;  /* 0x000000ce05047211 */ /* 0x040fe400078430ff */
        /* <DEDUP_REMOVED lines=10> */
.L_x_568:
[----:B------:R-:W-:Y:S01]  /*63d0*/  F2FP.PACK_AB R12, R183, R203 ;  /* 0x000000cbb70c723e */ /* 0x000fe200000000ff */
[----:B------:R2:W5:Y:S01]  /*63e0*/  LDL R201, [R1] ;  /* 0x0000000001c97983 */ /* 0x0005620000100800 */
        /* <DEDUP_REMOVED lines=144> */
.L_x_569:
[----:B------:R-:W-:Y:S01]  /*6cf0*/  LDSM.16.M88.4 R32, [R3+0x1c000] ;  /* 0x01c000000320783b */ /* 0x000fe20000000200 */
[C---:B------:R-:W-:Y:S01]  /*6d00*/  IADD3 R203, R252.reuse, -0x40, RZ ;  /* 0xffffffc0fccb7810 */ /* 0x040fe20007ffe0ff */
[----:B------:R-:W-:Y:S01]  /*6d10*/  IMAD.MOV.U32 R217, RZ, RZ, c[0x0][0x22c] ;  /* 0x00008b00ffd97624 */ /* 0x000fe200078e00ff */
[C---:B------:R-:W-:Y:S01]  /*6d20*/  IADD3 R2, R252.reuse, -0x40, RZ ;  /* 0xffffffc0fc027810 */ /* 0x040fe20007ffe0ff */
[----:B------:R-:W-:Y:S01]  /*6d30*/  IMAD.MOV.U32 R216, RZ, RZ, c[0x0][0x22c] ;  /* 0x00008b00ffd87624 */ /* 0x000fe200078e00ff */
[----:B------:R-:W2:Y:S01]  /*6d40*/  LDSM.16.MT88.4 R16, [R189] ;  /* 0x00000000bd10783b */ /* 0x000ea20000004200 */
[----:B------:R-:W-:Y:S01]  /*6d50*/  IMAD.SHL.U32 R203, R203, 0x4, RZ ;  /* 0x00000004cbcb7824 */ /* 0x000fe200078e00ff */
[----:B------:R-:W-:Y:S01]  /*6d60*/  IADD3 R202, R252, -0x40, RZ ;  /* 0xffffffc0fcca7810 */ /* 0x000fe20007ffe0ff */
[----:B------:R-:W-:Y:S01]  /*6d70*/  IMAD R217, R217, c[0x0][0x1c0], RZ ;  /* 0x00007000d9d97a24 */ /* 0x000fe200078e02ff */
[----:B------:R-:W-:Y:S01]  /*6d80*/  ULOP3.LUT UR8, UR7, 0x1, URZ, 0xc0, !UPT ;  /* 0x0000000107087892 */ /* 0x000fe2000f8ec03f */
[----:B------:R-:W3:Y:S01]  /*6d90*/  LDSM.16.M88.4 R28, [R3+0x1d000] ;  /* 0x01d00000031c783b */ /* 0x000ee20000000200 */
[----:B------:R-:W-:Y:S01]  /*6da0*/  SHF.R.S32.HI R202, RZ, 0x1f, R202 ;  /* 0x0000001fffca7819 */ /* 0x000fe200000114ca */
[----:B------:R-:W-:Y:S01]  /*6db0*/  IMAD.SHL.U32 R217, R217, 0x20, RZ ;  /* 0x00000020d9d97824 */ /* 0x000fe200078e00ff */
[----:B------:R-:W-:Y:S01]  /*6dc0*/  UISETP.NE.U32.AND UP0, UPT, UR8, 0x1, UPT ;  /* 0x000000010800788c */ /* 0x000fe2000bf05070 */
[----:B------:R-:W-:Y:S01]  /*6dd0*/  IMAD R216, R216, c[0x0][0x1c0], RZ ;  /* 0x00007000d8d87a24 */ /* 0x000fe200078e02ff */
[----:B------:R-:W4:Y:S01]  /*6de0*/  LDSM.16.MT88.4 R164, [R189+0x4000] ;  /* 0x00400000bda4783b */ /* 0x000f220000004200 */
[----:B------:R-:W-:Y:S01]  /*6df0*/  SHF.L.U64.HI R2, R2, 0x2, R202 ;  /* 0x0000000202027819 */ /* 0x000fe200000102ca */
[----:B------:R-:W-:Y:S01]  /*6e00*/  IMAD.MOV.U32 R202, RZ, RZ, c[0x0][0x22c] ;  /* 0x00008b00ffca7624 */ /* 0x000fe200078e00ff */
[----:B------:R-:W-:Y:S01]  /*6e10*/  UISETP.GT.AND UP2, UPT, UR7, UR19, UPT ;  /* 0x000000130700728c */ /* 0x000fe2000bf44270 */
[----:B------:R-:W-:Y:S01]  /*6e20*/  IMAD R216, R216, 0x28, RZ ;  /* 0x00000028d8d87824 */ /* 0x000fe200078e02ff */
[----:B------:R-:W-:Y:S01]  /*6e30*/  LDSM.16.M88.4 R168, [R184+0x1c000] ;  /* 0x01c00000b8a8783b */ /* 0x000fe20000000200 */
[----:B------:R-:W-:Y:S01]  /*6e40*/  IMAD R202, R202, c[0x0][0x1c0], RZ ;  /* 0x00007000caca7a24 */ /* 0x000fe200078e02ff */
[----:B------:R-:W-:Y:S01]  /*6e50*/  UIADD3 UR7, UR7, -0x1, URZ ;  /* 0xffffffff07077890 */ /* 0x000fe2000fffe03f */
[----:B------:R-:W-:Y:S02]  /*6e60*/  IMAD.MOV.U32 R213, RZ, RZ, c[0x0][0x22c] ;  /* 0x00008b00ffd57624 */ /* 0x000fe400078e00ff */
[----:B------:R-:W1:Y:S01]  /*6e70*/  LDSM.16.MT88.4 R172, [R189+0x800] ;  /* 0x00080000bdac783b */ /* 0x000e620000004200 */
[----:B------:R-:W-:Y:S02]  /*6e80*/  IMAD.SHL.U32 R202, R202, 0x10, RZ ;  /* 0x00000010caca7824 */ /* 0x000fe400078e00ff */
[----:B------:R-:W-:Y:S02]  /*6e90*/  IMAD R213, R213, c[0x0][0x1c0], RZ ;  /* 0x00007000d5d57a24 */ /* 0x000fe400078e02ff */
[----:B------:R-:W1:Y:S02]  /*6ea0*/  LDSM.16.M88.4 R176, [R184+0x1d000] ;  /* 0x01d00000b8b0783b */ /* 0x000e640000000200 */
[----:B-1----:R-:W-:Y:S02]  /*6eb0*/  IMAD.MOV.U32 R0, RZ, RZ, c[0x0][0x22c] ;  /* 0x00008b00ff007624 */ /* 0x002fe400078e00ff */
[----:B------:R-:W-:Y:S01]  /*6ec0*/  IMAD R213, R213, 0x38, RZ ;  /* 0x00000038d5d57824 */ /* 0x000fe200078e02ff */
[----:B------:R-:W1:Y:S01]  /*6ed0*/  LDSM.16.MT88.4 R180, [R189+0x4800] ;  /* 0x00480000bdb4783b */ /* 0x000e620000004200 */
[----:B------:R-:W-:Y:S04]  /*6ee0*/  IMAD R0, R0, c[0x0][0x1c0], RZ ;  /* 0x0000700000007a24 */ /* 0x000fe800078e02ff */
[----:B------:R-:W-:Y:S01]  /*6ef0*/  IMAD.U32 R0, R0, -0x40, RZ ;  /* 0xffffffc000007824 */ /* 0x000fe200078e00ff */
[-C--:B--2---:R-:W-:Y:S08]  /*6f00*/  HMMA.16816.F32 R4, R32, R16.reuse, RZ ;  /* 0x000000102004723c */ /* 0x084ff000000018ff */
[C---:B---3--:R-:W-:Y:S08]  /*6f10*/  HMMA.16816.F32 R8, R28.reuse, R16, RZ ;  /* 0x000000101c08723c */ /* 0x048ff000000018ff */
[-C--:B------:R-:W-:Y:S08]  /*6f20*/  HMMA.16816.F32 R12, R28, R18.reuse, RZ ;  /* 0x000000121c0c723c */ /* 0x080ff000000018ff */
[C---:B------:R-:W-:Y:S08]  /*6f30*/  HMMA.16816.F32 R16, R32.reuse, R18, RZ ;  /* 0x000000122010723c */ /* 0x040ff000000018ff */
[-C--:B----4-:R-:W-:Y:S08]  /*6f40*/  HMMA.16816.F32 R20, R32, R164.reuse, RZ ;  /* 0x000000a42014723c */ /* 0x090ff000000018ff */
[C---:B------:R-:W-:Y:S08]  /*6f50*/  HMMA.16816.F32 R24, R28.reuse, R164, RZ ;  /* 0x000000a41c18723c */ /* 0x040ff000000018ff */
[-C--:B------:R-:W-:Y:S08]  /*6f60*/  HMMA.16816.F32 R28, R28, R166.reuse, RZ ;  /* 0x000000a61c1c723c */ /* 0x080ff000000018ff */
[----:B------:R-:W-:Y:S01]  /*6f70*/  HMMA.16816.F32 R32, R32, R166, RZ ;  /* 0x000000a62020723c */ /* 0x000fe200000018ff */
[----:B------:R-:W-:Y:S07]  /*6f80*/  LDSM.16.M88.4 R164, [R185+0x1c000] ;  /* 0x01c00000b9a4783b */ /* 0x000fee0000000200 */
[-C--:B------:R-:W-:Y:S08]  /*6f90*/  HMMA.16816.F32 R4, R168, R172.reuse, R4 ;  /* 0x000000aca804723c */ /* 0x080ff00000001804 */
[C---:B------:R-:W-:Y:S08]  /*6fa0*/  HMMA.16816.F32 R8, R176.reuse, R172, R8 ;  /* 0x000000acb008723c */ /* 0x040ff00000001808 */
[-C--:B------:R-:W-:Y:S08]  /*6fb0*/  HMMA.16816.F32 R12, R176, R174.reuse, R12 ;  /* 0x000000aeb00c723c */ /* 0x080ff0000000180c */
[C---:B------:R-:W-:Y:S01]  /*6fc0*/  HMMA.16816.F32 R16, R168.reuse, R174, R16 ;  /* 0x000000aea810723c */ /* 0x040fe20000001810 */
[----:B------:R-:W2:Y:S07]  /*6fd0*/  LDSM.16.MT88.4 R172, [R189+0x1000] ;  /* 0x00100000bdac783b */ /* 0x000eae0000004200 */
[-C--:B-1----:R-:W-:Y:S08]  /*6fe0*/  HMMA.16816.F32 R20, R168, R180.reuse, R20 ;  /* 0x000000b4a814723c */ /* 0x082ff00000001814 */
[C---:B------:R-:W-:Y:S08]  /*6ff0*/  HMMA.16816.F32 R24, R176.reuse, R180, R24 ;  /* 0x000000b4b018723c */ /* 0x040ff00000001818 */
[-C--:B------:R-:W-:Y:S01]  /*7000*/  HMMA.16816.F32 R28, R176, R182.reuse, R28 ;  /* 0x000000b6b01c723c */ /* 0x080fe2000000181c */
[----:B------:R-:W1:Y:S07]  /*7010*/  LDSM.16.M88.4 R176, [R185+0x1d000] ;  /* 0x01d00000b9b0783b */ /* 0x000e6e0000000200 */
[----:B------:R-:W-:Y:S01]  /*7020*/  HMMA.16816.F32 R32, R168, R182, R32 ;  /* 0x000000b6a820723c */ /* 0x000fe20000001820 */
[----:B------:R-:W3:Y:S05]  /*7030*/  LDSM.16.MT88.4 R168, [R189+0x5000] ;  /* 0x00500000bda8783b */ /* 0x000eea0000004200 */
[----:B------:R-:W-:Y:S02]  /*7040*/  LDSM.16.M88.4 R180, [R188+0x1d000] ;  /* 0x01d00000bcb4783b */ /* 0x000fe40000000200 */
[-C--:B--2---:R-:W-:Y:S08]  /*7050*/  HMMA.16816.F32 R4, R164, R172.reuse, R4 ;  /* 0x000000aca404723c */ /* 0x084ff00000001804 */
[C---:B-1----:R-:W-:Y:S08]  /*7060*/  HMMA.16816.F32 R8, R176.reuse, R172, R8 ;  /* 0x000000acb008723c */ /* 0x042ff00000001808 */
        /* <DEDUP_REMOVED lines=41> */
[C---:B------:R-:W-:Y:S08]  /*7300*/  HMMA.16816.F32 R24, R180.reuse, R164, R24 ;  /* 0x000000a4b418723c */ /* 0x040ff00000001818 */
[-C--:B------:R-:W-:Y:S01]  /*7310*/  HMMA.16816.F32 R28, R180, R166.reuse, R28 ;  /* 0x000000a6b41c723c */ /* 0x080fe2000000181c */
[----:B------:R-:W2:Y:S07]  /*7320*/  LDSM.16.MT88.4 R180, [R189+0x7000] ;  /* 0x00700000bdb4783b */ /* 0x000eae0000004200 */
[----:B------:R-:W-:Y:S01]  /*7330*/  HMMA.16816.F32 R32, R172, R166, R32 ;  /* 0x000000a6ac20723c */ /* 0x000fe20000001820 */
[----:B------:R-:W-:Y:S05]  /*7340*/  LDSM.16.M88.4 R164, [R188+0x1e000] ;  /* 0x01e00000bca4783b */ /* 0x000fea0000000200 */
[----:B------:R-:W3:Y:S02]  /*7350*/  LDSM.16.MT88.4 R172, [R189+0x3800] ;  /* 0x00380000bdac783b */ /* 0x000ee40000004200 */
[-C--:B-1----:R-:W-:Y:S08]  /*7360*/  HMMA.16816.F32 R4, R168, R176.reuse, R4 ;  /* 0x000000b0a804723c */ /* 0x082ff00000001804 */
[C---:B------:R-:W-:Y:S08]  /*7370*/  HMMA.16816.F32 R8, R184.reuse, R176, R8 ;  /* 0x000000b0b808723c */ /* 0x040ff00000001808 */
[-C--:B------:R-:W-:Y:S08]  /*7380*/  HMMA.16816.F32 R12, R184, R178.reuse, R12 ;  /* 0x000000b2b80c723c */ /* 0x080ff0000000180c */
[C---:B------:R-:W-:Y:S01]  /*7390*/  HMMA.16816.F32 R16, R168.reuse, R178, R16 ;  /* 0x000000b2a810723c */ /* 0x040fe20000001810 */
[----:B------:R-:W1:Y:S07]  /*73a0*/  LDSM.16.M88.4 R176, [R188+0x1f000] ;  /* 0x01f00000bcb0783b */ /* 0x000e6e0000000200 */
[-C--:B--2---:R-:W-:Y:S08]  /*73b0*/  HMMA.16816.F32 R20, R168, R180.reuse, R20 ;  /* 0x000000b4a814723c */ /* 0x084ff00000001814 */
[C---:B------:R-:W-:Y:S08]  /*73c0*/  HMMA.16816.F32 R24, R184.reuse, R180, R24 ;  /* 0x000000b4b818723c */ /* 0x040ff00000001818 */
[-C--:B------:R-:W-:Y:S01]  /*73d0*/  HMMA.16816.F32 R28, R184, R182.reuse, R28 ;  /* 0x000000b6b81c723c */ /* 0x080fe2000000181c */
[----:B------:R-:W2:Y:S07]  /*73e0*/  LDSM.16.MT88.4 R184, [R189+0x7800] ;  /* 0x00780000bdb8783b */ /* 0x000eae0000004200 */
[----:B------:R-:W-:Y:S07]  /*73f0*/  HMMA.16816.F32 R32, R168, R182, R32 ;  /* 0x000000b6a820723c */ /* 0x000fee0000001820 */
[----:B------:R-:W-:Y:S01]  /*7400*/  @P0 IADD3 R170, P3, R203, UR16, RZ ;  /* 0x00000010cbaa0c10 */ /* 0x000fe2000ff7e0ff */
[-C--:B---3--:R-:W-:Y:S01]  /*7410*/  HMMA.16816.F32 R4, R164, R172.reuse, R4 ;  /* 0x000000aca404723c */ /* 0x088fe20000001804 */
[----:B------:R-:W-:Y:S04]  /*7420*/  @UP3 UIADD3 UR16, UP1, UR16, -0x100, URZ ;  /* 0xffffff0010103890 */ /* 0x000fe8000ff3e03f */
[----:B------:R-:W-:Y:S01]  /*7430*/  @P0 IADD3.X R171, R2, UR15, RZ, P3, !PT ;  /* 0x0000000f02ab0c10 */ /* 0x000fe20009ffe4ff */
[----:B------:R-:W-:Y:S01]  /*7440*/  @UP3 UIADD3.X UR15, UR15, -0x1, URZ, UP1, !UPT ;  /* 0xffffffff0f0f3890 */ /* 0x000fe20008ffe43f */
[C---:B------:R-:W-:Y:S01]  /*7450*/  LEA R203, P2, R0.reuse, R214, 0x2 ;  /* 0x000000d600cb7211 */ /* 0x040fe200078410ff */
[C---:B-1----:R-:W-:Y:S02]  /*7460*/  HMMA.16816.F32 R8, R176.reuse, R172, R8 ;  /* 0x000000acb008723c */ /* 0x042fe40000001808 */
[----:B------:R1:W5:Y:S02]  /*7470*/  @P0 LDG.E R241, [R170.64] ;  /* 0x00000004aaf10981 */ /* 0x000364000c1e1900 */
[----:B------:R-:W-:Y:S01]  /*7480*/  IMAD.MOV.U32 R2, RZ, RZ, R203 ;  /* 0x000000ffff027224 */ /* 0x000fe200078e00cb */
[----:B------:R-:W-:Y:S01]  /*7490*/  LEA.HI.X.SX32 R188, R0, R215, 0x2, P2 ;  /* 0x000000d700bc7211 */ /* 0x000fe200010f16ff */
[----:B------:R-:W-:Y:S01]  /*74a0*/  IMAD.MOV.U32 R0, RZ, RZ, c[0x0][0x22c] ;  /* 0x00008b00ff007624 */ /* 0x000fe200078e00ff */
[----:B------:R1:W5:Y:S01]  /*74b0*/  @P0 LDG.E R242, [R170.64+0x20] ;  /* 0x00002004aaf20981 */ /* 0x000362000c1e1900 */
[-C--:B------:R-:W-:Y:S04]  /*74c0*/  HMMA.16816.F32 R12, R176, R174.reuse, R12 ;  /* 0x000000aeb00c723c */ /* 0x080fe8000000180c */
[----:B------:R1:W5:Y:S01]  /*74d0*/  @P0 LDG.E R239, [R170.64+0x80] ;  /* 0x00008004aaef0981 */ /* 0x000362000c1e1900 */
[----:B------:R-:W-:Y:S01]  /*74e0*/  IMAD.MOV.U32 R3, RZ, RZ, R188 ;  /* 0x000000ffff037224 */ /* 0x000fe200078e00bc */
[CC--:B------:R-:W-:Y:S01]  /*74f0*/  LEA R168, P2, R219.reuse, R2.reuse, 0x2 ;  /* 0x00000002dba87211 */ /* 0x0c0fe200078410ff */
[----:B------:R-:W-:Y:S01]  /*7500*/  IMAD R0, R0, c[0x0][0x1c0], RZ ;  /* 0x0000700000007a24 */ /* 0x000fe200078e02ff */
[C---:B------:R-:W-:Y:S01]  /*7510*/  HMMA.16816.F32 R16, R164.reuse, R174, R16 ;  /* 0x000000aea410723c */ /* 0x040fe20000001810 */
[----:B------:R1:W5:Y:S03]  /*7520*/  @P0 LDG.E R240, [R170.64+0xa0] ;  /* 0x0000a004aaf00981 */ /* 0x000366000c1e1900 */
[-C--:B------:R-:W-:Y:S01]  /*7530*/  LEA.HI.X.SX32 R169, R219, R3.reuse, 0x2, P2 ;  /* 0x00000003dba97211 */ /* 0x080fe200010f16ff */
[----:B------:R-:W-:Y:S01]  /*7540*/  IMAD R0, R0, 0x18, RZ ;  /* 0x0000001800007824 */ /* 0x000fe200078e02ff */
[----:B------:R-:W-:Y:S01]  /*7550*/  RED.E.ADD.F32.FTZ.RN.STRONG.GPU [R2.64], R4 ;  /* 0x000000040200798e */ /* 0x000fe2000c10e784 */
[CC--:B------:R-:W-:Y:S01]  /*7560*/  LEA R172, P0, R202.reuse, R2.reuse, 0x2 ;  /* 0x00000002caac7211 */ /* 0x0c0fe200078010ff */
[-C--:B--2---:R-:W-:Y:S03]  /*7570*/  HMMA.16816.F32 R20, R164, R184.reuse, R20 ;  /* 0x000000b8a414723c */ /* 0x084fe60000001814 */
[----:B------:R-:W-:Y:S01]  /*7580*/  RED.E.ADD.F32.FTZ.RN.STRONG.GPU [R168.64], R5 ;  /* 0x00000005a800798e */ /* 0x000fe2000c10e784 */
[-C--:B------:R-:W-:Y:S04]  /*7590*/  LEA.HI.X.SX32 R173, R202, R3.reuse, 0x2, P0 ;  /* 0x00000003caad7211 */ /* 0x080fe800000f16ff */
[C---:B------:R-:W-:Y:S01]  /*75a0*/  HMMA.16816.F32 R24, R176.reuse, R184, R24 ;  /* 0x000000b8b018723c */ /* 0x040fe20000001818 */
[----:B------:R2:W-:Y:S07]  /*75b0*/  RED.E.ADD.F32.FTZ.RN.STRONG.GPU [R172.64], R6 ;  /* 0x00000006ac00798e */ /* 0x0005ee000c10e784 */
[-C--:B------:R-:W-:Y:S04]  /*75c0*/  HMMA.16816.F32 R28, R176, R186.reuse, R28 ;  /* 0x000000bab01c723c */ /* 0x080fe8000000181c */
[CC--:B-1----:R-:W-:Y:S04]  /*75d0*/  LEA R170, P2, R0.reuse, R2.reuse, 0x2 ;  /* 0x0000000200aa7211 */ /* 0x0c2fe800078410ff */
[----:B------:R-:W-:Y:S04]  /*75e0*/  HMMA.16816.F32 R32, R164, R186, R32 ;  /* 0x000000baa420723c */ /* 0x000fe80000001820 */
[-C--:B------:R-:W-:Y:S01]  /*75f0*/  LEA.HI.X.SX32 R171, R0, R3.reuse, 0x2, P2 ;  /* 0x0000000300ab7211 */ /* 0x080fe200010f16ff */
[----:B------:R-:W-:Y:S02]  /*7600*/  IMAD.MOV.U32 R0, RZ, RZ, c[0x0][0x22c] ;  /* 0x00008b00ff007624 */ /* 0x000fe400078e00ff */
[CC--:B------:R-:W-:Y:S02]  /*7610*/  LEA R166, P0, R217.reuse, R2.reuse, 0x2 ;  /* 0x00000002d9a67211 */ /* 0x0c0fe400078010ff */
[----:B------:R-:W-:Y:S01]  /*7620*/  IMAD R0, R0, c[0x0][0x1c0], RZ ;  /* 0x0000700000007a24 */ /* 0x000fe200078e02ff */
[----:B------:R1:W-:Y:S02]  /*7630*/  RED.E.ADD.F32.FTZ.RN.STRONG.GPU [R170.64], R7 ;  /* 0x00000007aa00798e */ /* 0x0003e4000c10e784 */
[-C--:B------:R-:W-:Y:S01]  /*7640*/  LEA.HI.X.SX32 R167, R217, R3.reuse, 0x2, P0 ;  /* 0x00000003d9a77211 */ /* 0x080fe200000f16ff */
[----:B------:R-:W-:Y:S01]  /*7650*/  IMAD R0, R0, 0x30, RZ ;  /* 0x0000003000007824 */ /* 0x000fe200078e02ff */
[CC--:B------:R-:W-:Y:S02]  /*7660*/  LEA R164, P3, R216.reuse, R2.reuse, 0x2 ;  /* 0x00000002d8a47211 */ /* 0x0c0fe400078610ff */
[CC--:B--2---:R-:W-:Y:S01]  /*7670*/  LEA R6, P0, R213.reuse, R2.reuse, 0x2 ;  /* 0x00000002d5067211 */ /* 0x0c4fe200078010ff */
[----:B------:R2:W-:Y:S01]  /*7680*/  RED.E.ADD.F32.FTZ.RN.STRONG.GPU [R166.64], R8 ;  /* 0x00000008a600798e */ /* 0x0005e2000c10e784 */
[-C--:B------:R-:W-:Y:S02]  /*7690*/  LEA.HI.X.SX32 R165, R216, R3.reuse, 0x2, P3 ;  /* 0x00000003d8a57211 */ /* 0x080fe400018f16ff */
[CC--:B------:R-:W-:Y:S03]  /*76a0*/  LEA R4, P2, R0.reuse, R2.reuse, 0x2 ;  /* 0x0000000200047211 */ /* 0x0c0fe600078410ff */
[----:B------:R3:W-:Y:S01]  /*76b0*/  RED.E.ADD.F32.FTZ.RN.STRONG.GPU [R164.64], R9 ;  /* 0x00000009a400798e */ /* 0x0007e2000c10e784 */
[-C--:B------:R-:W-:Y:S01]  /*76c0*/  LEA.HI.X.SX32 R5, R0, R3.reuse, 0x2, P2 ;  /* 0x0000000300057211 */ /* 0x080fe200010f16ff */
[----:B------:R-:W-:Y:S04]  /*76d0*/  IMAD.MOV.U32 R0, RZ, RZ, c[0x0][0x22c] ;  /* 0x00008b00ff007624 */ /* 0x000fe800078e00ff */
[----:B------:R4:W-:Y:S01]  /*76e0*/  RED.E.ADD.F32.FTZ.RN.STRONG.GPU [R4.64], R10 ;  /* 0x0000000a0400798e */ /* 0x0009e2000c10e784 */
[----:B------:R-:W-:Y:S04]  /*76f0*/  IMAD R0, R0, c[0x0][0x1c0], RZ ;  /* 0x0000700000007a24 */ /* 0x000fe800078e02ff */
[----:B------:R-:W-:Y:S01]  /*7700*/  IMAD.SHL.U32 R0, R0, 0x10, RZ ;  /* 0x0000001000007824 */ /* 0x000fe200078e00ff */
[-C--:B-1----:R-:W-:Y:S04]  /*7710*/  LEA.HI.X.SX32 R7, R213, R3.reuse, 0x2, P0 ;  /* 0x00000003d5077211 */ /* 0x082fe800000f16ff */
[C---:B------:R-:W-:Y:S02]  /*7720*/  IADD3 R175, R0.reuse, 0x20, RZ ;  /* 0x0000002000af7810 */ /* 0x040fe40007ffe0ff */
[C---:B------:R-:W-:Y:S01]  /*7730*/  IADD3 R174, R0.reuse, 0x20, RZ ;  /* 0x0000002000ae7810 */ /* 0x040fe20007ffe0ff */
[----:B------:R1:W-:Y:S01]  /*7740*/  RED.E.ADD.F32.FTZ.RN.STRONG.GPU [R6.64], R11 ;  /* 0x0000000b0600798e */ /* 0x0003e2000c10e784 */
[----:B------:R-:W-:Y:S02]  /*7750*/  IADD3 R0, R0, 0x20, RZ ;  /* 0x0000002000007810 */ /* 0x000fe40007ffe0ff */
[CC--:B--2---:R-:W-:Y:S01]  /*7760*/  LEA R8, P3, R248.reuse, R2.reuse, 0x2 ;  /* 0x00000002f8087211 */ /* 0x0c4fe200078610ff */
[C---:B------:R-:W-:Y:S01]  /*7770*/  IMAD.IADD R174, R219.reuse, 0x1, R174 ;  /* 0x00000001dbae7824 */ /* 0x040fe200078e02ae */
[----:B------:R2:W-:Y:S01]  /*7780*/  RED.E.ADD.F32.FTZ.RN.STRONG.GPU [R2.64+0x80], R16 ;  /* 0x000080100200798e */ /* 0x0005e2000c10e784 */
[C---:B------:R-:W-:Y:S01]  /*7790*/  IMAD.IADD R0, R219.reuse, 0x1, R0 ;  /* 0x00000001db007824 */ /* 0x040fe200078e0200 */
[-C--:B---3--:R-:W-:Y:S03]  /*77a0*/  LEA.HI.X.SX32 R9, R248, R3.reuse, 0x2, P3 ;  /* 0x00000003f8097211 */ /* 0x088fe600018f16ff */
[----:B------:R3:W-:Y:S01]  /*77b0*/  RED.E.ADD.F32.FTZ.RN.STRONG.GPU [R168.64+0x80], R17 ;  /* 0x00008011a800798e */ /* 0x0007e2000c10e784 */
[----:B------:R-:W-:Y:S01]  /*77c0*/  IMAD.IADD R0, R219, 0x1, R0 ;  /* 0x00000001db007824 */ /* 0x000fe200078e0200 */
[CC--:B----4-:R-:W-:Y:S04]  /*77d0*/  LEA R4, P0, R175.reuse, R2.reuse, 0x2 ;  /* 0x00000002af047211 */ /* 0x0d0fe800078010ff */
[-C--:B------:R-:W-:Y:S02]  /*77e0*/  LEA.HI.X.SX32 R5, R175, R3.reuse, 0x2, P0 ;  /* 0x00000003af057211 */ /* 0x080fe400000f16ff */
[-C--:B------:R-:W-:Y:S03]  /*77f0*/  LEA R10, P0, R0, R2.reuse, 0x2 ;  /* 0x00000002000a7211 */ /* 0x080fe600078010ff */
[----:B------:R4:W-:Y:S01]  /*7800*/  RED.E.ADD.F32.FTZ.RN.STRONG.GPU [R4.64], R18 ;  /* 0x000000120400798e */ /* 0x0009e2000c10e784 */
[-C--:B-1----:R-:W-:Y:S02]  /*7810*/  LEA R6, P2, R174, R2.reuse, 0x2 ;  /* 0x00000002ae067211 */ /* 0x082fe400078410ff */
[-C--:B------:R-:W-:Y:S01]  /*7820*/  LEA.HI.X.SX32 R11, R0, R3.reuse, 0x2, P0 ;  /* 0x00000003000b7211 */ /* 0x080fe200000f16ff */
[----:B------:R-:W-:Y:S01]  /*7830*/  IMAD.MOV.U32 R0, RZ, RZ, c[0x0][0x22c] ;  /* 0x00008b00ff007624 */ /* 0x000fe200078e00ff */
[-C--:B------:R-:W-:Y:S02]  /*7840*/  LEA.HI.X.SX32 R7, R174, R3.reuse, 0x2, P2 ;  /* 0x00000003ae077211 */ /* 0x080fe400010f16ff */
[----:B--2---:R-:W-:Y:S01]  /*7850*/  IADD3 R16, R202, 0x60, RZ ;  /* 0x00000060ca107810 */ /* 0x004fe20007ffe0ff */
[----:B------:R-:W-:Y:S02]  /*7860*/  IMAD R0, R0, c[0x0][0x1c0], RZ ;  /* 0x0000700000007a24 */ /* 0x000fe400078e02ff */
[----:B------:R1:W-:Y:S01]  /*7870*/  RED.E.ADD.F32.FTZ.RN.STRONG.GPU [R6.64], R19 ;  /* 0x000000130600798e */ /* 0x0003e2000c10e784 */
[----:B---3--:R-:W-:Y:S01]  /*7880*/  IADD3 R17, R202, 0x60, RZ ;  /* 0x00000060ca117810 */ /* 0x008fe20007ffe0ff */
[----:B------:R-:W-:Y:S02]  /*7890*/  IMAD.SHL.U32 R0, R0, 0x10, RZ ;  /* 0x0000001000007824 */ /* 0x000fe400078e00ff */
[----:B------:R-:W-:Y:S01]  /*78a0*/  IMAD.IADD R16, R219, 0x1, R16 ;  /* 0x00000001db107824 */ /* 0x000fe200078e0210 */
[----:B------:R2:W-:Y:S02]  /*78b0*/  RED.E.ADD.F32.FTZ.RN.STRONG.GPU [R10.64], R12 ;  /* 0x0000000c0a00798e */ /* 0x0005e4000c10e784 */
[C---:B------:R-:W-:Y:S02]  /*78c0*/  IADD3 R173, R0.reuse, 0x40, RZ ;  /* 0x0000004000ad7810 */ /* 0x040fe40007ffe0ff */
[C---:B------:R-:W-:Y:S01]  /*78d0*/  IADD3 R172, R0.reuse, 0x40, RZ ;  /* 0x0000004000ac7810 */ /* 0x040fe20007ffe0ff */
[----:B------:R3:W-:Y:S01]  /*78e0*/  RED.E.ADD.F32.FTZ.RN.STRONG.GPU [R8.64], R13 ;  /* 0x0000000d0800798e */ /* 0x0007e2000c10e784 */
[----:B------:R-:W-:Y:S02]  /*78f0*/  IADD3 R0, R0, 0x40, RZ ;  /* 0x0000004000007810 */ /* 0x000fe40007ffe0ff */
[-C--:B----4-:R-:W-:Y:S01]  /*7900*/  LEA R4, P2, R247, R2.reuse, 0x2 ;  /* 0x00000002f7047211 */ /* 0x090fe200078410ff */
[C---:B------:R-:W-:Y:S02]  /*7910*/  IMAD.IADD R172, R219.reuse, 0x1, R172 ;  /* 0x00000001dbac7824 */ /* 0x040fe400078e02ac */
[----:B------:R-:W-:Y:S01]  /*7920*/  IMAD.IADD R0, R219, 0x1, R0 ;  /* 0x00000001db007824 */ /* 0x000fe200078e0200 */
[-C--:B------:R-:W-:Y:S03]  /*7930*/  LEA.HI.X.SX32 R5, R247, R3.reuse, 0x2, P2 ;  /* 0x00000003f7057211 */ /* 0x080fe600010f16ff */
[----:B------:R-:W-:Y:S02]  /*7940*/  IMAD.IADD R0, R219, 0x1, R0 ;  /* 0x00000001db007824 */ /* 0x000fe400078e0200 */
[----:B------:R4:W-:Y:S01]  /*7950*/  RED.E.ADD.F32.FTZ.RN.STRONG.GPU [R4.64], R14 ;  /* 0x0000000e0400798e */ /* 0x0009e2000c10e784 */
[CC--:B-1----:R-:W-:Y:S04]  /*7960*/  LEA R6, P0, R251.reuse, R2.reuse, 0x2 ;  /* 0x00000002fb067211 */ /* 0x0c2fe800078010ff */
[-C--:B------:R-:W-:Y:S02]  /*7970*/  LEA.HI.X.SX32 R7, R251, R3.reuse, 0x2, P0 ;  /* 0x00000003fb077211 */ /* 0x080fe400000f16ff */
[CC--:B--2---:R-:W-:Y:S03]  /*7980*/  LEA R12, P2, R172.reuse, R2.reuse, 0x2 ;  /* 0x00000002ac0c7211 */ /* 0x0c4fe600078410ff */
[----:B------:R1:W-:Y:S01]  /*7990*/  RED.E.ADD.F32.FTZ.RN.STRONG.GPU [R6.64], R15 ;  /* 0x0000000f0600798e */ /* 0x0003e2000c10e784 */
[-C--:B---3--:R-:W-:Y:S02]  /*79a0*/  LEA.HI.X.SX32 R13, R172, R3.reuse, 0x2, P2 ;  /* 0x00000003ac0d7211 */ /* 0x088fe400010f16ff */
[CC--:B------:R-:W-:Y:S02]  /*79b0*/  LEA R8, P3, R246.reuse, R2.reuse, 0x2 ;  /* 0x00000002f6087211 */ /* 0x0c0fe400078610ff */
[----:B------:R-:W-:Y:S02]  /*79c0*/  RED.E.ADD.F32.FTZ.RN.STRONG.GPU [R2.64+0x100], R20 ;  /* 0x000100140200798e */ /* 0x000fe4000c10e784 */
[-C--:B------:R-:W-:Y:S03]  /*79d0*/  LEA.HI.X.SX32 R9, R246, R3.reuse, 0x2, P3 ;  /* 0x00000003f6097211 */ /* 0x080fe600018f16ff */
[----:B------:R-:W-:Y:S01]  /*79e0*/  RED.E.ADD.F32.FTZ.RN.STRONG.GPU [R168.64+0x100], R21 ;  /* 0x00010015a800798e */ /* 0x000fe2000c10e784 */
[-C--:B----4-:R-:W-:Y:S02]  /*79f0*/  LEA R4, P0, R173, R2.reuse, 0x2 ;  /* 0x00000002ad047211 */ /* 0x090fe400078010ff */
[-C--:B------:R-:W-:Y:S02]  /*7a00*/  LEA R14, P6, R17, R2.reuse, 0x2 ;  /* 0x00000002110e7211 */ /* 0x080fe400078c10ff */
[-C--:B------:R-:W-:Y:S02]  /*7a10*/  LEA.HI.X.SX32 R5, R173, R3.reuse, 0x2, P0 ;  /* 0x00000003ad057211 */ /* 0x080fe400000f16ff */
[CC--:B------:R-:W-:Y:S03]  /*7a20*/  LEA R10, P0, R0.reuse, R2.reuse, 0x2 ;  /* 0x00000002000a7211 */ /* 0x0c0fe600078010ff */
[----:B------:R2:W-:Y:S01]  /*7a30*/  RED.E.ADD.F32.FTZ.RN.STRONG.GPU [R4.64], R22 ;  /* 0x000000160400798e */ /* 0x0005e2000c10e784 */
[-C--:B------:R-:W-:Y:S02]  /*7a40*/  LEA.HI.X.SX32 R11, R0, R3.reuse, 0x2, P0 ;  /* 0x00000003000b7211 */ /* 0x080fe400000f16ff */
[----:B------:R-:W-:Y:S02]  /*7a50*/  IADD3 R0, R202, 0x60, RZ ;  /* 0x00000060ca007810 */ /* 0x000fe40007ffe0ff */
[----:B------:R3:W-:Y:S01]  /*7a60*/  RED.E.ADD.F32.FTZ.RN.STRONG.GPU [R12.64], R23 ;  /* 0x000000170c00798e */ /* 0x0007e2000c10e784 */
[-C--:B-1----:R-:W-:Y:S02]  /*7a70*/  LEA R6, P2, R245, R2.reuse, 0x2 ;  /* 0x00000002f5067211 */ /* 0x082fe400078410ff */
[----:B------:R-:W-:Y:S01]  /*7a80*/  IMAD.IADD R0, R219, 0x1, R0 ;  /* 0x00000001db007824 */ /* 0x000fe200078e0200 */
[-C--:B------:R-:W-:Y:S01]  /*7a90*/  LEA.HI.X.SX32 R15, R17, R3.reuse, 0x2, P6 ;  /* 0x00000003110f7211 */ /* 0x080fe200030f16ff */
[----:B------:R1:W-:Y:S01]  /*7aa0*/  RED.E.ADD.F32.FTZ.RN.STRONG.GPU [R10.64], R24 ;  /* 0x000000180a00798e */ /* 0x0003e2000c10e784 */
[-C--:B------:R-:W-:Y:S01]  /*7ab0*/  LEA.HI.X.SX32 R7, R245, R3.reuse, 0x2, P2 ;  /* 0x00000003f5077211 */ /* 0x080fe200010f16ff */
[----:B------:R-:W-:Y:S03]  /*7ac0*/  IMAD.IADD R0, R219, 0x1, R0 ;  /* 0x00000001db007824 */ /* 0x000fe600078e0200 */
[----:B------:R4:W-:Y:S05]  /*7ad0*/  RED.E.ADD.F32.FTZ.RN.STRONG.GPU [R8.64], R25 ;  /* 0x000000190800798e */ /* 0x0009ea000c10e784 */
[----:B------:R4:W-:Y:S05]  /*7ae0*/  RED.E.ADD.F32.FTZ.RN.STRONG.GPU [R6.64], R26 ;  /* 0x0000001a0600798e */ /* 0x0009ea000c10e784 */
[----:B------:R-:W-:Y:S01]  /*7af0*/  LDSM.16.MT88.4 R20, [R191+0x2000] ;  /* 0x00200000bf14783b */ /* 0x000fe20000004200 */
[CC--:B--2---:R-:W-:Y:S04]  /*7b00*/  LEA R4, P0, R250.reuse, R2.reuse, 0x2 ;  /* 0x00000002fa047211 */ /* 0x0c4fe800078010ff */
[-C--:B------:R-:W-:Y:S02]  /*7b10*/  LEA.HI.X.SX32 R5, R250, R3.reuse, 0x2, P0 ;  /* 0x00000003fa057211 */ /* 0x080fe400000f16ff */
[CC--:B---3--:R-:W-:Y:S03]  /*7b20*/  LEA R12, P5, R16.reuse, R2.reuse, 0x2 ;  /* 0x00000002100c7211 */ /* 0x0c8fe600078a10ff */
[----:B------:R2:W-:Y:S01]  /*7b30*/  RED.E.ADD.F32.FTZ.RN.STRONG.GPU [R4.64], R27 ;  /* 0x0000001b0400798e */ /* 0x0005e2000c10e784 */
[-C--:B------:R-:W-:Y:S02]  /*7b40*/  LEA.HI.X.SX32 R13, R16, R3.reuse, 0x2, P5 ;  /* 0x00000003100d7211 */ /* 0x080fe400028f16ff */
[-C--:B-1----:R-:W-:Y:S02]  /*7b50*/  LEA R10, P4, R0, R2.reuse, 0x2 ;  /* 0x00000002000a7211 */ /* 0x082fe400078810ff */
[----:B------:R-:W-:Y:S01]  /*7b60*/  RED.E.ADD.F32.FTZ.RN.STRONG.GPU [R2.64+0x180], R32 ;  /* 0x000180200200798e */ /* 0x000fe2000c10e784 */
[-C--:B----4-:R-:W-:Y:S02]  /*7b70*/  LEA R8, P3, R244, R2.reuse, 0x2 ;  /* 0x00000002f4087211 */ /* 0x090fe400078610ff */
[-C--:B------:R-:W-:Y:S01]  /*7b80*/  LEA.HI.X.SX32 R11, R0, R3.reuse, 0x2, P4 ;  /* 0x00000003000b7211 */ /* 0x080fe200020f16ff */
[----:B------:R-:W-:Y:S01]  /*7b90*/  IMAD.IADD R0, R197, 0x1, R191 ;  /* 0x00000001c5007824 */ /* 0x000fe200078e02bf */
[----:B------:R-:W-:Y:S01]  /*7ba0*/  RED.E.ADD.F32.FTZ.RN.STRONG.GPU [R168.64+0x180], R33 ;  /* 0x00018021a800798e */ /* 0x000fe2000c10e784 */
[-C--:B------:R-:W-:Y:S02]  /*7bb0*/  LEA.HI.X.SX32 R9, R244, R3.reuse, 0x2, P3 ;  /* 0x00000003f4097211 */ /* 0x080fe400018f16ff */
[CC--:B------:R-:W-:Y:S02]  /*7bc0*/  LEA R6, P2, R243.reuse, R2.reuse, 0x2 ;  /* 0x00000002f3067211 */ /* 0x0c0fe400078410ff */
[----:B------:R-:W-:Y:S02]  /*7bd0*/  RED.E.ADD.F32.FTZ.RN.STRONG.GPU [R14.64], R34 ;  /* 0x000000220e00798e */ /* 0x000fe4000c10e784 */
[-C--:B------:R-:W-:Y:S02]  /*7be0*/  LEA.HI.X.SX32 R7, R243, R3.reuse, 0x2, P2 ;  /* 0x00000003f3077211 */ /* 0x080fe400010f16ff */
[----:B------:R-:W-:Y:S01]  /*7bf0*/  PLOP3.LUT P2, PT, PT, PT, UP0, 0x80, 0x0 ;  /* 0x000000000000781c */ /* 0x000fe20003f4f008 */
[----:B------:R-:W-:Y:S01]  /*7c00*/  RED.E.ADD.F32.FTZ.RN.STRONG.GPU [R12.64], R35 ;  /* 0x000000230c00798e */ /* 0x000fe2000c10e784 */
[----:B------:R-:W-:Y:S04]  /*7c10*/  @UP3 UIADD3 UR18, UP0, UR18, -0x100, URZ ;  /* 0xffffff0012123890 */ /* 0x000fe8000ff1e03f */
[----:B------:R-:W-:Y:S01]  /*7c20*/  RED.E.ADD.F32.FTZ.RN.STRONG.GPU [R10.64], R28 ;  /* 0x0000001c0a00798e */ /* 0x000fe2000c10e784 */
[----:B------:R-:W-:Y:S01]  /*7c30*/  @UP3 UIADD3.X UR17, UR17, -0x1, URZ, UP0, !UPT ;  /* 0xffffffff11113890 */ /* 0x000fe200087fe43f */
[C---:B--2---:R-:W-:Y:S03]  /*7c40*/  LEA R4, P0, R249.reuse, R2, 0x2 ;  /* 0x00000002f9047211 */ /* 0x044fe600078010ff */
[----:B------:R-:W-:Y:S01]  /*7c50*/  RED.E.ADD.F32.FTZ.RN.STRONG.GPU [R8.64], R29 ;  /* 0x0000001d0800798e */ /* 0x000fe2000c10e784 */
[----:B------:R-:W-:Y:S02]  /*7c60*/  LEA.HI.X.SX32 R5, R249, R3, 0x2, P0 ;  /* 0x00000003f9057211 */ /* 0x000fe400000f16ff */
[----:B------:R-:W-:Y:S02]  /*7c70*/  PLOP3.LUT P0, PT, PT, PT, UP2, 0x80, 0x0 ;  /* 0x000000000000781c */ /* 0x000fe40003f0f028 */
[----:B------:R-:W-:Y:S05]  /*7c80*/  RED.E.ADD.F32.FTZ.RN.STRONG.GPU [R6.64], R30 ;  /* 0x0000001e0600798e */ /* 0x000fea000c10e784 */
        /* <DEDUP_REMOVED lines=10> */
[-C--:B-1----:R-:W-:Y:S04]  /*7d30*/  HMMA.16816.F32 R100, R4, R8.reuse, R100 ;  /* 0x000000080464723c */ /* 0x082fe80000001864 */
[----:B------:R-:W-:Y:S04]  /*7d40*/  LDSM.16.MT88.4 R172, [R0+0x2800] ;  /* 0x0028000000ac783b */ /* 0x000fe80000004200 */
        /* <DEDUP_REMOVED lines=300> */
.L_x_571:
        /* <DEDUP_REMOVED lines=19> */
.L_x_572:
[----:B-1----:R-:W2:Y:S01]  /*9140*/  LDL.64 R2, [R1+0x18] ;  /* 0x0000180001027983 */ /* 0x002ea20000100a00 */
[----:B-----5:R-:W-:Y:S01]  /*9150*/  IMAD.SHL.U32 R4, R201, 0x2, RZ ;  /* 0x00000002c9047824 */ /* 0x020fe200078e00ff */
[----:B------:R-:W-:Y:S01]  /*9160*/  USHF.L.U32 UR7, UR21, 0x7, URZ ;  /* 0x0000000715077899 */ /* 0x000fe2000800063f */
[----:B------:R-:W-:Y:S01]  /*9170*/  BSSY B0, `(.L_x_573) ;  /* 0x0000036000007945 */ /* 0x000fe20003800000 */
[----:B------:R-:W-:Y:S01]  /*9180*/  BAR.SYNC.DEFER_BLOCKING 0x0 ;  /* 0x0000000000007b1d */ /* 0x000fe20000010000 */
[----:B------:R-:W-:Y:S02]  /*9190*/  UIMAD UR6, UR21, -0x80, UR6 ;  /* 0xffffff80150678a4 */ /* 0x000fe4000f8e0206 */
[----:B------:R-:W-:Y:S01]  /*91a0*/  USHF.R.S32.HI UR10, URZ, 0x1f, UR7 ;  /* 0x0000001f3f0a7899 */ /* 0x000fe20008011407 */
[----:B------:R-:W-:Y:S01]  /*91b0*/  IMAD.U32 R11, RZ, RZ, UR7 ;  /* 0x00000007ff0b7e24 */ /* 0x000fe2000f8e00ff */
[----:B------:R-:W-:Y:S01]  /*91c0*/  USHF.R.S32.HI UR13, URZ, 0x1f, UR40 ;  /* 0x0000001f3f0d7899 */ /* 0x000fe20008011428 */
[----:B------:R-:W1:Y:S01]  /*91d0*/  S2R R6, SR_TID.X ;  /* 0x0000000000067919 */ /* 0x000e620000002100 */
[----:B------:R-:W-:-:S02]  /*91e0*/  ULDC.64 UR8, c[0x0][0x3a0] ;  /* 0x0000e80000087ab9 */ /* 0x000fc40000000a00 */
[----:B------:R-:W-:-:S04]  /*91f0*/  UIMAD UR8, UR10, UR8, URZ ;  /* 0x000000080a0872a4 */ /* 0x000fc8000f8e023f */
[----:B------:R-:W-:-:S06]  /*9200*/  UIMAD UR8, UR7, UR9, UR8 ;  /* 0x00000009070872a4 */ /* 0x000fcc000f8e0208 */
[----:B------:R-:W-:Y:S01]  /*9210*/  IMAD.U32 R5, RZ, RZ, UR8 ;  /* 0x00000008ff057e24 */ /* 0x000fe2000f8e00ff */
[----:B------:R-:W-:Y:S02]  /*9220*/  ULDC.64 UR8, c[0x0][0x3b8] ;  /* 0x0000ee0000087ab9 */ /* 0x000fe40000000a00 */
[----:B------:R-:W-:Y:S01]  /*9230*/  UIMAD UR8, UR13, UR8, URZ ;  /* 0x000000080d0872a4 */ /* 0x000fe2000f8e023f */
[----:B------:R3:W4:Y:S03]  /*9240*/  LDS.128 R24, [R4+0xd000] ;  /* 0x00d0000004187984 */ /* 0x0007260000000c00 */
[----:B------:R-:W-:Y:S01]  /*9250*/  UIMAD UR8, UR40, UR9, UR8 ;  /* 0x00000009280872a4 */ /* 0x000fe2000f8e0208 */
[----:B------:R3:W2:Y:S01]  /*9260*/  LDS.128 R32, [R4+0xe000] ;  /* 0x00e0000004207984 */ /* 0x0006a20000000c00 */
[----:B-1----:R-:W-:-:S03]  /*9270*/  SHF.R.S32.HI R0, RZ, 0x1f, R6 ;  /* 0x0000001fff007819 */ /* 0x002fc60000011406 */
[----:B------:R3:W1:Y:S01]  /*9280*/  LDS.128 R40, [R4+0xf000] ;  /* 0x00f0000004287984 */ /* 0x0006620000000c00 */
[----:B------:R-:W-:-:S03]  /*9290*/  LEA.HI R0, R0, R6, RZ, 0x3 ;  /* 0x0000000600007211 */ /* 0x000fc600078f18ff */
[----:B------:R3:W1:Y:S01]  /*92a0*/  LDS.128 R20, [R4+0x11000] ;  /* 0x0110000004147984 */ /* 0x0006620000000c00 */
[----:B------:R-:W-:-:S03]  /*92b0*/  SHF.R.S32.HI R0, RZ, 0x3, R0 ;  /* 0x00000003ff007819 */ /* 0x000fc60000011400 */
[----:B------:R3:W1:Y:S01]  /*92c0*/  LDS.128 R28, [R4+0x12000] ;  /* 0x01200000041c7984 */ /* 0x0006620000000c00 */
[----:B------:R-:W-:-:S03]  /*92d0*/  ISETP.GE.AND P4, PT, R0, UR6, PT ;  /* 0x0000000600007c0c */ /* 0x000fc6000bf86270 */
        /* <DEDUP_REMOVED lines=10> */
[--C-:B--2---:R-:W-:Y:S01]  /*9380*/  SHF.R.S32.HI R9, RZ, 0x1f, R2.reuse ;  /* 0x0000001fff097819 */ /* 0x104fe20000011402 */
[----:B------:R-:W-:-:S04]  /*9390*/  IMAD.MOV.U32 R8, RZ, RZ, R2 ;  /* 0x000000ffff087224 */ /* 0x000fc800078e0002 */
[----:B------:R-:W-:-:S05]  /*93a0*/  IMAD.WIDE.U32 R2, R11, c[0x0][0x3a0], R8 ;  /* 0x0000e8000b027a25 */ /* 0x000fca00078e0008 */
[----:B------:R-:W-:-:S04]  /*93b0*/  IADD3 R2, P0, R2, UR14, RZ ;  /* 0x0000000e02027c10 */ /* 0x000fc8000ff1e0ff */
[----:B------:R-:W-:Y:S01]  /*93c0*/  IADD3.X R3, R3, UR15, R5, P0, !PT ;  /* 0x0000000f03037c10 */ /* 0x000fe200087fe405 */
[----:B------:R-:W-:-:S04]  /*93d0*/  IMAD.U32 R5, RZ, RZ, UR40 ;  /* 0x00000028ff057e24 */ /* 0x000fc8000f8e00ff */
[----:B------:R-:W-:-:S05]  /*93e0*/  IMAD.WIDE.U32 R2, R5, c[0x0][0x3b8], R2 ;  /* 0x0000ee0005027a25 */ /* 0x000fca00078e0002 */
[----:B------:R-:W-:Y:S01]  /*93f0*/  IADD3 R10, R3, UR8, RZ ;  /* 0x00000008030a7c10 */ /* 0x000fe2000fffe0ff */
[----:B------:R-:W-:Y:S05]  /*9400*/  @P4 BRA `(.L_x_574) ;  /* 0x000000c000004947 */ /* 0x000fea0003800000 */
[----:B-1-34-:R-:W1:Y:S01]  /*9410*/  LDS.128 R16, [R4+0xc000] ;  /* 0x00c0000004107984 */ /* 0x01ae620000000c00 */
[----:B------:R-:W-:Y:S01]  /*9420*/  MOV R5, R10 ;  /* 0x0000000a00057202 */ /* 0x000fe20000000f00 */
[----:B------:R-:W-:Y:S02]  /*9430*/  IMAD R6, R76, c[0x0][0x3a0], RZ ;  /* 0x0000e8004c067a24 */ /* 0x000fe400078e02ff */
[----:B------:R2:W3:Y:S02]  /*9440*/  LDS.128 R12, [R4+0x10000] ;  /* 0x01000000040c7984 */ /* 0x0004e40000000c00 */
[----:B------:R-:W-:Y:S01]  /*9450*/  IMAD R6, R0, c[0x0][0x3a4], R6 ;  /* 0x0000e90000067a24 */ /* 0x000fe200078e0206 */
[----:B--2---:R-:W-:-:S05]  /*9460*/  MOV R4, R2 ;  /* 0x0000000200047202 */ /* 0x004fca0000000f00 */
[----:B------:R-:W-:-:S05]  /*9470*/  IMAD.WIDE.U32 R4, R0, c[0x0][0x3a0], R4 ;  /* 0x0000e80000047a25 */ /* 0x000fca00078e0004 */
[----:B------:R-:W-:Y:S02]  /*9480*/  IADD3 R5, R6, R5, RZ ;  /* 0x0000000506057210 */ /* 0x000fe40007ffe0ff */
[----:B------:R-:W-:-:S04]  /*9490*/  LEA R6, P0, R4, c[0x0][0x340], 0x1 ;  /* 0x0000d00004067a11 */ /* 0x000fc800078008ff */
[----:B------:R-:W-:-:S05]  /*94a0*/  LEA.HI.X R7, R4, c[0x0][0x344], R5, 0x1, P0 ;  /* 0x0000d10004077a11 */ /* 0x000fca00000f0c05 */
[----:B-1----:R1:W-:Y:S04]  /*94b0*/  STG.E.128 [R6.64], R16 ;  /* 0x0000001006007986 */ /* 0x0023e8000c101d04 */
[----:B---3--:R1:W-:Y:S02]  /*94c0*/  STG.E.128 [R6.64+0x80], R12 ;  /* 0x0000800c06007986 */ /* 0x0083e4000c101d04 */
.L_x_574:
[----:B-1-34-:R-:W-:Y:S05]  /*94d0*/  BSYNC B0 ;  /* 0x0000000000007941 */ /* 0x01afea0003800000 */
.L_x_573:
[----:B------:R-:W-:Y:S01]  /*94e0*/  IADD3 R4, R0, 0x20, RZ ;  /* 0x0000002000047810 */ /* 0x000fe20007ffe0ff */
[----:B------:R-:W-:Y:S03]  /*94f0*/  BSSY B0, `(.L_x_575) ;  /* 0x000000f000007945 */ /* 0x000fe60003800000 */
[----:B------:R-:W-:-:S13]  /*9500*/  ISETP.GE.AND P3, PT, R4, UR6, PT ;  /* 0x0000000604007c0c */ /* 0x000fda000bf66270 */
[----:B------:R-:W-:Y:S05]  /*9510*/  @P3 BRA `(.L_x_576) ;  /* 0x000000c000003947 */ /* 0x000fea0003800000 */
[----:B------:R-:W-:Y:S02]  /*9520*/  IADD3 R6, P0, R0, 0x20, RZ ;  /* 0x0000002000067810 */ /* 0x000fe40007f1e0ff */
        /* <DEDUP_REMOVED lines=9> */
[----:B------:R1:W-:Y:S04]  /*95c0*/  STG.E.128 [R6.64], R24 ;  /* 0x0000001806007986 */ /* 0x0003e8000c101d04 */
[----:B------:R1:W-:Y:S02]  /*95d0*/  STG.E.128 [R6.64+0x80], R20 ;  /* 0x0000801406007986 */ /* 0x0003e4000c101d04 */
.L_x_576:
[----:B------:R-:W-:Y:S05]  /*95e0*/  BSYNC B0 ;  /* 0x0000000000007941 */ /* 0x000fea0003800000 */
.L_x_575:
        /* <DEDUP_REMOVED lines=16> */
.L_x_578:
[----:B------:R-:W-:Y:S05]  /*96f0*/  BSYNC B0 ;  /* 0x0000000000007941 */ /* 0x000fea0003800000 */
.L_x_577:
        /* <DEDUP_REMOVED lines=16> */
.L_x_580:
[----:B------:R-:W-:Y:S05]  /*9800*/  BSYNC B0 ;  /* 0x0000000000007941 */ /* 0x000fea0003800000 */
.L_x_579:
[----:B------:R-:W-:Y:S01]  /*9810*/  ULDC.64 UR8, c[0x0][0x3a8] ;  /* 0x0000ea0000087ab9 */ /* 0x000fe20000000a00 */
[----:B-1----:R-:W-:Y:S01]  /*9820*/  IMAD.WIDE.U32 R2, R11, c[0x0][0x3a8], R8 ;  /* 0x0000ea000b027a25 */ /* 0x002fe200078e0008 */
[----:B------:R-:W-:Y:S01]  /*9830*/  UIMAD UR6, UR10, UR8, URZ ;  /* 0x000000080a0672a4 */ /* 0x000fe2000f8e023f */
[----:B------:R-:W-:Y:S01]  /*9840*/  BSSY B0, `(.L_x_581) ;  /* 0x0000017000007945 */ /* 0x000fe20003800000 */
[----:B------:R-:W-:Y:S02]  /*9850*/  USHF.R.S32.HI UR13, URZ, 0x1f, UR40 ;  /* 0x0000001f3f0d7899 */ /* 0x000fe40008011428 */
        /* <DEDUP_REMOVED lines=21> */
.L_x_582:
[----:B------:R-:W-:Y:S05]  /*99b0*/  BSYNC B0 ;  /* 0x0000000000007941 */ /* 0x000fea0003800000 */
.L_x_581:
        /* <DEDUP_REMOVED lines=14> */
.L_x_584:
[----:B------:R-:W-:Y:S05]  /*9aa0*/  BSYNC B0 ;  /* 0x0000000000007941 */ /* 0x000fea0003800000 */
.L_x_583:
        /* <DEDUP_REMOVED lines=14> */
.L_x_586:
[----:B------:R-:W-:Y:S05]  /*9b90*/  BSYNC B0 ;  /* 0x0000000000007941 */ /* 0x000fea0003800000 */
.L_x_585:
        /* <DEDUP_REMOVED lines=12> */
.L_x_565:
[----:B------:R-:W-:Y:S05]  /*9c60*/  BSYNC B1 ;  /* 0x0000000000017941 */ /* 0x000fea0003800000 */
.L_x_543:
        /* <DEDUP_REMOVED lines=11> */
.L_x_587:
[----:B------:R-:W-:Y:S05]  /*9d20*/  EXIT ;  /* 0x000000000000794d */ /* 0x000fea0003800000 */
.L_x_589:
        /* <DEDUP_REMOVED lines=13> */
.L_x_2058:


//--------------------- .text._ZN5flash44flash_bwd_dq_dk_dv_loop_seqk_parallel_kernelI23Flash_bwd_kernel_traitsILi128ELi64ELi128ELi8ELi2ELi4ELi2ELb0ELb0EN7cutlass6half_tE19Flash_kernel_traitsILi128ELi64ELi128ELi8ES3_EELb0ELb0ELb1ELb1ELb0ELb0ELb0EEEvNS_16Flash_bwd_paramsE --------------------------
	.section	.text._ZN5flash44flash_bwd_dq_dk_dv_loop_seqk_parallel_kernelI23Flash_bwd_kernel_traitsILi128ELi64ELi128ELi8ELi2ELi4ELi2ELb0ELb0EN7cutlass6half_tE19Flash_kernel_traitsILi128ELi64ELi128ELi8ES3_EELb0ELb0ELb1ELb1ELb0ELb0ELb0EEEvNS_16Flash_bwd_paramsE,"ax",@progbits
	.sectioninfo	@"SHI_REGISTERS=255"
	.align	128
        .global         _ZN5flash44flash_bwd_dq_dk_dv_loop_seqk_parallel_kernelI23Flash_bwd_kernel_traitsILi128ELi64ELi128ELi8ELi2ELi4ELi2ELb0ELb0EN7cutlass6half_tE19Flash_kernel_traitsILi128ELi64ELi128ELi8ES3_EELb0ELb0ELb1ELb1ELb0ELb0ELb0EEEvNS_16Flash_bwd_paramsE
        .type           _ZN5flash44flash_bwd_dq_dk_dv_loop_seqk_parallel_kernelI23Flash_bwd_kernel_traitsILi128ELi64ELi128ELi8ELi2ELi4ELi2ELb0ELb0EN7cutlass6half_tE19Flash_kernel_traitsILi128ELi64ELi128ELi8ES3_EELb0ELb0ELb1ELb1ELb0ELb0ELb0EEEvNS_16Flash_bwd_paramsE,@function
        .size           _ZN5flash44flash_bwd_dq_dk_dv_loop_seqk_parallel_kernelI23Flash_bwd_kernel_traitsILi128ELi64ELi128ELi8ELi2ELi4ELi2ELb0ELb0EN7cutlass6half_tE19Flash_kernel_traitsILi128ELi64ELi128ELi8ES3_EELb0ELb0ELb1ELb1ELb0ELb0ELb0EEEvNS_16Flash_bwd_paramsE,(.L_x_2059 - _ZN5flash44flash_bwd_dq_dk_dv_loop_seqk_parallel_kernelI23Flash_bwd_kernel_traitsILi128ELi64ELi128ELi8ELi2ELi4ELi2ELb0ELb0EN7cutlass6half_tE19Flash_kernel_traitsILi128ELi64ELi128ELi8ES3_EELb0ELb0ELb1ELb1ELb0ELb0ELb0EEEvNS_16Flash_bwd_paramsE)
        .other          _ZN5flash44flash_bwd_dq_dk_dv_loop_seqk_parallel_kernelI23Flash_bwd_kernel_traitsILi128ELi64ELi128ELi8ELi2ELi4ELi2ELb0ELb0EN7cutlass6half_tE19Flash_kernel_traitsILi128ELi64ELi128ELi8ES3_EELb0ELb0ELb1ELb1ELb0ELb0ELb0EEEvNS_16Flash_bwd_paramsE,@"STO_CUDA_ENTRY STV_DEFAULT"
_ZN5flash44flash_bwd_dq_dk_dv_loop_seqk_parallel_kernelI23Flash_bwd_kernel_traitsILi128ELi64ELi128ELi8ELi2ELi4ELi2ELb0ELb0EN7cutlass6half_tE19Flash_kernel_traitsILi128ELi64ELi128ELi8ES3_EELb0ELb0ELb1ELb1ELb0ELb0ELb0EEEvNS_16Flash_bwd_paramsE:
.text._ZN5flash44flash_bwd_dq_dk_dv_loop_seqk_parallel_kernelI23Flash_bwd_kernel_traitsILi128ELi64ELi128ELi8ELi2ELi4ELi2ELb0ELb0EN7cutlass6half_tE19Flash_kernel_traitsILi128ELi64ELi128ELi8ES3_EELb0ELb0ELb1ELb1ELb0ELb0ELb0EEEvNS_16Flash_bwd_paramsE:
        /* <DEDUP_REMOVED lines=27> */
[----:B--2---:R-:W-:Y:S01]  /*01b0*/  UIMAD.WIDE.U32 UR46, UR34, UR14, URZ ;  /* 0x0000000e222e72a5 */ /* 0x004fe2000f8e003f */
[----:B------:R-:W-:Y:S01]  /*01c0*/  IMAD.SHL.U32 R252, R13, 0x2, RZ ;  /* 0x000000020dfc7824 */ /* 0x000fe200078e00ff */
        /* <DEDUP_REMOVED lines=41> */
[----:B------:R-:W-:Y:S01]  /*0460*/  ULDC UR42, c[0x0][0x2e8] ;  /* 0x0000ba00002a7ab9 */ /* 0x000fe20000000800 */
[----:B------:R-:W-:Y:S01]  /*0470*/  IMAD.IADD R0, R13, 0x1, -R4 ;  /* 0x000000010d007824 */ /* 0x000fe200078e0a04 */
[----:B------:R-:W-:Y:S01]  /*0480*/  LOP3.LUT R4, R6, 0xfffffff0, RZ, 0xc0, !PT ;  /* 0xfffffff006047812 */ /* 0x000fe200078ec0ff */
[----:B------:R-:W-:Y:S01]  /*0490*/  IMAD.SHL.U32 R3, R3, 0x40, RZ ;  /* 0x0000004003037824 */ /* 0x000fe200078e00ff */
[----:B------:R-:W-:Y:S01]  /*04a0*/  SHF.R.S32.HI R5, RZ, 0x1f, R2 ;  /* 0x0000001fff057819 */ /* 0x000fe20000011402 */
[C---:B------:R-:W-:Y:S01]  /*04b0*/  IMAD.SHL.U32 R234, R0.reuse, 0x8, RZ ;  /* 0x0000000800ea7824 */ /* 0x040fe200078e00ff */
[C---:B------:R-:W-:Y:S01]  /*04c0*/  LOP3.LUT P4, RZ, R0.reuse, 0x2, RZ, 0xc0, !PT ;  /* 0x0000000200ff7812 */ /* 0x040fe2000788c0ff */
[----:B------:R-:W-:Y:S01]  /*04d0*/  ULOP3.LUT UR58, UR36, UR58, URZ, 0x3c, !UPT ;  /* 0x0000003a243a7292 */ /* 0x000fe2000f8e3c3f */
[----:B------:R-:W-:Y:S01]  /*04e0*/  LEA.HI R16, R5, R2, RZ, 0x2 ;  /* 0x0000000205107211 */ /* 0x000fe200078f10ff */
[----:B------:R-:W-:Y:S01]  /*04f0*/  IMAD.IADD R2, R13, 0x1, -R4 ;  /* 0x000000010d027824 */ /* 0x000fe200078e0a04 */
[----:B------:R-:W-:Y:S01]  /*0500*/  LOP3.LUT R3, R3, 0x1c0, RZ, 0xc0, !PT ;  /* 0x000001c003037812 */ /* 0x000fe200078ec0ff */
[----:B------:R-:W-:Y:S01]  /*0510*/  USHF.R.S32.HI UR59, URZ, 0x1f, UR36 ;  /* 0x0000001f3f3b7899 */ /* 0x000fe20008011424 */
[C---:B------:R-:W-:Y:S01]  /*0520*/  LOP3.LUT P3, RZ, R0.reuse, 0x4, RZ, 0xc0, !PT ;  /* 0x0000000400ff7812 */ /* 0x040fe2000786c0ff */
[----:B------:R-:W-:Y:S01]  /*0530*/  IMAD.SHL.U32 R0, R0, 0x40, RZ ;  /* 0x0000004000007824 */ /* 0x000fe200078e00ff */
[----:B------:R-:W-:Y:S01]  /*0540*/  SHF.R.S32.HI R5, RZ, 0x1f, R2 ;  /* 0x0000001fff057819 */ /* 0x000fe20000011402 */
[----:B------:R-:W-:Y:S01]  /*0550*/  UISETP.NE.AND UP6, UPT, UR8, URZ, UPT ;  /* 0x0000003f0800728c */ /* 0x000fe2000bfc5270 */
[----:B------:R-:W-:Y:S01]  /*0560*/  LOP3.LUT R4, R3, 0x38, R234, 0xf8, !PT ;  /* 0x0000003803047812 */ /* 0x000fe200078ef8ea */
[----:B------:R-:W-:Y:S01]  /*0570*/  USHF.R.S32.HI UR61, URZ, 0x1f, UR34 ;  /* 0x0000001f3f3d7899 */ /* 0x000fe20008011422 */
[----:B------:R-:W-:Y:S01]  /*0580*/  SHF.R.U32.HI R3, RZ, 0x3, R3 ;  /* 0x00000003ff037819 */ /* 0x000fe20000011603 */
[----:B------:R-:W-:Y:S01]  /*0590*/  USHF.R.S32.HI UR60, URZ, 0x1f, UR36 ;  /* 0x0000001f3f3c7899 */ /* 0x000fe20008011424 */
[----:B------:R-:W-:Y:S01]  /*05a0*/  LEA.HI R10, R5, R2, RZ, 0x3 ;  /* 0x00000002050a7211 */ /* 0x000fe200078f18ff */
[----:B------:R-:W-:Y:S01]  /*05b0*/  IMAD.SHL.U32 R5, R9, 0x200, RZ ;  /* 0x0000020009057824 */ /* 0x000fe200078e00ff */
[----:B------:R-:W-:Y:S01]  /*05c0*/  LOP3.LUT R247, R4, R3, RZ, 0x3c, !PT ;  /* 0x0000000304f77212 */ /* 0x000fe200078e3cff */
[----:B------:R-:W-:Y:S01]  /*05d0*/  UIMAD.WIDE.U32 UR44, UR38, UR46, URZ ;  /* 0x0000002e262c72a5 */ /* 0x000fe2000f8e003f */
[----:B------:R-:W-:Y:S01]  /*05e0*/  LOP3.LUT R3, R10, 0xfffffff8, RZ, 0xc0, !PT ;  /* 0xfffffff80a037812 */ /* 0x000fe200078ec0ff */
[----:B------:R-:W-:Y:S01]  /*05f0*/  UIMAD UR53, UR39, UR46, URZ ;  /* 0x0000002e273572a4 */ /* 0x000fe2000f8e023f */
[----:B------:R-:W-:Y:S01]  /*0600*/  LOP3.LUT R0, R0, 0x1c0, RZ, 0xc0, !PT ;  /* 0x000001c000007812 */ /* 0x000fe200078ec0ff */
[----:B------:R-:W-:Y:S01]  /*0610*/  USHF.R.S32.HI UR55, URZ, 0x1f, UR49 ;  /* 0x0000001f3f377899 */ /* 0x000fe20008011431 */
[----:B------:R-:W-:Y:S01]  /*0620*/  LOP3.LUT R4, R7, 0x1, RZ, 0xc0, !PT ;  /* 0x0000000107047812 */ /* 0x000fe200078ec0ff */
[----:B------:R-:W-:Y:S01]  /*0630*/  IMAD.IADD R14, R2, 0x1, -R3 ;  /* 0x00000001020e7824 */ /* 0x000fe200078e0a03 */
[-C--:B------:R-:W-:Y:S01]  /*0640*/  LEA.HI R2, R12, R13.reuse, RZ, 0x6 ;  /* 0x0000000d0c027211 */ /* 0x080fe200078f30ff */
[----:B------:R-:W-:Y:S01]  /*0650*/  IMAD.SHL.U32 R3, R8, 0x10, RZ ;  /* 0x0000001008037824 */ /* 0x000fe200078e00ff */
[C---:B------:R-:W-:Y:S01]  /*0660*/  LOP3.LUT R215, R0.reuse, 0x8, R15, 0xf8, !PT ;  /* 0x0000000800d77812 */ /* 0x040fe200078ef80f */
[----:B------:R-:W-:Y:S01]  /*0670*/  UIMAD UR52, UR4, UR52, URZ ;  /* 0x00000034043472a4 */ /* 0x000fe2000f8e023f */
[----:B------:R-:W-:Y:S01]  /*0680*/  SHF.R.S32.HI R2, RZ, 0x6, R2 ;  /* 0x00000006ff027819 */ /* 0x000fe20000011402 */
[----:B------:R-:W-:Y:S01]  /*0690*/  @!UP5 UIMAD UR51, UR5, UR51, URZ ;  /* 0x000000330533d2a4 */ /* 0x000fe2000f8e023f */
[----:B------:R-:W-:Y:S01]  /*06a0*/  LOP3.LUT R3, R0, 0x30, R3, 0xf8, !PT ;  /* 0x0000003000037812 */ /* 0x000fe200078ef803 */
[----:B------:R-:W-:Y:S01]  /*06b0*/  USHF.R.S32.HI UR50, URZ, 0x1f, UR43 ;  /* 0x0000001f3f327899 */ /* 0x000fe2000801142b */
[----:B------:R-:W-:Y:S01]  /*06c0*/  SHF.R.U32.HI R212, RZ, 0x3, R0 ;  /* 0x00000003ffd47819 */ /* 0x000fe20000011600 */
[----:B------:R-:W-:Y:S01]  /*06d0*/  IMAD R0, R2, 0x800, R5 ;  /* 0x0000080002007824 */ /* 0x000fe200078e0205 */
[----:B------:R-:W-:Y:S01]  /*06e0*/  ISETP.NE.U32.AND P0, PT, R4, 0x1, PT ;  /* 0x000000010400780c */ /* 0x000fe20003f05070 */
[C---:B------:R-:W-:Y:S01]  /*06f0*/  IMAD.SHL.U32 R6, R2.reuse, 0x8, RZ ;  /* 0x0000000802067824 */ /* 0x040fe200078e00ff */
[----:B------:R-:W-:Y:S01]  /*0700*/  LOP3.LUT R215, R215, R212, RZ, 0x3c, !PT ;  /* 0x000000d4d7d77212 */ /* 0x000fe200078e3cff */
[----:B------:R-:W-:Y:S01]  /*0710*/  IMAD R247, R2, 0x200, R247 ;  /* 0x0000020002f77824 */ /* 0x000fe200078e02f7 */
        /* <DEDUP_REMOVED lines=14> */
[----:B------:R-:W-:Y:S01]  /*0800*/  LOP3.LUT R252, R2, 0x6, R252, 0xf8, !PT ;  /* 0x0000000602fc7812 */ /* 0x000fe200078ef8fc */
[----:B------:R-:W-:Y:S01]  /*0810*/  IMAD.SHL.U32 R212, R212, 0x2, RZ ;  /* 0x00000002d4d47824 */ /* 0x000fe200078e00ff */
[----:B------:R-:W-:Y:S01]  /*0820*/  SHF.R.S32.HI R0, RZ, 0x7, R0 ;  /* 0x00000007ff007819 */ /* 0x000fe20000011400 */
[----:B------:R-:W-:Y:S01]  /*0830*/  IMAD.SHL.U32 R3, R3, 0x2, RZ ;  /* 0x0000000203037824 */ /* 0x000fe200078e00ff */
[----:B------:R-:W-:Y:S01]  /*0840*/  SEL R227, R227, 0x10, !P0 ;  /* 0x00000010e3e37807 */ /* 0x000fe20004000000 */
[----:B------:R-:W-:Y:S01]  /*0850*/  UMOV UR41, 0xffffc000 ;  /* 0xffffc00000297882 */ /* 0x000fe20000000000 */
[----:B------:R-:W-:Y:S01]  /*0860*/  IADD3 R241, R234, 0x40, RZ ;  /* 0x00000040eaf17810 */ /* 0x000fe20007ffe0ff */
[----:B------:R-:W-:-:S02]  /*0870*/  IMAD R8, R8, 0x400, R3 ;  /* 0x0000040008087824 */ /* 0x000fc400078e0203 */
[C---:B------:R-:W-:Y:S02]  /*0880*/  IMAD R6, R0.reuse, 0x1000, R3 ;  /* 0x0000100000067824 */ /* 0x040fe400078e0203 */
[----:B------:R-:W-:Y:S01]  /*0890*/  IMAD.SHL.U32 R3, R0, 0x8, RZ ;  /* 0x0000000800037824 */ /* 0x000fe200078e00ff */
[----:B------:R-:W-:Y:S01]  /*08a0*/  LOP3.LUT R0, R4, 0x1c0, RZ, 0xc0, !PT ;  /* 0x000001c004007812 */ /* 0x000fe200078ec0ff */
[----:B------:R-:W-:Y:S02]  /*08b0*/  IMAD R6, R11, 0x400, R6 ;  /* 0x000004000b067824 */ /* 0x000fe400078e0206 */
[----:B------:R-:W-:Y:S01]  /*08c0*/  IMAD.SHL.U32 R4, R9, 0x10, RZ ;  /* 0x0000001009047824 */ /* 0x000fe200078e00ff */
[----:B------:R-:W-:Y:S02]  /*08d0*/  LOP3.LUT R5, R0, 0x20, R2, 0xf8, !PT ;  /* 0x0000002000057812 */ /* 0x000fe400078ef802 */
[----:B------:R-:W-:Y:S02]  /*08e0*/  SHF.R.U32.HI R2, RZ, 0x3, R0 ;  /* 0x00000003ff027819 */ /* 0x000fe40000011600 */
[----:B------:R-:W-:-:S02]  /*08f0*/  LOP3.LUT R3, R3, 0x8, RZ, 0xc0, !PT ;  /* 0x0000000803037812 */ /* 0x000fc400078ec0ff */
[----:B------:R-:W-:Y:S02]  /*0900*/  LOP3.LUT R5, R5, R2, RZ, 0x3c, !PT ;  /* 0x0000000205057212 */ /* 0x000fe400078e3cff */
[----:B------:R-:W-:Y:S02]  /*0910*/  LOP3.LUT R0, R2, R0, R3, 0x1e, !PT ;  /* 0x0000000002007212 */ /* 0x000fe400078e1e03 */
[----:B------:R-:W-:Y:S01]  /*0920*/  LOP3.LUT R7, R3, 0x10, R4, 0xf8, !PT ;  /* 0x0000001003077812 */ /* 0x000fe200078ef804 */
[----:B------:R-:W-:Y:S01]  /*0930*/  IMAD.IADD R225, R5, 0x1, R6 ;  /* 0x0000000105e17824 */ /* 0x000fe200078e0206 */
[----:B------:R-:W-:Y:S01]  /*0940*/  SHF.R.S32.HI R2, RZ, 0x2, R16 ;  /* 0x00000002ff027819 */ /* 0x000fe20000011410 */
[----:B------:R-:W-:Y:S02]  /*0950*/  IMAD.SHL.U32 R5, R14, 0x40, RZ ;  /* 0x000000400e057824 */ /* 0x000fe400078e00ff */
[----:B------:R-:W-:Y:S02]  /*0960*/  IMAD.IADD R8, R8, 0x1, R0 ;  /* 0x0000000108087824 */ /* 0x000fe400078e0200 */
[----:B------:R-:W-:Y:S01]  /*0970*/  IMAD.SHL.U32 R0, R10, 0x40, RZ ;  /* 0x000000400a007824 */ /* 0x000fe200078e00ff */
[----:B------:R-:W-:Y:S01]  /*0980*/  LOP3.LUT R5, R5, 0x1c0, RZ, 0xc0, !PT ;  /* 0x000001c005057812 */ /* 0x000fe200078ec0ff */
[----:B------:R-:W-:-:S02]  /*0990*/  IMAD.SHL.U32 R3, R9, 0x8, RZ ;  /* 0x0000000809037824 */ /* 0x000fc400078e00ff */
[----:B------:R-:W-:Y:S01]  /*09a0*/  IMAD R246, R11, 0x10, R2 ;  /* 0x000000100bf67824 */ /* 0x000fe200078e0202 */
[----:B------:R-:W-:Y:S01]  /*09b0*/  LOP3.LUT R0, R0, 0xfffffe00, RZ, 0xc0, !PT ;  /* 0xfffffe0000007812 */ /* 0x000fe200078ec0ff */
[----:B------:R-:W-:Y:S01]  /*09c0*/  IMAD.SHL.U32 R225, R225, 0x2, RZ ;  /* 0x00000002e1e17824 */ /* 0x000fe200078e00ff */
[----:B------:R-:W-:Y:S02]  /*09d0*/  LOP3.LUT R3, R5, 0x8, R3, 0xf8, !PT ;  /* 0x0000000805037812 */ /* 0x000fe400078ef803 */
[----:B------:R-:W-:Y:S01]  /*09e0*/  SHF.R.U32.HI R6, RZ, 0x3, R5 ;  /* 0x00000003ff067819 */ /* 0x000fe20000011605 */
[----:B------:R-:W-:Y:S02]  /*09f0*/  IMAD R4, R11, 0x400, R0 ;  /* 0x000004000b047824 */ /* 0x000fe400078e0200 */
[----:B------:R-:W-:Y:S01]  /*0a00*/  IMAD.IADD R228, R225, 0x1, R227 ;  /* 0x00000001e1e47824 */ /* 0x000fe200078e02e3 */
[----:B------:R-:W-:Y:S02]  /*0a10*/  LOP3.LUT R3, R3, R6, RZ, 0x3c, !PT ;  /* 0x0000000603037212 */ /* 0x000fe400078e3cff */
[----:B------:R-:W-:-:S02]  /*0a20*/  LOP3.LUT R2, R6, R7, R5, 0x1e, !PT ;  /* 0x0000000706027212 */ /* 0x000fc400078e1e05 */
[----:B------:R-:W-:Y:S01]  /*0a30*/  LOP3.LUT R211, R6, R211, R5, 0x1e, !PT ;  /* 0x000000d306d37212 */ /* 0x000fe200078e1e05 */
[----:B------:R-:W-:Y:S01]  /*0a40*/  IMAD.IADD R221, R4, 0x1, R3 ;  /* 0x0000000104dd7824 */ /* 0x000fe200078e0203 */
[-C--:B------:R-:W-:Y:S01]  /*0a50*/  LOP3.LUT R220, R2, R0.reuse, RZ, 0xfc, !PT ;  /* 0x0000000002dc7212 */ /* 0x080fe200078efcff */
[----:B------:R-:W-:Y:S01]  /*0a60*/  IMAD.MOV.U32 R4, RZ, RZ, 0x20 ;  /* 0x00000020ff047424 */ /* 0x000fe200078e00ff */
[----:B------:R-:W-:Y:S01]  /*0a70*/  LOP3.LUT R211, R211, R0, RZ, 0xfc, !PT ;  /* 0x00000000d3d37212 */ /* 0x000fe200078efcff */
[----:B------:R-:W-:Y:S01]  /*0a80*/  IMAD.MOV.U32 R2, RZ, RZ, 0x40 ;  /* 0x00000040ff027424 */ /* 0x000fe200078e00ff */
[----:B------:R-:W-:Y:S02]  /*0a90*/  IADD3 R0, R246, -0x40, RZ ;  /* 0xffffffc0f6007810 */ /* 0x000fe40007ffe0ff */
[----:B------:R-:W-:Y:S02]  /*0aa0*/  SEL R216, R4, 0xffffffe0, !P4 ;  /* 0xffffffe004d87807 */ /* 0x000fe40006000000 */
[----:B------:R-:W-:-:S02]  /*0ab0*/  SEL R217, R2, 0xffffffc0, !P3 ;  /* 0xffffffc002d97807 */ /* 0x000fc40005800000 */
[----:B------:R-:W-:Y:S01]  /*0ac0*/  SEL R4, R4, 0xffffffe0, !P1 ;  /* 0xffffffe004047807 */ /* 0x000fe20004800000 */
[C---:B------:R-:W-:Y:S01]  /*0ad0*/  IMAD.IADD R216, R215.reuse, 0x1, R216 ;  /* 0x00000001d7d87824 */ /* 0x040fe200078e02d8 */
[----:B------:R-:W-:Y:S01]  /*0ae0*/  SHF.R.S32.HI R3, RZ, 0x1f, R0 ;  /* 0x0000001fff037819 */ /* 0x000fe20000011400 */
[----:B------:R-:W-:Y:S01]  /*0af0*/  IMAD.IADD R218, R215, 0x1, R217 ;  /* 0x00000001d7da7824 */ /* 0x000fe200078e02d9 */
[----:B------:R-:W-:Y:S01]  /*0b00*/  LEA R6, R8, 0xc000, 0x1 ;  /* 0x0000c00008067811 */ /* 0x000fe200078e08ff */
[----:B------:R-:W-:Y:S01]  /*0b10*/  IMAD.IADD R226, R225, 0x1, R4 ;  /* 0x00000001e1e27824 */ /* 0x000fe200078e0204 */
[----:B------:R-:W-:Y:S01]  /*0b20*/  SEL R2, R2, 0xffffffc0, !P2 ;  /* 0xffffffc002027807 */ /* 0x000fe20005000000 */
[----:B------:R-:W-:Y:S01]  /*0b30*/  IMAD.IADD R217, R217, 0x1, R216 ;  /* 0x00000001d9d97824 */ /* 0x000fe200078e02d8 */
[C---:B------:R-:W-:Y:S01]  /*0b40*/  SHF.L.U64.HI R3, R0.reuse, 0x2, R3 ;  /* 0x0000000200037819 */ /* 0x040fe20000010203 */
[----:B------:R-:W-:Y:S01]  /*0b50*/  IMAD.SHL.U32 R0, R0, 0x4, RZ ;  /* 0x0000000400007824 */ /* 0x000fe200078e00ff */
[----:B------:R-:W-:Y:S01]  /*0b60*/  IADD3 R3, R6, 0x420, RZ ;  /* 0x0000042006037810 */ /* 0x000fe20007ffe0ff */
[----:B------:R-:W-:Y:S01]  /*0b70*/  IMAD.IADD R5, R4, 0x1, R6 ;  /* 0x0000000104057824 */ /* 0x000fe200078e0206 */
[C---:B------:R-:W-:Y:S01]  /*0b80*/  @P1 IADD3 R3, R6.reuse, 0x3e0, RZ ;  /* 0x000003e006031810 */ /* 0x040fe20007ffe0ff */
[--C-:B------:R-:W-:Y:S01]  /*0b90*/  IMAD.IADD R0, R6, 0x1, R2.reuse ;  /* 0x0000000106007824 */ /* 0x100fe200078e0202 */
[----:B------:R-:W-:Y:S01]  /*0ba0*/  STL [R1], R6 ;  /* 0x0000000601007387 */ /* 0x000fe20000100800 */
[----:B------:R-:W-:Y:S01]  /*0bb0*/  IMAD.IADD R4, R5, 0x1, R2 ;  /* 0x0000000105047824 */ /* 0x000fe200078e0202 */
[----:B------:R-:W-:Y:S01]  /*0bc0*/  LEA R211, R211, 0xc000, 0x1 ;  /* 0x0000c000d3d37811 */ /* 0x000fe200078e08ff */
[----:B------:R-:W-:Y:S01]  /*0bd0*/  IMAD.IADD R227, R227, 0x1, R226 ;  /* 0x00000001e3e37824 */ /* 0x000fe200078e02e2 */
[----:B------:R-:W-:Y:S04]  /*0be0*/  STL [R1+0x8], R5 ;  /* 0x0000080501007387 */ /* 0x000fe80000100800 */
[----:B------:R1:W-:Y:S04]  /*0bf0*/  STL [R1+0x4], R0 ;  /* 0x0000040001007387 */ /* 0x0003e80000100800 */
[----:B------:R2:W-:Y:S04]  /*0c00*/  STL [R1+0x14], R3 ;  /* 0x0000140301007387 */ /* 0x0005e80000100800 */
[----:B------:R2:W-:Y:S01]  /*0c10*/  STL [R1+0xc], R4 ;  /* 0x00000c0401007387 */ /* 0x0005e20000100800 */
[----:B-1----:R-:W-:-:S05]  /*0c20*/  IMAD.IADD R0, R2, 0x1, R3 ;  /* 0x0000000102007824 */ /* 0x002fca00078e0203 */
[----:B------:R2:W-:Y:S02]  /*0c30*/  STL [R1+0x10], R0 ;  /* 0x0000100001007387 */ /* 0x0005e40000100800 */
.L_x_662:
        /* <DEDUP_REMOVED lines=12> */
[----:B-123--:R-:W-:Y:S01]  /*0d00*/  IMAD.U32 R2, RZ, RZ, UR4 ;  /* 0x00000004ff027e24 */ /* 0x00efe2000f8e00ff */
        /* <DEDUP_REMOVED lines=40> */
.L_x_590:
        /* <DEDUP_REMOVED lines=67> */
.L_x_592:
        /* <DEDUP_REMOVED lines=18> */
.L_x_593:
        /* <DEDUP_REMOVED lines=72> */
.L_x_594:
[----:B------:R-:W-:Y:S02]  /*1960*/  UMOV UR6, UR52 ;  /* 0x0000003400067c82 */ /* 0x000fe40008000000 */
.L_x_595:
        /* <DEDUP_REMOVED lines=99> */
.L_x_597:
        /* <DEDUP_REMOVED lines=16> */
[----:B------:R-:W-:-:S03]  /*20a0*/  UIADD3 UR13, UR5, UR6, URZ ;  /* 0x00000006050d7290 */ /* 0x000fc6000fffe03f */
[----:B------:R-:W-:Y:S02]  /*20b0*/  UMOV UR6, UR4 ;  /* 0x0000000400067c82 */ /* 0x000fe40008000000 */
.L_x_598:
[----:B------:R-:W-:Y:S01]  /*20c0*/  ULDC.64 UR4, c[0x0][0x3a0] ;  /* 0x0000e80000047ab9 */ /* 0x000fe20000000a00 */
[----:B------:R-:W-:Y:S01]  /*20d0*/  IMAD.U32 R11, RZ, RZ, UR20 ;  /* 0x00000014ff0b7e24 */ /* 0x000fe2000f8e00ff */
[----:B------:R-:W-:Y:S01]  /*20e0*/  UIMAD UR4, UR22, UR4, URZ ;  /* 0x00000004160472a4 */ /* 0x000fe2000f8e023f */
[----:B------:R-:W-:Y:S01]  /*20f0*/  BSSY B0, `(.L_x_599) ;  /* 0x000001b000007945 */ /* 0x000fe20003800000 */
[----:B------:R-:W-:Y:S01]  /*2100*/  UIMAD UR9, UR21, -0x80, UR9 ;  /* 0xffffff80150978a4 */ /* 0x000fe2000f8e0209 */
[----:B------:R-:W-:Y:S01]  /*2110*/  IMAD.WIDE.U32 R4, R11, c[0x0][0x3a0], R234 ;  /* 0x0000e8000b047a25 */ /* 0x000fe200078e00ea */
[----:B------:R-:W-:-:S04]  /*2120*/  UIMAD UR4, UR20, UR5, UR4 ;  /* 0x00000005140472a4 */ /* 0x000fc8000f8e0204 */
[----:B------:R-:W-:Y:S02]  /*2130*/  IADD3 R4, P0, R4, UR14, RZ ;  /* 0x0000000e04047c10 */ /* 0x000fe4000ff1e0ff */
[----:B------:R-:W-:Y:S01]  /*2140*/  MOV R0, UR4 ;  /* 0x0000000400007c02 */ /* 0x000fe20008000f00 */
[----:B------:R-:W-:Y:S01]  /*2150*/  ULDC.64 UR4, c[0x0][0x3b8] ;  /* 0x0000ee0000047ab9 */ /* 0x000fe20000000a00 */
[----:B------:R-:W-:Y:S01]  /*2160*/  ISETP.GE.AND P5, PT, R2, UR9, PT ;  /* 0x0000000902007c0c */ /* 0x000fe2000bfa6270 */
[----:B------:R-:W-:Y:S01]  /*2170*/  UIMAD UR4, UR59, UR4, URZ ;  /* 0x000000043b0472a4 */ /* 0x000fe2000f8e023f */
[----:B------:R-:W-:Y:S01]  /*2180*/  IADD3.X R5, R5, UR15, R0, P0, !PT ;  /* 0x0000000f05057c10 */ /* 0x000fe200087fe400 */
[----:B------:R-:W-:Y:S02]  /*2190*/  IMAD.U32 R0, RZ, RZ, UR36 ;  /* 0x00000024ff007e24 */ /* 0x000fe4000f8e00ff */
[----:B------:R-:W-:Y:S02]  /*21a0*/  UIMAD UR4, UR36, UR5, UR4 ;  /* 0x00000005240472a4 */ /* 0x000fe4000f8e0204 */
        /* <DEDUP_REMOVED lines=15> */
.L_x_600:
[----:B------:R-:W-:Y:S05]  /*22a0*/  BSYNC B0 ;  /* 0x0000000000007941 */ /* 0x000fea0003800000 */
.L_x_599:
        /* <DEDUP_REMOVED lines=18> */
.L_x_602:
[----:B------:R-:W-:Y:S05]  /*23d0*/  BSYNC B0 ;  /* 0x0000000000007941 */ /* 0x000fea0003800000 */
.L_x_601:
        /* <DEDUP_REMOVED lines=18> */
.L_x_604:
[----:B------:R-:W-:Y:S05]  /*2500*/  BSYNC B0 ;  /* 0x0000000000007941 */ /* 0x000fea0003800000 */
.L_x_603:
        /* <DEDUP_REMOVED lines=17> */
.L_x_606:
[----:B------:R-:W-:Y:S05]  /*2620*/  BSYNC B0 ;  /* 0x0000000000007941 */ /* 0x000fea0003800000 */
.L_x_605:
        /* <DEDUP_REMOVED lines=27> */
.L_x_608:
[----:B------:R-:W-:Y:S05]  /*27e0*/  BSYNC B0 ;  /* 0x0000000000007941 */ /* 0x000fea0003800000 */
.L_x_607:
        /* <DEDUP_REMOVED lines=16> */
.L_x_610:
[----:B------:R-:W-:Y:S05]  /*28f0*/  BSYNC B0 ;  /* 0x0000000000007941 */ /* 0x000fea0003800000 */
.L_x_609:
        /* <DEDUP_REMOVED lines=16> */
.L_x_612:
[----:B------:R-:W-:Y:S05]  /*2a00*/  BSYNC B0 ;  /* 0x0000000000007941 */ /* 0x000fea0003800000 */
.L_x_611:
        /* <DEDUP_REMOVED lines=16> */
.L_x_596:
        /* <DEDUP_REMOVED lines=26> */
.L_x_615:
[----:B------:R-:W-:Y:S05]  /*2cb0*/  BSYNC B0 ;  /* 0x0000000000007941 */ /* 0x000fea0003800000 */
.L_x_614:
        /* <DEDUP_REMOVED lines=29> */
.L_x_617:
[----:B------:R-:W-:Y:S05]  /*2e90*/  BSYNC B0 ;  /* 0x0000000000007941 */ /* 0x000fea0003800000 */
.L_x_616:
        /* <DEDUP_REMOVED lines=15> */
.L_x_619:
        /* <DEDUP_REMOVED lines=19> */
.L_x_620:
[----:B------:R-:W-:Y:S05]  /*30c0*/  BSYNC B0 ;  /* 0x0000000000007941 */ /* 0x000fea0003800000 */
.L_x_618:
        /* <DEDUP_REMOVED lines=14> */
.L_x_622:
        /* <DEDUP_REMOVED lines=27> */
.L_x_623:
[----:B------:R-:W-:Y:S05]  /*3360*/  BSYNC B0 ;  /* 0x0000000000007941 */ /* 0x000fea0003800000 */
.L_x_621:
[C---:B------:R-:W-:Y:S01]  /*3370*/  IADD3 R3, R246.reuse, 0x28, RZ ;  /* 0x00000028f6037810 */ /* 0x040fe20007ffe0ff */
[----:B------:R-:W-:Y:S01]  /*3380*/  IMAD.MOV.U32 R245, RZ, RZ, 0x7f800000 ;  /* 0x7f800000fff57424 */ /* 0x000fe200078e00ff */
[----:B-1----:R-:W-:Y:S01]  /*3390*/  IADD3 R4, R246, 0x8, RZ ;  /* 0x00000008f6047810 */ /* 0x002fe20007ffe0ff */
[----:B------:R-:W-:Y:S01]  /*33a0*/  IMAD.MOV.U32 R242, RZ, RZ, 0x7f800000 ;  /* 0x7f800000fff27424 */ /* 0x000fe200078e00ff */
[----:B------:R-:W-:Y:S01]  /*33b0*/  ISETP.GE.AND P3, PT, R3, UR4, PT ;  /* 0x0000000403007c0c */ /* 0x000fe2000bf66270 */
[----:B------:R-:W-:Y:S01]  /*33c0*/  IMAD.MOV.U32 R243, RZ, RZ, 0x7f800000 ;  /* 0x7f800000fff37424 */ /* 0x000fe200078e00ff */
[----:B------:R-:W-:Y:S01]  /*33d0*/  ISETP.GE.AND P5, PT, R4, UR4, PT ;  /* 0x0000000404007c0c */ /* 0x000fe2000bfa6270 */
[C---:B------:R-:W-:Y:S01]  /*33e0*/  IMAD.SHL.U32 R4, R246.reuse, 0x4, RZ ;  /* 0x00000004f6047824 */ /* 0x040fe200078e00ff */
[----:B------:R-:W-:Y:S01]  /*33f0*/  IADD3 R5, R246, 0x20, RZ ;  /* 0x00000020f6057810 */ /* 0x000fe20007ffe0ff */
[----:B------:R-:W-:Y:S01]  /*3400*/  IMAD.MOV.U32 R244, RZ, RZ, 0x7f800000 ;  /* 0x7f800000fff47424 */ /* 0x000fe200078e00ff */
[----:B------:R-:W-:Y:S01]  /*3410*/  SHF.R.S32.HI R15, RZ, 0x1f, R246 ;  /* 0x0000001fff0f7819 */ /* 0x000fe200000114f6 */
[----:B------:R-:W-:Y:S01]  /*3420*/  ULDC.64 UR6, c[0x0][0x198] ;  /* 0x0000660000067ab9 */ /* 0x000fe20000000a00 */
[----:B------:R-:W-:Y:S01]  /*3430*/  ISETP.GE.AND P4, PT, R5, UR4, PT ;  /* 0x0000000405007c0c */ /* 0x000fe2000bf86270 */
[----:B------:R-:W-:Y:S01]  /*3440*/  UIMAD UR5, UR22, UR6, URZ ;  /* 0x00000006160572a4 */ /* 0x000fe2000f8e023f */
[----:B------:R-:W-:Y:S01]  /*3450*/  IADD3 R4, P2, R4, UR16, RZ ;  /* 0x0000001004047c10 */ /* 0x000fe2000ff5e0ff */
[----:B------:R-:W-:Y:S01]  /*3460*/  IMAD.U32 R12, RZ, RZ, UR20 ;  /* 0x00000014ff0c7e24 */ /* 0x000fe2000f8e00ff */
[----:B------:R-:W-:Y:S01]  /*3470*/  SHF.L.U64.HI R5, R246, 0x2, R15 ;  /* 0x00000002f6057819 */ /* 0x000fe2000001020f */
[----:B------:R-:W-:Y:S01]  /*3480*/  UIMAD UR5, UR20, UR7, UR5 ;  /* 0x00000007140572a4 */ /* 0x000fe2000f8e0205 */
[----:B------:R-:W-:Y:S01]  /*3490*/  SHF.R.S32.HI R9, RZ, 0x1f, R3 ;  /* 0x0000001fff097819 */ /* 0x000fe20000011403 */
[----:B------:R-:W-:Y:S01]  /*34a0*/  IMAD.WIDE.U32 R6, R12, c[0x0][0x198], R234 ;  /* 0x000066000c067a25 */ /* 0x000fe200078e00ea */
[----:B------:R-:W-:-:S02]  /*34b0*/  IADD3.X R5, R5, UR15, RZ, P2, !PT ;  /* 0x0000000f05057c10 */ /* 0x000fc400097fe4ff */
[C---:B------:R-:W-:Y:S01]  /*34c0*/  @!P3 LEA R8, P2, R3.reuse, UR16, 0x2 ;  /* 0x000000100308bc11 */ /* 0x040fe2000f8410ff */
[----:B------:R-:W-:Y:S01]  /*34d0*/  IMAD.U32 R10, RZ, RZ, UR5 ;  /* 0x00000005ff0a7e24 */ /* 0x000fe2000f8e00ff */
[----:B------:R-:W-:Y:S01]  /*34e0*/  ISETP.GE.AND P6, PT, R246, UR4, PT ;  /* 0x00000004f6007c0c */ /* 0x000fe2000bfc6270 */
[----:B------:R1:W5:Y:S01]  /*34f0*/  @!P5 LDG.E R245, [R4.64+0x20] ;  /* 0x0000200a04f5d981 */ /* 0x000362000c1e1900 */
[----:B------:R-:W-:Y:S02]  /*3500*/  @!P3 LEA.HI.X R9, R3, UR15, R9, 0x2, P2 ;  /* 0x0000000f0309bc11 */ /* 0x000fe400090f1409 */
[----:B------:R-:W-:Y:S01]  /*3510*/  IADD3 R6, P0, R6, UR23, RZ ;  /* 0x0000001706067c10 */ /* 0x000fe2000ff1e0ff */
[----:B------:R1:W5:Y:S04]  /*3520*/  @!P4 LDG.E R242, [R4.64+0x80] ;  /* 0x0000800a04f2c981 */ /* 0x000368000c1e1900 */
[----:B------:R1:W5:Y:S01]  /*3530*/  @!P3 LDG.E R243, [R8.64] ;  /* 0x0000000a08f3b981 */ /* 0x000362000c1e1900 */
[----:B------:R-:W-:-:S03]  /*3540*/  UIMAD UR4, UR21, -0x80, UR9 ;  /* 0xffffff80150478a4 */ /* 0x000fc6000f8e0209 */
[----:B------:R1:W5:Y:S03]  /*3550*/  @!P6 LDG.E R244, [R4.64] ;  /* 0x0000000a04f4e981 */ /* 0x000366000c1e1900 */
[----:B------:R-:W-:Y:S01]  /*3560*/  ISETP.GE.AND P6, PT, R2, UR4, PT ;  /* 0x0000000402007c0c */ /* 0x000fe2000bfc6270 */
[----:B------:R-:W-:Y:S01]  /*3570*/  IMAD R3, R13, c[0x0][0x1b0], RZ ;  /* 0x00006c000d037a24 */ /* 0x000fe200078e02ff */
[----:B------:R-:W-:-:S11]  /*3580*/  IADD3.X R7, R7, UR25, R10, P0, !PT ;  /* 0x0000001907077c10 */ /* 0x000fd600087fe40a */
[----:B------:R1:W-:Y:S04]  /*3590*/  @P6 STS.128 [R0+0xc000], RZ ;  /* 0x00c000ff00006388 */ /* 0x0003e80000000c00 */
[----:B------:R1:W-:Y:S01]  /*35a0*/  @P6 STS.128 [R0+0x10000], RZ ;  /* 0x010000ff00006388 */ /* 0x0003e20000000c00 */
[C---:B------:R-:W-:Y:S01]  /*35b0*/  IMAD R3, R11.reuse, c[0x0][0x1b4], R3 ;  /* 0x00006d000b037a24 */ /* 0x040fe200078e0203 */
[----:B------:R-:W-:Y:S01]  /*35c0*/  BSSY B0, `(.L_x_624) ;  /* 0x000001b000007945 */ /* 0x000fe20003800000 */
[----:B------:R-:W-:-:S04]  /*35d0*/  IMAD.WIDE.U32 R6, R11, c[0x0][0x1b0], R6 ;  /* 0x00006c000b067a25 */ /* 0x000fc800078e0006 */
[----:B------:R-:W-:Y:S01]  /*35e0*/  IMAD.IADD R10, R7, 0x1, R3 ;  /* 0x00000001070a7824 */ /* 0x000fe200078e0203 */
[----:B------:R-:W-:Y:S05]  /*35f0*/  @P6 BRA `(.L_x_625) ;  /* 0x0000017000006947 */ /* 0x000fea0003800000 */
[----:B------:R-:W-:Y:S01]  /*3600*/  ISETP.GE.AND P2, PT, R234, c[0x0][0x220], PT ;  /* 0x00008800ea007a0c */ /* 0x000fe20003f46270 */
[----:B------:R-:W-:Y:S01]  /*3610*/  IMAD R3, R16, c[0x0][0x198], RZ ;  /* 0x0000660010037a24 */ /* 0x000fe200078e02ff */
[----:B-1----:R-:W-:Y:S01]  /*3620*/  MOV R5, R10 ;  /* 0x0000000a00057202 */ /* 0x002fe20000000f00 */
        /* <DEDUP_REMOVED lines=20> */
.L_x_625:
[----:B------:R-:W-:Y:S05]  /*3770*/  BSYNC B0 ;  /* 0x0000000000007941 */ /* 0x000fea0003800000 */
.L_x_624:
[----:B------:R-:W-:Y:S01]  /*3780*/  ISETP.GE.AND P5, PT, R14, UR4, PT ;  /* 0x000000040e007c0c */ /* 0x000fe2000bfa6270 */
[----:B------:R-:W-:-:S12]  /*3790*/  BSSY B0, `(.L_x_626) ;  /* 0x000001d000007945 */ /* 0x000fd80003800000 */
[----:B------:R1:W-:Y:S04]  /*37a0*/  @P5 STS.128 [R0+0xd000], RZ ;  /* 0x00d000ff00005388 */ /* 0x0003e80000000c00 */
[----:B------:R1:W-:Y:S01]  /*37b0*/  @P5 STS.128 [R0+0x11000], RZ ;  /* 0x011000ff00005388 */ /* 0x0003e20000000c00 */
[----:B------:R-:W-:Y:S05]  /*37c0*/  @P5 BRA `(.L_x_627) ;  /* 0x0000019000005947 */ /* 0x000fea0003800000 */
[----:B------:R-:W-:Y:S02]  /*37d0*/  IADD3 R3, P0, R2, 0x20, RZ ;  /* 0x0000002002037810 */ /* 0x000fe40007f1e0ff */
[----:B------:R-:W-:Y:S02]  /*37e0*/  ISETP.GE.AND P2, PT, R234, c[0x0][0x220], PT ;  /* 0x00008800ea007a0c */ /* 0x000fe40003f46270 */
[----:B-1----:R-:W-:Y:S01]  /*37f0*/  MOV R5, R10 ;  /* 0x0000000a00057202 */ /* 0x002fe20000000f00 */
        /* <DEDUP_REMOVED lines=22> */
.L_x_627:
[----:B------:R-:W-:Y:S05]  /*3960*/  BSYNC B0 ;  /* 0x0000000000007941 */ /* 0x000fea0003800000 */
.L_x_626:
        /* <DEDUP_REMOVED lines=31> */
.L_x_629:
[----:B------:R-:W-:Y:S05]  /*3b60*/  BSYNC B0 ;  /* 0x0000000000007941 */ /* 0x000fea0003800000 */
.L_x_628:
        /* <DEDUP_REMOVED lines=9> */
[----:B-1----:R-:W-:-:S04]  /*3c00*/  IMAD.X R4, RZ, RZ, R16, P0 ;  /* 0x000000ffff047224 */ /* 0x002fc800000e0610 */
        /* <DEDUP_REMOVED lines=20> */
.L_x_631:
[----:B------:R-:W-:Y:S05]  /*3d50*/  BSYNC B0 ;  /* 0x0000000000007941 */ /* 0x000fea0003800000 */
.L_x_630:
        /* <DEDUP_REMOVED lines=38> */
.L_x_633:
[----:B-1----:R-:W-:Y:S05]  /*3fc0*/  BSYNC B0 ;  /* 0x0000000000007941 */ /* 0x002fea0003800000 */
.L_x_632:
        /* <DEDUP_REMOVED lines=29> */
.L_x_635:
[----:B------:R-:W-:Y:S05]  /*41a0*/  BSYNC B0 ;  /* 0x0000000000007941 */ /* 0x000fea0003800000 */
.L_x_634:
        /* <DEDUP_REMOVED lines=29> */
.L_x_637:
[----:B------:R-:W-:Y:S05]  /*4380*/  BSYNC B0 ;  /* 0x0000000000007941 */ /* 0x000fea0003800000 */
.L_x_636:
        /* <DEDUP_REMOVED lines=28> */
.L_x_639:
[----:B------:R-:W-:Y:S05]  /*4550*/  BSYNC B0 ;  /* 0x0000000000007941 */ /* 0x000fea0003800000 */
.L_x_638:
[----:B------:R-:W-:Y:S02]  /*4560*/  ULDC.64 UR6, c[0x0][0x318] ;  /* 0x0000c60000067ab9 */ /* 0x000fe40000000a00 */
[----:B------:R-:W-:Y:S01]  /*4570*/  ULDC.64 UR22, c[0x0][0x320] ;  /* 0x0000c80000167ab9 */ /* 0x000fe20000000a00 */
[----:B-1234-:R-:W-:Y:S01]  /*4580*/  LEA.HI R0, R18, R17, RZ, 0x4 ;  /* 0x0000001112007211 */ /* 0x01efe200078f20ff */
[----:B------:R-:W-:Y:S01]  /*4590*/  UISETP.NE.U32.AND UP1, UPT, URZ, UR6, UPT ;  /* 0x000000063f00728c */ /* 0x000fe2000bf25070 */
[----:B------:R-:W0:Y:S03]  /*45a0*/  LDGDEPBAR ;  /* 0x00000000000079af */ /* 0x000e260000000000 */
[----:B------:R-:W-:-:S06]  /*45b0*/  UISETP.NE.AND.EX UP1, UPT, URZ, UR7, UPT, UP1 ;  /* 0x000000073f00728c */ /* 0x000fcc000bf25310 */
        /* <DEDUP_REMOVED lines=9> */
[----:B------:R-:W-:-:S05]  /*4650*/  IMAD.U32 R2, RZ, RZ, UR6 ;  /* 0x00000006ff027e24 */ /* 0x000fca000f8e00ff */
[----:B------:R-:W-:-:S06]  /*4660*/  IMAD.U32 R3, RZ, RZ, UR7 ;  /* 0x00000007ff037e24 */ /* 0x000fcc000f8e00ff */
[----:B------:R1:W2:Y:S01]  /*4670*/  @P2 LDG.E R3, [R2.64] ;  /* 0x0000000a02032981 */ /* 0x0002a2000c1e1900 */
[----:B------:R-:W-:Y:S01]  /*4680*/  LOP3.LUT R0, R0, 0xfffffff0, RZ, 0xc0, !PT ;  /* 0xfffffff000007812 */ /* 0x000fe200078ec0ff */
[----:B------:R-:W2:Y:S01]  /*4690*/  @P2 MUFU.RCP R4, c[0x0][0x238] ;  /* 0x00008e0000042b08 */ /* 0x000ea20000001000 */
[----:B------:R-:W-:Y:S01]  /*46a0*/  IADD3 R214, R221, 0x2000, RZ ;  /* 0x00002000ddd67810 */ /* 0x000fe20007ffe0ff */
[----:B------:R-:W-:Y:S01]  /*46b0*/  UIADD3 UR4, UR20, UR13, URZ ;  /* 0x0000000d14047290 */ /* 0x000fe2000fffe03f */
[----:B------:R-:W-:Y:S01]  /*46c0*/  IMAD.MOV.U32 R200, RZ, RZ, 0x40 ;  /* 0x00000040ffc87424 */ /* 0x000fe200078e00ff */
[----:B------:R-:W-:Y:S01]  /*46d0*/  CS2R R158, SRZ ;  /* 0x00000000009e7805 */ /* 0x000fe2000001ff00 */
[----:B------:R-:W-:Y:S01]  /*46e0*/  IMAD.IADD R0, R17, 0x1, -R0 ;  /* 0x0000000111007824 */ /* 0x000fe200078e0a00 */
[----:B------:R-:W-:Y:S01]  /*46f0*/  SEL R214, R214, R221, !P1 ;  /* 0x000000ddd6d67207 */ /* 0x000fe20004800000 */
[----:B------:R-:W-:Y:S01]  /*4700*/  IMAD.MOV.U32 R250, RZ, RZ, 0x40 ;  /* 0x00000040fffa7424 */ /* 0x000fe200078e00ff */
[----:B------:R-:W-:Y:S01]  /*4710*/  UIADD3 UR4, -UR9, 0x80, UR4 ;  /* 0x0000008009047890 */ /* 0x000fe2000fffe104 */
        /* <DEDUP_REMOVED lines=14> */
[----:B-1----:R-:W-:Y:S01]  /*4800*/  SHF.R.S32.HI R2, RZ, 0x1f, R0 ;  /* 0x0000001fff027819 */ /* 0x002fe20000011400 */
        /* <DEDUP_REMOVED lines=13> */
[----:B------:R-:W-:Y:S01]  /*48e0*/  CS2R R110, SRZ ;  /* 0x00000000006e7805 */ /* 0x000fe2000001ff00 */
[----:B------:R-:W-:Y:S01]  /*48f0*/  CS2R R108, SRZ ;  /* 0x00000000006c7805 */ /* 0x000fe2000001ff00 */
[----:B------:R-:W-:Y:S01]  /*4900*/  CS2R R114, SRZ ;  /* 0x0000000000727805 */ /* 0x000fe2000001ff00 */
[----:B------:R-:W-:Y:S01]  /*4910*/  CS2R R112, SRZ ;  /* 0x0000000000707805 */ /* 0x000fe2000001ff00 */
[C---:B------:R-:W-:Y:S01]  /*4920*/  LOP3.LUT P0, RZ, R0.reuse, 0x2, RZ, 0xc0, !PT ;  /* 0x0000000200ff7812 */ /* 0x040fe2000780c0ff */
[----:B------:R-:W-:Y:S01]  /*4930*/  CS2R R106, SRZ ;  /* 0x00000000006a7805 */ /* 0x000fe2000001ff00 */
[----:B------:R-:W-:Y:S01]  /*4940*/  LOP3.LUT P3, RZ, R0, 0x4, RZ, 0xc0, !PT ;  /* 0x0000000400ff7812 */ /* 0x000fe2000786c0ff */
[----:B------:R-:W-:Y:S01]  /*4950*/  IMAD.U32 R0, RZ, RZ, UR21 ;  /* 0x00000015ff007e24 */ /* 0x000fe2000f8e00ff */
[----:B------:R-:W-:Y:S01]  /*4960*/  CS2R R104, SRZ ;  /* 0x0000000000687805 */ /* 0x000fe2000001ff00 */
[----:B------:R-:W-:Y:S01]  /*4970*/  CS2R R102, SRZ ;  /* 0x0000000000667805 */ /* 0x000fe2000001ff00 */
[----:B------:R-:W-:Y:S01]  /*4980*/  CS2R R100, SRZ ;  /* 0x0000000000647805 */ /* 0x000fe2000001ff00 */
[----:B------:R-:W-:Y:S01]  /*4990*/  IMAD R0, R0, 0x80, R252 ;  /* 0x0000008000007824 */ /* 0x000fe200078e02fc */
[----:B------:R-:W-:Y:S01]  /*49a0*/  CS2R R94, SRZ ;  /* 0x00000000005e7805 */ /* 0x000fe2000001ff00 */
[----:B------:R-:W-:Y:S01]  /*49b0*/  CS2R R92, SRZ ;  /* 0x00000000005c7805 */ /* 0x000fe2000001ff00 */
[----:B------:R-:W-:Y:S01]  /*49c0*/  CS2R R98, SRZ ;  /* 0x0000000000627805 */ /* 0x000fe2000001ff00 */
[----:B------:R-:W-:Y:S01]  /*49d0*/  CS2R R96, SRZ ;  /* 0x0000000000607805 */ /* 0x000fe2000001ff00 */
[----:B------:R-:W-:Y:S01]  /*49e0*/  IADD3 R0, R246, -UR13, -R0 ;  /* 0x8000000df6007c10 */ /* 0x000fe2000fffe800 */
        /* <DEDUP_REMOVED lines=29> */
[----:B------:R-:W-:Y:S01]  /*4bc0*/  IADD3 R251, R0, UR9, RZ ;  /* 0x0000000900fb7c10 */ /* 0x000fe2000fffe0ff */
[----:B------:R-:W-:Y:S01]  /*4bd0*/  IMAD.SHL.U32 R248, R246, 0x4, RZ ;  /* 0x00000004f6f87824 */ /* 0x000fe200078e00ff */
[----:B------:R-:W-:Y:S01]  /*4be0*/  SEL R219, R219, 0xffffffe0, !P0 ;  /* 0xffffffe0dbdb7807 */ /* 0x000fe20004000000 */
[----:B------:R-:W-:Y:S01]  /*4bf0*/  ULDC UR25, c[0x0][0x2e8] ;  /* 0x0000ba0000197ab9 */ /* 0x000fe20000000800 */
[----:B------:R-:W-:Y:S01]  /*4c00*/  SEL R200, R200, 0xffffffc0, !P3 ;  /* 0xffffffc0c8c87807 */ /* 0x000fe20005800000 */
[----:B------:R-:W-:Y:S01]  /*4c10*/  UMOV UR7, URZ ;  /* 0x0000003f00077c82 */ /* 0x000fe20008000000 */
[----:B------:R-:W-:Y:S01]  /*4c20*/  SEL R250, R250, 0xffffffc0, !P3 ;  /* 0xffffffc0fafa7807 */ /* 0x000fe20005800000 */
[----:B------:R-:W-:Y:S01]  /*4c30*/  ULDC UR14, c[0x0][0x2e4] ;  /* 0x0000b900000e7ab9 */ /* 0x000fe20000000800 */
[----:B------:R-:W-:Y:S01]  /*4c40*/  SHF.L.U64.HI R249, R246, 0x2, R15 ;  /* 0x00000002f6f97819 */ /* 0x000fe2000001020f */
[----:B------:R-:W-:Y:S01]  /*4c50*/  UIADD3 UR20, UR4, -UR25, URZ ;  /* 0x8000001904147290 */ /* 0x000fe2000fffe03f */
[----:B--2---:R-:W-:-:S04]  /*4c60*/  @P2 FMUL.FTZ R2, R3, R4 ;  /* 0x0000000403022220 */ /* 0x004fc80000410000 */
[----:B------:R1:W2:Y:S02]  /*4c70*/  @P2 R2UR UR5, R2 ;  /* 0x00000000020523c2 */ /* 0x0002a400000e0000 */
[----:B-1----:R-:W-:Y:S01]  /*4c80*/  IADD3 R2, R220, 0x2000, RZ ;  /* 0x00002000dc027810 */ /* 0x002fe20007ffe0ff */
[----:B--2---:R-:W-:-:S03]  /*4c90*/  @UP1 UMOV UR7, UR5 ;  /* 0x0000000500071c82 */ /* 0x004fc60008000000 */
[----:B------:R-:W-:-:S05]  /*4ca0*/  SEL R2, R2, R220, !P1 ;  /* 0x000000dc02027207 */ /* 0x000fca0004800000 */
[----:B------:R-:W-:Y:S02]  /*4cb0*/  IMAD.SHL.U32 R213, R2, 0x2, RZ ;  /* 0x0000000202d57824 */ /* 0x000fe400078e00ff */
.L_x_644:
[----:B------:R-:W0:Y:S01]  /*4cc0*/  LDGDEPBAR ;  /* 0x00000000000079af */ /* 0x000e220000000000 */
[C---:B------:R-:W-:Y:S01]  /*4cd0*/  IMAD.IADD R0, R214.reuse, 0x1, R219 ;  /* 0x00000001d6007824 */ /* 0x040fe200078e02db */
[----:B------:R-:W-:Y:S01]  /*4ce0*/  USHF.L.U32 UR4, UR12, 0x6, URZ ;  /* 0x000000060c047899 */ /* 0x000fe2000800063f */
[--C-:B------:R-:W-:Y:S01]  /*4cf0*/  IMAD.IADD R3, R214, 0x1, R200.reuse ;  /* 0x00000001d6037824 */ /* 0x100fe200078e02c8 */
[----:B------:R-:W-:Y:S01]  /*4d00*/  ULDC UR6, c[0x0][0x2e4] ;  /* 0x0000b90000067ab9 */ /* 0x000fe20000000800 */
[----:B------:R-:W-:Y:S01]  /*4d10*/  IMAD.IADD R2, R0, 0x1, R200 ;  /* 0x0000000100027824 */ /* 0x000fe200078e02c8 */
[----:B------:R-:W-:Y:S01]  /*4d20*/  UISETP.GE.AND UP0, UPT, UR4, UR20, UPT ;  /* 0x000000140400728c */ /* 0x000fe2000bf06270 */
[----:B------:R-:W-:Y:S04]  /*4d30*/  DEPBAR.LE SB0, 0x0 ;  /* 0x000080000000791a */ /* 0x000fe80000000000 */
[----:B------:R-:W-:Y:S08]  /*4d40*/  BAR.SYNC.DEFER_BLOCKING 0x0 ;  /* 0x0000000000007b1d */ /* 0x000ff00000010000 */
        /* <DEDUP_REMOVED lines=11> */
[----:B------:R-:W-:Y:S01]  /*4e00*/  LDSM.16.M88.4 R184, [R3+0x1000] ;  /* 0x0010000003b8783b */ /* 0x000fe20000000200 */
[C---:B------:R-:W-:Y:S07]  /*4e10*/  HMMA.16816.F32 R16, R32.reuse, R18, RZ ;  /* 0x000000122010723c */ /* 0x040fee00000018ff */
[----:B------:R-:W-:Y:S01]  /*4e20*/  LDSM.16.M88.4 R188, [R218+0xc800] ;  /* 0x00c80000dabc783b */ /* 0x000fe20000000200 */
[-C--:B---3--:R-:W-:Y:S07]  /*4e30*/  HMMA.16816.F32 R20, R32, R164.reuse, RZ ;  /* 0x000000a42014723c */ /* 0x088fee00000018ff */
[----:B------:R-:W-:Y:S01]  /*4e40*/  LDSM.16.M88.4 R192, [R217+0xc000] ;  /* 0x00c00000d9c0783b */ /* 0x000fe20000000200 */
[C---:B------:R-:W-:Y:S07]  /*4e50*/  HMMA.16816.F32 R24, R28.reuse, R164, RZ ;  /* 0x000000a41c18723c */ /* 0x040fee00000018ff */
[----:B------:R-:W-:Y:S01]  /*4e60*/  LDSM.16.M88.4 R196, [R2+0x1000] ;  /* 0x0010000002c4783b */ /* 0x000fe20000000200 */
[-C--:B------:R-:W-:Y:S08]  /*4e70*/  HMMA.16816.F32 R28, R28, R166.reuse, RZ ;  /* 0x000000a61c1c723c */ /* 0x080ff000000018ff */
[----:B------:R-:W-:Y:S01]  /*4e80*/  HMMA.16816.F32 R32, R32, R166, RZ ;  /* 0x000000a62020723c */ /* 0x000fe200000018ff */
[----:B------:R-:W-:Y:S07]  /*4e90*/  LDSM.16.M88.4 R164, [R3] ;  /* 0x0000000003a4783b */ /* 0x000fee0000000200 */
[-C--:B----4-:R-:W-:Y:S08]  /*4ea0*/  HMMA.16816.F32 R4, R168, R172.reuse, R4 ;  /* 0x000000aca804723c */ /* 0x090ff00000001804 */
[C---:B-1----:R-:W-:Y:S08]  /*4eb0*/  HMMA.16816.F32 R8, R176.reuse, R172, R8 ;  /* 0x000000acb008723c */ /* 0x042ff00000001808 */
[-C--:B------:R-:W-:Y:S08]  /*4ec0*/  HMMA.16816.F32 R12, R176, R174.reuse, R12 ;  /* 0x000000aeb00c723c */ /* 0x080ff0000000180c */
[C---:B------:R-:W-:Y:S01]  /*4ed0*/  HMMA.16816.F32 R16, R168.reuse, R174, R16 ;  /* 0x000000aea810723c */ /* 0x040fe20000001810 */
[----:B------:R-:W1:Y:S07]  /*4ee0*/  LDSM.16.M88.4 R172, [R218+0xc000] ;  /* 0x00c00000daac783b */ /* 0x000e6e0000000200 */
[-C--:B--2---:R-:W-:Y:S08]  /*4ef0*/  HMMA.16816.F32 R20, R168, R180.reuse, R20 ;  /* 0x000000b4a814723c */ /* 0x084ff00000001814 */
[C---:B------:R-:W-:Y:S07]  /*4f00*/  HMMA.16816.F32 R24, R176.reuse, R180, R24 ;  /* 0x000000b4b018723c */ /* 0x040fee0000001818 */
[----:B------:R-:W-:Y:S01]  /*4f10*/  IADD3 R180, P0, R248, UR18, RZ ;  /* 0x00000012f8b47c10 */ /* 0x000fe2000ff1e0ff */
[-C--:B------:R-:W-:Y:S01]  /*4f20*/  HMMA.16816.F32 R28, R176, R182.reuse, R28 ;  /* 0x000000b6b01c723c */ /* 0x080fe2000000181c */
[----:B------:R-:W2:Y:S03]  /*4f30*/  LDSM.16.M88.4 R176, [R2] ;  /* 0x0000000002b0783b */ /* 0x000ea60000000200 */
[----:B------:R-:W-:Y:S04]  /*4f40*/  IADD3.X R181, R249, UR17, RZ, P0, !PT ;  /* 0x00000011f9b57c10 */ /* 0x000fe800087fe4ff */
[----:B------:R-:W-:Y:S01]  /*4f50*/  HMMA.16816.F32 R32, R168, R182, R32 ;  /* 0x000000b6a820723c */ /* 0x000fe20000001820 */
[----:B------:R-:W3:Y:S07]  /*4f60*/  LDSM.16.M88.4 R168, [R217+0xc800] ;  /* 0x00c80000d9a8783b */ /* 0x000eee0000000200 */
[-C--:B-1----:R-:W-:Y:S01]  /*4f70*/  HMMA.16816.F32 R4, R164, R172.reuse, R4 ;  /* 0x000000aca404723c */ /* 0x082fe20000001804 */
[----:B-----5:R1:W5:Y:S04]  /*4f80*/  LDG.E R203, [R180.64] ;  /* 0x0000000ab4cb7981 */ /* 0x020368000c1e1900 */
[----:B------:R1:W5:Y:S03]  /*4f90*/  LDG.E R204, [R180.64+0x20] ;  /* 0x0000200ab4cc7981 */ /* 0x000366000c1e1900 */
[C---:B------:R-:W-:Y:S01]  /*4fa0*/  HMMA.16816.F32 R8, R184.reuse, R172, R8 ;  /* 0x000000acb808723c */ /* 0x040fe20000001808 */
[----:B------:R1:W5:Y:S04]  /*4fb0*/  LDG.E R202, [R180.64+0x80] ;  /* 0x0000800ab4ca7981 */ /* 0x000368000c1e1900 */
[----:B------:R1:W5:Y:S03]  /*4fc0*/  LDG.E R201, [R180.64+0xa0] ;  /* 0x0000a00ab4c97981 */ /* 0x000366000c1e1900 */
[-C--:B------:R-:W-:Y:S08]  /*4fd0*/  HMMA.16816.F32 R12, R184, R174.reuse, R12 ;  /* 0x000000aeb80c723c */ /* 0x080ff0000000180c */
[C---:B------:R-:W-:Y:S01]  /*4fe0*/  HMMA.16816.F32 R16, R164.reuse, R174, R16 ;  /* 0x000000aea410723c */ /* 0x040fe20000001810 */
[----:B------:R-:W-:Y:S07]  /*4ff0*/  LDSM.16.M88.4 R172, [R214+0x2000] ;  /* 0x00200000d6ac783b */ /* 0x000fee0000000200 */
[-C--:B------:R-:W-:Y:S01]  /*5000*/  HMMA.16816.F32 R20, R164, R188.reuse, R20 ;  /* 0x000000bca414723c */ /* 0x080fe20000001814 */
[----:B-1----:R-:W1:Y:S07]  /*5010*/  LDSM.16.M88.4 R180, [R215+0x10000] ;  /* 0x01000000d7b4783b */ /* 0x002e6e0000000200 */
[C---:B------:R-:W-:Y:S08]  /*5020*/  HMMA.16816.F32 R24, R184.reuse, R188, R24 ;  /* 0x000000bcb818723c */ /* 0x040ff00000001818 */
[-C--:B------:R-:W-:Y:S01]  /*5030*/  HMMA.16816.F32 R28, R184, R190.reuse, R28 ;  /* 0x000000beb81c723c */ /* 0x080fe2000000181c */
[----:B------:R-:W4:Y:S07]  /*5040*/  LDSM.16.M88.4 R184, [R214+0x3000] ;  /* 0x00300000d6b8783b */ /* 0x000f2e0000000200 */
[----:B------:R-:W-:Y:S01]  /*5050*/  HMMA.16816.F32 R32, R164, R190, R32 ;  /* 0x000000bea420723c */ /* 0x000fe20000001820 */
[----:B------:R-:W1:Y:S07]  /*5060*/  LDSM.16.M88.4 R164, [R215+0x10800] ;  /* 0x01080000d7a4783b */ /* 0x000e6e0000000200 */
[-C--:B--2---:R-:W-:Y:S01]  /*5070*/  HMMA.16816.F32 R4, R176, R192.reuse, R4 ;  /* 0x000000c0b004723c */ /* 0x084fe20000001804 */
[----:B------:R-:W-:Y:S07]  /*5080*/  LDSM.16.M88.4 R188, [R0+0x2000] ;  /* 0x0020000000bc783b */ /* 0x000fee0000000200 */
[C---:B------:R-:W-:Y:S08]  /*5090*/  HMMA.16816.F32 R8, R196.reuse, R192, R8 ;  /* 0x000000c0c408723c */ /* 0x040ff00000001808 */
[-C--:B------:R-:W-:Y:S08]  /*50a0*/  HMMA.16816.F32 R12, R196, R194.reuse, R12 ;  /* 0x000000c2c40c723c */ /* 0x080ff0000000180c */
[C---:B------:R-:W-:Y:S01]  /*50b0*/  HMMA.16816.F32 R16, R176.reuse, R194, R16 ;  /* 0x000000c2b010723c */ /* 0x040fe20000001810 */
[----:B------:R-:W2:Y:S07]  /*50c0*/  LDSM.16.M88.4 R192, [R216+0x10000] ;  /* 0x01000000d8c0783b */ /* 0x000eae0000000200 */
[-C--:B---3--:R-:W-:Y:S08]  /*50d0*/  HMMA.16816.F32 R20, R176, R168.reuse, R20 ;  /* 0x000000a8b014723c */ /* 0x088ff00000001814 */
[C---:B------:R-:W-:Y:S08]  /*50e0*/  HMMA.16816.F32 R24, R196.reuse, R168, R24 ;  /* 0x000000a8c418723c */ /* 0x040ff00000001818 */
[-C--:B------:R-:W-:Y:S01]  /*50f0*/  HMMA.16816.F32 R28, R196, R170.reuse, R28 ;  /* 0x000000aac41c723c */ /* 0x080fe2000000181c */
[----:B------:R3:W2:Y:S07]  /*5100*/  LDSM.16.M88.4 R196, [R0+0x3000] ;  /* 0x0030000000c4783b */ /* 0x0006ae0000000200 */
[----:B------:R-:W-:Y:S01]  /*5110*/  HMMA.16816.F32 R32, R176, R170, R32 ;  /* 0x000000aab020723c */ /* 0x000fe20000001820 */
[----:B------:R-:W2:Y:S07]  /*5120*/  LDSM.16.M88.4 R168, [R216+0x10800] ;  /* 0x01080000d8a8783b */ /* 0x000eae0000000200 */
[-C--:B-1----:R-:W-:Y:S01]  /*5130*/  HMMA.16816.F32 R4, R172, R180.reuse, R4 ;  /* 0x000000b4ac04723c */ /* 0x082fe20000001804 */
[----:B------:R-:W-:Y:S07]  /*5140*/  LDSM.16.M88.4 R176, [R3+0x3000] ;  /* 0x0030000003b0783b */ /* 0x000fee0000000200 */
[C---:B----4-:R-:W-:Y:S04]  /*5150*/  HMMA.16816.F32 R8, R184.reuse, R180, R8 ;  /* 0x000000b4b808723c */ /* 0x050fe80000001808 */
[----:B---3--:R-:W-:Y:S04]  /*5160*/  IADD3 R0, R251, UR4, RZ ;  /* 0x00000004fb007c10 */ /* 0x008fe8000fffe0ff */
[-C--:B------:R-:W-:Y:S04]  /*5170*/  HMMA.16816.F32 R12, R184, R182.reuse, R12 ;  /* 0x000000b6b80c723c */ /* 0x080fe8000000180c */
[C---:B------:R-:W-:Y:S02]  /*5180*/  IADD3 R181, R0.reuse, -0x1, RZ ;  /* 0xffffffff00b57810 */ /* 0x040fe40007ffe0ff */
[----:B------:R-:W-:Y:S02]  /*5190*/  IADD3 R180, R0, 0x8, RZ ;  /* 0x0000000800b47810 */ /* 0x000fe40007ffe0ff */
[C---:B------:R-:W-:Y:S04]  /*51a0*/  HMMA.16816.F32 R16, R172.reuse, R182, R16 ;  /* 0x000000b6ac10723c */ /* 0x040fe80000001810 */
[----:B------:R-:W-:Y:S02]  /*51b0*/  ISETP.GE.AND P0, PT, R181, RZ, PT ;  /* 0x000000ffb500720c */ /* 0x000fe40003f06270 */
[----:B------:R-:W-:Y:S02]  /*51c0*/  ISETP.GE.AND P1, PT, R180, RZ, PT ;  /* 0x000000ffb400720c */ /* 0x000fe40003f26270 */
[-C--:B------:R-:W-:Y:S08]  /*51d0*/  HMMA.16816.F32 R20, R172, R164.reuse, R20 ;  /* 0x000000a4ac14723c */ /* 0x080ff00000001814 */
[C---:B------:R-:W-:Y:S04]  /*51e0*/  HMMA.16816.F32 R24, R184.reuse, R164, R24 ;  /* 0x000000a4b818723c */ /* 0x040fe80000001818 */
[C---:B------:R-:W-:Y:S02]  /*51f0*/  @!P0 IADD3 R181, -R0.reuse, 0x1, RZ ;  /* 0x0000000100b58810 */ /* 0x040fe40007ffe1ff */
[C---:B------:R-:W-:Y:S02]  /*5200*/  @!P1 IADD3 R180, -R0.reuse, -0x8, RZ ;  /* 0xfffffff800b49810 */ /* 0x040fe40007ffe1ff */
[-C--:B------:R-:W-:Y:S07]  /*5210*/  HMMA.16816.F32 R28, R184, R166.reuse, R28 ;  /* 0x000000a6b81c723c */ /* 0x080fee000000181c */
[----:B------:R-:W-:Y:S01]  /*5220*/  IADD3 R184, R0, 0x7, RZ ;  /* 0x0000000700b87810 */ /* 0x000fe20007ffe0ff */
[----:B------:R-:W-:Y:S01]  /*5230*/  HMMA.16816.F32 R32, R172, R166, R32 ;  /* 0x000000a6ac20723c */ /* 0x000fe20000001820 */
[----:B------:R1:W-:Y:S03]  /*5240*/  LDSM.16.M88.4 R164, [R3+0x2000] ;  /* 0x0020000003a4783b */ /* 0x0003e60000000200 */
[----:B------:R-:W-:Y:S03]  /*5250*/  ISETP.GE.AND P0, PT, R184, RZ, PT ;  /* 0x000000ffb800720c */ /* 0x000fe60003f06270 */
[----:B------:R-:W-:Y:S01]  /*5260*/  IABS R172, R0 ;  /* 0x0000000000ac7213 */ /* 0x000fe20000000000 */
[-C--:B--2---:R-:W-:Y:S03]  /*5270*/  HMMA.16816.F32 R4, R188, R192.reuse, R4 ;  /* 0x000000c0bc04723c */ /* 0x084fe60000001804 */
[----:B------:R2:W-:Y:S05]  /*5280*/  I2F R205, R172 ;  /* 0x000000ac00cd7306 */ /* 0x0005ea0000201400 */
[C---:B------:R-:W-:Y:S04]  /*5290*/  HMMA.16816.F32 R8, R196.reuse, R192, R8 ;  /* 0x000000c0c408723c */ /* 0x040fe80000001808 */
[C---:B------:R-:W-:Y:S01]  /*52a0*/  @!P0 IADD3 R184, -R0.reuse, -0x7, RZ ;  /* 0xfffffff900b88810 */ /* 0x040fe20007ffe1ff */
[----:B------:R-:W3:Y:S03]  /*52b0*/  I2F R193, R181 ;  /* 0x000000b500c17306 */ /* 0x000ee60000201400 */
[-C--:B------:R-:W-:Y:S04]  /*52c0*/  HMMA.16816.F32 R12, R196, R194.reuse, R12 ;  /* 0x000000c2c40c723c */ /* 0x080fe8000000180c */
[C---:B-1----:R-:W-:Y:S03]  /*52d0*/  IADD3 R3, R0.reuse, 0x20, RZ ;  /* 0x0000002000037810 */ /* 0x042fe60007ffe0ff */
[----:B------:R1:W-:Y:S01]  /*52e0*/  I2F R192, R184 ;  /* 0x000000b800c07306 */ /* 0x0003e20000201400 */
[C---:B------:R-:W-:Y:S01]  /*52f0*/  HMMA.16816.F32 R16, R188.reuse, R194, R16 ;  /* 0x000000c2bc10723c */ /* 0x040fe20000001810 */
[----:B--2---:R-:W2:Y:S07]  /*5300*/  LDSM.16.M88.4 R172, [R218+0x10000] ;  /* 0x01000000daac783b */ /* 0x004eae0000000200 */
[-C--:B------:R-:W-:Y:S01]  /*5310*/  HMMA.16816.F32 R20, R188, R168.reuse, R20 ;  /* 0x000000a8bc14723c */ /* 0x080fe20000001814 */
[----:B------:R4:W2:Y:S07]  /*5320*/  I2F R194, R180 ;  /* 0x000000b400c27306 */ /* 0x0008ae0000201400 */
[C---:B------:R-:W-:Y:S07]  /*5330*/  HMMA.16816.F32 R24, R196.reuse, R168, R24 ;  /* 0x000000a8c418723c */ /* 0x040fee0000001818 */
[C---:B------:R-:W-:Y:S01]  /*5340*/  IADD3 R169, R0.reuse, 0x28, RZ ;  /* 0x0000002800a97810 */ /* 0x040fe20007ffe0ff */
[-C--:B------:R-:W-:Y:S01]  /*5350*/  HMMA.16816.F32 R28, R196, R170.reuse, R28 ;  /* 0x000000aac41c723c */ /* 0x080fe2000000181c */
[----:B-1----:R-:W-:Y:S02]  /*5360*/  LDSM.16.M88.4 R184, [R217+0x10000] ;  /* 0x01000000d9b8783b */ /* 0x002fe40000000200 */
[----:B------:R-:W-:Y:S02]  /*5370*/  ISETP.GE.AND P1, PT, R169, RZ, PT ;  /* 0x000000ffa900720c */ /* 0x000fe40003f26270 */
[----:B------:R-:W-:Y:S03]  /*5380*/  IADD3 R168, R0, 0x27, RZ ;  /* 0x0000002700a87810 */ /* 0x000fe60007ffe0ff */
[----:B------:R-:W-:Y:S01]  /*5390*/  HMMA.16816.F32 R32, R188, R170, R32 ;  /* 0x000000aabc20723c */ /* 0x000fe20000001820 */
[----:B----4-:R-:W1:Y:S03]  /*53a0*/  LDSM.16.M88.4 R180, [R218+0x10800] ;  /* 0x01080000dab4783b */ /* 0x010e660000000200 */
[----:B------:R-:W-:Y:S03]  /*53b0*/  ISETP.GE.AND P0, PT, R168, RZ, PT ;  /* 0x000000ffa800720c */ /* 0x000fe60003f06270 */
[C---:B------:R-:W-:Y:S02]  /*53c0*/  IADD3 R188, R0.reuse, 0x1f, RZ ;  /* 0x0000001f00bc7810 */ /* 0x040fe40007ffe0ff */
[C---:B------:R-:W-:Y:S02]  /*53d0*/  @!P1 IADD3 R169, -R0.reuse, -0x28, RZ ;  /* 0xffffffd800a99810 */ /* 0x040fe40007ffe1ff */
[----:B------:R-:W-:Y:S01]  /*53e0*/  ISETP.GE.AND P1, PT, R3, RZ, PT ;  /* 0x000000ff0300720c */ /* 0x000fe20003f26270 */
[-C--:B--2---:R-:W-:Y:S01]  /*53f0*/  HMMA.16816.F32 R4, R164, R172.reuse, R4 ;  /* 0x000000aca404723c */ /* 0x084fe20000001804 */
[----:B------:R-:W2:Y:S04]  /*5400*/  I2F R196, R169 ;  /* 0x000000a900c47306 */ /* 0x000ea80000201400 */
[----:B------:R-:W-:Y:S02]  /*5410*/  @!P0 IADD3 R168, -R0, -0x27, RZ ;  /* 0xffffffd900a88810 */ /* 0x000fe40007ffe1ff */
[----:B------:R-:W-:Y:S01]  /*5420*/  ISETP.GE.AND P0, PT, R188, RZ, PT ;  /* 0x000000ffbc00720c */ /* 0x000fe20003f06270 */
[C---:B------:R-:W-:Y:S03]  /*5430*/  HMMA.16816.F32 R8, R176.reuse, R172, R8 ;  /* 0x000000acb008723c */ /* 0x040fe60000001808 */
[----:B------:R4:W2:Y:S01]  /*5440*/  I2F R195, R168 ;  /* 0x000000a800c37306 */ /* 0x0008a20000201400 */
[C---:B------:R-:W-:Y:S02]  /*5450*/  @!P1 IADD3 R3, -R0.reuse, -0x20, RZ ;  /* 0xffffffe000039810 */ /* 0x040fe40007ffe1ff */
[C---:B------:R-:W-:Y:S02]  /*5460*/  IADD3 R189, R0.reuse, 0x18, RZ ;  /* 0x0000001800bd7810 */ /* 0x040fe40007ffe0ff */
[-C--:B------:R-:W-:Y:S03]  /*5470*/  HMMA.16816.F32 R12, R176, R174.reuse, R12 ;  /* 0x000000aeb00c723c */ /* 0x080fe6000000180c */
[----:B------:R-:W-:Y:S02]  /*5480*/  ISETP.GE.AND P1, PT, R189, RZ, PT ;  /* 0x000000ffbd00720c */ /* 0x000fe40003f26270 */
[----:B------:R2:W2:Y:S01]  /*5490*/  I2F R191, R3 ;  /* 0x0000000300bf7306 */ /* 0x0004a20000201400 */
[C---:B------:R-:W-:Y:S02]  /*54a0*/  @!P0 IADD3 R188, -R0.reuse, -0x1f, RZ ;  /* 0xffffffe100bc8810 */ /* 0x040fe40007ffe1ff */
[C---:B------:R-:W-:Y:S01]  /*54b0*/  HMMA.16816.F32 R16, R164.reuse, R174, R16 ;  /* 0x000000aea410723c */ /* 0x040fe20000001810 */
[----:B------:R-:W-:Y:S06]  /*54c0*/  LDSM.16.M88.4 R172, [R2+0x3000] ;  /* 0x0030000002ac783b */ /* 0x000fec0000000200 */
[----:B------:R3:W3:Y:S01]  /*54d0*/  I2F R190, R188 ;  /* 0x000000bc00be7306 */ /* 0x0006e20000201400 */
[-C--:B-1----:R-:W-:Y:S01]  /*54e0*/  HMMA.16816.F32 R20, R164, R180.reuse, R20 ;  /* 0x000000b4a414723c */ /* 0x082fe20000001814 */
[----:B----4-:R1:W4:Y:S03]  /*54f0*/  LDSM.16.M88.4 R168, [R2+0x2000] ;  /* 0x0020000002a8783b */ /* 0x0103260000000200 */
[C---:B------:R-:W-:Y:S04]  /*5500*/  @!P1 IADD3 R189, -R0.reuse, -0x18, RZ ;  /* 0xffffffe800bd9810 */ /* 0x040fe80007ffe1ff */
[C---:B------:R-:W-:Y:S02]  /*5510*/  HMMA.16816.F32 R24, R176.reuse, R180, R24 ;  /* 0x000000b4b018723c */ /* 0x040fe40000001818 */
[----:B------:R-:W4:Y:S02]  /*5520*/  I2F R189, R189 ;  /* 0x000000bd00bd7306 */ /* 0x000f240000201400 */
[C---:B--2---:R-:W-:Y:S03]  /*5530*/  IADD3 R3, R0.reuse, 0x17, RZ ;  /* 0x0000001700037810 */ /* 0x044fe60007ffe0ff */
[C---:B------:R-:W-:Y:S01]  /*5540*/  IADD3 R180, R0.reuse, -0x9, RZ ;  /* 0xfffffff700b47810 */ /* 0x040fe20007ffe0ff */
[-C--:B------:R-:W-:Y:S03]  /*5550*/  HMMA.16816.F32 R28, R176, R182.reuse, R28 ;  /* 0x000000b6b01c723c */ /* 0x080fe6000000181c */
[----:B------:R-:W-:Y:S02]  /*5560*/  ISETP.GE.AND P0, PT, R3, RZ, PT ;  /* 0x000000ff0300720c */ /* 0x000fe40003f06270 */
[----:B---3--:R-:W-:Y:S03]  /*5570*/  IADD3 R188, R0, -0x8, RZ ;  /* 0xfffffff800bc7810 */ /* 0x008fe60007ffe0ff */
[----:B------:R-:W-:Y:S01]  /*5580*/  HMMA.16816.F32 R32, R164, R182, R32 ;  /* 0x000000b6a420723c */ /* 0x000fe20000001820 */
[----:B------:R-:W2:Y:S03]  /*5590*/  LDSM.16.M88.4 R164, [R217+0x10800] ;  /* 0x01080000d9a4783b */ /* 0x000ea60000000200 */
[----:B------:R-:W-:Y:S02]  /*55a0*/  ISETP.GE.AND P1, PT, R188, RZ, PT ;  /* 0x000000ffbc00720c */ /* 0x000fe40003f26270 */
[C---:B-1----:R-:W-:Y:S02]  /*55b0*/  IADD3 R2, R0.reuse, -0x10, RZ ;  /* 0xfffffff000027810 */ /* 0x042fe40007ffe0ff */
[----:B------:R-:W-:Y:S02]  /*55c0*/  @!P0 IADD3 R3, -R0, -0x17, RZ ;  /* 0xffffffe900038810 */ /* 0x000fe40007ffe1ff */
[----:B------:R-:W-:Y:S02]  /*55d0*/  ISETP.GE.AND P0, PT, R180, RZ, PT ;  /* 0x000000ffb400720c */ /* 0x000fe40003f06270 */
[----:B------:R1:W3:Y:S01]  /*55e0*/  I2F R181, R3 ;  /* 0x0000000300b57306 */ /* 0x0002e20000201400 */
[C---:B------:R-:W-:Y:S02]  /*55f0*/  IADD3 R176, R0.reuse, -0x11, RZ ;  /* 0xffffffef00b07810 */ /* 0x040fe40007ffe0ff */
[C---:B------:R-:W-:Y:S02]  /*5600*/  IADD3 R177, R0.reuse, -0x19, RZ ;  /* 0xffffffe700b17810 */ /* 0x040fe40007ffe0ff */
[----:B------:R-:W-:Y:S02]  /*5610*/  @!P1 IADD3 R188, -R0, 0x8, RZ ;  /* 0x0000000800bc9810 */ /* 0x000fe40007ffe1ff */
[----:B------:R-:W-:Y:S01]  /*5620*/  ISETP.GE.AND P1, PT, R2, RZ, PT ;  /* 0x000000ff0200720c */ /* 0x000fe20003f26270 */
[-C--:B----4-:R-:W-:Y:S03]  /*5630*/  HMMA.16816.F32 R4, R168, R184.reuse, R4 ;  /* 0x000000b8a804723c */ /* 0x090fe60000001804 */
[----:B------:R-:W4:Y:S02]  /*5640*/  I2F R188, R188 ;  /* 0x000000bc00bc7306 */ /* 0x000f240000201400 */
[----:B------:R-:W-:Y:S02]  /*5650*/  @!P0 IADD3 R180, -R0, 0x9, RZ ;  /* 0x0000000900b48810 */ /* 0x000fe40007ffe1ff */
[----:B------:R-:W-:Y:S01]  /*5660*/  ISETP.GE.AND P0, PT, R176, RZ, PT ;  /* 0x000000ffb000720c */ /* 0x000fe20003f06270 */
[C---:B------:R-:W-:Y:S04]  /*5670*/  HMMA.16816.F32 R8, R172.reuse, R184, R8 ;  /* 0x000000b8ac08723c */ /* 0x040fe80000001808 */
[C---:B------:R-:W-:Y:S01]  /*5680*/  @!P1 IADD3 R2, -R0.reuse, 0x10, RZ ;  /* 0x0000001000029810 */ /* 0x040fe20007ffe1ff */
[----:B------:R-:W3:Y:S03]  /*5690*/  I2F R180, R180 ;  /* 0x000000b400b47306 */ /* 0x000ee60000201400 */
[-C--:B------:R-:W-:Y:S04]  /*56a0*/  HMMA.16816.F32 R12, R172, R186.reuse, R12 ;  /* 0x000000baac0c723c */ /* 0x080fe8000000180c */
[C---:B------:R-:W-:Y:S02]  /*56b0*/  @!P0 IADD3 R176, -R0.reuse, 0x11, RZ ;  /* 0x0000001100b08810 */ /* 0x040fe40007ffe1ff */
[----:B-1----:R-:W-:Y:S01]  /*56c0*/  IADD3 R3, R0, 0x10, RZ ;  /* 0x0000001000037810 */ /* 0x002fe20007ffe0ff */
[----:B------:R1:W1:Y:S01]  /*56d0*/  I2F R179, R2 ;  /* 0x0000000200b37306 */ /* 0x0002620000201400 */
[----:B------:R-:W-:Y:S01]  /*56e0*/  FFMA.FTZ R5, R193, -UR7, R5 ;  /* 0x80000007c1057c23 */ /* 0x000fe20008010005 */
[C---:B------:R-:W-:Y:S04]  /*56f0*/  HMMA.16816.F32 R16, R168.reuse, R186, R16 ;  /* 0x000000baa810723c */ /* 0x040fe80000001810 */
[----:B------:R-:W-:Y:S01]  /*5700*/  FFMA.FTZ R6, R194, -UR7, R6 ;  /* 0x80000007c2067c23 */ /* 0x000fe20008010006 */
[----:B------:R-:W-:Y:S01]  /*5710*/  ISETP.GE.AND P1, PT, R3, RZ, PT ;  /* 0x000000ff0300720c */ /* 0x000fe20003f26270 */
[----:B------:R-:W-:Y:S02]  /*5720*/  FFMA.FTZ R7, R192, -UR7, R7 ;  /* 0x80000007c0077c23 */ /* 0x000fe40008010007 */
[----:B------:R-:W-:Y:S01]  /*5730*/  FFMA.FTZ R4, R205, -UR7, R4 ;  /* 0x80000007cd047c23 */ /* 0x000fe20008010004 */
[----:B------:R3:W3:Y:S01]  /*5740*/  I2F R178, R176 ;  /* 0x000000b000b27306 */ /* 0x0006e20000201400 */
[-C--:B--2---:R-:W-:Y:S03]  /*5750*/  HMMA.16816.F32 R20, R168, R164.reuse, R20 ;  /* 0x000000a4a814723c */ /* 0x084fe60000001814 */
[----:B------:R-:W-:Y:S02]  /*5760*/  FFMA.FTZ R10, R196, -UR7, R10 ;  /* 0x80000007c40a7c23 */ /* 0x000fe4000801000a */
[----:B------:R-:W-:Y:S02]  /*5770*/  FFMA.FTZ R11, R195, -UR7, R11 ;  /* 0x80000007c30b7c23 */ /* 0x000fe4000801000b */
[----:B------:R-:W-:Y:S01]  /*5780*/  FFMA.FTZ R8, R191, -UR7, R8 ;  /* 0x80000007bf087c23 */ /* 0x000fe20008010008 */
[----:B------:R-:W-:Y:S01]  /*5790*/  @!P1 IADD3 R3, -R0, -0x10, RZ ;  /* 0xfffffff000039810 */ /* 0x000fe20007ffe1ff */
[----:B------:R-:W-:Y:S01]  /*57a0*/  FFMA.FTZ R9, R190, -UR7, R9 ;  /* 0x80000007be097c23 */ /* 0x000fe20008010009 */
[----:B------:R-:W-:Y:S01]  /*57b0*/  ISETP.GE.AND P1, PT, R177, RZ, PT ;  /* 0x000000ffb100720c */ /* 0x000fe20003f26270 */
[C---:B------:R-:W-:Y:S03]  /*57c0*/  HMMA.16816.F32 R24, R172.reuse, R164, R24 ;  /* 0x000000a4ac18723c */ /* 0x040fe60000001818 */
[----:B------:R-:W2:Y:S01]  /*57d0*/  I2F R3, R3 ;  /* 0x0000000300037306 */ /* 0x000ea20000201400 */
[----:B------:R-:W-:Y:S01]  /*57e0*/  FFMA.FTZ R14, R191, -UR7, R14 ;  /* 0x80000007bf0e7c23 */ /* 0x000fe2000801000e */
[----:B-1----:R-:W-:Y:S01]  /*57f0*/  IADD3 R2, R0, 0xf, RZ ;  /* 0x0000000f00027810 */ /* 0x002fe20007ffe0ff */
[----:B------:R-:W-:Y:S02]  /*5800*/  FFMA.FTZ R15, R190, -UR7, R15 ;  /* 0x80000007be0f7c23 */ /* 0x000fe4000801000f */
[----:B------:R-:W-:Y:S01]  /*5810*/  FFMA.FTZ R12, R189, -UR7, R12 ;  /* 0x80000007bd0c7c23 */ /* 0x000fe2000801000c */
[----:B------:R-:W-:Y:S01]  /*5820*/  ISETP.GE.AND P0, PT, R2, RZ, PT ;  /* 0x000000ff0200720c */ /* 0x000fe20003f06270 */
[-C--:B------:R-:W-:Y:S03]  /*5830*/  HMMA.16816.F32 R28, R172, R166.reuse, R28 ;  /* 0x000000a6ac1c723c */ /* 0x080fe6000000181c */
[----:B---3--:R-:W-:Y:S01]  /*5840*/  FFMA.FTZ R13, R181, -UR7, R13 ;  /* 0x80000007b50d7c23 */ /* 0x008fe2000801000d */
[C---:B------:R-:W-:Y:S01]  /*5850*/  IADD3 R176, R0.reuse, -0x18, RZ ;  /* 0xffffffe800b07810 */ /* 0x040fe20007ffe0ff */
[----:B------:R-:W-:Y:S01]  /*5860*/  FFMA.FTZ R19, R193, -UR7, R19 ;  /* 0x80000007c1137c23 */ /* 0x000fe20008010013 */
[----:B------:R-:W-:Y:S01]  /*5870*/  @!P1 IADD3 R177, -R0, 0x19, RZ ;  /* 0x0000001900b19810 */ /* 0x000fe20007ffe1ff */
[----:B------:R-:W-:Y:S01]  /*5880*/  FFMA.FTZ R18, R205, -UR7, R18 ;  /* 0x80000007cd127c23 */ /* 0x000fe20008010012 */
[----:B------:R-:W-:Y:S01]  /*5890*/  ISETP.GE.AND P2, PT, R176, RZ, PT ;  /* 0x000000ffb000720c */ /* 0x000fe20003f46270 */
[----:B----4-:R-:W-:Y:S01]  /*58a0*/  FFMA.FTZ R16, R188, -UR7, R16 ;  /* 0x80000007bc107c23 */ /* 0x010fe20008010010 */
[----:B------:R-:W-:Y:S02]  /*58b0*/  HMMA.16816.F32 R32, R168, R166, R32 ;  /* 0x000000a6a820723c */ /* 0x000fe40000001820 */
[----:B------:R-:W1:Y:S02]  /*58c0*/  I2F R177, R177 ;  /* 0x000000b100b17306 */ /* 0x000e640000201400 */
[----:B------:R-:W-:Y:S01]  /*58d0*/  FFMA.FTZ R17, R180, -UR7, R17 ;  /* 0x80000007b4117c23 */ /* 0x000fe20008010011 */
[----:B------:R-:W-:Y:S01]  /*58e0*/  @!P0 IADD3 R2, -R0, -0xf, RZ ;  /* 0xfffffff100028810 */ /* 0x000fe20007ffe1ff */
[----:B------:R-:W-:Y:S01]  /*58f0*/  FFMA.FTZ R22, R188, -UR7, R22 ;  /* 0x80000007bc167c23 */ /* 0x000fe20008010016 */
[----:B------:R-:W-:Y:S01]  /*5900*/  PLOP3.LUT P0, PT, PT, PT, UP0, 0x80, 0x0 ;  /* 0x000000000000781c */ /* 0x000fe20003f0f008 */
[----:B------:R-:W-:Y:S04]  /*5910*/  FFMA.FTZ R23, R180, -UR7, R23 ;  /* 0x80000007b4177c23 */ /* 0x000fe80008010017 */
[----:B------:R-:W-:Y:S01]  /*5920*/  FFMA.FTZ R20, R179, -UR7, R20 ;  /* 0x80000007b3147c23 */ /* 0x000fe20008010014 */
[----:B------:R-:W-:Y:S01]  /*5930*/  @!P2 IADD3 R176, -R0, 0x18, RZ ;  /* 0x0000001800b0a810 */ /* 0x000fe20007ffe1ff */
[----:B------:R-:W-:Y:S01]  /*5940*/  FFMA.FTZ R21, R178, -UR7, R21 ;  /* 0x80000007b2157c23 */ /* 0x000fe20008010015 */
[----:B------:R-:W3:Y:S01]  /*5950*/  I2F R2, R2 ;  /* 0x0000000200027306 */ /* 0x000ee20000201400 */
[----:B------:R-:W-:Y:S02]  /*5960*/  FFMA.FTZ R26, R189, -UR7, R26 ;  /* 0x80000007bd1a7c23 */ /* 0x000fe4000801001a */
[----:B------:R-:W-:Y:S02]  /*5970*/  FFMA.FTZ R27, R181, -UR7, R27 ;  /* 0x80000007b51b7c23 */ /* 0x000fe4000801001b */
[C---:B--2---:R-:W-:Y:S02]  /*5980*/  FFMA.FTZ R24, R3.reuse, -UR7, R24 ;  /* 0x8000000703187c23 */ /* 0x044fe40008010018 */
[----:B------:R-:W-:Y:S02]  /*5990*/  FFMA.FTZ R28, R194, -UR7, R28 ;  /* 0x80000007c21c7c23 */ /* 0x000fe4000801001c */
[----:B------:R-:W-:Y:S01]  /*59a0*/  FFMA.FTZ R29, R192, -UR7, R29 ;  /* 0x80000007c01d7c23 */ /* 0x000fe2000801001d */
[----:B------:R-:W2:Y:S01]  /*59b0*/  I2F R176, R176 ;  /* 0x000000b000b07306 */ /* 0x000ea20000201400 */
[----:B------:R-:W-:Y:S02]  /*59c0*/  FFMA.FTZ R30, R3, -UR7, R30 ;  /* 0x80000007031e7c23 */ /* 0x000fe4000801001e */
[----:B------:R-:W-:Y:S02]  /*59d0*/  FFMA.FTZ R34, R179, -UR7, R34 ;  /* 0x80000007b3227c23 */ /* 0x000fe40008010022 */
[----:B------:R-:W-:Y:S02]  /*59e0*/  FFMA.FTZ R35, R178, -UR7, R35 ;  /* 0x80000007b2237c23 */ /* 0x000fe40008010023 */
[----:B-1----:R-:W-:Y:S02]  /*59f0*/  FFMA.FTZ R33, R177, -UR7, R33 ;  /* 0x80000007b1217c23 */ /* 0x002fe40008010021 */
[C---:B---3--:R-:W-:Y:S02]  /*5a00*/  FFMA.FTZ R25, R2.reuse, -UR7, R25 ;  /* 0x8000000702197c23 */ /* 0x048fe40008010019 */
[----:B------:R-:W-:Y:S02]  /*5a10*/  FFMA.FTZ R31, R2, -UR7, R31 ;  /* 0x80000007021f7c23 */ /* 0x000fe4000801001f */
[----:B--2---:R-:W-:Y:S01]  /*5a20*/  FFMA.FTZ R32, R176, -UR7, R32 ;  /* 0x80000007b0207c23 */ /* 0x004fe20008010020 */
[----:B------:R-:W-:-:S05]  /*5a30*/  @!P0 BRA `(.L_x_640) ;  /* 0x000000c000008947 */ /* 0x000fca0003800000 */
[----:B------:R-:W-:Y:S04]  /*5a40*/  USHF.L.U32 UR5, UR21, 0x7, URZ ;  /* 0x0000000715057899 */ /* 0x000fe8000800063f */
[----:B------:R-:W-:Y:S02]  /*5a50*/  UIADD3 UR6, UR5, UR13, URZ ;  /* 0x0000000d05067290 */ /* 0x000fe4000fffe03f */
[----:B------:R-:W-:Y:S02]  /*5a60*/  UIADD3 UR5, UR5, 0x80, URZ ;  /* 0x0000008005057890 */ /* 0x000fe4000fffe03f */
[----:B------:R-:W-:Y:S02]  /*5a70*/  UIADD3 UR8, UR14, UR6, -UR9 ;  /* 0x000000060e087290 */ /* 0x000fe4000fffe809 */
[----:B------:R-:W-:Y:S02]  /*5a80*/  UIADD3 UR6, UR4, 0x40, URZ ;  /* 0x0000004004067890 */ /* 0x000fe4000fffe03f */
[----:B------:R-:W-:Y:S02]  /*5a90*/  IMAD.U32 R0, RZ, RZ, UR5 ;  /* 0x00000005ff007e24 */ /* 0x000fe4000f8e00ff */
[----:B------:R-:W-:Y:S03]  /*5aa0*/  UISETP.GE.AND UP0, UPT, UR6, UR8, UPT ;  /* 0x000000080600728c */ /* 0x000fe6000bf06270 */
[----:B------:R-:W-:Y:S01]  /*5ab0*/  ISETP.LT.AND P0, PT, R0, UR9, PT ;  /* 0x0000000900007c0c */ /* 0x000fe2000bf01270 */
[----:B------:R-:W-:Y:S02]  /*5ac0*/  UMOV UR6, UR14 ;  /* 0x0000000e00067c82 */ /* 0x000fe40008000000 */
[----:B------:R-:W-:Y:S11]  /*5ad0*/  PLOP3.LUT P1, PT, PT, PT, UP0, 0x80, 0x0 ;  /* 0x000000000000781c */ /* 0x000ff60003f2f008 */
[----:B------:R-:W-:Y:S02]  /*5ae0*/  @!UPT UIADD3 URZ, URZ, URZ, URZ ;  /* 0x0000003f3f3ff290 */ /* 0x000fe4000fffe03f */
[----:B------:R-:W-:-:S05]  /*5af0*/  @!P1 BRA P0, `(.L_x_641) ;  /* 0x0000081000009947 */ /* 0x000fca0000000000 */
.L_x_640:
[----:B------:R-:W-:Y:S01]  /*5b00*/  IADD3 R172, R246, UR4, RZ ;  /* 0x00000004f6ac7c10 */ /* 0x000fe2000fffe0ff */
[----:B------:R-:W-:Y:S01]  /*5b10*/  UIADD3 UR5, -UR6, UR9, -UR13 ;  /* 0x0000000906057290 */ /* 0x000fe2000fffe90d */
[----:B------:R-:W-:Y:S01]  /*5b20*/  IMAD.U32 R0, RZ, RZ, UR21 ;  /* 0x00000015ff007e24 */ /* 0x000fe2000f8e00ff */
[----:B------:R-:W-:Y:S01]  /*5b30*/  UIADD3 UR8, UR9, 0x1, -UR13 ;  /* 0x0000000109087890 */ /* 0x000fe2000fffe80d */
[----:B------:R-:W-:Y:S01]  /*5b40*/  IADD3 R3, R172, 0x8, RZ ;  /* 0x00000008ac037810 */ /* 0x000fe20007ffe0ff */
[----:B------:R-:W-:Y:S01]  /*5b50*/  UMOV UR14, UR6 ;  /* 0x00000006000e7c82 */ /* 0x000fe20008000000 */
[----:B------:R-:W-:Y:S01]  /*5b60*/  IMAD R0, R0, 0x80, R252 ;  /* 0x0000008000007824 */ /* 0x000fe200078e02fc */
[----:B------:R-:W-:Y:S01]  /*5b70*/  IADD3 R2, R172, UR5, RZ ;  /* 0x00000005ac027c10 */ /* 0x000fe2000fffe0ff */
[----:B------:R-:W-:Y:S01]  /*5b80*/  UIADD3 UR4, UR8, UR42, URZ ;  /* 0x0000002a08047290 */ /* 0x000fe2000fffe03f */
[----:B------:R-:W-:Y:S02]  /*5b90*/  IADD3 R173, R3, UR5, RZ ;  /* 0x0000000503ad7c10 */ /* 0x000fe4000fffe0ff */
[----:B------:R-:W-:Y:S02]  /*5ba0*/  IMNMX R2, RZ, R2, !PT ;  /* 0x00000002ff027217 */ /* 0x000fe40007800200 */
[----:B------:R-:W-:Y:S02]  /*5bb0*/  IADD3 R171, R0, 0x1, RZ ;  /* 0x0000000100ab7810 */ /* 0x000fe40007ffe0ff */
[----:B------:R-:W-:Y:S02]  /*5bc0*/  IADD3 R164, R172, UR4, RZ ;  /* 0x00000004aca47c10 */ /* 0x000fe4000fffe0ff */
[-C--:B------:R-:W-:Y:S02]  /*5bd0*/  ISETP.GE.AND P3, PT, R0, R2.reuse, PT ;  /* 0x000000020000720c */ /* 0x080fe40003f66270 */
[----:B------:R-:W-:Y:S02]  /*5be0*/  IMNMX R164, R164, UR9, PT ;  /* 0x00000009a4a47c17 */ /* 0x000fe4000b800200 */
[C---:B------:R-:W-:Y:S02]  /*5bf0*/  IADD3 R170, R0.reuse, 0x8, RZ ;  /* 0x0000000800aa7810 */ /* 0x040fe40007ffe0ff */
[C---:B------:R-:W-:Y:S02]  /*5c00*/  IADD3 R169, R0.reuse, 0x9, RZ ;  /* 0x0000000900a97810 */ /* 0x040fe40007ffe0ff */
[C---:B------:R-:W-:Y:S02]  /*5c10*/  IADD3 R168, R0.reuse, 0x10, RZ ;  /* 0x0000001000a87810 */ /* 0x040fe40007ffe0ff */
[C---:B------:R-:W-:Y:S02]  /*5c20*/  IADD3 R167, R0.reuse, 0x11, RZ ;  /* 0x0000001100a77810 */ /* 0x040fe40007ffe0ff */
[C---:B------:R-:W-:Y:S02]  /*5c30*/  IADD3 R166, R0.reuse, 0x18, RZ ;  /* 0x0000001800a67810 */ /* 0x040fe40007ffe0ff */
[C---:B------:R-:W-:Y:S02]  /*5c40*/  IADD3 R165, R0.reuse, 0x19, RZ ;  /* 0x0000001900a57810 */ /* 0x040fe40007ffe0ff */
        /* <DEDUP_REMOVED lines=108> */
.L_x_641:
        /* <DEDUP_REMOVED lines=112> */
[----:B------:R-:W-:Y:S02]  /*6a10*/  IADD3 R208, R219, R3, RZ ;  /* 0x00000003dbd07210 */ /* 0x000fe40007ffe0ff */
[----:B------:R-:W-:Y:S01]  /*6a20*/  F2FP.PACK_AB R0, R188, R189 ;  /* 0x000000bdbc00723e */ /* 0x000fe200000000ff */
[----:B------:R1:W-:Y:S01]  /*6a30*/  STS [R227+0x21000], R2 ;  /* 0x02100002e3007388 */ /* 0x0003e20000000800 */
[C---:B------:R-:W-:Y:S02]  /*6a40*/  IADD3 R210, R200.reuse, R3, RZ ;  /* 0x00000003c8d27210 */ /* 0x040fe40007ffe0ff */
[----:B------:R-:W-:Y:S01]  /*6a50*/  IADD3 R209, R200, R208, RZ ;  /* 0x000000d0c8d17210 */ /* 0x000fe20007ffe0ff */
[----:B------:R2:W-:Y:S04]  /*6a60*/  STS [R227+0x21400], R0 ;  /* 0x02140000e3007388 */ /* 0x0005e80000000800 */
[----:B------:R-:W-:Y:S08]  /*6a70*/  LDSM.16.M88.4 R32, [R3+0x8000] ;  /* 0x008000000320783b */ /* 0x000ff00000000200 */
[----:B------:R-:W3:Y:S08]  /*6a80*/  LDSM.16.M88.4 R16, [R215+0x14000] ;  /* 0x01400000d710783b */ /* 0x000ef00000000200 */
[----:B------:R-:W4:Y:S01]  /*6a90*/  LDSM.16.M88.4 R28, [R3+0x9000] ;  /* 0x00900000031c783b */ /* 0x000f220000000200 */
[----:B-1----:R-:W-:Y:S02]  /*6aa0*/  MOV R2, UR4 ;  /* 0x0000000400027c02 */ /* 0x002fe40008000f00 */
[----:B--2---:R-:W-:Y:S05]  /*6ab0*/  MOV R0, UR4 ;  /* 0x0000000400007c02 */ /* 0x004fea0008000f00 */
[----:B------:R-:W1:Y:S01]  /*6ac0*/  LDSM.16.M88.4 R164, [R215+0x14800] ;  /* 0x01480000d7a4783b */ /* 0x000e620000000200 */
[----:B------:R-:W-:Y:S04]  /*6ad0*/  LEA R222, P0, R0, R222, 0x2 ;  /* 0x000000de00de7211 */ /* 0x000fe800078010ff */
[----:B------:R-:W-:Y:S03]  /*6ae0*/  LEA.HI.X.SX32 R223, R2, R223, 0x2, P0 ;  /* 0x000000df02df7211 */ /* 0x000fe600000f16ff */
[----:B------:R-:W-:Y:S08]  /*6af0*/  LDSM.16.M88.4 R168, [R208+0x8000] ;  /* 0x00800000d0a8783b */ /* 0x000ff00000000200 */
[----:B------:R-:W2:Y:S01]  /*6b00*/  LDSM.16.M88.4 R172, [R216+0x14000] ;  /* 0x01400000d8ac783b */ /* 0x000ea20000000200 */
[-C--:B---3--:R-:W-:Y:S08]  /*6b10*/  HMMA.16816.F32 R4, R32, R16.reuse, RZ ;  /* 0x000000102004723c */ /* 0x088ff000000018ff */
[C---:B----4-:R-:W-:Y:S08]  /*6b20*/  HMMA.16816.F32 R8, R28.reuse, R16, RZ ;  /* 0x000000101c08723c */ /* 0x050ff000000018ff */
[-C--:B------:R-:W-:Y:S08]  /*6b30*/  HMMA.16816.F32 R12, R28, R18.reuse, RZ ;  /* 0x000000121c0c723c */ /* 0x080ff000000018ff */
[C---:B------:R-:W-:Y:S08]  /*6b40*/  HMMA.16816.F32 R16, R32.reuse, R18, RZ ;  /* 0x000000122010723c */ /* 0x040ff000000018ff */
[-C--:B-1----:R-:W-:Y:S08]  /*6b50*/  HMMA.16816.F32 R20, R32, R164.reuse, RZ ;  /* 0x000000a42014723c */ /* 0x082ff000000018ff */
[C---:B------:R-:W-:Y:S08]  /*6b60*/  HMMA.16816.F32 R24, R28.reuse, R164, RZ ;  /* 0x000000a41c18723c */ /* 0x040ff000000018ff */
[-C--:B------:R-:W-:Y:S08]  /*6b70*/  HMMA.16816.F32 R28, R28, R166.reuse, RZ ;  /* 0x000000a61c1c723c */ /* 0x080ff000000018ff */
[----:B------:R-:W-:Y:S01]  /*6b80*/  HMMA.16816.F32 R32, R32, R166, RZ ;  /* 0x000000a62020723c */ /* 0x000fe200000018ff */
[----:B------:R-:W1:Y:S07]  /*6b90*/  LDSM.16.M88.4 R164, [R208+0x9000] ;  /* 0x00900000d0a4783b */ /* 0x000e6e0000000200 */
[-C--:B--2---:R-:W-:Y:S08]  /*6ba0*/  HMMA.16816.F32 R4, R168, R172.reuse, R4 ;  /* 0x000000aca804723c */ /* 0x084ff00000001804 */
        /* <DEDUP_REMOVED lines=200> */
.L_x_642:
        /* <DEDUP_REMOVED lines=164> */
.L_x_643:
[----:B------:R-:W-:Y:S01]  /*8270*/  LDSM.16.M88.4 R32, [R3+0x1c000] ;  /* 0x01c000000320783b */ /* 0x000fe20000000200 */
[C---:B------:R-:W-:Y:S01]  /*8280*/  IADD3 R0, R246.reuse, -0x40, RZ ;  /* 0xffffffc0f6007810 */ /* 0x040fe20007ffe0ff */
[----:B------:R-:W-:Y:S01]  /*8290*/  USHF.L.U32 UR6, UR5, 0x5, URZ ;  /* 0x0000000505067899 */ /* 0x000fe2000800063f */
[----:B------:R-:W-:Y:S01]  /*82a0*/  IADD3 R236, R246, -0x40, RZ ;  /* 0xffffffc0f6ec7810 */ /* 0x000fe20007ffe0ff */
[----:B------:R-:W-:Y:S01]  /*82b0*/  UIMAD UR8, UR5, 0x30, URZ ;  /* 0x00000030050878a4 */ /* 0x000fe2000f8e023f */
[----:B------:R-:W2:Y:S01]  /*82c0*/  LDSM.16.MT88.4 R16, [R211] ;  /* 0x00000000d310783b */ /* 0x000ea20000004200 */
[----:B------:R-:W-:Y:S01]  /*82d0*/  IMAD.SHL.U32 R0, R0, 0x4, RZ ;  /* 0x0000000400007824 */ /* 0x000fe200078e00ff */
[----:B------:R-:W-:Y:S01]  /*82e0*/  SHF.R.S32.HI R236, RZ, 0x1f, R236 ;  /* 0x0000001fffec7819 */ /* 0x000fe200000114ec */
[----:B------:R-:W-:Y:S02]  /*82f0*/  UIMAD UR4, UR5, 0x18, URZ ;  /* 0x00000018050478a4 */ /* 0x000fe4000f8e023f */
[----:B------:R-:W3:Y:S01]  /*8300*/  LDSM.16.M88.4 R28, [R3+0x1d000] ;  /* 0x01d00000031c783b */ /* 0x000ee20000000200 */
[----:B-1----:R-:W-:Y:S01]  /*8310*/  @P1 IADD3 R2, P0, R0, UR16, RZ ;  /* 0x0000001000021c10 */ /* 0x002fe2000ff1e0ff */
[----:B------:R-:W-:Y:S01]  /*8320*/  UISETP.GT.AND UP2, UPT, UR12, UR19, UPT ;  /* 0x000000130c00728c */ /* 0x000fe2000bf44270 */
[----:B------:R-:W-:Y:S01]  /*8330*/  IADD3 R0, R246, -0x40, RZ ;  /* 0xffffffc0f6007810 */ /* 0x000fe20007ffe0ff */
[----:B------:R-:W-:Y:S01]  /*8340*/  @UP3 UIADD3 UR16, UP1, UR16, -0x100, URZ ;  /* 0xffffff0010103890 */ /* 0x000fe2000ff3e03f */
[----:B------:R-:W1:Y:S02]  /*8350*/  LDSM.16.MT88.4 R164, [R211+0x4000] ;  /* 0x00400000d3a4783b */ /* 0x000e640000004200 */
[----:B------:R-:W-:Y:S03]  /*8360*/  SHF.L.U64.HI R0, R0, 0x2, R236 ;  /* 0x0000000200007819 */ /* 0x000fe600000102ec */
[----:B------:R-:W-:Y:S05]  /*8370*/  LDSM.16.M88.4 R168, [R208+0x1c000] ;  /* 0x01c00000d0a8783b */ /* 0x000fea0000000200 */
[----:B------:R-:W4:Y:S05]  /*8380*/  LDSM.16.MT88.4 R172, [R211+0x800] ;  /* 0x00080000d3ac783b */ /* 0x000f2a0000004200 */
[----:B------:R-:W1:Y:S05]  /*8390*/  LDSM.16.M88.4 R176, [R208+0x1d000] ;  /* 0x01d00000d0b0783b */ /* 0x000e6a0000000200 */
[----:B------:R-:W1:Y:S05]  /*83a0*/  LDSM.16.MT88.4 R180, [R211+0x4800] ;  /* 0x00480000d3b4783b */ /* 0x000e6a0000004200 */
[----:B------:R-:W-:Y:S01]  /*83b0*/  LDSM.16.M88.4 R184, [R210+0x1c000] ;  /* 0x01c00000d2b8783b */ /* 0x000fe20000000200 */
[-C--:B--2---:R-:W-:Y:S04]  /*83c0*/  HMMA.16816.F32 R4, R32, R16.reuse, RZ ;  /* 0x000000102004723c */ /* 0x084fe800000018ff */
[----:B------:R-:W2:Y:S05]  /*83d0*/  LDSM.16.MT88.4 R188, [R211+0x1000] ;  /* 0x00100000d3bc783b */ /* 0x000eaa0000004200 */
[----:B------:R-:W2:Y:S01]  /*83e0*/  LDSM.16.M88.4 R192, [R210+0x1d000] ;  /* 0x01d00000d2c0783b */ /* 0x000ea20000000200 */
[C---:B---3--:R-:W-:Y:S04]  /*83f0*/  HMMA.16816.F32 R8, R28.reuse, R16, RZ ;  /* 0x000000101c08723c */ /* 0x048fe800000018ff */
[----:B------:R-:W3:Y:S04]  /*8400*/  LDSM.16.MT88.4 R196, [R211+0x5000] ;  /* 0x00500000d3c4783b */ /* 0x000ee80000004200 */
[-C--:B------:R-:W-:Y:S01]  /*8410*/  HMMA.16816.F32 R12, R28, R18.reuse, RZ ;  /* 0x000000121c0c723c */ /* 0x080fe200000018ff */
[----:B------:R-:W-:Y:S05]  /*8420*/  LDSM.16.M88.4 R200, [R209+0x1d000] ;  /* 0x01d00000d1c8783b */ /* 0x000fea0000000200 */
[----:B------:R-:W-:Y:S02]  /*8430*/  LDSM.16.MT88.4 R204, [R211+0x6000] ;  /* 0x00600000d3cc783b */ /* 0x000fe40000004200 */
[C---:B------:R-:W-:Y:S08]  /*8440*/  HMMA.16816.F32 R16, R32.reuse, R18, RZ ;  /* 0x000000122010723c */ /* 0x040ff000000018ff */
[-C--:B-1----:R-:W-:Y:S08]  /*8450*/  HMMA.16816.F32 R20, R32, R164.reuse, RZ ;  /* 0x000000a42014723c */ /* 0x082ff000000018ff */
        /* <DEDUP_REMOVED lines=12> */
[----:B------:R-:W4:Y:S07]  /*8520*/  LDSM.16.MT88.4 R176, [R211+0x5800] ;  /* 0x00580000d3b0783b */ /* 0x000f2e0000004200 */
[----:B------:R-:W-:Y:S01]  /*8530*/  HMMA.16816.F32 R32, R168, R182, R32 ;  /* 0x000000b6a820723c */ /* 0x000fe20000001820 */
[----:B------:R-:W-:Y:S05]  /*8540*/  LDSM.16.M88.4 R168, [R3+0x1e000] ;  /* 0x01e0000003a8783b */ /* 0x000fea0000000200 */
[----:B------:R-:W1:Y:S02]  /*8550*/  LDSM.16.MT88.4 R180, [R211+0x2000] ;  /* 0x00200000d3b4783b */ /* 0x000e640000004200 */
[-C--:B--2---:R-:W-:Y:S08]  /*8560*/  HMMA.16816.F32 R4, R184, R188.reuse, R4 ;  /* 0x000000bcb804723c */ /* 0x084ff00000001804 */
[C---:B------:R-:W-:Y:S08]  /*8570*/  HMMA.16816.F32 R8, R192.reuse, R188, R8 ;  /* 0x000000bcc008723c */ /* 0x040ff00000001808 */
[-C--:B------:R-:W-:Y:S08]  /*8580*/  HMMA.16816.F32 R12, R192, R190.reuse, R12 ;  /* 0x000000bec00c723c */ /* 0x080ff0000000180c */
[C---:B------:R-:W-:Y:S01]  /*8590*/  HMMA.16816.F32 R16, R184.reuse, R190, R16 ;  /* 0x000000beb810723c */ /* 0x040fe20000001810 */
[----:B------:R2:W4:Y:S07]  /*85a0*/  LDSM.16.M88.4 R188, [R3+0x1f000] ;  /* 0x01f0000003bc783b */ /* 0x00052e0000000200 */
[-C--:B---3--:R-:W-:Y:S08]  /*85b0*/  HMMA.16816.F32 R20, R184, R196.reuse, R20 ;  /* 0x000000c4b814723c */ /* 0x088ff00000001814 */
[C---:B------:R-:W-:Y:S08]  /*85c0*/  HMMA.16816.F32 R24, R192.reuse, R196, R24 ;  /* 0x000000c4c018723c */ /* 0x040ff00000001818 */
[-C--:B------:R-:W-:Y:S01]  /*85d0*/  HMMA.16816.F32 R28, R192, R198.reuse, R28 ;  /* 0x000000c6c01c723c */ /* 0x080fe2000000181c */
[----:B------:R-:W-:Y:S03]  /*85e0*/  LDSM.16.M88.4 R192, [R208+0x1f000] ;  /* 0x01f00000d0c0783b */ /* 0x000fe60000000200 */
[----:B--2---:R-:W-:Y:S01]  /*85f0*/  @P1 IADD3.X R3, R0, UR15, RZ, P0, !PT ;  /* 0x0000000f00031c10 */ /* 0x004fe200087fe4ff */
[----:B------:R-:W-:Y:S01]  /*8600*/  IMAD.U32 R0, RZ, RZ, UR6 ;  /* 0x00000006ff007e24 */ /* 0x000fe2000f8e00ff */
[----:B------:R-:W-:Y:S02]  /*8610*/  @UP3 UIADD3.X UR15, UR15, -0x1, URZ, UP1, !UPT ;  /* 0xffffffff0f0f3890 */ /* 0x000fe40008ffe43f */
[----:B------:R-:W-:Y:S01]  /*8620*/  HMMA.16816.F32 R32, R184, R198, R32 ;  /* 0x000000c6b820723c */ /* 0x000fe20000001820 */
[----:B------:R-:W-:Y:S05]  /*8630*/  LDSM.16.MT88.4 R184, [R211+0x2800] ;  /* 0x00280000d3b8783b */ /* 0x000fea0000004200 */
[----:B------:R-:W-:Y:S02]  /*8640*/  LDSM.16.MT88.4 R196, [R211+0x6800] ;  /* 0x00680000d3c4783b */ /* 0x000fe40000004200 */
[-C--:B-1----:R-:W-:Y:S03]  /*8650*/  HMMA.16816.F32 R4, R164, R172.reuse, R4 ;  /* 0x000000aca404723c */ /* 0x082fe60000001804 */
[----:B------:R1:W5:Y:S05]  /*8660*/  @P1 LDG.E R244, [R2.64] ;  /* 0x0000000a02f41981 */ /* 0x00036a000c1e1900 */
[C---:B------:R-:W-:Y:S01]  /*8670*/  HMMA.16816.F32 R8, R200.reuse, R172, R8 ;  /* 0x000000acc808723c */ /* 0x040fe20000001808 */
[----:B------:R1:W5:Y:S05]  /*8680*/  @P1 LDG.E R245, [R2.64+0x20] ;  /* 0x0000200a02f51981 */ /* 0x00036a000c1e1900 */
[----:B------:R1:W5:Y:S02]  /*8690*/  @P1 LDG.E R242, [R2.64+0x80] ;  /* 0x0000800a02f21981 */ /* 0x000364000c1e1900 */
[-C--:B------:R-:W-:Y:S03]  /*86a0*/  HMMA.16816.F32 R12, R200, R174.reuse, R12 ;  /* 0x000000aec80c723c */ /* 0x080fe6000000180c */
[----:B------:R1:W5:Y:S05]  /*86b0*/  @P1 LDG.E R243, [R2.64+0xa0] ;  /* 0x0000a00a02f31981 */ /* 0x00036a000c1e1900 */
[C---:B------:R-:W-:Y:S01]  /*86c0*/  HMMA.16816.F32 R16, R164.reuse, R174, R16 ;  /* 0x000000aea410723c */ /* 0x040fe20000001810 */
[----:B------:R-:W2:Y:S07]  /*86d0*/  LDSM.16.M88.4 R172, [R208+0x1e000] ;  /* 0x01e00000d0ac783b */ /* 0x000eae0000000200 */
[-C--:B----4-:R-:W-:Y:S08]  /*86e0*/  HMMA.16816.F32 R20, R164, R176.reuse, R20 ;  /* 0x000000b0a414723c */ /* 0x090ff00000001814 */
[C---:B------:R-:W-:Y:S08]  /*86f0*/  HMMA.16816.F32 R24, R200.reuse, R176, R24 ;  /* 0x000000b0c818723c */ /* 0x040ff00000001818 */
[-C--:B------:R-:W-:Y:S01]  /*8700*/  HMMA.16816.F32 R28, R200, R178.reuse, R28 ;  /* 0x000000b2c81c723c */ /* 0x080fe2000000181c */
[----:B------:R-:W-:Y:S07]  /*8710*/  LDSM.16.MT88.4 R200, [R211+0x7000] ;  /* 0x00700000d3c8783b */ /* 0x000fee0000004200 */
[----:B------:R-:W-:Y:S01]  /*8720*/  HMMA.16816.F32 R32, R164, R178, R32 ;  /* 0x000000b2a420723c */ /* 0x000fe20000001820 */
[----:B------:R-:W-:Y:S05]  /*8730*/  LDSM.16.M88.4 R164, [R210+0x1e000] ;  /* 0x01e00000d2a4783b */ /* 0x000fea0000000200 */
[----:B------:R-:W3:Y:S02]  /*8740*/  LDSM.16.MT88.4 R176, [R211+0x3000] ;  /* 0x00300000d3b0783b */ /* 0x000ee40000004200 */
[-C--:B------:R-:W-:Y:S08]  /*8750*/  HMMA.16816.F32 R4, R168, R180.reuse, R4 ;  /* 0x000000b4a804723c */ /* 0x080ff00000001804 */
        /* <DEDUP_REMOVED lines=9> */
[----:B------:R-:W-:Y:S05]  /*87f0*/  LDSM.16.M88.4 R168, [R209+0x1e000] ;  /* 0x01e00000d1a8783b */ /* 0x000fea0000000200 */
[----:B------:R-:W-:Y:S02]  /*8800*/  LDSM.16.MT88.4 R204, [R211+0x7800] ;  /* 0x00780000d3cc783b */ /* 0x000fe40000004200 */
[-C--:B--2---:R-:W-:Y:S08]  /*8810*/  HMMA.16816.F32 R4, R172, R184.reuse, R4 ;  /* 0x000000b8ac04723c */ /* 0x084ff00000001804 */
[C---:B------:R-:W-:Y:S08]  /*8820*/  HMMA.16816.F32 R8, R192.reuse, R184, R8 ;  /* 0x000000b8c008723c */ /* 0x040ff00000001808 */
[-C--:B------:R-:W-:Y:S08]  /*8830*/  HMMA.16816.F32 R12, R192, R186.reuse, R12 ;  /* 0x000000bac00c723c */ /* 0x080ff0000000180c */
[C---:B------:R-:W-:Y:S01]  /*8840*/  HMMA.16816.F32 R16, R172.reuse, R186, R16 ;  /* 0x000000baac10723c */ /* 0x040fe20000001810 */
[----:B------:R-:W2:Y:S07]  /*8850*/  LDSM.16.MT88.4 R184, [R211+0x3800] ;  /* 0x00380000d3b8783b */ /* 0x000eae0000004200 */
[-C--:B------:R-:W-:Y:S08]  /*8860*/  HMMA.16816.F32 R20, R172, R196.reuse, R20 ;  /* 0x000000c4ac14723c */ /* 0x080ff00000001814 */
[C---:B------:R-:W-:Y:S08]  /*8870*/  HMMA.16816.F32 R24, R192.reuse, R196, R24 ;  /* 0x000000c4c018723c */ /* 0x040ff00000001818 */
[-C--:B------:R-:W-:Y:S08]  /*8880*/  HMMA.16816.F32 R28, R192, R198.reuse, R28 ;  /* 0x000000c6c01c723c */ /* 0x080ff0000000181c */
[----:B------:R-:W-:Y:S07]  /*8890*/  HMMA.16816.F32 R32, R172, R198, R32 ;  /* 0x000000c6ac20723c */ /* 0x000fee0000001820 */
[----:B------:R-:W-:Y:S01]  /*88a0*/  IMAD.U32 R172, RZ, RZ, UR8 ;  /* 0x00000008ffac7e24 */ /* 0x000fe2000f8e00ff */
[-C--:B---3--:R-:W-:Y:S08]  /*88b0*/  HMMA.16816.F32 R4, R164, R176.reuse, R4 ;  /* 0x000000b0a404723c */ /* 0x088ff00000001804 */
[C---:B----4-:R-:W-:Y:S07]  /*88c0*/  HMMA.16816.F32 R8, R180.reuse, R176, R8 ;  /* 0x000000b0b408723c */ /* 0x050fee0000001808 */
[----:B------:R-:W-:Y:S01]  /*88d0*/  IMAD.U32 R176, RZ, RZ, UR8 ;  /* 0x00000008ffb07e24 */ /* 0x000fe2000f8e00ff */
[-C--:B------:R-:W-:Y:S01]  /*88e0*/  HMMA.16816.F32 R12, R180, R178.reuse, R12 ;  /* 0x000000b2b40c723c */ /* 0x080fe2000000180c */
[----:B------:R-:W-:Y:S07]  /*88f0*/  USHF.L.U32 UR8, UR5, 0x4, URZ ;  /* 0x0000000405087899 */ /* 0x000fee000800063f */
[C---:B------:R-:W-:Y:S08]  /*8900*/  HMMA.16816.F32 R16, R164.reuse, R178, R16 ;  /* 0x000000b2a410723c */ /* 0x040ff00000001810 */
[-C--:B------:R-:W-:Y:S08]  /*8910*/  HMMA.16816.F32 R20, R164, R200.reuse, R20 ;  /* 0x000000c8a414723c */ /* 0x080ff00000001814 */
[C---:B------:R-:W-:Y:S07]  /*8920*/  HMMA.16816.F32 R24, R180.reuse, R200, R24 ;  /* 0x000000c8b418723c */ /* 0x040fee0000001818 */
[----:B------:R-:W-:Y:S01]  /*8930*/  IMAD.MOV.U32 R200, RZ, RZ, R250 ;  /* 0x000000ffffc87224 */ /* 0x000fe200078e00fa */
[-C--:B------:R-:W-:Y:S08]  /*8940*/  HMMA.16816.F32 R28, R180, R202.reuse, R28 ;  /* 0x000000cab41c723c */ /* 0x080ff0000000181c */
[----:B------:R-:W-:Y:S07]  /*8950*/  HMMA.16816.F32 R32, R164, R202, R32 ;  /* 0x000000caa420723c */ /* 0x000fee0000001820 */
[----:B------:R-:W-:Y:S01]  /*8960*/  IMAD.U32 R166, RZ, RZ, UR6 ;  /* 0x00000006ffa67e24 */ /* 0x000fe2000f8e00ff */
[-C--:B--2---:R-:W-:Y:S01]  /*8970*/  HMMA.16816.F32 R4, R168, R184.reuse, R4 ;  /* 0x000000b8a804723c */ /* 0x084fe20000001804 */
[----:B------:R-:W-:Y:S01]  /*8980*/  IMAD.U32 R164, RZ, RZ, UR8 ;  /* 0x00000008ffa47e24 */ /* 0x000fe2000f8e00ff */
[----:B------:R-:W-:Y:S02]  /*8990*/  USHF.L.U32 UR6, UR5, 0x3, URZ ;  /* 0x0000000305067899 */ /* 0x000fe4000800063f */
[----:B------:R-:W-:Y:S02]  /*89a0*/  IMAD.U32 R165, RZ, RZ, UR4 ;  /* 0x00000004ffa57e24 */ /* 0x000fe4000f8e00ff */
[-C--:B------:R-:W-:Y:S01]  /*89b0*/  LEA R164, P2, R164, R222.reuse, 0x2 ;  /* 0x000000dea4a47211 */ /* 0x080fe200078410ff */
[----:B------:R-:W-:Y:S01]  /*89c0*/  IMAD.U32 R167, RZ, RZ, UR4 ;  /* 0x00000004ffa77e24 */ /* 0x000fe2000f8e00ff */
[C---:B------:R-:W-:Y:S01]  /*89d0*/  HMMA.16816.F32 R8, R188.reuse, R184, R8 ;  /* 0x000000b8bc08723c */ /* 0x040fe20000001808 */
[----:B-1----:R-:W-:Y:S01]  /*89e0*/  IMAD.U32 R2, RZ, RZ, UR6 ;  /* 0x00000006ff027e24 */ /* 0x002fe2000f8e00ff */
[----:B------:R-:W-:Y:S02]  /*89f0*/  UIMAD UR4, UR5, 0x28, URZ ;  /* 0x00000028050478a4 */ /* 0x000fe4000f8e023f */
[----:B------:R-:W-:Y:S02]  /*8a00*/  IMAD.U32 R3, RZ, RZ, UR6 ;  /* 0x00000006ff037e24 */ /* 0x000fe4000f8e00ff */
[-C--:B------:R-:W-:Y:S02]  /*8a10*/  LEA R2, P0, R2, R222.reuse, 0x2 ;  /* 0x000000de02027211 */ /* 0x080fe400078010ff */
[-C--:B------:R-:W-:Y:S01]  /*8a20*/  HMMA.16816.F32 R12, R188, R186.reuse, R12 ;  /* 0x000000babc0c723c */ /* 0x080fe2000000180c */
[----:B------:R-:W-:Y:S03]  /*8a30*/  IMAD.U32 R173, RZ, RZ, UR4 ;  /* 0x00000004ffad7e24 */ /* 0x000fe6000f8e00ff */
[-C--:B------:R-:W-:Y:S01]  /*8a40*/  LEA.HI.X.SX32 R3, R3, R223.reuse, 0x2, P0 ;  /* 0x000000df03037211 */ /* 0x080fe200000f16ff */
[----:B------:R-:W-:Y:S01]  /*8a50*/  IMAD.U32 R175, RZ, RZ, UR4 ;  /* 0x00000004ffaf7e24 */ /* 0x000fe2000f8e00ff */
[-C--:B------:R-:W-:Y:S01]  /*8a60*/  LEA R166, P0, R166, R222.reuse, 0x2 ;  /* 0x000000dea6a67211 */ /* 0x080fe200078010ff */
[----:B------:R1:W-:Y:S01]  /*8a70*/  RED.E.ADD.F32.FTZ.RN.STRONG.GPU [R222.64], R4 ;  /* 0x00000004de00798e */ /* 0x0003e2000c10e78a */
[C---:B------:R-:W-:Y:S01]  /*8a80*/  HMMA.16816.F32 R16, R168.reuse, R186, R16 ;  /* 0x000000baa810723c */ /* 0x040fe20000001810 */
[----:B------:R-:W-:Y:S03]  /*8a90*/  UIMAD UR4, UR5, 0x38, URZ ;  /* 0x00000038050478a4 */ /* 0x000fe6000f8e023f */
[----:B------:R2:W-:Y:S04]  /*8aa0*/  RED.E.ADD.F32.FTZ.RN.STRONG.GPU [R2.64], R5 ;  /* 0x000000050200798e */ /* 0x0005e8000c10e78a */
[-C--:B------:R-:W-:Y:S08]  /*8ab0*/  HMMA.16816.F32 R20, R168, R204.reuse, R20 ;  /* 0x000000cca814723c */ /* 0x080ff00000001814 */
[C---:B------:R-:W-:Y:S08]  /*8ac0*/  HMMA.16816.F32 R24, R188.reuse, R204, R24 ;  /* 0x000000ccbc18723c */ /* 0x040ff00000001818 */
[-C--:B------:R-:W-:Y:S04]  /*8ad0*/  HMMA.16816.F32 R28, R188, R206.reuse, R28 ;  /* 0x000000cebc1c723c */ /* 0x080fe8000000181c */
[-C--:B-1----:R-:W-:Y:S04]  /*8ae0*/  LEA R4, P1, R165, R222.reuse, 0x2 ;  /* 0x000000dea5047211 */ /* 0x082fe800078210ff */
[----:B------:R-:W-:Y:S04]  /*8af0*/  HMMA.16816.F32 R32, R168, R206, R32 ;  /* 0x000000cea820723c */ /* 0x000fe80000001820 */
[-C--:B--2---:R-:W-:Y:S02]  /*8b00*/  LEA.HI.X.SX32 R5, R167, R223.reuse, 0x2, P1 ;  /* 0x000000dfa7057211 */ /* 0x084fe400008f16ff */
[-C--:B------:R-:W-:Y:S01]  /*8b10*/  LEA.HI.X.SX32 R167, R0, R223.reuse, 0x2, P0 ;  /* 0x000000df00a77211 */ /* 0x080fe200000f16ff */
[----:B------:R-:W-:Y:S02]  /*8b20*/  IMAD.U32 R169, RZ, RZ, UR8 ;  /* 0x00000008ffa97e24 */ /* 0x000fe4000f8e00ff */
[----:B------:R-:W-:Y:S03]  /*8b30*/  IMAD.U32 R168, RZ, RZ, UR4 ;  /* 0x00000004ffa87e24 */ /* 0x000fe6000f8e00ff */
[-C--:B------:R-:W-:Y:S01]  /*8b40*/  LEA.HI.X.SX32 R165, R169, R223.reuse, 0x2, P2 ;  /* 0x000000dfa9a57211 */ /* 0x080fe200010f16ff */
[----:B------:R-:W-:Y:S01]  /*8b50*/  IMAD.U32 R171, RZ, RZ, UR4 ;  /* 0x00000004ffab7e24 */ /* 0x000fe2000f8e00ff */
[----:B------:R-:W-:Y:S03]  /*8b60*/  UIADD3 UR4, UR8, 0x20, URZ ;  /* 0x0000002008047890 */ /* 0x000fe6000fffe03f */
[----:B------:R1:W-:Y:S03]  /*8b70*/  RED.E.ADD.F32.FTZ.RN.STRONG.GPU [R164.64], R6 ;  /* 0x00000006a400798e */ /* 0x0003e6000c10e78a */
[----:B------:R-:W-:Y:S02]  /*8b80*/  IMAD.U32 R170, RZ, RZ, UR4 ;  /* 0x00000004ffaa7e24 */ /* 0x000fe4000f8e00ff */
[----:B------:R2:W-:Y:S01]  /*8b90*/  RED.E.ADD.F32.FTZ.RN.STRONG.GPU [R4.64], R7 ;  /* 0x000000070400798e */ /* 0x0005e2000c10e78a */
[----:B------:R-:W-:Y:S01]  /*8ba0*/  IMAD.U32 R174, RZ, RZ, UR4 ;  /* 0x00000004ffae7e24 */ /* 0x000fe2000f8e00ff */
[----:B------:R-:W-:Y:S03]  /*8bb0*/  UIADD3 UR4, UR6, UR4, URZ ;  /* 0x0000000406047290 */ /* 0x000fe6000fffe03f */
[----:B------:R3:W-:Y:S03]  /*8bc0*/  RED.E.ADD.F32.FTZ.RN.STRONG.GPU [R166.64], R8 ;  /* 0x00000008a600798e */ /* 0x0007e6000c10e78a */
[----:B------:R-:W-:Y:S02]  /*8bd0*/  IMAD.U32 R0, RZ, RZ, UR4 ;  /* 0x00000004ff007e24 */ /* 0x000fe4000f8e00ff */
[----:B------:R-:W-:Y:S01]  /*8be0*/  IMAD.U32 R169, RZ, RZ, UR4 ;  /* 0x00000004ffa97e24 */ /* 0x000fe2000f8e00ff */
[----:B------:R-:W-:Y:S01]  /*8bf0*/  UIADD3 UR4, UR6, UR4, URZ ;  /* 0x0000000406047290 */ /* 0x000fe2000fffe03f */
[-C--:B-1----:R-:W-:Y:S02]  /*8c00*/  LEA R164, P0, R173, R222.reuse, 0x2 ;  /* 0x000000deada47211 */ /* 0x082fe400078010ff */
[-C--:B------:R-:W-:Y:S03]  /*8c10*/  LEA R6, P1, R172, R222.reuse, 0x2 ;  /* 0x000000deac067211 */ /* 0x080fe600078210ff */
[----:B------:R-:W-:Y:S01]  /*8c20*/  IMAD.U32 R172, RZ, RZ, UR4 ;  /* 0x00000004ffac7e24 */ /* 0x000fe2000f8e00ff */
[-C--:B------:R-:W-:Y:S02]  /*8c30*/  LEA.HI.X.SX32 R165, R175, R223.reuse, 0x2, P0 ;  /* 0x000000dfafa57211 */ /* 0x080fe400000f16ff */
[-C--:B--2---:R-:W-:Y:S02]  /*8c40*/  LEA.HI.X.SX32 R7, R176, R223.reuse, 0x2, P1 ;  /* 0x000000dfb0077211 */ /* 0x084fe400008f16ff */
[-C--:B------:R-:W-:Y:S01]  /*8c50*/  LEA R4, P0, R168, R222.reuse, 0x2 ;  /* 0x000000dea8047211 */ /* 0x080fe200078010ff */
[----:B------:R1:W-:Y:S01]  /*8c60*/  RED.E.ADD.F32.FTZ.RN.STRONG.GPU [R164.64], R9 ;  /* 0x00000009a400798e */ /* 0x0003e2000c10e78a */
[-C--:B---3--:R-:W-:Y:S01]  /*8c70*/  LEA R8, P1, R170, R222.reuse, 0x2 ;  /* 0x000000deaa087211 */ /* 0x088fe200078210ff */
[----:B------:R-:W-:Y:S01]  /*8c80*/  IMAD.U32 R167, RZ, RZ, UR4 ;  /* 0x00000004ffa77e24 */ /* 0x000fe2000f8e00ff */
[-C--:B------:R-:W-:Y:S01]  /*8c90*/  LEA.HI.X.SX32 R5, R171, R223.reuse, 0x2, P0 ;  /* 0x000000dfab057211 */ /* 0x080fe200000f16ff */
[----:B------:R-:W-:Y:S01]  /*8ca0*/  UIADD3 UR4, UR6, UR4, URZ ;  /* 0x0000000406047290 */ /* 0x000fe2000fffe03f */
[----:B------:R2:W-:Y:S05]  /*8cb0*/  RED.E.ADD.F32.FTZ.RN.STRONG.GPU [R6.64], R10 ;  /* 0x0000000a0600798e */ /* 0x0005ea000c10e78a */
[----:B------:R3:W-:Y:S01]  /*8cc0*/  RED.E.ADD.F32.FTZ.RN.STRONG.GPU [R4.64], R11 ;  /* 0x0000000b0400798e */ /* 0x0007e2000c10e78a */
[----:B------:R-:W-:Y:S02]  /*8cd0*/  IMAD.U32 R166, RZ, RZ, UR4 ;  /* 0x00000004ffa67e24 */ /* 0x000fe4000f8e00ff */
[----:B------:R-:W-:Y:S01]  /*8ce0*/  IMAD.U32 R168, RZ, RZ, UR4 ;  /* 0x00000004ffa87e24 */ /* 0x000fe2000f8e00ff */
[----:B------:R-:W-:Y:S01]  /*8cf0*/  UIADD3 UR4, UR6, UR4, URZ ;  /* 0x0000000406047290 */ /* 0x000fe2000fffe03f */
[----:B------:R-:W-:Y:S05]  /*8d00*/  RED.E.ADD.F32.FTZ.RN.STRONG.GPU [R222.64+0x80], R16 ;  /* 0x00008010de00798e */ /* 0x000fea000c10e78a */
[----:B------:R4:W-:Y:S01]  /*8d10*/  RED.E.ADD.F32.FTZ.RN.STRONG.GPU [R2.64+0x80], R17 ;  /* 0x000080110200798e */ /* 0x0009e2000c10e78a */
[-C--:B-1----:R-:W-:Y:S01]  /*8d20*/  LEA.HI.X.SX32 R9, R174, R223.reuse, 0x2, P1 ;  /* 0x000000dfae097211 */ /* 0x082fe200008f16ff */
[----:B------:R-:W-:Y:S01]  /*8d30*/  IMAD.U32 R165, RZ, RZ, UR4 ;  /* 0x00000004ffa57e24 */ /* 0x000fe2000f8e00ff */
[-C--:B--2---:R-:W-:Y:S03]  /*8d40*/  LEA R6, P0, R0, R222.reuse, 0x2 ;  /* 0x000000de00067211 */ /* 0x084fe600078010ff */
[----:B------:R-:W-:Y:S01]  /*8d50*/  RED.E.ADD.F32.FTZ.RN.STRONG.GPU [R8.64], R18 ;  /* 0x000000120800798e */ /* 0x000fe2000c10e78a */
[----:B------:R-:W-:Y:S01]  /*8d60*/  IMAD.U32 R10, RZ, RZ, UR4 ;  /* 0x00000004ff0a7e24 */ /* 0x000fe2000f8e00ff */
[----:B------:R-:W-:Y:S01]  /*8d70*/  UIADD3 UR4, UR6, UR4, URZ ;  /* 0x0000000406047290 */ /* 0x000fe2000fffe03f */
[-C--:B------:R-:W-:Y:S02]  /*8d80*/  LEA.HI.X.SX32 R7, R169, R223.reuse, 0x2, P0 ;  /* 0x000000dfa9077211 */ /* 0x080fe400000f16ff */
[-C--:B---3--:R-:W-:Y:S03]  /*8d90*/  LEA R4, P0, R167, R222.reuse, 0x2 ;  /* 0x000000dea7047211 */ /* 0x088fe600078010ff */
[----:B------:R1:W-:Y:S01]  /*8da0*/  RED.E.ADD.F32.FTZ.RN.STRONG.GPU [R6.64], R19 ;  /* 0x000000130600798e */ /* 0x0003e2000c10e78a */
[-C--:B------:R-:W-:Y:S01]  /*8db0*/  LEA.HI.X.SX32 R5, R172, R223.reuse, 0x2, P0 ;  /* 0x000000dfac057211 */ /* 0x080fe200000f16ff */
[----:B------:R-:W-:Y:S04]  /*8dc0*/  IMAD.U32 R164, RZ, RZ, UR4 ;  /* 0x00000004ffa47e24 */ /* 0x000fe8000f8e00ff */
[----:B------:R2:W-:Y:S01]  /*8dd0*/  RED.E.ADD.F32.FTZ.RN.STRONG.GPU [R4.64], R12 ;  /* 0x0000000c0400798e */ /* 0x0005e2000c10e78a */
[----:B----4-:R-:W-:Y:S01]  /*8de0*/  IMAD.U32 R17, RZ, RZ, UR4 ;  /* 0x00000004ff117e24 */ /* 0x010fe2000f8e00ff */
[----:B------:R-:W-:Y:S06]  /*8df0*/  UIADD3 UR4, UR8, 0x40, URZ ;  /* 0x0000004008047890 */ /* 0x000fec000fffe03f */
[----:B------:R-:W-:Y:S02]  /*8e00*/  IMAD.U32 R0, RZ, RZ, UR4 ;  /* 0x00000004ff007e24 */ /* 0x000fe4000f8e00ff */
[----:B------:R-:W-:Y:S01]  /*8e10*/  IMAD.U32 R16, RZ, RZ, UR4 ;  /* 0x00000004ff107e24 */ /* 0x000fe2000f8e00ff */
[----:B------:R-:W-:Y:S06]  /*8e20*/  UIADD3 UR4, UR6, UR4, URZ ;  /* 0x0000000406047290 */ /* 0x000fec000fffe03f */
[----:B------:R-:W-:Y:S01]  /*8e30*/  IMAD.U32 R11, RZ, RZ, UR4 ;  /* 0x00000004ff0b7e24 */ /* 0x000fe2000f8e00ff */
[-C--:B-1----:R-:W-:Y:S04]  /*8e40*/  LEA R6, P1, R166, R222.reuse, 0x2 ;  /* 0x000000dea6067211 */ /* 0x082fe800078210ff */
[-C--:B------:R-:W-:Y:S02]  /*8e50*/  LEA.HI.X.SX32 R7, R168, R223.reuse, 0x2, P1 ;  /* 0x000000dfa8077211 */ /* 0x080fe400008f16ff */
[-C--:B--2---:R-:W-:Y:S01]  /*8e60*/  LEA R4, P0, R10, R222.reuse, 0x2 ;  /* 0x000000de0a047211 */ /* 0x084fe200078010ff */
[----:B------:R-:W-:Y:S01]  /*8e70*/  IMAD.U32 R12, RZ, RZ, UR4 ;  /* 0x00000004ff0c7e24 */ /* 0x000fe2000f8e00ff */
[----:B------:R-:W-:Y:S01]  /*8e80*/  UIADD3 UR4, UR6, UR4, URZ ;  /* 0x0000000406047290 */ /* 0x000fe2000fffe03f */
[----:B------:R1:W-:Y:S01]  /*8e90*/  RED.E.ADD.F32.FTZ.RN.STRONG.GPU [R6.64], R13 ;  /* 0x0000000d0600798e */ /* 0x0003e2000c10e78a */
[-C--:B------:R-:W-:Y:S02]  /*8ea0*/  LEA.HI.X.SX32 R5, R165, R223.reuse, 0x2, P0 ;  /* 0x000000dfa5057211 */ /* 0x080fe400000f16ff */
[-C--:B------:R-:W-:Y:S02]  /*8eb0*/  LEA R8, P0, R17, R222.reuse, 0x2 ;  /* 0x000000de11087211 */ /* 0x080fe400078010ff */
[----:B------:R-:W-:Y:S01]  /*8ec0*/  IMAD.U32 R10, RZ, RZ, UR4 ;  /* 0x00000004ff0a7e24 */ /* 0x000fe2000f8e00ff */
[----:B------:R2:W-:Y:S01]  /*8ed0*/  RED.E.ADD.F32.FTZ.RN.STRONG.GPU [R4.64], R14 ;  /* 0x0000000e0400798e */ /* 0x0005e2000c10e78a */
[-C--:B------:R-:W-:Y:S04]  /*8ee0*/  LEA.HI.X.SX32 R9, R164, R223.reuse, 0x2, P0 ;  /* 0x000000dfa4097211 */ /* 0x080fe800000f16ff */
[----:B------:R-:W-:Y:S05]  /*8ef0*/  LDSM.16.MT88.4 R168, [R213+0x2800] ;  /* 0x00280000d5a8783b */ /* 0x000fea0000004200 */
[----:B------:R3:W-:Y:S05]  /*8f00*/  RED.E.ADD.F32.FTZ.RN.STRONG.GPU [R8.64], R15 ;  /* 0x0000000f0800798e */ /* 0x0007ea000c10e78a */
[----:B------:R-:W-:Y:S05]  /*8f10*/  RED.E.ADD.F32.FTZ.RN.STRONG.GPU [R222.64+0x100], R20 ;  /* 0x00010014de00798e */ /* 0x000fea000c10e78a */
[----:B------:R-:W-:Y:S01]  /*8f20*/  RED.E.ADD.F32.FTZ.RN.STRONG.GPU [R2.64+0x100], R21 ;  /* 0x000100150200798e */ /* 0x000fe2000c10e78a */
[-C--:B-1----:R-:W-:Y:S01]  /*8f30*/  LEA R6, P0, R0, R222.reuse, 0x2 ;  /* 0x000000de00067211 */ /* 0x082fe200078010ff */
[----:B------:R-:W-:Y:S01]  /*8f40*/  IMAD.U32 R0, RZ, RZ, UR4 ;  /* 0x00000004ff007e24 */ /* 0x000fe2000f8e00ff */
[----:B------:R-:W-:Y:S02]  /*8f50*/  UIADD3 UR4, UR6, UR4, URZ ;  /* 0x0000000406047290 */ /* 0x000fe4000fffe03f */
[-C--:B------:R-:W-:Y:S02]  /*8f60*/  LEA.HI.X.SX32 R7, R16, R223.reuse, 0x2, P0 ;  /* 0x000000df10077211 */ /* 0x080fe400000f16ff */
[-C--:B--2---:R-:W-:Y:S02]  /*8f70*/  LEA R4, P1, R11, R222.reuse, 0x2 ;  /* 0x000000de0b047211 */ /* 0x084fe400078210ff */
[-C--:B------:R-:W-:Y:S01]  /*8f80*/  LEA R10, P0, R10, R222.reuse, 0x2 ;  /* 0x000000de0a0a7211 */ /* 0x080fe200078010ff */
[----:B------:R1:W-:Y:S01]  /*8f90*/  RED.E.ADD.F32.FTZ.RN.STRONG.GPU [R6.64], R22 ;  /* 0x000000160600798e */ /* 0x0003e2000c10e78a */
[-C--:B------:R-:W-:Y:S02]  /*8fa0*/  LEA.HI.X.SX32 R5, R12, R223.reuse, 0x2, P1 ;  /* 0x000000df0c057211 */ /* 0x080fe400008f16ff */
[-C--:B------:R-:W-:Y:S02]  /*8fb0*/  LEA.HI.X.SX32 R11, R0, R223.reuse, 0x2, P0 ;  /* 0x000000df000b7211 */ /* 0x080fe400000f16ff */
[----:B------:R-:W-:Y:S01]  /*8fc0*/  LDSM.16.MT88.4 R12, [R212+0x1e000] ;  /* 0x01e00000d40c783b */ /* 0x000fe20000004200 */
[----:B---3--:R-:W-:Y:S02]  /*8fd0*/  IMAD.U32 R8, RZ, RZ, UR4 ;  /* 0x00000004ff087e24 */ /* 0x008fe4000f8e00ff */
[----:B------:R-:W-:Y:S02]  /*8fe0*/  IMAD.U32 R9, RZ, RZ, UR4 ;  /* 0x00000004ff097e24 */ /* 0x000fe4000f8e00ff */
[----:B------:R2:W-:Y:S01]  /*8ff0*/  RED.E.ADD.F32.FTZ.RN.STRONG.GPU [R4.64], R23 ;  /* 0x000000170400798e */ /* 0x0005e2000c10e78a */
[----:B------:R-:W-:Y:S01]  /*9000*/  UIADD3 UR4, UR6, UR4, URZ ;  /* 0x0000000406047290 */ /* 0x000fe2000fffe03f */
[-C--:B------:R-:W-:Y:S03]  /*9010*/  LEA R8, P1, R8, R222.reuse, 0x2 ;  /* 0x000000de08087211 */ /* 0x080fe600078210ff */
[----:B------:R-:W-:Y:S01]  /*9020*/  RED.E.ADD.F32.FTZ.RN.STRONG.GPU [R10.64], R24 ;  /* 0x000000180a00798e */ /* 0x000fe2000c10e78a */
[-C--:B------:R-:W-:Y:S04]  /*9030*/  LEA.HI.X.SX32 R9, R9, R223.reuse, 0x2, P1 ;  /* 0x000000df09097211 */ /* 0x080fe800008f16ff */
[----:B------:R-:W-:Y:S05]  /*9040*/  LDSM.16.MT88.4 R20, [R213+0x2000] ;  /* 0x00200000d514783b */ /* 0x000fea0000004200 */
[----:B------:R-:W-:Y:S01]  /*9050*/  RED.E.ADD.F32.FTZ.RN.STRONG.GPU [R8.64], R25 ;  /* 0x000000190800798e */ /* 0x000fe2000c10e78a */
[----:B-1----:R-:W-:Y:S02]  /*9060*/  IMAD.U32 R6, RZ, RZ, UR4 ;  /* 0x00000004ff067e24 */ /* 0x002fe4000f8e00ff */
[----:B------:R-:W-:Y:S01]  /*9070*/  IMAD.U32 R7, RZ, RZ, UR4 ;  /* 0x00000004ff077e24 */ /* 0x000fe2000f8e00ff */
[----:B------:R-:W-:Y:S02]  /*9080*/  UIADD3 UR4, UR6, UR4, URZ ;  /* 0x0000000406047290 */ /* 0x000fe4000fffe03f */
[-C--:B------:R-:W-:Y:S04]  /*9090*/  LEA R6, P0, R6, R222.reuse, 0x2 ;  /* 0x000000de06067211 */ /* 0x080fe800078010ff */
[----:B------:R-:W-:Y:S01]  /*90a0*/  IMAD.U32 R0, RZ, RZ, UR4 ;  /* 0x00000004ff007e24 */ /* 0x000fe2000f8e00ff */
[-C--:B------:R-:W-:Y:S01]  /*90b0*/  LEA.HI.X.SX32 R7, R7, R223.reuse, 0x2, P0 ;  /* 0x000000df07077211 */ /* 0x080fe200000f16ff */
[----:B------:R-:W-:Y:S03]  /*90c0*/  UIADD3 UR4, UR8, 0x60, URZ ;  /* 0x0000006008047890 */ /* 0x000fe6000fffe03f */
[CC--:B--2---:R-:W-:Y:S01]  /*90d0*/  LEA R4, P0, R0.reuse, R222.reuse, 0x2 ;  /* 0x000000de00047211 */ /* 0x0c4fe200078010ff */
[----:B------:R1:W-:Y:S01]  /*90e0*/  RED.E.ADD.F32.FTZ.RN.STRONG.GPU [R6.64], R26 ;  /* 0x0000001a0600798e */ /* 0x0003e2000c10e78a */
[----:B------:R-:W-:Y:S02]  /*90f0*/  UIADD3 UR5, UR6, UR4, URZ ;  /* 0x0000000406057290 */ /* 0x000fe4000fffe03f */
[-C--:B------:R-:W-:Y:S04]  /*9100*/  LEA.HI.X.SX32 R5, R0, R223.reuse, 0x2, P0 ;  /* 0x000000df00057211 */ /* 0x080fe800000f16ff */
[----:B------:R-:W-:Y:S01]  /*9110*/  IMAD.U32 R0, RZ, RZ, UR5 ;  /* 0x00000005ff007e24 */ /* 0x000fe2000f8e00ff */
[----:B------:R2:W-:Y:S05]  /*9120*/  RED.E.ADD.F32.FTZ.RN.STRONG.GPU [R4.64], R27 ;  /* 0x0000001b0400798e */ /* 0x0005ea000c10e78a */
[----:B------:R-:W-:Y:S05]  /*9130*/  RED.E.ADD.F32.FTZ.RN.STRONG.GPU [R222.64+0x180], R32 ;  /* 0x00018020de00798e */ /* 0x000fea000c10e78a */
[----:B------:R3:W-:Y:S01]  /*9140*/  RED.E.ADD.F32.FTZ.RN.STRONG.GPU [R2.64+0x180], R33 ;  /* 0x000180210200798e */ /* 0x0007e2000c10e78a */
[----:B-1----:R-:W-:Y:S01]  /*9150*/  IMAD.U32 R6, RZ, RZ, UR4 ;  /* 0x00000004ff067e24 */ /* 0x002fe2000f8e00ff */
[----:B------:R-:W-:Y:S04]  /*9160*/  UIADD3 UR4, UR6, UR5, URZ ;  /* 0x0000000506047290 */ /* 0x000fe8000fffe03f */
[----:B------:R-:W-:Y:S01]  /*9170*/  UIADD3 UR8, UR6, UR4, URZ ;  /* 0x0000000406087290 */ /* 0x000fe2000fffe03f */
[CC--:B--2---:R-:W-:Y:S04]  /*9180*/  LEA R4, P0, R6.reuse, R222.reuse, 0x2 ;  /* 0x000000de06047211 */ /* 0x0c4fe800078010ff */
[-C--:B------:R-:W-:Y:S01]  /*9190*/  LEA.HI.X.SX32 R5, R6, R223.reuse, 0x2, P0 ;  /* 0x000000df06057211 */ /* 0x080fe200000f16ff */
[----:B------:R-:W-:Y:S01]  /*91a0*/  IMAD.U32 R6, RZ, RZ, UR4 ;  /* 0x00000004ff067e24 */ /* 0x000fe2000f8e00ff */
[CC--:B------:R-:W-:Y:S01]  /*91b0*/  LEA R10, P0, R0.reuse, R222.reuse, 0x2 ;  /* 0x000000de000a7211 */ /* 0x0c0fe200078010ff */
[----:B------:R-:W-:Y:S02]  /*91c0*/  UIADD3 UR4, UR6, UR8, URZ ;  /* 0x0000000806047290 */ /* 0x000fe4000fffe03f */
[----:B------:R1:W-:Y:S01]  /*91d0*/  RED.E.ADD.F32.FTZ.RN.STRONG.GPU [R4.64], R34 ;  /* 0x000000220400798e */ /* 0x0003e2000c10e78a */
[-C--:B------:R-:W-:Y:S01]  /*91e0*/  LEA.HI.X.SX32 R11, R0, R223.reuse, 0x2, P0 ;  /* 0x000000df000b7211 */ /* 0x080fe200000f16ff */
[----:B------:R-:W-:Y:S01]  /*91f0*/  UIADD3 UR5, UR6, UR4, URZ ;  /* 0x0000000406057290 */ /* 0x000fe2000fffe03f */
[CC--:B------:R-:W-:Y:S01]  /*9200*/  LEA R8, P0, R6.reuse, R222.reuse, 0x2 ;  /* 0x000000de06087211 */ /* 0x0c0fe200078010ff */
[----:B---3--:R-:W-:Y:S01]  /*9210*/  IMAD.U32 R3, RZ, RZ, UR4 ;  /* 0x00000004ff037e24 */ /* 0x008fe2000f8e00ff */
[----:B------:R-:W-:Y:S01]  /*9220*/  ULOP3.LUT UR4, UR12, 0x1, URZ, 0xc0, !UPT ;  /* 0x000000010c047892 */ /* 0x000fe2000f8ec03f */
[----:B------:R-:W-:Y:S01]  /*9230*/  RED.E.ADD.F32.FTZ.RN.STRONG.GPU [R10.64], R35 ;  /* 0x000000230a00798e */ /* 0x000fe2000c10e78a */
[-C--:B------:R-:W-:Y:S01]  /*9240*/  LEA.HI.X.SX32 R9, R6, R223.reuse, 0x2, P0 ;  /* 0x000000df06097211 */ /* 0x080fe200000f16ff */
[----:B------:R-:W-:Y:S01]  /*9250*/  IMAD.U32 R0, RZ, RZ, UR5 ;  /* 0x00000005ff007e24 */ /* 0x000fe2000f8e00ff */
[----:B------:R-:W-:Y:S02]  /*9260*/  UISETP.NE.U32.AND UP0, UPT, UR4, 0x1, UPT ;  /* 0x000000010400788c */ /* 0x000fe4000bf05070 */
[----:B------:R-:W-:Y:S01]  /*9270*/  LDSM.16.MT88.4 R32, [R212+0x1e800] ;  /* 0x01e80000d420783b */ /* 0x000fe20000004200 */
[----:B------:R-:W-:Y:S01]  /*9280*/  UIADD3 UR4, UR12, -0x1, URZ ;  /* 0xffffffff0c047890 */ /* 0x000fe2000fffe03f */
[CC--:B------:R-:W-:Y:S03]  /*9290*/  LEA R2, P0, R0.reuse, R222.reuse, 0x2 ;  /* 0x000000de00027211 */ /* 0x0c0fe600078010ff */
[----:B------:R-:W-:Y:S03]  /*92a0*/  RED.E.ADD.F32.FTZ.RN.STRONG.GPU [R8.64], R28 ;  /* 0x0000001c0800798e */ /* 0x000fe6000c10e78a */
[----:B------:R-:W-:Y:S02]  /*92b0*/  UMOV UR12, UR4 ;  /* 0x00000004000c7c82 */ /* 0x000fe40008000000 */
[----:B------:R-:W-:Y:S01]  /*92c0*/  LDSM.16.MT88.4 R8, [R213] ;  /* 0x00000000d508783b */ /* 0x000fe20000004200 */
[----:B-1----:R-:W-:Y:S01]  /*92d0*/  IMAD.U32 R5, RZ, RZ, UR8 ;  /* 0x00000008ff057e24 */ /* 0x002fe2000f8e00ff */
[-C--:B------:R-:W-:Y:S04]  /*92e0*/  LEA R4, P1, R3, R222.reuse, 0x2 ;  /* 0x000000de03047211 */ /* 0x080fe800078210ff */
[C---:B------:R-:W-:Y:S04]  /*92f0*/  LEA R6, P2, R5.reuse, R222, 0x2 ;  /* 0x000000de05067211 */ /* 0x040fe800078410ff */
[-C--:B------:R-:W-:Y:S02]  /*9300*/  LEA.HI.X.SX32 R7, R5, R223.reuse, 0x2, P2 ;  /* 0x000000df05077211 */ /* 0x080fe400010f16ff */
[-C--:B------:R-:W-:Y:S02]  /*9310*/  LEA.HI.X.SX32 R5, R3, R223.reuse, 0x2, P1 ;  /* 0x000000df03057211 */ /* 0x080fe400008f16ff */
[----:B------:R-:W-:Y:S01]  /*9320*/  LEA.HI.X.SX32 R3, R0, R223, 0x2, P0 ;  /* 0x000000df00037211 */ /* 0x000fe200000f16ff */
[----:B------:R-:W-:Y:S01]  /*9330*/  RED.E.ADD.F32.FTZ.RN.STRONG.GPU [R6.64], R29 ;  /* 0x0000001d0600798e */ /* 0x000fe2000c10e78a */
[----:B------:R-:W-:Y:S01]  /*9340*/  IMAD.IADD R0, R200, 0x1, R213 ;  /* 0x00000001c8007824 */ /* 0x000fe200078e02d5 */
[----:B------:R-:W-:Y:S01]  /*9350*/  PLOP3.LUT P1, PT, PT, PT, UP0, 0x80, 0x0 ;  /* 0x000000000000781c */ /* 0x000fe20003f2f008 */
[----:B------:R-:W-:Y:S01]  /*9360*/  @UP3 UIADD3 UR18, UP0, UR18, -0x100, URZ ;  /* 0xffffff0012123890 */ /* 0x000fe2000ff1e03f */
[----:B------:R-:W-:Y:S01]  /*9370*/  PLOP3.LUT P0, PT, PT, PT, UP2, 0x80, 0x0 ;  /* 0x000000000000781c */ /* 0x000fe20003f0f028 */
[----:B------:R-:W-:Y:S02]  /*9380*/  RED.E.ADD.F32.FTZ.RN.STRONG.GPU [R4.64], R30 ;  /* 0x0000001e0400798e */ /* 0x000fe4000c10e78a */
[----:B------:R-:W-:Y:S03]  /*9390*/  @UP3 UIADD3.X UR17, UR17, -0x1, URZ, UP0, !UPT ;  /* 0xffffffff11113890 */ /* 0x000fe600087fe43f */
[----:B------:R-:W1:Y:S05]  /*93a0*/  LDSM.16.MT88.4 R4, [R212+0x1c000] ;  /* 0x01c00000d404783b */ /* 0x000e6a0000004200 */
[----:B------:R-:W2:Y:S05]  /*93b0*/  LDSM.16.MT88.4 R16, [R0] ;  /* 0x000000000010783b */ /* 0x000eaa0000004200 */
[----:B------:R-:W3:Y:S05]  /*93c0*/  LDSM.16.MT88.4 R24, [R0+0x2000] ;  /* 0x002000000018783b */ /* 0x000eea0000004200 */
        /* <DEDUP_REMOVED lines=9> */
[-C--:B--2---:R-:W-:Y:S08]  /*9460*/  HMMA.16816.F32 R116, R4, R16.reuse, R116 ;  /* 0x000000100474723c */ /* 0x084ff00000001874 */
        /* <DEDUP_REMOVED lines=294> */
.L_x_645:
        /* <DEDUP_REMOVED lines=18> */
.L_x_646:
[----:B------:R-:W-:Y:S01]  /*a7f0*/  BAR.SYNC.DEFER_BLOCKING 0x0 ;  /* 0x0000000000007b1d */ /* 0x000fe20000010000 */
[----:B-1----:R-:W-:Y:S01]  /*a800*/  IMAD.SHL.U32 R4, R247, 0x2, RZ ;  /* 0x00000002f7047824 */ /* 0x002fe200078e00ff */
        /* <DEDUP_REMOVED lines=13> */
[----:B------:R-:W-:-:S03]  /*a8e0*/  ULDC.64 UR6, c[0x0][0x3b8] ;  /* 0x0000ee0000067ab9 */ /* 0x000fc60000000a00 */
[----:B------:R-:W-:Y:S01]  /*a8f0*/  IMAD.U32 R5, RZ, RZ, UR5 ;  /* 0x00000005ff057e24 */ /* 0x000fe2000f8e00ff */
[----:B------:R-:W-:Y:S01]  /*a900*/  UIMAD UR5, UR60, UR6, URZ ;  /* 0x000000063c0572a4 */ /* 0x000fe2000f8e023f */
[----:B------:R2:W3:Y:S03]  /*a910*/  LDS.128 R24, [R4+0xd000] ;  /* 0x00d0000004187984 */ /* 0x0004e60000000c00 */
        /* <DEDUP_REMOVED lines=38> */
.L_x_648:
[----:B---34-:R-:W-:Y:S05]  /*ab80*/  BSYNC B0 ;  /* 0x0000000000007941 */ /* 0x018fea0003800000 */
.L_x_647:
        /* <DEDUP_REMOVED lines=18> */
.L_x_650:
[----:B------:R-:W-:Y:S05]  /*acb0*/  BSYNC B0 ;  /* 0x0000000000007941 */ /* 0x000fea0003800000 */
.L_x_649:
        /* <DEDUP_REMOVED lines=18> */
.L_x_652:
[----:B------:R-:W-:Y:S05]  /*ade0*/  BSYNC B0 ;  /* 0x0000000000007941 */ /* 0x000fea0003800000 */
.L_x_651:
        /* <DEDUP_REMOVED lines=18> */
.L_x_654:
[----:B------:R-:W-:Y:S05]  /*af10*/  BSYNC B0 ;  /* 0x0000000000007941 */ /* 0x000fea0003800000 */
.L_x_653:
        /* <DEDUP_REMOVED lines=27> */
.L_x_656:
[----:B------:R-:W-:Y:S05]  /*b0d0*/  BSYNC B0 ;  /* 0x0000000000007941 */ /* 0x000fea0003800000 */
.L_x_655:
        /* <DEDUP_REMOVED lines=16> */
.L_x_658:
[----:B------:R-:W-:Y:S05]  /*b1e0*/  BSYNC B0 ;  /* 0x0000000000007941 */ /* 0x000fea0003800000 */
.L_x_657:
        /* <DEDUP_REMOVED lines=16> */
.L_x_660:
[----:B------:R-:W-:Y:S05]  /*b2f0*/  BSYNC B0 ;  /* 0x0000000000007941 */ /* 0x000fea0003800000 */
.L_x_659:
        /* <DEDUP_REMOVED lines=14> */
.L_x_613:
[----:B------:R-:W-:Y:S05]  /*b3e0*/  BSYNC B1 ;  /* 0x0000000000017941 */ /* 0x000fea0003800000 */
.L_x_591:
        /* <DEDUP_REMOVED lines=11> */
.L_x_661:
[----:B------:R-:W-:Y:S05]  /*b4a0*/  EXIT ;  /* 0x000000000000794d */ /* 0x000fea0003800000 */
.L_x_663:
        /* <DEDUP_REMOVED lines=13> */
.L_x_2059:


//--------------------- .text._ZN5flash27flash_bwd_convert_dq_kernelI23Flash_bwd_kernel_traitsILi128ELi64ELi64ELi8ELi4ELi2ELi2ELb1ELb0EN7cutlass6half_tE19Flash_kernel_traitsILi128ELi64ELi64ELi8ES3_EEEEvNS_16Flash_bwd_paramsEi --------------------------
	.section	.text._ZN5flash27flash_bwd_convert_dq_kernelI23Flash_bwd_kernel_traitsILi128ELi64ELi64ELi8ELi4ELi2ELi2ELb1ELb0EN7cutlass6half_tE19Flash_kernel_traitsILi128ELi64ELi64ELi8ES3_EEEEvNS_16Flash_bwd_paramsEi,"ax",@progbits
	.sectioninfo	@"SHI_REGISTERS=80"
	.align	128
        .global         _ZN5flash27flash_bwd_convert_dq_kernelI23Flash_bwd_kernel_traitsILi128ELi64ELi64ELi8ELi4ELi2ELi2ELb1ELb0EN7cutlass6half_tE19Flash_kernel_traitsILi128ELi64ELi64ELi8ES3_EEEEvNS_16Flash_bwd_paramsEi
        .type           _ZN5flash27flash_bwd_convert_dq_kernelI23Flash_bwd_kernel_traitsILi128ELi64ELi64ELi8ELi4ELi2ELi2ELb1ELb0EN7cutlass6half_tE19Flash_kernel_traitsILi128ELi64ELi64ELi8ES3_EEEEvNS_16Flash_bwd_paramsEi,@function
        .size           _ZN5flash27flash_bwd_convert_dq_kernelI23Flash_bwd_kernel_traitsILi128ELi64ELi64ELi8ELi4ELi2ELi2ELb1ELb0EN7cutlass6half_tE19Flash_kernel_traitsILi128ELi64ELi64ELi8ES3_EEEEvNS_16Flash_bwd_paramsEi,(.L_x_2060 - _ZN5flash27flash_bwd_convert_dq_kernelI23Flash_bwd_kernel_traitsILi128ELi64ELi64ELi8ELi4ELi2ELi2ELb1ELb0EN7cutlass6half_tE19Flash_kernel_traitsILi128ELi64ELi64ELi8ES3_EEEEvNS_16Flash_bwd_paramsEi)
        .other          _ZN5flash27flash_bwd_convert_dq_kernelI23Flash_bwd_kernel_traitsILi128ELi64ELi64ELi8ELi4ELi2ELi2ELb1ELb0EN7cutlass6half_tE19Flash_kernel_traitsILi128ELi64ELi64ELi8ES3_EEEEvNS_16Flash_bwd_paramsEi,@"STO_CUDA_ENTRY STV_DEFAULT"
_ZN5flash27flash_bwd_convert_dq_kernelI23Flash_bwd_kernel_traitsILi128ELi64ELi64ELi8ELi4ELi2ELi2ELb1ELb0EN7cutlass6half_tE19Flash_kernel_traitsILi128ELi64ELi64ELi8ES3_EEEEvNS_16Flash_bwd_paramsEi:
.text._ZN5flash27flash_bwd_convert_dq_kernelI23Flash_bwd_kernel_traitsILi128ELi64ELi64ELi8ELi4ELi2ELi2ELb1ELb0EN7cutlass6half_tE19Flash_kernel_traitsILi128ELi64ELi64ELi8ES3_EEEEvNS_16Flash_bwd_paramsEi:
[----:B------:R-:W-:Y:S02]  /*0000*/  MOV R1, c[0x0][0x28] ;  /* 0x00000a0000017a02 */ /* 0x000fe40000000f00 */
[----:B------:R-:W0:Y:S01]  /*0010*/  S2R R36, SR_CTAID.Y ;  /* 0x0000000000247919 */ /* 0x000e220000002600 */
[----:B------:R-:W-:Y:S01]  /*0020*/  ISETP.NE.U32.AND P0, PT, RZ, c[0x0][0x240], PT ;  /* 0x00009000ff007a0c */ /* 0x000fe20003f05070 */
[----:B------:R-:W-:Y:S01]  /*0030*/  IMAD.MOV.U32 R5, RZ, RZ, 0x4 ;  /* 0x00000004ff057424 */ /* 0x000fe200078e00ff */
[----:B------:R-:W-:Y:S01]  /*0040*/  MOV R33, 0xffffffff ;  /* 0xffffffff00217802 */ /* 0x000fe20000000f00 */
[----:B------:R-:W-:Y:S01]  /*0050*/  ULDC.64 UR6, c[0x0][0x118] ;  /* 0x0000460000067ab9 */ /* 0x000fe20000000a00 */
[----:B------:R-:W-:Y:S01]  /*0060*/  ISETP.NE.AND.EX P0, PT, RZ, c[0x0][0x244], PT, P0 ;  /* 0x00009100ff007a0c */ /* 0x000fe20003f05300 */
[----:B0-----:R-:W-:-:S12]  /*0070*/  IMAD.WIDE R4, R36, R5, c[0x0][0x240] ;  /* 0x0000900024047625 */ /* 0x001fd800078e0205 */
[----:B------:R-:W2:Y:S04]  /*0080*/  @P0 LDG.E R33, [R4.64] ;  /* 0x0000000604210981 */ /* 0x000ea8000c1e1900 */
[----:B------:R-:W2:Y:S04]  /*0090*/  @P0 LDG.E R0, [R4.64+0x4] ;  /* 0x0000040604000981 */ /* 0x000ea8000c1e1900 */
[----:B------:R-:W0:Y:S02]  /*00a0*/  S2R R3, SR_CTAID.X ;  /* 0x0000000000037919 */ /* 0x000e240000002500 */
[----:B0-----:R-:W-:Y:S01]  /*00b0*/  SHF.L.U32 R3, R3, 0x6, RZ ;  /* 0x0000000603037819 */ /* 0x001fe200000006ff */
[----:B--2---:R-:W-:-:S02]  /*00c0*/  @P0 IMAD.IADD R0, R0, 0x1, -R33 ;  /* 0x0000000100000824 */ /* 0x004fc400078e0a21 */
[----:B------:R-:W-:-:S05]  /*00d0*/  @!P0 IMAD.MOV.U32 R0, RZ, RZ, c[0x0][0x214] ;  /* 0x00008500ff008624 */ /* 0x000fca00078e00ff */
[----:B------:R-:W-:-:S13]  /*00e0*/  ISETP.GT.AND P1, PT, R0, R3, PT ;  /* 0x000000030000720c */ /* 0x000fda0003f24270 */
[----:B------:R-:W-:Y:S05]  /*00f0*/  @!P1 EXIT ;  /* 0x000000000000994d */ /* 0x000fea0003800000 */
[C---:B------:R-:W-:Y:S01]  /*0100*/  ISETP.NE.AND P2, PT, R33.reuse, -0x1, PT ;  /* 0xffffffff2100780c */ /* 0x040fe20003f45270 */
[----:B------:R-:W-:Y:S01]  /*0110*/  HFMA2.MMA R69, -RZ, RZ, 0, 0 ;  /* 0x00000000ff457435 */ /* 0x000fe200000001ff */
[----:B------:R-:W-:Y:S01]  /*0120*/  CS2R R14, SRZ ;  /* 0x00000000000e7805 */ /* 0x000fe2000001ff00 */
[----:B------:R-:W-:Y:S01]  /*0130*/  HFMA2.MMA R56, -RZ, RZ, 0, 0 ;  /* 0x00000000ff387435 */ /* 0x000fe200000001ff */
[----:B------:R-:W-:Y:S01]  /*0140*/  CS2R R16, SRZ ;  /* 0x0000000000107805 */ /* 0x000fe2000001ff00 */
[----:B------:R-:W-:Y:S01]  /*0150*/  CS2R R72, SRZ ;  /* 0x0000000000487805 */ /* 0x000fe2000001ff00 */
[----:B------:R-:W-:Y:S01]  /*0160*/  IMAD.MOV.U32 R74, RZ, RZ, RZ ;  /* 0x000000ffff4a7224 */ /* 0x000fe200078e00ff */
[----:B------:R-:W-:Y:S01]  /*0170*/  CS2R R70, SRZ ;  /* 0x0000000000467805 */ /* 0x000fe2000001ff00 */
[----:B------:R-:W-:Y:S01]  /*0180*/  CS2R R18, SRZ ;  /* 0x0000000000127805 */ /* 0x000fe2000001ff00 */
[----:B------:R-:W-:Y:S01]  /*0190*/  CS2R R20, SRZ ;  /* 0x0000000000147805 */ /* 0x000fe2000001ff00 */
[----:B------:R-:W-:Y:S01]  /*01a0*/  CS2R R22, SRZ ;  /* 0x0000000000167805 */ /* 0x000fe2000001ff00 */
[----:B------:R-:W-:Y:S01]  /*01b0*/  CS2R R24, SRZ ;  /* 0x0000000000187805 */ /* 0x000fe2000001ff00 */
[----:B------:R-:W-:Y:S01]  /*01c0*/  CS2R R26, SRZ ;  /* 0x00000000001a7805 */ /* 0x000fe2000001ff00 */
[----:B------:R-:W-:Y:S01]  /*01d0*/  @!P2 IMAD.WIDE.U32 R6, R36, c[0x0][0x380], RZ ;  /* 0x0000e0002406aa25 */ /* 0x000fe200078e00ff */
[----:B------:R-:W-:Y:S01]  /*01e0*/  @!P2 SHF.R.S32.HI R2, RZ, 0x1f, R36 ;  /* 0x0000001fff02a819 */ /* 0x000fe20000011424 */
[----:B------:R-:W-:Y:S01]  /*01f0*/  CS2R R12, SRZ ;  /* 0x00000000000c7805 */ /* 0x000fe2000001ff00 */
[----:B------:R-:W-:Y:S01]  /*0200*/  MOV R11, RZ ;  /* 0x000000ff000b7202 */ /* 0x000fe20000000f00 */
[----:B------:R-:W-:Y:S01]  /*0210*/  @P2 IMAD.WIDE.U32 R4, R33, c[0x0][0x398], RZ ;  /* 0x0000e60021042a25 */ /* 0x000fe200078e00ff */
[----:B------:R-:W-:Y:S01]  /*0220*/  CS2R R60, SRZ ;  /* 0x00000000003c7805 */ /* 0x000fe2000001ff00 */
[----:B------:R-:W-:Y:S01]  /*0230*/  CS2R R28, SRZ ;  /* 0x00000000001c7805 */ /* 0x000fe2000001ff00 */
[----:B------:R-:W-:Y:S01]  /*0240*/  CS2R R58, SRZ ;  /* 0x00000000003a7805 */ /* 0x000fe2000001ff00 */
[----:B------:R-:W-:-:S02]  /*0250*/  @!P2 IMAD.MOV.U32 R4, RZ, RZ, R6 ;  /* 0x000000ffff04a224 */ /* 0x000fc400078e0006 */
[----:B------:R-:W0:Y:S01]  /*0260*/  S2R R6, SR_TID.X ;  /* 0x0000000000067919 */ /* 0x000e220000002100 */
[----:B------:R-:W-:Y:S02]  /*0270*/  @!P2 IMAD R9, R2, c[0x0][0x380], RZ ;  /* 0x0000e0000209aa24 */ /* 0x000fe400078e02ff */
[----:B------:R-:W-:Y:S01]  /*0280*/  @P2 IMAD R2, R33, c[0x0][0x39c], R5 ;  /* 0x0000e70021022a24 */ /* 0x000fe200078e0205 */
[----:B------:R-:W-:Y:S01]  /*0290*/  MOV R5, c[0x0][0x3e0] ;  /* 0x0000f80000057a02 */ /* 0x000fe20000000f00 */
[----:B------:R-:W-:-:S03]  /*02a0*/  @!P2 IMAD R9, R36, c[0x0][0x384], R9 ;  /* 0x0000e1002409aa24 */ /* 0x000fc600078e0209 */
[----:B------:R-:W-:Y:S02]  /*02b0*/  ISETP.GE.AND P1, PT, R5, 0x1, PT ;  /* 0x000000010500780c */ /* 0x000fe40003f26270 */
[----:B------:R-:W1:Y:S01]  /*02c0*/  S2R R5, SR_CTAID.Z ;  /* 0x0000000000057919 */ /* 0x000e620000002700 */
[----:B------:R-:W-:Y:S02]  /*02d0*/  @!P2 IADD3 R2, R7, R9, RZ ;  /* 0x000000090702a210 */ /* 0x000fe40007ffe0ff */
[----:B------:R-:W-:Y:S01]  /*02e0*/  SHF.R.S32.HI R7, RZ, 0x1f, R3 ;  /* 0x0000001fff077819 */ /* 0x000fe20000011403 */
[----:B------:R-:W-:Y:S01]  /*02f0*/  CS2R R8, SRZ ;  /* 0x0000000000087805 */ /* 0x000fe2000001ff00 */
[----:B0-----:R-:W-:-:S04]  /*0300*/  SHF.R.S32.HI R57, RZ, 0x1f, R6 ;  /* 0x0000001fff397819 */ /* 0x001fc80000011406 */
[CC--:B------:R-:W-:Y:S02]  /*0310*/  LEA.HI R40, R57.reuse, R6.reuse, RZ, 0x5 ;  /* 0x0000000639287211 */ /* 0x0c0fe400078f28ff */
[----:B------:R-:W-:Y:S02]  /*0320*/  LEA.HI R62, R57, R6, RZ, 0x2 ;  /* 0x00000006393e7211 */ /* 0x000fe400078f10ff */
[----:B------:R-:W-:Y:S01]  /*0330*/  SHF.R.S32.HI R63, RZ, 0x5, R40 ;  /* 0x00000005ff3f7819 */ /* 0x000fe20000011428 */
[----:B------:R-:W-:Y:S05]  /*0340*/  @!P1 BRA `(.L_x_664) ;  /* 0x00000af000009947 */ /* 0x000fea0003800000 */
[----:B------:R-:W-:Y:S01]  /*0350*/  IMAD.WIDE R30, R36, 0x80, RZ ;  /* 0x00000080241e7825 */ /* 0x000fe200078e02ff */
[----:B------:R-:W-:Y:S01]  /*0360*/  @!P2 MOV R33, 0xffffffff ;  /* 0xffffffff0021a802 */ /* 0x000fe20000000f00 */
[----:B------:R-:W-:Y:S02]  /*0370*/  UMOV UR4, 0x2 ;  /* 0x0000000200047882 */ /* 0x000fe40000000000 */
[----:B------:R-:W-:Y:S01]  /*0380*/  IMAD.MOV.U32 R34, RZ, RZ, c[0x0][0x1c0] ;  /* 0x00007000ff227624 */ /* 0x000fe200078e00ff */
[----:B------:R-:W-:Y:S01]  /*0390*/  SEL R10, R30, RZ, P0 ;  /* 0x000000ff1e0a7207 */ /* 0x000fe20000000000 */
[----:B------:R-:W-:Y:S01]  /*03a0*/  IMAD.WIDE R36, R36, c[0x0][0x224], RZ ;  /* 0x0000890024247a25 */ /* 0x000fe200078e02ff */
[----:B------:R-:W-:Y:S01]  /*03b0*/  SEL R30, R31, RZ, P0 ;  /* 0x000000ff1f1e7207 */ /* 0x000fe20000000000 */
[----:B------:R-:W-:Y:S01]  /*03c0*/  ULDC.64 UR10, c[0x0][0x3d8] ;  /* 0x0000f600000a7ab9 */ /* 0x000fe20000000a00 */
[----:B------:R-:W-:Y:S01]  /*03d0*/  IADD3 R41, P0, R3, R10, RZ ;  /* 0x0000000a03297210 */ /* 0x000fe20007f1e0ff */
[----:B------:R-:W-:Y:S01]  /*03e0*/  IMAD R15, R37, c[0x0][0x1c0], RZ ;  /* 0x00007000250f7a24 */ /* 0x000fe200078e02ff */
[----:B------:R-:W-:Y:S01]  /*03f0*/  SHF.R.S32.HI R10, RZ, 0x1f, R34 ;  /* 0x0000001fff0a7819 */ /* 0x000fe20000011422 */
[----:B------:R-:W-:Y:S01]  /*0400*/  IMAD.WIDE R34, R34, c[0x0][0x22c], RZ ;  /* 0x00008b0022227a25 */ /* 0x000fe200078e02ff */
[----:B------:R-:W-:Y:S01]  /*0410*/  IADD3.X R43, R7, R30, RZ, P0, !PT ;  /* 0x0000001e072b7210 */ /* 0x000fe200007fe4ff */
[----:B------:R-:W-:-:S02]  /*0420*/  USHF.L.U64.HI UR4, UR10, UR4, UR11 ;  /* 0x000000040a047299 */ /* 0x000fc4000801020b */
[C---:B------:R-:W-:Y:S01]  /*0430*/  IMAD R45, R36.reuse, R10, R15 ;  /* 0x0000000a242d7224 */ /* 0x040fe200078e020f */
[----:B------:R-:W-:Y:S01]  /*0440*/  MOV R15, RZ ;  /* 0x000000ff000f7202 */ /* 0x000fe20000000f00 */
[----:B------:R-:W-:Y:S01]  /*0450*/  IMAD R30, R43, c[0x0][0x1c0], RZ ;  /* 0x000070002b1e7a24 */ /* 0x000fe200078e02ff */
[----:B------:R-:W-:Y:S01]  /*0460*/  ULDC.64 UR8, c[0x0][0x350] ;  /* 0x0000d40000087ab9 */ /* 0x000fe20000000a00 */
[----:B------:R-:W-:-:S04]  /*0470*/  IMAD.WIDE.U32 R36, R36, c[0x0][0x1c0], RZ ;  /* 0x0000700024247a25 */ /* 0x000fc800078e00ff */
[----:B------:R-:W-:Y:S01]  /*0480*/  IMAD R47, R10, R41, R30 ;  /* 0x000000290a2f7224 */ /* 0x000fe200078e021e */
[----:B------:R-:W-:Y:S01]  /*0490*/  IADD3 R37, R37, R45, RZ ;  /* 0x0000002d25257210 */ /* 0x000fe20007ffe0ff */
[----:B------:R-:W-:-:S04]  /*04a0*/  IMAD.WIDE.U32 R30, R41, c[0x0][0x1c0], RZ ;  /* 0x00007000291e7a25 */ /* 0x000fc800078e00ff */
[----:B------:R-:W-:Y:S02]  /*04b0*/  IMAD.MOV.U32 R65, RZ, RZ, c[0x0][0x22c] ;  /* 0x00008b00ff417624 */ /* 0x000fe400078e00ff */
[----:B------:R-:W-:Y:S02]  /*04c0*/  IMAD R42, R35, R33, RZ ;  /* 0x00000021232a7224 */ /* 0x000fe400078e02ff */
[----:B------:R-:W-:Y:S02]  /*04d0*/  IMAD.IADD R10, R31, 0x1, R47 ;  /* 0x000000011f0a7824 */ /* 0x000fe400078e022f */
[----:B------:R-:W-:Y:S01]  /*04e0*/  IMAD R31, R34, R15, R42 ;  /* 0x0000000f221f7224 */ /* 0x000fe200078e022a */
[----:B------:R-:W-:Y:S01]  /*04f0*/  SHF.R.S32.HI R15, RZ, 0x1f, R65 ;  /* 0x0000001fff0f7819 */ /* 0x000fe20000011441 */
[----:B------:R-:W-:Y:S02]  /*0500*/  IMAD R37, R37, c[0x0][0x22c], RZ ;  /* 0x00008b0025257a24 */ /* 0x000fe400078e02ff */
[----:B------:R-:W-:-:S02]  /*0510*/  IMAD R42, R10, c[0x0][0x22c], RZ ;  /* 0x00008b000a2a7a24 */ /* 0x000fc400078e02ff */
[----:B------:R-:W-:-:S04]  /*0520*/  IMAD.WIDE.U32 R38, R34, R33, RZ ;  /* 0x0000002122267225 */ /* 0x000fc800078e00ff */
[----:B------:R-:W-:Y:S01]  /*0530*/  IMAD.WIDE.U32 R32, R36, c[0x0][0x22c], RZ ;  /* 0x00008b0024207a25 */ /* 0x000fe200078e00ff */
[----:B------:R-:W-:-:S03]  /*0540*/  IADD3 R39, R39, R31, RZ ;  /* 0x0000001f27277210 */ /* 0x000fc60007ffe0ff */
[C---:B------:R-:W-:Y:S01]  /*0550*/  IMAD R37, R15.reuse, R36, R37 ;  /* 0x000000240f257224 */ /* 0x040fe200078e0225 */
[----:B------:R-:W-:Y:S01]  /*0560*/  SEL R10, R32, R38, !P2 ;  /* 0x00000026200a7207 */ /* 0x000fe20005000000 */
[----:B------:R-:W-:Y:S01]  /*0570*/  IMAD R45, R15, R30, R42 ;  /* 0x0000001e0f2d7224 */ /* 0x000fe200078e022a */
[----:B------:R-:W-:Y:S01]  /*0580*/  LOP3.LUT R15, R40, 0xffffffe0, RZ, 0xc0, !PT ;  /* 0xffffffe0280f7812 */ /* 0x000fe200078ec0ff */
[----:B------:R-:W-:Y:S01]  /*0590*/  IMAD R65, R65, c[0x0][0x1c0], RZ ;  /* 0x0000700041417a24 */ /* 0x000fe200078e02ff */
[----:B------:R-:W-:Y:S01]  /*05a0*/  @!P2 IADD3 R39, R33, R37, RZ ;  /* 0x000000252127a210 */ /* 0x000fe20007ffe0ff */
[----:B------:R-:W-:Y:S01]  /*05b0*/  IMAD.WIDE.U32 R30, R30, c[0x0][0x22c], RZ ;  /* 0x00008b001e1e7a25 */ /* 0x000fe200078e00ff */
[----:B------:R-:W-:Y:S02]  /*05c0*/  IADD3 R36, -R15, R6, RZ ;  /* 0x000000060f247210 */ /* 0x000fe40007ffe1ff */
[----:B------:R-:W-:Y:S01]  /*05d0*/  SHF.L.U32 R15, R65, 0x3, RZ ;  /* 0x00000003410f7819 */ /* 0x000fe200000006ff */
[----:B-1----:R-:W-:Y:S01]  /*05e0*/  IMAD R37, R5, c[0x0][0x22c], RZ ;  /* 0x00008b0005257a24 */ /* 0x002fe200078e02ff */
[----:B------:R-:W-:Y:S01]  /*05f0*/  SHF.L.U64.HI R51, R10, 0x2, R39 ;  /* 0x000000020a337819 */ /* 0x000fe20000010227 */
[----:B------:R-:W-:Y:S01]  /*0600*/  IMAD.IADD R31, R31, 0x1, R45 ;  /* 0x000000011f1f7824 */ /* 0x000fe200078e022d */
[----:B------:R-:W-:Y:S01]  /*0610*/  IADD3 R42, R15, 0x20, R15 ;  /* 0x000000200f2a7810 */ /* 0x000fe20007ffe00f */
[C---:B------:R-:W-:Y:S01]  /*0620*/  IMAD.SHL.U32 R46, R30.reuse, 0x4, RZ ;  /* 0x000000041e2e7824 */ /* 0x040fe200078e00ff */
[----:B------:R-:W-:Y:S01]  /*0630*/  IADD3 R32, P0, R37, R10, RZ ;  /* 0x0000000a25207210 */ /* 0x000fe20007f1e0ff */
[----:B------:R-:W-:Y:S01]  /*0640*/  IMAD R45, R63, R65, R36 ;  /* 0x000000413f2d7224 */ /* 0x000fe200078e0224 */
[----:B------:R-:W-:Y:S01]  /*0650*/  SHF.L.U64.HI R47, R30, 0x2, R31 ;  /* 0x000000021e2f7819 */ /* 0x000fe2000001021f */
[----:B------:R-:W-:Y:S01]  /*0660*/  IMAD R43, R43, R34, RZ ;  /* 0x000000222b2b7224 */ /* 0x000fe200078e02ff */
[----:B------:R-:W-:-:S02]  /*0670*/  LEA.HI.X.SX32 R33, R37, R39, 0x1, P0 ;  /* 0x0000002725217211 */ /* 0x000fc400000f0eff */
[C---:B------:R-:W-:Y:S01]  /*0680*/  IADD3 R40, R15.reuse, R42, RZ ;  /* 0x0000002a0f287210 */ /* 0x040fe20007ffe0ff */
[C---:B------:R-:W-:Y:S01]  /*0690*/  IMAD.WIDE R30, R15.reuse, 0x4, R46 ;  /* 0x000000040f1e7825 */ /* 0x040fe200078e022e */
[----:B------:R-:W-:Y:S02]  /*06a0*/  SHF.L.U32 R49, R10, 0x2, RZ ;  /* 0x000000020a317819 */ /* 0x000fe400000006ff */
[----:B------:R-:W-:Y:S01]  /*06b0*/  IADD3 R38, R15, R40, RZ ;  /* 0x000000280f267210 */ /* 0x000fe20007ffe0ff */
[----:B------:R-:W-:Y:S01]  /*06c0*/  IMAD.WIDE.U32 R32, R34, R41, R32 ;  /* 0x0000002922207225 */ /* 0x000fe200078e0020 */
[----:B------:R-:W-:-:S03]  /*06d0*/  MOV R10, RZ ;  /* 0x000000ff000a7202 */ /* 0x000fc60000000f00 */
[----:B------:R-:W-:Y:S01]  /*06e0*/  IMAD R43, R35, R41, R43 ;  /* 0x00000029232b7224 */ /* 0x000fe200078e022b */
[----:B------:R-:W-:Y:S01]  /*06f0*/  SHF.R.S32.HI R35, RZ, 0x1f, R45 ;  /* 0x0000001fff237819 */ /* 0x000fe2000001142d */
[----:B------:R-:W-:Y:S01]  /*0700*/  IMAD.IADD R36, R15, 0x1, R38 ;  /* 0x000000010f247824 */ /* 0x000fe200078e0226 */
[----:B------:R-:W-:Y:S01]  /*0710*/  IADD3 R32, P0, R45, R32, RZ ;  /* 0x000000202d207210 */ /* 0x000fe20007f1e0ff */
[----:B------:R-:W-:-:S03]  /*0720*/  IMAD.WIDE R46, R37, 0x4, R46 ;  /* 0x00000004252e7825 */ /* 0x000fc600078e022e */
[----:B------:R-:W-:Y:S01]  /*0730*/  IADD3.X R35, R35, R33, R43, P0, !PT ;  /* 0x0000002123237210 */ /* 0x000fe200007fe42b */
[----:B------:R-:W-:Y:S01]  /*0740*/  IMAD.WIDE R30, R37, 0x4, R30 ;  /* 0x00000004251e7825 */ /* 0x000fe200078e021e */
[----:B------:R-:W-:Y:S02]  /*0750*/  IADD3 R34, R15, R36, RZ ;  /* 0x000000240f227210 */ /* 0x000fe40007ffe0ff */
[----:B------:R-:W-:Y:S01]  /*0760*/  SHF.L.U32 R44, R32, 0x2, RZ ;  /* 0x00000002202c7819 */ /* 0x000fe200000006ff */
[----:B------:R-:W-:-:S04]  /*0770*/  IMAD.WIDE R46, R45, 0x4, R46 ;  /* 0x000000042d2e7825 */ /* 0x000fc800078e022e */
[----:B------:R-:W-:Y:S01]  /*0780*/  IMAD.WIDE R30, R45, 0x4, R30 ;  /* 0x000000042d1e7825 */ /* 0x000fe200078e021e */
[----:B------:R-:W-:Y:S02]  /*0790*/  SHF.L.U64.HI R45, R32, 0x2, R35 ;  /* 0x00000002202d7819 */ /* 0x000fe40000010223 */
[-C--:B------:R-:W-:Y:S01]  /*07a0*/  IADD3 R64, P0, R46, R49.reuse, RZ ;  /* 0x000000312e407210 */ /* 0x080fe20007f1e0ff */
[----:B------:R-:W-:Y:S01]  /*07b0*/  IMAD.IADD R33, R15, 0x1, R34 ;  /* 0x000000010f217824 */ /* 0x000fe200078e0222 */
[----:B------:R-:W-:Y:S01]  /*07c0*/  IADD3 R66, P1, R30, R49, RZ ;  /* 0x000000311e427210 */ /* 0x000fe20007f3e0ff */
[----:B------:R-:W-:Y:S01]  /*07d0*/  IMAD.WIDE R34, R34, 0x4, R44 ;  /* 0x0000000422227825 */ /* 0x000fe200078e022c */
[----:B------:R-:W-:-:S03]  /*07e0*/  IADD3.X R67, R47, R51, RZ, P0, !PT ;  /* 0x000000332f437210 */ /* 0x000fc600007fe4ff */
[----:B------:R-:W-:-:S04]  /*07f0*/  IMAD.WIDE R32, R33, 0x4, R44 ;  /* 0x0000000421207825 */ /* 0x000fc800078e022c */
[----:B------:R-:W-:-:S04]  /*0800*/  IMAD.WIDE R36, R36, 0x4, R44 ;  /* 0x0000000424247825 */ /* 0x000fc800078e022c */
[----:B------:R-:W-:-:S04]  /*0810*/  IMAD.WIDE R38, R38, 0x4, R44 ;  /* 0x0000000426267825 */ /* 0x000fc800078e022c */
[----:B------:R-:W-:-:S04]  /*0820*/  IMAD.WIDE R40, R40, 0x4, R44 ;  /* 0x0000000428287825 */ /* 0x000fc800078e022c */
[----:B------:R-:W-:-:S04]  /*0830*/  IMAD.WIDE R42, R42, 0x4, R44 ;  /* 0x000000042a2a7825 */ /* 0x000fc800078e022c */
[----:B------:R-:W-:-:S04]  /*0840*/  IMAD.WIDE R44, R65, 0x20, R44 ;  /* 0x00000020412c7825 */ /* 0x000fc800078e022c */
[----:B------:R-:W-:Y:S02]  /*0850*/  IMAD.X R68, R31, 0x1, R51, P1 ;  /* 0x000000011f447824 */ /* 0x000fe400008e0633 */
[----:B------:R-:W-:Y:S01]  /*0860*/  IMAD.WIDE R44, R15, 0x4, R44 ;  /* 0x000000040f2c7825 */ /* 0x000fe200078e022c */
[----:B------:R-:W-:-:S04]  /*0870*/  MOV R15, RZ ;  /* 0x000000ff000f7202 */ /* 0x000fc80000000f00 */
.L_x_665:
[----:B------:R-:W-:-:S04]  /*0880*/  IADD3 R48, P0, R44, UR8, RZ ;  /* 0x000000082c307c10 */ /* 0x000fc8000ff1e0ff */
[----:B------:R-:W-:-:S05]  /*0890*/  IADD3.X R49, R45, UR9, RZ, P0, !PT ;  /* 0x000000092d317c10 */ /* 0x000fca00087fe4ff */
[C---:B------:R-:W-:Y:S01]  /*08a0*/  IMAD.WIDE R46, R65.reuse, 0x20, R48 ;  /* 0x00000020412e7825 */ /* 0x040fe200078e0230 */
[----:B------:R-:W-:Y:S01]  /*08b0*/  IADD3 R76, P0, R64, UR8, RZ ;  /* 0x00000008404c7c10 */ /* 0x000fe2000ff1e0ff */
[----:B------:R0:W2:Y:S04]  /*08c0*/  LDG.E R48, [R48.64] ;  /* 0x0000000630307981 */ /* 0x0000a8000c1e1900 */
[----:B------:R-:W-:Y:S01]  /*08d0*/  IMAD.WIDE R30, R65, 0x20, R46 ;  /* 0x00000020411e7825 */ /* 0x000fe200078e022e */
[----:B------:R-:W-:Y:S01]  /*08e0*/  IADD3.X R77, R67, UR9, RZ, P0, !PT ;  /* 0x00000009434d7c10 */ /* 0x000fe200087fe4ff */
[----:B------:R1:W3:Y:S04]  /*08f0*/  LDG.E R47, [R46.64] ;  /* 0x000000062e2f7981 */ /* 0x0002e8000c1e1900 */
[C---:B------:R-:W-:Y:S01]  /*0900*/  IMAD.WIDE R50, R65.reuse, 0x20, R30 ;  /* 0x0000002041327825 */ /* 0x040fe200078e021e */
[----:B0-----:R-:W4:Y:S04]  /*0910*/  LDG.E R49, [R76.64+0x80] ;  /* 0x000080064c317981 */ /* 0x001f28000c1e1900 */
[----:B------:R0:W5:Y:S01]  /*0920*/  LDG.E R31, [R30.64] ;  /* 0x000000061e1f7981 */ /* 0x000162000c1e1900 */
[----:B------:R-:W-:-:S03]  /*0930*/  IMAD.WIDE R52, R65, 0x20, R50 ;  /* 0x0000002041347825 */ /* 0x000fc600078e0232 */
[----:B-1----:R-:W4:Y:S04]  /*0940*/  LDG.E R46, [R76.64] ;  /* 0x000000064c2e7981 */ /* 0x002f28000c1e1900 */
[----:B------:R1:W4:Y:S01]  /*0950*/  LDG.E R75, [R50.64] ;  /* 0x00000006324b7981 */ /* 0x000322000c1e1900 */
[----:B------:R-:W-:-:S03]  /*0960*/  IMAD.WIDE R54, R65, 0x20, R52 ;  /* 0x0000002041367825 */ /* 0x000fc600078e0234 */
[----:B------:R-:W4:Y:S04]  /*0970*/  LDG.E R53, [R52.64] ;  /* 0x0000000634357981 */ /* 0x000f28000c1e1900 */
[----:B------:R0:W4:Y:S04]  /*0980*/  LDG.E R54, [R54.64] ;  /* 0x0000000636367981 */ /* 0x000128000c1e1900 */
[----:B-1----:R1:W4:Y:S01]  /*0990*/  LDG.E R51, [R76.64+0x100] ;  /* 0x000100064c337981 */ /* 0x002322000c1e1900 */
[----:B0-----:R-:W-:-:S03]  /*09a0*/  IADD3 R30, P0, R66, UR8, RZ ;  /* 0x00000008421e7c10 */ /* 0x001fc6000ff1e0ff */
[----:B------:R1:W4:Y:S01]  /*09b0*/  LDG.E R55, [R76.64+0x180] ;  /* 0x000180064c377981 */ /* 0x000322000c1e1900 */
[----:B--2---:R-:W-:Y:S02]  /*09c0*/  FADD.FTZ R59, R48, R59 ;  /* 0x0000003b303b7221 */ /* 0x004fe40000010000 */
[----:B---3--:R-:W-:Y:S02]  /*09d0*/  FADD.FTZ R58, R47, R58 ;  /* 0x0000003a2f3a7221 */ /* 0x008fe40000010000 */
[----:B-----5:R-:W-:Y:S01]  /*09e0*/  FADD.FTZ R56, R31, R56 ;  /* 0x000000381f387221 */ /* 0x020fe20000010000 */
[----:B------:R-:W-:Y:S01]  /*09f0*/  IADD3.X R31, R68, UR9, RZ, P0, !PT ;  /* 0x00000009441f7c10 */ /* 0x000fe200087fe4ff */
[----:B----4-:R-:W-:Y:S01]  /*0a00*/  FADD.FTZ R61, R46, R61 ;  /* 0x0000003d2e3d7221 */ /* 0x010fe20000010000 */
[----:B------:R-:W-:-:S03]  /*0a10*/  IADD3 R46, P0, R42, UR8, RZ ;  /* 0x000000082a2e7c10 */ /* 0x000fc6000ff1e0ff */
[----:B------:R0:W2:Y:S01]  /*0a20*/  LDG.E R48, [R30.64+0x100] ;  /* 0x000100061e307981 */ /* 0x0000a2000c1e1900 */
[----:B------:R-:W-:Y:S01]  /*0a30*/  FADD.FTZ R29, R75, R29 ;  /* 0x0000001d4b1d7221 */ /* 0x000fe20000010000 */
[----:B------:R-:W-:Y:S02]  /*0a40*/  IADD3.X R47, R43, UR9, RZ, P0, !PT ;  /* 0x000000092b2f7c10 */ /* 0x000fe400087fe4ff */
[----:B------:R0:W3:Y:S01]  /*0a50*/  LDG.E R75, [R30.64+0x80] ;  /* 0x000080061e4b7981 */ /* 0x0000e2000c1e1900 */
[----:B------:R-:W-:-:S03]  /*0a60*/  FADD.FTZ R28, R53, R28 ;  /* 0x0000001c351c7221 */ /* 0x000fc60000010000 */
[----:B------:R0:W4:Y:S04]  /*0a70*/  LDG.E R50, [R30.64] ;  /* 0x000000061e327981 */ /* 0x000128000c1e1900 */
[----:B------:R0:W5:Y:S04]  /*0a80*/  LDG.E R52, [R30.64+0x180] ;  /* 0x000180061e347981 */ /* 0x000168000c1e1900 */
[----:B------:R0:W5:Y:S01]  /*0a90*/  LDG.E R53, [R46.64] ;  /* 0x000000062e357981 */ /* 0x000162000c1e1900 */
[----:B------:R-:W-:Y:S02]  /*0aa0*/  FADD.FTZ R70, R49, R70 ;  /* 0x0000004631467221 */ /* 0x000fe40000010000 */
[----:B------:R-:W-:Y:S01]  /*0ab0*/  FADD.FTZ R27, R54, R27 ;  /* 0x0000001b361b7221 */ /* 0x000fe20000010000 */
[----:B-1----:R1:W5:Y:S01]  /*0ac0*/  LDG.E R77, [R46.64+0x80] ;  /* 0x000080062e4d7981 */ /* 0x002362000c1e1900 */
[----:B0-----:R-:W-:Y:S01]  /*0ad0*/  IADD3 R30, P0, R40, UR8, RZ ;  /* 0x00000008281e7c10 */ /* 0x001fe2000ff1e0ff */
[----:B------:R-:W-:-:S02]  /*0ae0*/  FADD.FTZ R26, R51, R26 ;  /* 0x0000001a331a7221 */ /* 0x000fc40000010000 */
[----:B------:R1:W5:Y:S01]  /*0af0*/  LDG.E R54, [R46.64+0x100] ;  /* 0x000100062e367981 */ /* 0x000362000c1e1900 */
[----:B------:R-:W-:-:S05]  /*0b00*/  IADD3.X R31, R41, UR9, RZ, P0, !PT ;  /* 0x00000009291f7c10 */ /* 0x000fca00087fe4ff */
[----:B------:R0:W5:Y:S04]  /*0b10*/  LDG.E R49, [R30.64+0x80] ;  /* 0x000080061e317981 */ /* 0x000168000c1e1900 */
[----:B------:R0:W5:Y:S04]  /*0b20*/  LDG.E R76, [R30.64] ;  /* 0x000000061e4c7981 */ /* 0x000168000c1e1900 */
[----:B------:R0:W5:Y:S01]  /*0b30*/  LDG.E R51, [R30.64+0x100] ;  /* 0x000100061e337981 */ /* 0x000162000c1e1900 */
[----:B-1----:R-:W-:-:S04]  /*0b40*/  IADD3 R46, P0, R38, UR8, RZ ;  /* 0x00000008262e7c10 */ /* 0x002fc8000ff1e0ff */
[----:B------:R-:W-:Y:S01]  /*0b50*/  IADD3.X R47, R39, UR9, RZ, P0, !PT ;  /* 0x00000009272f7c10 */ /* 0x000fe200087fe4ff */
[----:B------:R-:W-:Y:S01]  /*0b60*/  FADD.FTZ R18, R55, R18 ;  /* 0x0000001237127221 */ /* 0x000fe20000010000 */
[----:B0-----:R-:W-:-:S03]  /*0b70*/  IADD3 R30, P0, R36, UR8, RZ ;  /* 0x00000008241e7c10 */ /* 0x001fc6000ff1e0ff */
[----:B------:R0:W5:Y:S01]  /*0b80*/  LDG.E R55, [R46.64+0x80] ;  /* 0x000080062e377981 */ /* 0x000162000c1e1900 */
[----:B------:R-:W-:Y:S01]  /*0b90*/  IADD3.X R31, R37, UR9, RZ, P0, !PT ;  /* 0x00000009251f7c10 */ /* 0x000fe200087fe4ff */
[----:B--2---:R-:W-:Y:S02]  /*0ba0*/  FADD.FTZ R25, R48, R25 ;  /* 0x0000001930197221 */ /* 0x004fe40000010000 */
[----:B------:R0:W2:Y:S01]  /*0bb0*/  LDG.E R48, [R46.64+0x100] ;  /* 0x000100062e307981 */ /* 0x0000a2000c1e1900 */
[----:B---3--:R-:W-:-:S03]  /*0bc0*/  FADD.FTZ R60, R75, R60 ;  /* 0x0000003c4b3c7221 */ /* 0x008fc60000010000 */
[----:B------:R0:W3:Y:S01]  /*0bd0*/  LDG.E R75, [R46.64] ;  /* 0x000000062e4b7981 */ /* 0x0000e2000c1e1900 */
[----:B----4-:R-:W-:-:S03]  /*0be0*/  FADD.FTZ R73, R50, R73 ;  /* 0x0000004932497221 */ /* 0x010fc60000010000 */
[----:B------:R1:W4:Y:S01]  /*0bf0*/  LDG.E R50, [R30.64+0x80] ;  /* 0x000080061e327981 */ /* 0x000322000c1e1900 */
[----:B-----5:R-:W-:-:S03]  /*0c00*/  FADD.FTZ R71, R52, R71 ;  /* 0x0000004734477221 */ /* 0x020fc60000010000 */
[----:B------:R1:W5:Y:S01]  /*0c10*/  LDG.E R52, [R30.64] ;  /* 0x000000061e347981 */ /* 0x000362000c1e1900 */
[----:B0-----:R-:W-:Y:S01]  /*0c20*/  IADD3 R46, P0, R34, UR8, RZ ;  /* 0x00000008222e7c10 */ /* 0x001fe2000ff1e0ff */
[----:B------:R-:W-:Y:S02]  /*0c30*/  FADD.FTZ R14, R53, R14 ;  /* 0x0000000e350e7221 */ /* 0x000fe40000010000 */
[----:B------:R1:W5:Y:S01]  /*0c40*/  LDG.E R53, [R30.64+0x100] ;  /* 0x000100061e357981 */ /* 0x000362000c1e1900 */
[----:B------:R-:W-:Y:S01]  /*0c50*/  IADD3.X R47, R35, UR9, RZ, P0, !PT ;  /* 0x00000009232f7c10 */ /* 0x000fe200087fe4ff */
[----:B------:R-:W-:Y:S02]  /*0c60*/  FADD.FTZ R24, R77, R24 ;  /* 0x000000184d187221 */ /* 0x000fe40000010000 */
[----:B------:R-:W-:Y:S02]  /*0c70*/  FADD.FTZ R74, R54, R74 ;  /* 0x0000004a364a7221 */ /* 0x000fe40000010000 */
[----:B------:R0:W5:Y:S01]  /*0c80*/  LDG.E R77, [R46.64] ;  /* 0x000000062e4d7981 */ /* 0x000162000c1e1900 */
[----:B-1----:R-:W-:-:S04]  /*0c90*/  IADD3 R30, P0, R32, UR8, RZ ;  /* 0x00000008201e7c10 */ /* 0x002fc8000ff1e0ff */
[----:B------:R-:W-:Y:S01]  /*0ca0*/  IADD3.X R31, R33, UR9, RZ, P0, !PT ;  /* 0x00000009211f7c10 */ /* 0x000fe200087fe4ff */
[----:B------:R-:W-:Y:S02]  /*0cb0*/  FADD.FTZ R23, R49, R23 ;  /* 0x0000001731177221 */ /* 0x000fe40000010000 */
[----:B------:R-:W-:Y:S01]  /*0cc0*/  FADD.FTZ R13, R76, R13 ;  /* 0x0000000d4c0d7221 */ /* 0x000fe20000010000 */
[----:B------:R0:W5:Y:S01]  /*0cd0*/  LDG.E R49, [R46.64+0x80] ;  /* 0x000080062e317981 */ /* 0x000162000c1e1900 */
[----:B------:R-:W-:-:S03]  /*0ce0*/  FADD.FTZ R72, R51, R72 ;  /* 0x0000004833487221 */ /* 0x000fc60000010000 */
[----:B------:R-:W5:Y:S04]  /*0cf0*/  LDG.E R54, [R30.64] ;  /* 0x000000061e367981 */ /* 0x000f68000c1e1900 */
[----:B------:R-:W5:Y:S04]  /*0d00*/  LDG.E R76, [R30.64+0x80] ;  /* 0x000080061e4c7981 */ /* 0x000f68000c1e1900 */
[----:B0-----:R-:W5:Y:S04]  /*0d10*/  LDG.E R47, [R46.64+0x100] ;  /* 0x000100062e2f7981 */ /* 0x001f68000c1e1900 */
[----:B------:R-:W5:Y:S01]  /*0d20*/  LDG.E R51, [R30.64+0x100] ;  /* 0x000100061e337981 */ /* 0x000f62000c1e1900 */
[----:B------:R-:W-:-:S04]  /*0d30*/  IADD3 R10, R10, 0x1, RZ ;  /* 0x000000010a0a7810 */ /* 0x000fc80007ffe0ff */
[----:B------:R-:W-:Y:S01]  /*0d40*/  ISETP.GE.AND P0, PT, R10, c[0x0][0x3e0], PT ;  /* 0x0000f8000a007a0c */ /* 0x000fe20003f06270 */
[----:B------:R-:W-:Y:S01]  /*0d50*/  ULEA UR8, UP0, UR10, UR8, 0x2 ;  /* 0x000000080a087291 */ /* 0x000fe2000f80103f */
[----:B------:R-:W-:-:S03]  /*0d60*/  FADD.FTZ R22, R55, R22 ;  /* 0x0000001637167221 */ /* 0x000fc60000010000 */
[----:B------:R-:W-:Y:S01]  /*0d70*/  UIADD3.X UR9, UR9, UR4, URZ, UP0, !UPT ;  /* 0x0000000409097290 */ /* 0x000fe200087fe43f */
[----:B--2---:R-:W-:Y:S02]  /*0d80*/  FADD.FTZ R69, R48, R69 ;  /* 0x0000004530457221 */ /* 0x004fe40000010000 */
[----:B---3--:R-:W-:Y:S02]  /*0d90*/  FADD.FTZ R12, R75, R12 ;  /* 0x0000000c4b0c7221 */ /* 0x008fe40000010000 */
[----:B----4-:R-:W-:Y:S02]  /*0da0*/  FADD.FTZ R21, R50, R21 ;  /* 0x0000001532157221 */ /* 0x010fe40000010000 */
[----:B-----5:R-:W-:Y:S02]  /*0db0*/  FADD.FTZ R11, R52, R11 ;  /* 0x0000000b340b7221 */ /* 0x020fe40000010000 */
[----:B------:R-:W-:Y:S02]  /*0dc0*/  FADD.FTZ R17, R53, R17 ;  /* 0x0000001135117221 */ /* 0x000fe40000010000 */
[----:B------:R-:W-:-:S02]  /*0dd0*/  FADD.FTZ R8, R77, R8 ;  /* 0x000000084d087221 */ /* 0x000fc40000010000 */
[----:B------:R-:W-:Y:S02]  /*0de0*/  FADD.FTZ R20, R49, R20 ;  /* 0x0000001431147221 */ /* 0x000fe40000010000 */
[----:B------:R-:W-:Y:S02]  /*0df0*/  FADD.FTZ R9, R54, R9 ;  /* 0x0000000936097221 */ /* 0x000fe40000010000 */
[----:B------:R-:W-:Y:S02]  /*0e00*/  FADD.FTZ R19, R76, R19 ;  /* 0x000000134c137221 */ /* 0x000fe40000010000 */
[----:B------:R-:W-:Y:S02]  /*0e10*/  FADD.FTZ R16, R47, R16 ;  /* 0x000000102f107221 */ /* 0x000fe40000010000 */
[----:B------:R-:W-:Y:S01]  /*0e20*/  FADD.FTZ R15, R51, R15 ;  /* 0x0000000f330f7221 */ /* 0x000fe20000010000 */
[----:B------:R-:W-:Y:S05]  /*0e30*/  @!P0 BRA `(.L_x_665) ;  /* 0xfffffa4000008947 */ /* 0x000fea000383ffff */
.L_x_664:
[--C-:B------:R-:W-:Y:S01]  /*0e40*/  SHF.R.S32.HI R33, RZ, 0x2, R62.reuse ;  /* 0x00000002ff217819 */ /* 0x100fe2000001143e */
[----:B------:R-:W-:Y:S01]  /*0e50*/  FMUL.FTZ R14, R14, c[0x0][0x2e0] ;  /* 0x0000b8000e0e7a20 */ /* 0x000fe20000410000 */
[----:B------:R-:W-:Y:S01]  /*0e60*/  SHF.R.S32.HI R30, RZ, 0x1f, R62 ;  /* 0x0000001fff1e7819 */ /* 0x000fe2000001143e */
[----:B------:R-:W-:Y:S01]  /*0e70*/  FMUL.FTZ R13, R13, c[0x0][0x2e0] ;  /* 0x0000b8000d0d7a20 */ /* 0x000fe20000410000 */
[-C--:B------:R-:W-:Y:S01]  /*0e80*/  LEA.HI R10, R57, R6.reuse, RZ, 0x3 ;  /* 0x00000006390a7211 */ /* 0x080fe200078f18ff */
[----:B------:R-:W-:Y:S01]  /*0e90*/  FMUL.FTZ R12, R12, c[0x0][0x2e0] ;  /* 0x0000b8000c0c7a20 */ /* 0x000fe20000410000 */
[----:B------:R-:W-:Y:S01]  /*0ea0*/  LEA.HI R32, R63, R63, RZ, 0x1 ;  /* 0x0000003f3f207211 */ /* 0x000fe200078f08ff */
[----:B------:R-:W-:Y:S01]  /*0eb0*/  FMUL.FTZ R22, R22, c[0x0][0x2e0] ;  /* 0x0000b80016167a20 */ /* 0x000fe20000410000 */
[----:B------:R-:W-:Y:S01]  /*0ec0*/  LEA.HI R31, R30, R33, RZ, 0x3 ;  /* 0x000000211e1f7211 */ /* 0x000fe200078f18ff */
[----:B------:R-:W-:Y:S01]  /*0ed0*/  FMUL.FTZ R21, R21, c[0x0][0x2e0] ;  /* 0x0000b80015157a20 */ /* 0x000fe20000410000 */
[----:B------:R-:W-:Y:S01]  /*0ee0*/  LOP3.LUT R35, R10, 0x1ffffff8, RZ, 0xc0, !PT ;  /* 0x1ffffff80a237812 */ /* 0x000fe200078ec0ff */
[----:B------:R-:W-:Y:S01]  /*0ef0*/  FMUL.FTZ R20, R20, c[0x0][0x2e0] ;  /* 0x0000b80014147a20 */ /* 0x000fe20000410000 */
[----:B------:R-:W-:Y:S01]  /*0f00*/  LOP3.LUT R37, R62, 0x3ffffffc, RZ, 0xc0, !PT ;  /* 0x3ffffffc3e257812 */ /* 0x000fe200078ec0ff */
[----:B------:R-:W-:Y:S01]  /*0f10*/  FMUL.FTZ R19, R19, c[0x0][0x2e0] ;  /* 0x0000b80013137a20 */ /* 0x000fe20000410000 */
[----:B------:R-:W-:Y:S01]  /*0f20*/  LOP3.LUT R36, R32, 0x1ffffe, RZ, 0xc0, !PT ;  /* 0x001ffffe20247812 */ /* 0x000fe200078ec0ff */
[----:B------:R-:W-:Y:S01]  /*0f30*/  IMAD.IADD R30, R6, 0x1, -R35 ;  /* 0x00000001061e7824 */ /* 0x000fe200078e0a23 */
[----:B------:R-:W-:Y:S01]  /*0f40*/  LOP3.LUT R32, R31, 0xfffffff8, RZ, 0xc0, !PT ;  /* 0xfffffff81f207812 */ /* 0x000fe200078ec0ff */
[----:B------:R-:W-:Y:S01]  /*0f50*/  FMUL.FTZ R56, R56, c[0x0][0x2e0] ;  /* 0x0000b80038387a20 */ /* 0x000fe20000410000 */
[-C--:B------:R-:W-:Y:S01]  /*0f60*/  LEA.HI R57, R57, R6.reuse, RZ, 0x6 ;  /* 0x0000000639397211 */ /* 0x080fe200078f30ff */
[----:B------:R-:W-:Y:S01]  /*0f70*/  FMUL.FTZ R35, R29, c[0x0][0x2e0] ;  /* 0x0000b8001d237a20 */ /* 0x000fe20000410000 */
[----:B------:R-:W-:Y:S01]  /*0f80*/  IADD3 R6, -R37, R6, RZ ;  /* 0x0000000625067210 */ /* 0x000fe20007ffe1ff */
[----:B------:R-:W-:Y:S01]  /*0f90*/  FMUL.FTZ R37, R11, c[0x0][0x2e0] ;  /* 0x0000b8000b257a20 */ /* 0x000fe20000410000 */
[----:B------:R-:W-:Y:S01]  /*0fa0*/  F2FP.PACK_AB R11, R13, R14 ;  /* 0x0000000e0d0b723e */ /* 0x000fe200000000ff */
[----:B------:R-:W-:Y:S01]  /*0fb0*/  IMAD.IADD R33, R33, 0x1, -R32 ;  /* 0x0000000121217824 */ /* 0x000fe200078e0a20 */
[----:B------:R-:W-:Y:S01]  /*0fc0*/  SHF.R.S32.HI R57, RZ, 0x6, R57 ;  /* 0x00000006ff397819 */ /* 0x000fe20000011439 */
[----:B------:R-:W-:Y:S01]  /*0fd0*/  FMUL.FTZ R61, R61, c[0x0][0x2e0] ;  /* 0x0000b8003d3d7a20 */ /* 0x000fe20000410000 */
[----:B------:R-:W-:Y:S01]  /*0fe0*/  F2FP.PACK_AB R13, R37, R12 ;  /* 0x0000000c250d723e */ /* 0x000fe200000000ff */
[----:B------:R-:W-:Y:S01]  /*0ff0*/  FMUL.FTZ R34, R73, c[0x0][0x2e0] ;  /* 0x0000b80049227a20 */ /* 0x000fe20000410000 */
[----:B------:R-:W-:Y:S01]  /*1000*/  SHF.L.U32 R12, R33, 0x6, RZ ;  /* 0x00000006210c7819 */ /* 0x000fe200000006ff */
[----:B------:R-:W-:Y:S01]  /*1010*/  FMUL.FTZ R24, R24, c[0x0][0x2e0] ;  /* 0x0000b80018187a20 */ /* 0x000fe20000410000 */
[----:B------:R-:W-:Y:S01]  /*1020*/  F2FP.PACK_AB R22, R21, R22 ;  /* 0x000000161516723e */ /* 0x000fe200000000ff */
[----:B------:R-:W-:Y:S01]  /*1030*/  FMUL.FTZ R23, R23, c[0x0][0x2e0] ;  /* 0x0000b80017177a20 */ /* 0x000fe20000410000 */
[----:B------:R-:W-:Y:S01]  /*1040*/  SHF.L.U32 R21, R57, 0x3, RZ ;  /* 0x0000000339157819 */ /* 0x000fe200000006ff */
[----:B------:R-:W-:Y:S01]  /*1050*/  FMUL.FTZ R31, R59, c[0x0][0x2e0] ;  /* 0x0000b8003b1f7a20 */ /* 0x000fe20000410000 */
[----:B------:R-:W-:Y:S01]  /*1060*/  LOP3.LUT R12, R12, 0x1c0, RZ, 0xc0, !PT ;  /* 0x000001c00c0c7812 */ /* 0x000fe200078ec0ff */
[----:B------:R-:W-:Y:S01]  /*1070*/  FMUL.FTZ R58, R58, c[0x0][0x2e0] ;  /* 0x0000b8003a3a7a20 */ /* 0x000fe20000410000 */
[----:B------:R-:W-:Y:S01]  /*1080*/  IADD3 R63, R63, -R36, RZ ;  /* 0x800000243f3f7210 */ /* 0x000fe20007ffe0ff */
[----:B------:R-:W-:Y:S01]  /*1090*/  FMUL.FTZ R70, R70, c[0x0][0x2e0] ;  /* 0x0000b80046467a20 */ /* 0x000fe20000410000 */
[----:B------:R-:W-:Y:S01]  /*10a0*/  LOP3.LUT R21, R12, 0x18, R21, 0xf8, !PT ;  /* 0x000000180c157812 */ /* 0x000fe200078ef815 */
[----:B------:R-:W-:Y:S01]  /*10b0*/  FMUL.FTZ R28, R28, c[0x0][0x2e0] ;  /* 0x0000b8001c1c7a20 */ /* 0x000fe20000410000 */
[----:B------:R-:W-:Y:S01]  /*10c0*/  SHF.R.U32.HI R12, RZ, 0x3, R12 ;  /* 0x00000003ff0c7819 */ /* 0x000fe2000001160c */
[----:B------:R-:W-:Y:S01]  /*10d0*/  IMAD R63, R63, 0x200, R6 ;  /* 0x000002003f3f7824 */ /* 0x000fe200078e0206 */
[----:B------:R-:W-:Y:S01]  /*10e0*/  SHF.R.S32.HI R14, RZ, 0x3, R10 ;  /* 0x00000003ff0e7819 */ /* 0x000fe2000001140a */
[----:B------:R-:W-:Y:S01]  /*10f0*/  FMUL.FTZ R27, R27, c[0x0][0x2e0] ;  /* 0x0000b8001b1b7a20 */ /* 0x000fe20000410000 */
[----:B------:R-:W-:Y:S01]  /*1100*/  LOP3.LUT R12, R21, R12, RZ, 0x3c, !PT ;  /* 0x0000000c150c7212 */ /* 0x000fe200078e3cff */
[----:B------:R-:W-:Y:S01]  /*1110*/  FMUL.FTZ R39, R9, c[0x0][0x2e0] ;  /* 0x0000b80009277a20 */ /* 0x000fe20000410000 */
[----:B------:R-:W-:Y:S01]  /*1120*/  LOP3.LUT P0, RZ, R33, 0x4, RZ, 0xc0, !PT ;  /* 0x0000000421ff7812 */ /* 0x000fe2000780c0ff */
[----:B------:R-:W-:Y:S01]  /*1130*/  FMUL.FTZ R26, R26, c[0x0][0x2e0] ;  /* 0x0000b8001a1a7a20 */ /* 0x000fe20000410000 */
[----:B------:R-:W-:Y:S01]  /*1140*/  SHF.L.U32 R6, R14, 0x6, RZ ;  /* 0x000000060e067819 */ /* 0x000fe200000006ff */
[----:B------:R-:W-:Y:S01]  /*1150*/  FMUL.FTZ R25, R25, c[0x0][0x2e0] ;  /* 0x0000b80019197a20 */ /* 0x000fe20000410000 */
[----:B------:R-:W-:Y:S01]  /*1160*/  LEA R10, R63, R12, 0x1 ;  /* 0x0000000c3f0a7211 */ /* 0x000fe200078e08ff */
[----:B------:R-:W-:Y:S01]  /*1170*/  FMUL.FTZ R18, R18, c[0x0][0x2e0] ;  /* 0x0000b80012127a20 */ /* 0x000fe20000410000 */
[----:B------:R-:W-:Y:S01]  /*1180*/  F2FP.PACK_AB R20, R19, R20 ;  /* 0x000000141314723e */ /* 0x000fe200000000ff */
[----:B------:R-:W-:Y:S01]  /*1190*/  FMUL.FTZ R71, R71, c[0x0][0x2e0] ;  /* 0x0000b80047477a20 */ /* 0x000fe20000410000 */
[----:B------:R-:W-:Y:S01]  /*11a0*/  LOP3.LUT R19, R6, 0x1c0, RZ, 0xc0, !PT ;  /* 0x000001c006137812 */ /* 0x000fe200078ec0ff */
[----:B------:R-:W-:Y:S01]  /*11b0*/  FMUL.FTZ R6, R17, c[0x0][0x2e0] ;  /* 0x0000b80011067a20 */ /* 0x000fe20000410000 */
[----:B------:R-:W-:Y:S01]  /*11c0*/  F2FP.PACK_AB R32, R35, R56 ;  /* 0x000000382320723e */ /* 0x000fe200000000ff */
[----:B------:R-:W-:Y:S01]  /*11d0*/  FMUL.FTZ R35, R60, c[0x0][0x2e0] ;  /* 0x0000b8003c237a20 */ /* 0x000fe20000410000 */
[----:B------:R-:W-:Y:S01]  /*11e0*/  SHF.L.U32 R17, R10, 0x1, RZ ;  /* 0x000000010a117819 */ /* 0x000fe200000006ff */
[----:B------:R-:W-:Y:S01]  /*11f0*/  FMUL.FTZ R74, R74, c[0x0][0x2e0] ;  /* 0x0000b8004a4a7a20 */ /* 0x000fe20000410000 */
[----:B------:R-:W-:Y:S01]  /*1200*/  F2FP.PACK_AB R29, R34, R61 ;  /* 0x0000003d221d723e */ /* 0x000fe200000000ff */
[----:B------:R-:W-:Y:S01]  /*1210*/  FMUL.FTZ R34, R8, c[0x0][0x2e0] ;  /* 0x0000b80008227a20 */ /* 0x000fe20000410000 */
[----:B------:R-:W-:Y:S01]  /*1220*/  F2FP.PACK_AB R23, R23, R24 ;  /* 0x000000181717723e */ /* 0x000fe200000000ff */
[----:B------:R-:W-:Y:S01]  /*1230*/  FMUL.FTZ R21, R72, c[0x0][0x2e0] ;  /* 0x0000b80048157a20 */ /* 0x000fe20000410000 */
[----:B------:R-:W-:Y:S01]  /*1240*/  F2FP.PACK_AB R31, R58, R31 ;  /* 0x0000001f3a1f723e */ /* 0x000fe200000000ff */
[----:B------:R-:W-:Y:S01]  /*1250*/  FMUL.FTZ R69, R69, c[0x0][0x2e0] ;  /* 0x0000b80045457a20 */ /* 0x000fe20000410000 */
[----:B------:R-:W-:Y:S01]  /*1260*/  IADD3 R24, R17, 0x40, RZ ;  /* 0x0000004011187810 */ /* 0x000fe20007ffe0ff */
[----:B------:R-:W-:Y:S01]  /*1270*/  FMUL.FTZ R16, R16, c[0x0][0x2e0] ;  /* 0x0000b80010107a20 */ /* 0x000fe20000410000 */
[----:B------:R-:W-:Y:S01]  /*1280*/  F2FP.PACK_AB R9, R35, R70 ;  /* 0x000000462309723e */ /* 0x000fe200000000ff */
[----:B------:R-:W-:Y:S01]  /*1290*/  FMUL.FTZ R15, R15, c[0x0][0x2e0] ;  /* 0x0000b8000f0f7a20 */ /* 0x000fe20000410000 */
[----:B------:R-:W-:Y:S01]  /*12a0*/  @P0 IADD3 R24, R17, -0x40, RZ ;  /* 0xffffffc011180810 */ /* 0x000fe20007ffe0ff */
[----:B------:R-:W-:Y:S01]  /*12b0*/  STS [R17], R29 ;  /* 0x0000001d11007388 */ /* 0x000fe20000000800 */
[----:B------:R-:W-:Y:S01]  /*12c0*/  F2FP.PACK_AB R8, R27, R28 ;  /* 0x0000001c1b08723e */ /* 0x000fe200000000ff */
[----:B------:R-:W-:Y:S01]  /*12d0*/  IMAD.SHL.U32 R12, R30, 0x8, RZ ;  /* 0x000000081e0c7824 */ /* 0x000fe200078e00ff */
[----:B------:R-:W-:Y:S01]  /*12e0*/  F2FP.PACK_AB R27, R39, R34 ;  /* 0x00000022271b723e */ /* 0x000fe200000000ff */
[----:B------:R-:W-:Y:S01]  /*12f0*/  STS [R17+0x400], R31 ;  /* 0x0004001f11007388 */ /* 0x000fe20000000800 */
[----:B------:R-:W-:Y:S01]  /*1300*/  F2FP.PACK_AB R25, R25, R26 ;  /* 0x0000001a1919723e */ /* 0x000fe200000000ff */
[----:B------:R-:W-:Y:S01]  /*1310*/  BSSY B0, `(.L_x_666) ;  /* 0x0000039000007945 */ /* 0x000fe20003800000 */
[----:B------:R-:W-:Y:S01]  /*1320*/  F2FP.PACK_AB R18, R71, R18 ;  /* 0x000000124712723e */ /* 0x000fe200000000ff */
[----:B------:R-:W-:Y:S01]  /*1330*/  STS [R24], R9 ;  /* 0x0000000918007388 */ /* 0x000fe20000000800 */
[----:B------:R-:W-:-:S02]  /*1340*/  F2FP.PACK_AB R21, R21, R74 ;  /* 0x0000004a1515723e */ /* 0x000fc400000000ff */
[----:B------:R-:W-:Y:S01]  /*1350*/  F2FP.PACK_AB R69, R6, R69 ;  /* 0x000000450645723e */ /* 0x000fe200000000ff */
[----:B------:R-:W-:Y:S01]  /*1360*/  STS [R24+0x400], R11 ;  /* 0x0004000b18007388 */ /* 0x000fe20000000800 */
[----:B------:R-:W-:Y:S01]  /*1370*/  F2FP.PACK_AB R15, R15, R16 ;  /* 0x000000100f0f723e */ /* 0x000fe200000000ff */
[----:B------:R-:W-:Y:S01]  /*1380*/  IMAD R16, R7, c[0x0][0x398], RZ ;  /* 0x0000e60007107a24 */ /* 0x000fe200078e02ff */
[----:B------:R-:W-:Y:S01]  /*1390*/  SHF.R.U32.HI R10, RZ, 0x3, R19 ;  /* 0x00000003ff0a7819 */ /* 0x000fe20000011613 */
[----:B------:R-:W-:Y:S01]  /*13a0*/  STS [R17+0x1000], R32 ;  /* 0x0010002011007388 */ /* 0x000fe20000000800 */
[----:B------:R-:W-:-:S03]  /*13b0*/  LOP3.LUT R19, R19, 0x38, R12, 0xf8, !PT ;  /* 0x0000003813137812 */ /* 0x000fc600078ef80c */
[----:B------:R-:W-:Y:S01]  /*13c0*/  STS [R17+0x1400], R8 ;  /* 0x0014000811007388 */ /* 0x000fe20000000800 */
[----:B------:R-:W-:Y:S01]  /*13d0*/  LOP3.LUT R10, R19, R10, RZ, 0x3c, !PT ;  /* 0x0000000a130a7212 */ /* 0x000fe200078e3cff */
[----:B------:R-:W-:Y:S02]  /*13e0*/  IMAD R19, R3, c[0x0][0x39c], R16 ;  /* 0x0000e70003137a24 */ /* 0x000fe400078e0210 */
[----:B------:R0:W-:Y:S01]  /*13f0*/  STS [R24+0x1000], R13 ;  /* 0x0010000d18007388 */ /* 0x0001e20000000800 */
[----:B------:R-:W-:-:S03]  /*1400*/  LEA R10, R57, R10, 0x9 ;  /* 0x0000000a390a7211 */ /* 0x000fc600078e48ff */
[----:B------:R2:W-:Y:S02]  /*1410*/  STS [R24+0x1400], R27 ;  /* 0x0014001b18007388 */ /* 0x0005e40000000800 */
[----:B------:R-:W-:Y:S02]  /*1420*/  IMAD.SHL.U32 R26, R10, 0x2, RZ ;  /* 0x000000020a1a7824 */ /* 0x000fe400078e00ff */
[----:B------:R-:W-:Y:S01]  /*1430*/  STS [R17+0x2000], R25 ;  /* 0x0020001911007388 */ /* 0x000fe20000000800 */
[----:B0-----:R-:W-:-:S03]  /*1440*/  SHF.R.S32.HI R13, RZ, 0x1f, R12 ;  /* 0x0000001fff0d7819 */ /* 0x001fc6000001140c */
[----:B------:R-:W-:Y:S01]  /*1450*/  STS [R17+0x2400], R23 ;  /* 0x0024001711007388 */ /* 0x000fe20000000800 */
[----:B--2---:R-:W-:Y:S01]  /*1460*/  IADD3 R27, R12, 0x40, RZ ;  /* 0x000000400c1b7810 */ /* 0x004fe20007ffe0ff */
[C---:B------:R-:W-:Y:S02]  /*1470*/  IMAD.WIDE.U32 R6, R3.reuse, c[0x0][0x398], R12 ;  /* 0x0000e60003067a25 */ /* 0x040fe400078e000c */
[----:B------:R-:W-:Y:S01]  /*1480*/  STS [R24+0x2000], R18 ;  /* 0x0020001218007388 */ /* 0x000fe20000000800 */
[----:B------:R-:W-:Y:S02]  /*1490*/  IADD3 R3, -R3, R0, RZ ;  /* 0x0000000003037210 */ /* 0x000fe40007ffe1ff */
[----:B------:R-:W-:Y:S01]  /*14a0*/  IADD3 R0, R14, 0x20, RZ ;  /* 0x000000200e007810 */ /* 0x000fe20007ffe0ff */
[----:B------:R0:W-:Y:S01]  /*14b0*/  STS [R24+0x2400], R21 ;  /* 0x0024001518007388 */ /* 0x0001e20000000800 */
[----:B------:R-:W-:Y:S02]  /*14c0*/  IADD3 R6, P0, R4, R6, RZ ;  /* 0x0000000604067210 */ /* 0x000fe40007f1e0ff */
[----:B------:R-:W-:Y:S01]  /*14d0*/  ISETP.GE.AND P1, PT, R14, R3, PT ;  /* 0x000000030e00720c */ /* 0x000fe20003f26270 */
[----:B------:R2:W-:Y:S01]  /*14e0*/  STS [R17+0x3000], R22 ;  /* 0x0030001611007388 */ /* 0x0005e20000000800 */
[----:B-1----:R-:W-:-:S02]  /*14f0*/  SHF.R.S32.HI R4, RZ, 0x1f, R5 ;  /* 0x0000001fff047819 */ /* 0x002fc40000011405 */
[----:B------:R-:W-:Y:S01]  /*1500*/  IADD3.X R7, R2, R7, R19, P0, !PT ;  /* 0x0000000702077210 */ /* 0x000fe200007fe413 */
[----:B------:R1:W-:Y:S01]  /*1510*/  STS [R17+0x3400], R20 ;  /* 0x0034001411007388 */ /* 0x0003e20000000800 */
[----:B------:R-:W-:Y:S01]  /*1520*/  ISETP.GE.AND P0, PT, R0, R3, PT ;  /* 0x000000030000720c */ /* 0x000fe20003f06270 */
[----:B------:R-:W-:Y:S01]  /*1530*/  IMAD R4, R4, c[0x0][0x3b0], RZ ;  /* 0x0000ec0004047a24 */ /* 0x000fe200078e02ff */
[----:B------:R-:W-:Y:S01]  /*1540*/  SHF.R.S32.HI R0, RZ, 0x1f, R14 ;  /* 0x0000001fff007819 */ /* 0x000fe2000001140e */
[----:B------:R1:W-:Y:S02]  /*1550*/  STS [R24+0x3000], R69 ;  /* 0x0030004518007388 */ /* 0x0003e40000000800 */
[C---:B0-----:R-:W-:Y:S02]  /*1560*/  IMAD R21, R5.reuse, c[0x0][0x3b4], R4 ;  /* 0x0000ed0005157a24 */ /* 0x041fe400078e0204 */
[----:B------:R1:W-:Y:S01]  /*1570*/  STS [R24+0x3400], R15 ;  /* 0x0034000f18007388 */ /* 0x0003e20000000800 */
[----:B--2---:R-:W-:-:S03]  /*1580*/  IMAD.WIDE.U32 R22, R5, c[0x0][0x3b0], R6 ;  /* 0x0000ec0005167a25 */ /* 0x004fc600078e0006 */
[----:B------:R-:W-:Y:S02]  /*1590*/  BAR.SYNC.DEFER_BLOCKING 0x0 ;  /* 0x0000000000007b1d */ /* 0x000fe40000010000 */
[----:B------:R-:W-:-:S04]  /*15a0*/  IADD3 R21, R23, R21, RZ ;  /* 0x0000001517157210 */ /* 0x000fc80007ffe0ff */
[----:B------:R1:W0:Y:S01]  /*15b0*/  LDS.128 R8, [R26+0x1000] ;  /* 0x001000001a087984 */ /* 0x0002220000000c00 */
[----:B------:R-:W-:Y:S05]  /*15c0*/  @P1 BRA `(.L_x_667) ;  /* 0x000000d000001947 */ /* 0x000fea0003800000 */
[----:B------:R-:W-:Y:S01]  /*15d0*/  ISETP.GE.AND P1, PT, R12, c[0x0][0x220], PT ;  /* 0x000088000c007a0c */ /* 0x000fe20003f26270 */
[----:B------:R-:W2:Y:S01]  /*15e0*/  LDS.128 R4, [R26+0x2000] ;  /* 0x002000001a047984 */ /* 0x000ea20000000c00 */
[----:B-1----:R-:W-:Y:S01]  /*15f0*/  IMAD R15, R0, c[0x0][0x398], RZ ;  /* 0x0000e600000f7a24 */ /* 0x002fe200078e02ff */
[----:B------:R-:W-:Y:S01]  /*1600*/  ISETP.GE.AND P2, PT, R27, c[0x0][0x220], PT ;  /* 0x000088001b007a0c */ /* 0x000fe20003f46270 */
[----:B------:R-:W-:Y:S02]  /*1610*/  IMAD.MOV.U32 R20, RZ, RZ, R22 ;  /* 0x000000ffff147224 */ /* 0x000fe400078e0016 */
[C---:B------:R-:W-:Y:S02]  /*1620*/  IMAD R15, R14.reuse, c[0x0][0x39c], R15 ;  /* 0x0000e7000e0f7a24 */ /* 0x040fe400078e020f */
[----:B------:R-:W-:-:S05]  /*1630*/  IMAD.WIDE.U32 R2, R14, c[0x0][0x398], R20 ;  /* 0x0000e6000e027a25 */ /* 0x000fca00078e0014 */
[----:B------:R-:W1:Y:S01]  /*1640*/  @!P1 LDS.128 R16, [R26] ;  /* 0x000000001a109984 */ /* 0x000e620000000c00 */
[----:B------:R-:W-:Y:S02]  /*1650*/  IADD3 R3, R3, R15, RZ ;  /* 0x0000000f03037210 */ /* 0x000fe40007ffe0ff */
[----:B------:R-:W-:-:S04]  /*1660*/  LEA R24, P3, R2, c[0x0][0x338], 0x1 ;  /* 0x0000ce0002187a11 */ /* 0x000fc800078608ff */
[----:B------:R-:W-:-:S05]  /*1670*/  LEA.HI.X R25, R2, c[0x0][0x33c], R3, 0x1, P3 ;  /* 0x0000cf0002197a11 */ /* 0x000fca00018f0c03 */
[----:B--2---:R2:W-:Y:S04]  /*1680*/  @!P2 STG.E.128 [R24.64+0x80], R4 ;  /* 0x000080041800a986 */ /* 0x0045e8000c101d06 */
[----:B-1----:R2:W-:Y:S02]  /*1690*/  @!P1 STG.E.128 [R24.64], R16 ;  /* 0x0000001018009986 */ /* 0x0025e4000c101d06 */
.L_x_667:
[----:B------:R-:W-:Y:S05]  /*16a0*/  BSYNC B0 ;  /* 0x0000000000007941 */ /* 0x000fea0003800000 */
.L_x_666:
[----:B--2---:R2:W3:Y:S01]  /*16b0*/  LDS.128 R4, [R26+0x3000] ;  /* 0x003000001a047984 */ /* 0x0044e20000000c00 */
[----:B------:R-:W-:Y:S05]  /*16c0*/  @P0 EXIT ;  /* 0x000000000000094d */ /* 0x000fea0003800000 */
[----:B------:R-:W-:Y:S01]  /*16d0*/  IADD3 R13, P0, R14, 0x20, RZ ;  /* 0x000000200e0d7810 */ /* 0x000fe20007f1e0ff */
[----:B------:R-:W-:Y:S01]  /*16e0*/  IMAD.MOV.U32 R2, RZ, RZ, R22 ;  /* 0x000000ffff027224 */ /* 0x000fe200078e0016 */
[----:B------:R-:W-:Y:S02]  /*16f0*/  MOV R3, R21 ;  /* 0x0000001500037202 */ /* 0x000fe40000000f00 */
[----:B------:R-:W-:Y:S02]  /*1700*/  IADD3.X R0, RZ, R0, RZ, P0, !PT ;  /* 0x00000000ff007210 */ /* 0x000fe400007fe4ff */
[----:B------:R-:W-:Y:S01]  /*1710*/  ISETP.GE.AND P1, PT, R12, c[0x0][0x220], PT ;  /* 0x000088000c007a0c */ /* 0x000fe20003f26270 */
[----:B------:R-:W-:Y:S01]  /*1720*/  IMAD.WIDE.U32 R2, R13, c[0x0][0x398], R2 ;  /* 0x0000e6000d027a25 */ /* 0x000fe200078e0002 */
[----:B------:R-:W-:-:S03]  /*1730*/  ISETP.GE.AND P2, PT, R27, c[0x0][0x220], PT ;  /* 0x000088001b007a0c */ /* 0x000fc60003f46270 */
[----:B------:R-:W-:Y:S01]  /*1740*/  IMAD R0, R0, c[0x0][0x398], RZ ;  /* 0x0000e60000007a24 */ /* 0x000fe200078e02ff */
[----:B------:R-:W-:-:S03]  /*1750*/  LEA R12, P0, R2, c[0x0][0x338], 0x1 ;  /* 0x0000ce00020c7a11 */ /* 0x000fc600078008ff */
[----:B------:R-:W-:-:S05]  /*1760*/  IMAD R13, R13, c[0x0][0x39c], R0 ;  /* 0x0000e7000d0d7a24 */ /* 0x000fca00078e0200 */
[----:B------:R-:W-:-:S04]  /*1770*/  IADD3 R3, R3, R13, RZ ;  /* 0x0000000d03037210 */ /* 0x000fc80007ffe0ff */
[----:B------:R-:W-:-:S05]  /*1780*/  LEA.HI.X R13, R2, c[0x0][0x33c], R3, 0x1, P0 ;  /* 0x0000cf00020d7a11 */ /* 0x000fca00000f0c03 */
[----:B0-----:R0:W-:Y:S01]  /*1790*/  @!P1 STG.E.128 [R12.64], R8 ;  /* 0x000000080c009986 */ /* 0x0011e2000c101d06 */
[----:B------:R-:W-:Y:S05]  /*17a0*/  @P2 EXIT ;  /* 0x000000000000294d */ /* 0x000fea0003800000 */
[----:B---3--:R-:W-:Y:S01]  /*17b0*/  STG.E.128 [R12.64+0x80], R4 ;  /* 0x000080040c007986 */ /* 0x008fe2000c101d06 */
[----:B------:R-:W-:Y:S05]  /*17c0*/  EXIT ;  /* 0x000000000000794d */ /* 0x000fea0003800000 */
.L_x_668:
        /* <DEDUP_REMOVED lines=11> */
.L_x_2060:


//--------------------- .text._ZN5flash44flash_bwd_dq_dk_dv_loop_seqk_parallel_kernelI23Flash_bwd_kernel_traitsILi128ELi64ELi64ELi8ELi4ELi2ELi2ELb1ELb0EN7cutlass6half_tE19Flash_kernel_traitsILi128ELi64ELi64ELi8ES3_EELb1ELb0ELb0ELb0ELb0ELb1ELb0EEEvNS_16Flash_bwd_paramsE --------------------------
	.section	.text._ZN5flash44flash_bwd_dq_dk_dv_loop_seqk_parallel_kernelI23Flash_bwd_kernel_traitsILi128ELi64ELi64ELi8ELi4ELi2ELi2ELb1ELb0EN7cutlass6half_tE19Flash_kernel_traitsILi128ELi64ELi64ELi8ES3_EELb1ELb0ELb0ELb0ELb0ELb1ELb0EEEvNS_16Flash_bwd_paramsE,"ax",@progbits
	.sectioninfo	@"SHI_REGISTERS=255"
	.align	128
        .global         _ZN5flash44flash_bwd_dq_dk_dv_loop_seqk_parallel_kernelI23Flash_bwd_kernel_traitsILi128ELi64ELi64ELi8ELi4ELi2ELi2ELb1ELb0EN7cutlass6half_tE19Flash_kernel_traitsILi128ELi64ELi64ELi8ES3_EELb1ELb0ELb0ELb0ELb0ELb1ELb0EEEvNS_16Flash_bwd_paramsE
        .type           _ZN5flash44flash_bwd_dq_dk_dv_loop_seqk_parallel_kernelI23Flash_bwd_kernel_traitsILi128ELi64ELi64ELi8ELi4ELi2ELi2ELb1ELb0EN7cutlass6half_tE19Flash_kernel_traitsILi128ELi64ELi64ELi8ES3_EELb1ELb0ELb0ELb0ELb0ELb1ELb0EEEvNS_16Flash_bwd_paramsE,@function
        .size           _ZN5flash44flash_bwd_dq_dk_dv_loop_seqk_parallel_kernelI23Flash_bwd_kernel_traitsILi128ELi64ELi64ELi8ELi4ELi2ELi2ELb1ELb0EN7cutlass6half_tE19Flash_kernel_traitsILi128ELi64ELi64ELi8ES3_EELb1ELb0ELb0ELb0ELb0ELb1ELb0EEEvNS_16Flash_bwd_paramsE,(.L_x_2061 - _ZN5flash44flash_bwd_dq_dk_dv_loop_seqk_parallel_kernelI23Flash_bwd_kernel_traitsILi128ELi64ELi64ELi8ELi4ELi2ELi2ELb1ELb0EN7cutlass6half_tE19Flash_kernel_traitsILi128ELi64ELi64ELi8ES3_EELb1ELb0ELb0ELb0ELb0ELb1ELb0EEEvNS_16Flash_bwd_paramsE)
        .other          _ZN5flash44flash_bwd_dq_dk_dv_loop_seqk_parallel_kernelI23Flash_bwd_kernel_traitsILi128ELi64ELi64ELi8ELi4ELi2ELi2ELb1ELb0EN7cutlass6half_tE19Flash_kernel_traitsILi128ELi64ELi64ELi8ES3_EELb1ELb0ELb0ELb0ELb0ELb1ELb0EEEvNS_16Flash_bwd_paramsE,@"STO_CUDA_ENTRY STV_DEFAULT"
_ZN5flash44flash_bwd_dq_dk_dv_loop_seqk_parallel_kernelI23Flash_bwd_kernel_traitsILi128ELi64ELi64ELi8ELi4ELi2ELi2ELb1ELb0EN7cutlass6half_tE19Flash_kernel_traitsILi128ELi64ELi64ELi8ES3_EELb1ELb0ELb0ELb0ELb0ELb1ELb0EEEvNS_16Flash_bwd_paramsE:
.text._ZN5flash44flash_bwd_dq_dk_dv_loop_seqk_parallel_kernelI23Flash_bwd_kernel_traitsILi128ELi64ELi64ELi8ELi4ELi2ELi2ELb1ELb0EN7cutlass6half_tE19Flash_kernel_traitsILi128ELi64ELi64ELi8ES3_EELb1ELb0ELb0ELb0ELb0ELb1ELb0EEEvNS_16Flash_bwd_paramsE:
        /* <DEDUP_REMOVED lines=14> */
[----:B------:R-:W-:Y:S01]  /*00e0*/  ULDC.U8 UR6, c[0x0][0x2d8] ;  /* 0x0000b60000067ab9 */ /* 0x000fe20000000000 */
[----:B-1----:R-:W-:-:S04]  /*00f0*/  SHF.R.S32.HI R2, RZ, 0x1f, R8 ;  /* 0x0000001fff027819 */ /* 0x002fc80000011408 */
[CC--:B------:R-:W-:Y:S02]  /*0100*/  LEA.HI R0, R2.reuse, R8.reuse, RZ, 0x5 ;  /* 0x0000000802007211 */ /* 0x0c0fe400078f28ff */
[CC--:B------:R-:W-:Y:S02]  /*0110*/  LEA.HI R11, R2.reuse, R8.reuse, RZ, 0x3 ;  /* 0x00000008020b7211 */ /* 0x0c0fe400078f18ff */
[CC--:B------:R-:W-:Y:S02]  /*0120*/  LEA.HI R4, R2.reuse, R8.reuse, RZ, 0x4 ;  /* 0x0000000802047211 */ /* 0x0c0fe400078f20ff */
[CC--:B------:R-:W-:Y:S02]  /*0130*/  LEA.HI R12, R2.reuse, R8.reuse, RZ, 0x7 ;  /* 0x00000008020c7211 */ /* 0x0c0fe400078f38ff */
[CC--:B------:R-:W-:Y:S02]  /*0140*/  LEA.HI R13, R2.reuse, R8.reuse, RZ, 0x6 ;  /* 0x00000008020d7211 */ /* 0x0c0fe400078f30ff */
[----:B------:R-:W-:-:S02]  /*0150*/  LEA.HI R2, R2, R8, RZ, 0x2 ;  /* 0x0000000802027211 */ /* 0x000fc400078f10ff */
[----:B------:R-:W-:Y:S02]  /*0160*/  LOP3.LUT R3, R0, 0xffffffe0, RZ, 0xc0, !PT ;  /* 0xffffffe000037812 */ /* 0x000fe400078ec0ff */
[----:B------:R-:W-:Y:S02]  /*0170*/  LOP3.LUT R5, R11, 0xfffffff8, RZ, 0xc0, !PT ;  /* 0xfffffff80b057812 */ /* 0x000fe400078ec0ff */
[----:B------:R-:W-:Y:S01]  /*0180*/  LOP3.LUT R6, R4, 0xfffffff0, RZ, 0xc0, !PT ;  /* 0xfffffff004067812 */ /* 0x000fe200078ec0ff */
[----:B------:R-:W-:Y:S01]  /*0190*/  IMAD.IADD R10, R8, 0x1, -R3 ;  /* 0x00000001080a7824 */ /* 0x000fe200078e0a03 */
[----:B------:R-:W-:Y:S01]  /*01a0*/  LOP3.LUT R7, R2, 0x7ffffffc, RZ, 0xc0, !PT ;  /* 0x7ffffffc02077812 */ /* 0x000fe200078ec0ff */
[C---:B------:R-:W-:Y:S01]  /*01b0*/  IMAD.IADD R5, R8.reuse, 0x1, -R5 ;  /* 0x0000000108057824 */ /* 0x040fe200078e0a05 */
[----:B------:R-:W-:Y:S01]  /*01c0*/  SHF.R.S32.HI R3, RZ, 0x5, R0 ;  /* 0x00000005ff037819 */ /* 0x000fe20000011400 */
[C---:B------:R-:W-:Y:S01]  /*01d0*/  IMAD.IADD R9, R8.reuse, 0x1, -R6 ;  /* 0x0000000108097824 */ /* 0x040fe200078e0a06 */
[----:B------:R-:W-:Y:S01]  /*01e0*/  SHF.R.S32.HI R6, RZ, 0x4, R4 ;  /* 0x00000004ff067819 */ /* 0x000fe20000011404 */
[----:B------:R-:W-:Y:S01]  /*01f0*/  IMAD.IADD R14, R8, 0x1, -R7 ;  /* 0x00000001080e7824 */ /* 0x000fe200078e0a07 */
[----:B------:R-:W-:Y:S01]  /*0200*/  SHF.R.S32.HI R8, RZ, 0x1f, R0 ;  /* 0x0000001fff087819 */ /* 0x000fe20000011400 */
[----:B------:R-:W-:Y:S01]  /*0210*/  IMAD.SHL.U32 R18, R5, 0x8, RZ ;  /* 0x0000000805127824 */ /* 0x000fe200078e00ff */
[----:B------:R-:W-:-:S02]  /*0220*/  LEA.HI R0, R0, R3, RZ, 0x1 ;  /* 0x0000000300007211 */ /* 0x000fc400078f08ff */
[--C-:B------:R-:W-:Y:S02]  /*0230*/  SHF.R.S32.HI R7, RZ, 0x2, R2.reuse ;  /* 0x00000002ff077819 */ /* 0x100fe40000011402 */
[----:B------:R-:W-:Y:S02]  /*0240*/  LOP3.LUT R0, R0, 0xfffffffe, RZ, 0xc0, !PT ;  /* 0xfffffffe00007812 */ /* 0x000fe400078ec0ff */
[----:B------:R-:W-:Y:S02]  /*0250*/  SHF.R.S32.HI R2, RZ, 0x1f, R2 ;  /* 0x0000001fff027819 */ /* 0x000fe40000011402 */
[----:B------:R-:W-:Y:S01]  /*0260*/  SHF.R.S32.HI R239, RZ, 0x3, R11 ;  /* 0x00000003ffef7819 */ /* 0x000fe2000001140b */
[----:B------:R-:W-:Y:S01]  /*0270*/  IMAD.IADD R194, R3, 0x1, -R0 ;  /* 0x0000000103c27824 */ /* 0x000fe200078e0a00 */
[----:B------:R-:W-:Y:S02]  /*0280*/  LEA.HI R8, R8, R3, RZ, 0x2 ;  /* 0x0000000308087211 */ /* 0x000fe400078f10ff */
[----:B------:R-:W-:Y:S01]  /*0290*/  LEA.HI R4, R4, R6, RZ, 0x1 ;  /* 0x0000000604047211 */ /* 0x000fe200078f08ff */
[----:B------:R-:W-:Y:S01]  /*02a0*/  IMAD.SHL.U32 R0, R239, 0x40, RZ ;  /* 0x00000040ef007824 */ /* 0x000fe200078e00ff */
[----:B------:R-:W-:-:S02]  /*02b0*/  LEA.HI R2, R2, R7, RZ, 0x3 ;  /* 0x0000000702027211 */ /* 0x000fc400078f18ff */
[----:B------:R-:W-:Y:S02]  /*02c0*/  LOP3.LUT R8, R8, 0xfffffffc, RZ, 0xc0, !PT ;  /* 0xfffffffc08087812 */ /* 0x000fe400078ec0ff */
[----:B------:R-:W-:Y:S02]  /*02d0*/  LOP3.LUT R4, R4, 0xfffffffe, RZ, 0xc0, !PT ;  /* 0xfffffffe04047812 */ /* 0x000fe400078ec0ff */
[----:B------:R-:W-:Y:S01]  /*02e0*/  LOP3.LUT R2, R2, 0xfffffff8, RZ, 0xc0, !PT ;  /* 0xfffffff802027812 */ /* 0x000fe200078ec0ff */
[----:B------:R-:W-:Y:S01]  /*02f0*/  IMAD.IADD R16, R3, 0x1, -R8 ;  /* 0x0000000103107824 */ /* 0x000fe200078e0a08 */
[----:B------:R-:W-:Y:S01]  /*0300*/  LOP3.LUT R0, R0, 0x1c0, RZ, 0xc0, !PT ;  /* 0x000001c000007812 */ /* 0x000fe200078ec0ff */
[----:B------:R-:W-:Y:S01]  /*0310*/  IMAD.IADD R8, R6, 0x1, -R4 ;  /* 0x0000000106087824 */ /* 0x000fe200078e0a04 */
[----:B------:R-:W-:Y:S01]  /*0320*/  SHF.R.S32.HI R6, RZ, 0x1f, R10 ;  /* 0x0000001fff067819 */ /* 0x000fe2000001140a */
[----:B------:R-:W-:Y:S01]  /*0330*/  IMAD.IADD R4, R7, 0x1, -R2 ;  /* 0x0000000107047824 */ /* 0x000fe200078e0a02 */
[----:B------:R-:W-:Y:S01]  /*0340*/  SHF.R.U32.HI R3, RZ, 0x3, R0 ;  /* 0x00000003ff037819 */ /* 0x000fe20000011600 */
[----:B------:R-:W-:Y:S01]  /*0350*/  STL [R1+0x4], R16 ;  /* 0x0000041001007387 */ /* 0x000fe20000100800 */
[----:B------:R-:W-:Y:S01]  /*0360*/  LOP3.LUT R2, R0, 0x38, R18, 0xf8, !PT ;  /* 0x0000003800027812 */ /* 0x000fe200078ef812 */
[C---:B------:R-:W-:Y:S01]  /*0370*/  IMAD.SHL.U32 R0, R5.reuse, 0x40, RZ ;  /* 0x0000004005007824 */ /* 0x040fe200078e00ff */
[C---:B------:R-:W-:Y:S01]  /*0380*/  LOP3.LUT P4, RZ, R5.reuse, 0x2, RZ, 0xc0, !PT ;  /* 0x0000000205ff7812 */ /* 0x040fe2000788c0ff */
[----:B------:R-:W-:Y:S01]  /*0390*/  STL [R1+0x10], R18 ;  /* 0x0000101201007387 */ /* 0x000fe20000100800 */
[----:B------:R-:W-:-:S02]  /*03a0*/  LOP3.LUT P3, RZ, R5, 0x4, RZ, 0xc0, !PT ;  /* 0x0000000405ff7812 */ /* 0x000fc4000786c0ff */
[----:B------:R-:W-:Y:S02]  /*03b0*/  LEA.HI R226, R6, R10, RZ, 0x2 ;  /* 0x0000000a06e27211 */ /* 0x000fe400078f10ff */
[----:B------:R-:W-:Y:S02]  /*03c0*/  SHF.R.S32.HI R5, RZ, 0x1f, R9 ;  /* 0x0000001fff057819 */ /* 0x000fe40000011409 */
[----:B------:R-:W-:Y:S01]  /*03d0*/  LOP3.LUT R6, R2, R3, RZ, 0x3c, !PT ;  /* 0x0000000302067212 */ /* 0x000fe200078e3cff */
[----:B------:R-:W-:Y:S01]  /*03e0*/  IMAD.SHL.U32 R2, R194, 0x10, RZ ;  /* 0x00000010c2027824 */ /* 0x000fe200078e00ff */
[----:B------:R-:W-:Y:S02]  /*03f0*/  LOP3.LUT R0, R0, 0x1c0, RZ, 0xc0, !PT ;  /* 0x000001c000007812 */ /* 0x000fe400078ec0ff */
[----:B------:R-:W-:Y:S02]  /*0400*/  LEA.HI R10, R5, R9, RZ, 0x3 ;  /* 0x00000009050a7211 */ /* 0x000fe400078f18ff */
[----:B------:R-:W-:-:S02]  /*0410*/  LOP3.LUT R190, R0, 0x8, R11, 0xf8, !PT ;  /* 0x0000000800be7812 */ /* 0x000fc400078ef80b */
[----:B------:R-:W-:Y:S01]  /*0420*/  LOP3.LUT R5, R0, 0x10, R2, 0xf8, !PT ;  /* 0x0000001000057812 */ /* 0x000fe200078ef802 */
[----:B------:R-:W-:Y:S01]  /*0430*/  IMAD.SHL.U32 R2, R8, 0x200, RZ ;  /* 0x0000020008027824 */ /* 0x000fe200078e00ff */
[----:B------:R-:W-:Y:S02]  /*0440*/  SHF.R.U32.HI R186, RZ, 0x3, R0 ;  /* 0x00000003ffba7819 */ /* 0x000fe40000011600 */
[----:B------:R-:W-:Y:S02]  /*0450*/  LOP3.LUT R0, R4, 0x1, RZ, 0xc0, !PT ;  /* 0x0000000104007812 */ /* 0x000fe400078ec0ff */
[----:B------:R-:W-:Y:S02]  /*0460*/  LOP3.LUT R3, R10, 0xfffffff8, RZ, 0xc0, !PT ;  /* 0xfffffff80a037812 */ /* 0x000fe400078ec0ff */
[----:B------:R-:W-:Y:S02]  /*0470*/  SHF.R.S32.HI R7, RZ, 0x7, R12 ;  /* 0x00000007ff077819 */ /* 0x000fe4000001140c */
[----:B------:R-:W-:Y:S01]  /*0480*/  ISETP.NE.U32.AND P0, PT, R0, 0x1, PT ;  /* 0x000000010000780c */ /* 0x000fe20003f05070 */
[----:B------:R-:W-:Y:S01]  /*0490*/  IMAD.IADD R17, R9, 0x1, -R3 ;  /* 0x0000000109117824 */ /* 0x000fe200078e0a03 */
[----:B------:R-:W-:Y:S01]  /*04a0*/  LOP3.LUT R190, R190, R186, RZ, 0x3c, !PT ;  /* 0x000000babebe7212 */ /* 0x000fe200078e3cff */
[C---:B------:R-:W-:Y:S01]  /*04b0*/  IMAD R3, R7.reuse, 0x800, R2 ;  /* 0x0000080007037824 */ /* 0x040fe200078e0202 */
[----:B------:R-:W-:Y:S01]  /*04c0*/  SHF.R.S32.HI R0, RZ, 0x6, R13 ;  /* 0x00000006ff007819 */ /* 0x000fe2000001140d */
[----:B------:R-:W-:Y:S01]  /*04d0*/  IMAD.SHL.U32 R9, R7, 0x20, RZ ;  /* 0x0000002007097824 */ /* 0x000fe200078e00ff */
[C---:B------:R-:W-:Y:S01]  /*04e0*/  R2P PR, R4.reuse, 0x6 ;  /* 0x0000000604007804 */ /* 0x040fe20000000000 */
[----:B------:R-:W-:Y:S01]  /*04f0*/  IMAD.SHL.U32 R4, R4, 0x40, RZ ;  /* 0x0000004004047824 */ /* 0x000fe200078e00ff */
[----:B------:R-:W-:Y:S01]  /*0500*/  LOP3.LUT R5, R5, 0x8, R11, 0xf8, !PT ;  /* 0x0000000805057812 */ /* 0x000fe200078ef80b */
[----:B------:R-:W-:Y:S01]  /*0510*/  IMAD.IADD R190, R3, 0x1, R190 ;  /* 0x0000000103be7824 */ /* 0x000fe200078e02be */
[----:B------:R-:W-:Y:S01]  /*0520*/  STL [R1+0x1c], R17 ;  /* 0x00001c1101007387 */ /* 0x000fe20000100800 */
[----:B------:R-:W-:Y:S01]  /*0530*/  IMAD.SHL.U32 R3, R0, 0x8, RZ ;  /* 0x0000000800037824 */ /* 0x000fe200078e00ff */
[----:B------:R-:W-:Y:S01]  /*0540*/  LOP3.LUT R186, R2, R5, R186, 0xf6, !PT ;  /* 0x0000000502ba7212 */ /* 0x000fe200078ef6ba */
[----:B------:R-:W-:Y:S01]  /*0550*/  IMAD R15, R0, 0x200, R6 ;  /* 0x00000200000f7824 */ /* 0x000fe200078e0206 */
[----:B------:R-:W-:Y:S01]  /*0560*/  LOP3.LUT R0, R4, 0x1c0, RZ, 0xc0, !PT ;  /* 0x000001c004007812 */ /* 0x000fe200078ec0ff */
[----:B------:R-:W-:Y:S01]  /*0570*/  IMAD.SHL.U32 R4, R8, 0x20, RZ ;  /* 0x0000002008047824 */ /* 0x000fe200078e00ff */
[----:B------:R-:W-:Y:S01]  /*0580*/  LOP3.LUT R2, R3, 0x18, RZ, 0xc0, !PT ;  /* 0x0000001803027812 */ /* 0x000fe200078ec0ff */
[----:B------:R-:W-:Y:S01]  /*0590*/  IMAD.SHL.U32 R7, R14, 0x2, RZ ;  /* 0x000000020e077824 */ /* 0x000fe200078e00ff */
[----:B------:R-:W-:Y:S01]  /*05a0*/  SHF.R.U32.HI R3, RZ, 0x3, R0 ;  /* 0x00000003ff037819 */ /* 0x000fe20000011600 */
[----:B------:R-:W-:Y:S01]  /*05b0*/  STL [R1+0x18], R15 ;  /* 0x0000180f01007387 */ /* 0x000fe20000100800 */
[----:B------:R-:W-:Y:S01]  /*05c0*/  LOP3.LUT R5, R0, 0x20, R9, 0xf8, !PT ;  /* 0x0000002000057812 */ /* 0x000fe200078ef809 */
[----:B------:R-:W-:Y:S01]  /*05d0*/  IMAD.SHL.U32 R6, R17, 0x40, RZ ;  /* 0x0000004011067824 */ /* 0x000fe200078e00ff */
[----:B------:R-:W-:Y:S01]  /*05e0*/  LOP3.LUT R11, R3, R0, R2, 0x1e, !PT ;  /* 0x00000000030b7212 */ /* 0x000fe200078e1e02 */
[----:B------:R1:W-:Y:S01]  /*05f0*/  STL [R1+0x20], R9 ;  /* 0x0000200901007387 */ /* 0x0003e20000100800 */
[----:B------:R-:W-:Y:S01]  /*0600*/  LOP3.LUT R0, R5, R3, RZ, 0x3c, !PT ;  /* 0x0000000305007212 */ /* 0x000fe200078e3cff */
[----:B------:R-:W-:Y:S01]  /*0610*/  IMAD.SHL.U32 R5, R10, 0x40, RZ ;  /* 0x000000400a057824 */ /* 0x000fe200078e00ff */
[----:B------:R-:W-:Y:S01]  /*0620*/  SEL R185, R185, 0xffffffc0, !P3 ;  /* 0xffffffc0b9b97807 */ /* 0x000fe20005800000 */
[----:B------:R-:W-:Y:S01]  /*0630*/  IMAD.SHL.U32 R214, R15, 0x2, RZ ;  /* 0x000000020fd67824 */ /* 0x000fe200078e00ff */
[----:B------:R-:W-:-:S02]  /*0640*/  SEL R224, R224, 0x10, !P0 ;  /* 0x00000010e0e07807 */ /* 0x000fc40004000000 */
[----:B------:R-:W-:Y:S01]  /*0650*/  SHF.R.S32.HI R226, RZ, 0x2, R226 ;  /* 0x00000002ffe27819 */ /* 0x000fe200000114e2 */
[----:B------:R-:W-:-:S04]  /*0660*/  IMAD R188, R190, 0x2, R185 ;  /* 0x00000002bebc7824 */ /* 0x000fc800078e02b9 */
[----:B------:R-:W-:Y:S01]  /*0670*/  IMAD R226, R16, 0x10, R226 ;  /* 0x0000001010e27824 */ /* 0x000fe200078e02e2 */
[----:B-1----:R-:W-:Y:S01]  /*0680*/  LOP3.LUT R9, R2, 0x20, R4, 0xf8, !PT ;  /* 0x0000002002097812 */ /* 0x002fe200078ef804 */
[--C-:B------:R-:W-:Y:S01]  /*0690*/  IMAD R4, R16, 0x400, R7.reuse ;  /* 0x0000040010047824 */ /* 0x100fe200078e0207 */
[----:B------:R-:W-:Y:S01]  /*06a0*/  LOP3.LUT R2, R6, 0x1c0, RZ, 0xc0, !PT ;  /* 0x000001c006027812 */ /* 0x000fe200078ec0ff */
[----:B------:R-:W-:Y:S02]  /*06b0*/  IMAD.SHL.U32 R6, R8, 0x8, RZ ;  /* 0x0000000808067824 */ /* 0x000fe400078e00ff */
[----:B------:R-:W-:Y:S01]  /*06c0*/  IMAD.IADD R222, R4, 0x1, R0 ;  /* 0x0000000104de7824 */ /* 0x000fe200078e0200 */
[----:B------:R-:W-:Y:S01]  /*06d0*/  SHF.R.U32.HI R3, RZ, 0x3, R2 ;  /* 0x00000003ff037819 */ /* 0x000fe20000011602 */
[----:B------:R-:W-:Y:S01]  /*06e0*/  IMAD R4, R194, 0x400, R7 ;  /* 0x00000400c2047824 */ /* 0x000fe200078e0207 */
[----:B------:R-:W-:Y:S01]  /*06f0*/  LOP3.LUT R6, R2, 0x8, R6, 0xf8, !PT ;  /* 0x0000000802067812 */ /* 0x000fe200078ef806 */
[----:B------:R-:W-:Y:S01]  /*0700*/  IMAD.SHL.U32 R222, R222, 0x2, RZ ;  /* 0x00000002dede7824 */ /* 0x000fe200078e00ff */
[----:B------:R-:W-:Y:S01]  /*0710*/  LOP3.LUT R0, R5, 0xfffffe00, RZ, 0xc0, !PT ;  /* 0xfffffe0005007812 */ /* 0x000fe200078ec0ff */
[----:B------:R-:W-:Y:S01]  /*0720*/  IMAD.IADD R4, R4, 0x1, R11 ;  /* 0x0000000104047824 */ /* 0x000fe200078e020b */
[----:B------:R-:W-:Y:S01]  /*0730*/  LOP3.LUT R2, R3, R9, R2, 0x1e, !PT ;  /* 0x0000000903027212 */ /* 0x000fe200078e1e02 */
[----:B------:R-:W-:Y:S01]  /*0740*/  IMAD.IADD R225, R222, 0x1, R224 ;  /* 0x00000001dee17824 */ /* 0x000fe200078e02e0 */
[----:B------:R-:W-:Y:S01]  /*0750*/  LOP3.LUT R3, R6, R3, RZ, 0x3c, !PT ;  /* 0x0000000306037212 */ /* 0x000fe200078e3cff */
[--C-:B------:R-:W-:Y:S01]  /*0760*/  IMAD R204, R16, 0x400, R0.reuse ;  /* 0x0000040010cc7824 */ /* 0x100fe200078e0200 */
[----:B------:R-:W-:Y:S01]  /*0770*/  LEA R252, R4, 0xc000, 0x1 ;  /* 0x0000c00004fc7811 */ /* 0x000fe200078e08ff */
[----:B------:R-:W-:Y:S01]  /*0780*/  IMAD R194, R194, 0x400, R0 ;  /* 0x00000400c2c27824 */ /* 0x000fe200078e0200 */
[----:B------:R-:W-:Y:S01]  /*0790*/  LOP3.LUT R202, R2, R0, RZ, 0xfc, !PT ;  /* 0x0000000002ca7212 */ /* 0x000fe200078efcff */
[----:B------:R-:W-:Y:S01]  /*07a0*/  IMAD.MOV.U32 R0, RZ, RZ, 0x20 ;  /* 0x00000020ff007424 */ /* 0x000fe200078e00ff */
[C---:B------:R-:W-:Y:S01]  /*07b0*/  IADD3 R2, R252.reuse, 0x40, RZ ;  /* 0x00000040fc027810 */ /* 0x040fe20007ffe0ff */
[----:B------:R-:W-:Y:S01]  /*07c0*/  IMAD.IADD R194, R3, 0x1, R194 ;  /* 0x0000000103c27824 */ /* 0x000fe200078e02c2 */
[----:B------:R-:W-:Y:S01]  /*07d0*/  @P2 IADD3 R2, R252, -0x40, RZ ;  /* 0xffffffc0fc022810 */ /* 0x000fe20007ffe0ff */
[----:B------:R-:W-:Y:S01]  /*07e0*/  IMAD.IADD R204, R204, 0x1, R3 ;  /* 0x00000001cccc7824 */ /* 0x000fe200078e0203 */
[----:B------:R-:W-:-:S02]  /*07f0*/  SEL R0, R0, 0xffffffe0, !P4 ;  /* 0xffffffe000007807 */ /* 0x000fc40006000000 */
[C---:B------:R-:W-:Y:S01]  /*0800*/  IADD3 R223, R222.reuse, 0x20, RZ ;  /* 0x00000020dedf7810 */ /* 0x040fe20007ffe0ff */
[----:B------:R1:W-:Y:S01]  /*0810*/  STL [R1], R2 ;  /* 0x0000000201007387 */ /* 0x0003e20000100800 */
[----:B------:R-:W-:Y:S01]  /*0820*/  @P1 IADD3 R223, R222, -0x20, RZ ;  /* 0xffffffe0dedf1810 */ /* 0x000fe20007ffe0ff */
[----:B------:R-:W-:Y:S01]  /*0830*/  IMAD R189, R190, 0x2, R0 ;  /* 0x00000002bebd7824 */ /* 0x000fe200078e0200 */
[----:B------:R-:W-:Y:S01]  /*0840*/  LEA R194, R194, 0x10000, 0x1 ;  /* 0x00010000c2c27811 */ /* 0x000fe200078e08ff */
[----:B------:R-:W-:Y:S02]  /*0850*/  IMAD.SHL.U32 R190, R190, 0x2, RZ ;  /* 0x00000002bebe7824 */ /* 0x000fe400078e00ff */
[----:B------:R-:W-:Y:S02]  /*0860*/  IMAD.IADD R191, R185, 0x1, R189 ;  /* 0x00000001b9bf7824 */ /* 0x000fe400078e02bd */
[----:B------:R-:W-:Y:S02]  /*0870*/  IMAD R185, R186, 0x2, R185 ;  /* 0x00000002bab97824 */ /* 0x000fe400078e02b9 */
[----:B------:R-:W-:-:S02]  /*0880*/  IMAD.IADD R203, R0, 0x1, R188 ;  /* 0x0000000100cb7824 */ /* 0x000fc400078e02bc */
[----:B------:R-:W-:Y:S02]  /*0890*/  IMAD.SHL.U32 R186, R186, 0x2, RZ ;  /* 0x00000002baba7824 */ /* 0x000fe400078e00ff */
[----:B------:R-:W-:Y:S02]  /*08a0*/  IMAD.IADD R224, R224, 0x1, R223 ;  /* 0x00000001e0e07824 */ /* 0x000fe400078e02df */
.L_x_697:
[----:B-1----:R-:W2:Y:S01]  /*08b0*/  S2R R35, SR_CTAID.Y ;  /* 0x0000000000237919 */ /* 0x002ea20000002600 */
[----:B------:R-:W3:Y:S01]  /*08c0*/  LDC.U8 R0, c[0x0][0x312] ;  /* 0x0000c480ff007b82 */ /* 0x000ee20000000000 */
[----:B------:R-:W-:Y:S02]  /*08d0*/  ISETP.NE.U32.AND P3, PT, RZ, c[0x0][0x240], PT ;  /* 0x00009000ff007a0c */ /* 0x000fe40003f65070 */
[----:B------:R-:W-:Y:S02]  /*08e0*/  ISETP.EQ.U32.AND P5, PT, RZ, c[0x0][0x248], PT ;  /* 0x00009200ff007a0c */ /* 0x000fe40003fa2070 */
[----:B------:R-:W-:Y:S02]  /*08f0*/  ISETP.NE.AND.EX P3, PT, RZ, c[0x0][0x244], PT, P3 ;  /* 0x00009100ff007a0c */ /* 0x000fe40003f65330 */
[----:B------:R-:W-:Y:S01]  /*0900*/  ISETP.NE.U32.AND P2, PT, RZ, c[0x0][0x250], PT ;  /* 0x00009400ff007a0c */ /* 0x000fe20003f45070 */
[----:B------:R-:W-:-:S03]  /*0910*/  IMAD.MOV.U32 R9, RZ, RZ, -0x1 ;  /* 0xffffffffff097424 */ /* 0x000fc600078e00ff */
[----:B------:R-:W-:Y:S01]  /*0920*/  ISETP.NE.AND.EX P2, PT, RZ, c[0x0][0x254], PT, P2 ;  /* 0x00009500ff007a0c */ /* 0x000fe20003f45320 */
[C---:B--2---:R-:W-:Y:S01]  /*0930*/  IMAD.SHL.U32 R8, R35.reuse, 0x4, RZ ;  /* 0x0000000423087824 */ /* 0x044fe200078e00ff */
        /* <DEDUP_REMOVED lines=26> */
.L_x_669:
        /* <DEDUP_REMOVED lines=44> */
.L_x_671:
        /* <DEDUP_REMOVED lines=15> */
.L_x_672:
[----:B------:R-:W-:Y:S01]  /*0e90*/  IABS R13, c[0x0][0x1c8] ;  /* 0x00007200000d7a13 */ /* 0x000fe20000000000 */
[----:B------:R-:W2:Y:S01]  /*0ea0*/  S2R R36, SR_CTAID.Z ;  /* 0x0000000000247919 */ /* 0x000ea20000002700 */
[----:B------:R-:W3:Y:S01]  /*0eb0*/  LDC.U8 R18, c[0x0][0x328] ;  /* 0x0000ca00ff127b82 */ /* 0x000ee20000000000 */
[----:B------:R-:W-:Y:S01]  /*0ec0*/  IMAD.MOV.U32 R15, RZ, RZ, c[0x0][0x224] ;  /* 0x00008900ff0f7624 */ /* 0x000fe200078e00ff */
[----:B------:R-:W4:Y:S01]  /*0ed0*/  I2F.RP R2, R13 ;  /* 0x0000000d00027306 */ /* 0x000f220000209400 */
[----:B------:R-:W-:-:S03]  /*0ee0*/  @P0 IMAD.WIDE.U32 R4, R0, c[0x0][0x370], RZ ;  /* 0x0000dc0000040a25 */ /* 0x000fc600078e00ff */
[----:B------:R-:W-:Y:S01]  /*0ef0*/  SHF.R.S32.HI R15, RZ, 0x1f, R15 ;  /* 0x0000001fff0f7819 */ /* 0x000fe2000001140f */
[----:B------:R-:W-:Y:S01]  /*0f00*/  @P0 IMAD R12, R0, c[0x0][0x374], R5 ;  /* 0x0000dd00000c0a24 */ /* 0x000fe200078e0205 */
[----:B-1----:R-:W-:Y:S01]  /*0f10*/  @P0 MOV R9, R4 ;  /* 0x0000000400090202 */ /* 0x002fe20000000f00 */
[C---:B------:R-:W-:Y:S01]  /*0f20*/  @!P0 IMAD.WIDE.U32 R4, R35.reuse, c[0x0][0x368], RZ ;  /* 0x0000da0023048a25 */ /* 0x040fe200078e00ff */
[----:B------:R-:W1:Y:S03]  /*0f30*/  LDC.U8 R20, c[0x0][0x3d0] ;  /* 0x0000f400ff147b82 */ /* 0x000e660000000000 */
[----:B------:R-:W-:Y:S02]  /*0f40*/  IMAD.MOV.U32 R32, RZ, RZ, c[0x0][0x22c] ;  /* 0x00008b00ff207624 */ /* 0x000fe400078e00ff */
[----:B------:R-:W-:Y:S01]  /*0f50*/  IMAD.WIDE.U32 R16, R35, c[0x0][0x224], RZ ;  /* 0x0000890023107a25 */ /* 0x000fe200078e00ff */
[----:B----4-:R-:W4:Y:S03]  /*0f60*/  MUFU.RCP R2, R2 ;  /* 0x0000000200027308 */ /* 0x010f260000001000 */
[----:B------:R-:W-:Y:S01]  /*0f70*/  IMAD.WIDE R22, R32, c[0x0][0x1c0], RZ ;  /* 0x0000700020167a25 */ /* 0x000fe200078e02ff */
[----:B--2---:R-:W-:-:S03]  /*0f80*/  IABS R7, R36 ;  /* 0x0000002400077213 */ /* 0x004fc60000000000 */
[----:B------:R-:W-:Y:S01]  /*0f90*/  @!P0 IMAD.MOV.U32 R9, RZ, RZ, R4 ;  /* 0x000000ffff098224 */ /* 0x000fe200078e0004 */
[----:B------:R-:W-:Y:S02]  /*0fa0*/  LOP3.LUT R8, R36, c[0x0][0x1c8], RZ, 0x3c, !PT ;  /* 0x0000720024087a12 */ /* 0x000fe400078e3cff */
[----:B---3--:R-:W-:Y:S02]  /*0fb0*/  ISETP.NE.AND P1, PT, R18, RZ, PT ;  /* 0x000000ff1200720c */ /* 0x008fe40003f25270 */
[----:B------:R-:W-:Y:S02]  /*0fc0*/  ISETP.GE.AND P2, PT, R8, RZ, PT ;  /* 0x000000ff0800720c */ /* 0x000fe40003f46270 */
[----:B------:R-:W-:Y:S02]  /*0fd0*/  SHF.L.U64.HI R8, R35, 0x7, R11 ;  /* 0x0000000723087819 */ /* 0x000fe4000001020b */
[----:B------:R-:W-:Y:S02]  /*0fe0*/  SHF.R.S32.HI R33, RZ, 0x1f, R36 ;  /* 0x0000001fff217819 */ /* 0x000fe40000011424 */
[----:B----4-:R-:W-:-:S02]  /*0ff0*/  IADD3 R2, R2, 0xffffffe, RZ ;  /* 0x0ffffffe02027810 */ /* 0x010fc40007ffe0ff */
[----:B------:R-:W-:Y:S02]  /*1000*/  SEL R8, R8, RZ, P3 ;  /* 0x000000ff08087207 */ /* 0x000fe40001800000 */
[----:B------:R-:W2:Y:S01]  /*1010*/  F2I.FTZ.U32.TRUNC.NTZ R3, R2 ;  /* 0x0000000200037305 */ /* 0x000ea2000021f000 */
[----:B-1----:R-:W-:Y:S02]  /*1020*/  ISETP.NE.AND P6, PT, R20, RZ, PT ;  /* 0x000000ff1400720c */ /* 0x002fe40003fc5270 */
[----:B--2---:R-:W-:-:S05]  /*1030*/  IADD3 R2, RZ, -R3, RZ ;  /* 0x80000003ff027210 */ /* 0x004fca0007ffe0ff */
        /* <DEDUP_REMOVED lines=10> */
[----:B------:R-:W1:Y:S01]  /*10e0*/  S2R R15, SR_CTAID.X ;  /* 0x00000000000f7919 */ /* 0x000e620000002500 */
[----:B------:R-:W-:Y:S01]  /*10f0*/  ISETP.GT.U32.AND P4, PT, R13, R3, PT ;  /* 0x000000030d00720c */ /* 0x000fe20003f84070 */
[----:B------:R-:W-:Y:S02]  /*1100*/  IMAD.SHL.U32 R6, R35, 0x80, RZ ;  /* 0x0000008023067824 */ /* 0x000fe400078e00ff */
[----:B------:R-:W-:Y:S02]  /*1110*/  IMAD R5, R11, c[0x0][0x224], R7 ;  /* 0x000089000b057a24 */ /* 0x000fe400078e0207 */
[----:B------:R-:W-:Y:S01]  /*1120*/  IMAD R7, R23, R16, RZ ;  /* 0x0000001017077224 */ /* 0x000fe200078e02ff */
[----:B------:R-:W-:-:S02]  /*1130*/  SEL R6, R6, RZ, P3 ;  /* 0x000000ff06067207 */ /* 0x000fc40001800000 */
[----:B------:R-:W-:Y:S01]  /*1140*/  IADD3 R4, R17, R5, RZ ;  /* 0x0000000511047210 */ /* 0x000fe20007ffe0ff */
[----:B------:R-:W-:Y:S01]  /*1150*/  IMAD.WIDE.U32 R16, R22, R16, RZ ;  /* 0x0000001016107225 */ /* 0x000fe200078e00ff */
[----:B------:R-:W-:-:S03]  /*1160*/  IADD3 R6, P3, R10, R6, RZ ;  /* 0x000000060a067210 */ /* 0x000fc60007f7e0ff */
[-C--:B------:R-:W-:Y:S01]  /*1170*/  @!P4 IADD3 R3, R3, -R13.reuse, RZ ;  /* 0x8000000d0303c210 */ /* 0x080fe20007ffe0ff */
[----:B------:R-:W-:Y:S01]  /*1180*/  IMAD R7, R22, R4, R7 ;  /* 0x0000000416077224 */ /* 0x000fe200078e0207 */
[----:B------:R-:W-:Y:S01]  /*1190*/  @!P4 IADD3 R2, R2, 0x1, RZ ;  /* 0x000000010202c810 */ /* 0x000fe20007ffe0ff */
[----:B------:R-:W-:Y:S01]  /*11a0*/  IMAD.X R8, R14, 0x1, R8, P3 ;  /* 0x000000010e087824 */ /* 0x000fe200018e0608 */
[----:B------:R-:W-:Y:S01]  /*11b0*/  ISETP.GE.U32.AND P5, PT, R3, R13, PT ;  /* 0x0000000d0300720c */ /* 0x000fe20003fa6070 */
[----:B------:R-:W-:Y:S01]  /*11c0*/  IMAD.WIDE.U32 R4, R22, R0, RZ ;  /* 0x0000000016047225 */ /* 0x000fe200078e00ff */
[----:B------:R-:W-:Y:S02]  /*11d0*/  ISETP.NE.AND P3, PT, RZ, c[0x0][0x1c8], PT ;  /* 0x00007200ff007a0c */ /* 0x000fe40003f65270 */
[----:B------:R-:W-:Y:S01]  /*11e0*/  IADD3 R13, R17, R7, RZ ;  /* 0x00000007110d7210 */ /* 0x000fe20007ffe0ff */
[C---:B------:R-:W-:Y:S01]  /*11f0*/  IMAD R11, R23.reuse, R6, RZ ;  /* 0x00000006170b7224 */ /* 0x040fe200078e02ff */
[----:B------:R-:W-:Y:S01]  /*1200*/  SEL R16, R16, R4, !P0 ;  /* 0x0000000410107207 */ /* 0x000fe20004000000 */
[----:B------:R-:W-:Y:S01]  /*1210*/  IMAD R3, R23, R0, RZ ;  /* 0x0000000017037224 */ /* 0x000fe200078e02ff */
[----:B------:R-:W-:Y:S01]  /*1220*/  SHF.R.S32.HI R17, RZ, 0x1f, R21 ;  /* 0x0000001fff117819 */ /* 0x000fe20000011415 */
[----:B------:R-:W-:-:S04]  /*1230*/  IMAD.WIDE.U32 R6, R22, R6, RZ ;  /* 0x0000000616067225 */ /* 0x000fc800078e00ff */
[----:B------:R-:W-:Y:S01]  /*1240*/  IMAD R8, R22, R8, R11 ;  /* 0x0000000816087224 */ /* 0x000fe200078e020b */
[----:B------:R-:W-:Y:S01]  /*1250*/  @P5 IADD3 R2, R2, 0x1, RZ ;  /* 0x0000000102025810 */ /* 0x000fe20007ffe0ff */
[----:B------:R-:W-:Y:S02]  /*1260*/  @P1 IMAD R4, R35, c[0x0][0x214], RZ ;  /* 0x0000850023041a24 */ /* 0x000fe400078e02ff */
[----:B-1----:R-:W-:Y:S01]  /*1270*/  IMAD.WIDE.U32 R22, R15, c[0x0][0x3d8], RZ ;  /* 0x0000f6000f167a25 */ /* 0x002fe200078e00ff */
[----:B------:R-:W-:Y:S02]  /*1280*/  @!P2 IADD3 R2, -R2, RZ, RZ ;  /* 0x000000ff0202a210 */ /* 0x000fe40007ffe1ff */
[----:B------:R-:W-:Y:S01]  /*1290*/  @P1 SEL R4, R4, R0, !P0 ;  /* 0x0000000004041207 */ /* 0x000fe20004000000 */
[----:B------:R-:W-:Y:S01]  /*12a0*/  @P0 IMAD.IADD R13, R5, 0x1, R3 ;  /* 0x00000001050d0824 */ /* 0x000fe200078e0203 */
[----:B------:R-:W-:Y:S01]  /*12b0*/  @!P3 LOP3.LUT R2, RZ, c[0x0][0x1c8], RZ, 0x33, !PT ;  /* 0x00007200ff02ba12 */ /* 0x000fe200078e33ff */
[----:B------:R-:W-:Y:S01]  /*12c0*/  IMAD R3, R15, c[0x0][0x3dc], R23 ;  /* 0x0000f7000f037a24 */ /* 0x000fe200078e0217 */
[----:B------:R-:W-:Y:S01]  /*12d0*/  SEL R22, R22, RZ, P6 ;  /* 0x000000ff16167207 */ /* 0x000fe20003000000 */
[C---:B------:R-:W-:Y:S01]  /*12e0*/  IMAD R23, R36.reuse, c[0x0][0x22c], RZ ;  /* 0x00008b0024177a24 */ /* 0x040fe200078e02ff */
[----:B------:R-:W-:Y:S01]  /*12f0*/  IADD3 R8, R7, R8, RZ ;  /* 0x0000000807087210 */ /* 0x000fe20007ffe0ff */
[----:B------:R-:W-:Y:S01]  /*1300*/  @!P1 IMAD R5, R35, c[0x0][0x1c0], R36 ;  /* 0x0000700023059a24 */ /* 0x000fe200078e0224 */
[----:B------:R-:W-:Y:S01]  /*1310*/  SEL R18, R3, RZ, P6 ;  /* 0x000000ff03127207 */ /* 0x000fe20003000000 */
[----:B------:R-:W-:Y:S01]  /*1320*/  @P1 IMAD R15, R36, c[0x0][0x234], R4 ;  /* 0x00008d00240f1a24 */ /* 0x000fe200078e0204 */
[----:B------:R-:W-:Y:S01]  /*1330*/  SHF.R.S32.HI R34, RZ, 0x1f, R23 ;  /* 0x0000001fff227819 */ /* 0x000fe20000011417 */
[----:B------:R-:W-:Y:S01]  /*1340*/  @!P1 IMAD R15, R5, c[0x0][0x214], RZ ;  /* 0x00008500050f9a24 */ /* 0x000fe200078e02ff */
        /* <DEDUP_REMOVED lines=9> */
.L_x_673:
[----:B------:R-:W-:-:S04]  /*13e0*/  IMAD R11, R35, c[0x0][0x1c0], R36 ;  /* 0x00007000230b7a24 */ /* 0x000fc800078e0224 */
[----:B------:R-:W-:Y:S02]  /*13f0*/  IMAD R11, R11, c[0x0][0x224], RZ ;  /* 0x000089000b0b7a24 */ /* 0x000fe400078e02ff */
.L_x_674:
[----:B------:R-:W2:Y:S04]  /*1400*/  LDL.64 R4, [R1+0x10] ;  /* 0x0000100001047983 */ /* 0x000ea80000100a00 */
[----:B------:R1:W2:Y:S01]  /*1410*/  LDL.64 R38, [R1+0x10] ;  /* 0x0000100001267983 */ /* 0x0002a20000100a00 */
[----:B------:R-:W-:Y:S01]  /*1420*/  IMAD R32, R32, c[0x0][0x1c0], RZ ;  /* 0x0000700020207a24 */ /* 0x000fe200078e02ff */
[----:B------:R-:W-:Y:S01]  /*1430*/  IADD3 R0, P3, R239, R10, RZ ;  /* 0x0000000aef007210 */ /* 0x000fe20007f7e0ff */
[----:B------:R-:W-:Y:S01]  /*1440*/  IMAD.IADD R11, R10, 0x1, R11 ;  /* 0x000000010a0b7824 */ /* 0x000fe200078e020b */
[----:B------:R-:W3:Y:S01]  /*1450*/  S2R R31, SR_TID.X ;  /* 0x00000000001f7919 */ /* 0x000ee20000002100 */
[----:B------:R-:W-:Y:S01]  /*1460*/  IMAD.SHL.U32 R3, R32, 0x40, RZ ;  /* 0x0000004020037824 */ /* 0x000fe200078e00ff */
[----:B------:R-:W-:Y:S04]  /*1470*/  BSSY B1, `(.L_x_670) ;  /* 0x0000575000017945 */ /* 0x000fe80003800000 */
[----:B------:R-:W-:-:S02]  /*1480*/  IADD3 R7, P1, P0, R6, R3, R23 ;  /* 0x0000000306077210 */ /* 0x000fc4000783e017 */
[----:B------:R-:W-:Y:S01]  /*1490*/  SHF.R.S32.HI R6, RZ, 0x1f, R3 ;  /* 0x0000001fff067819 */ /* 0x000fe20000011403 */
[----:B------:R-:W-:Y:S01]  /*14a0*/  IMAD R3, R14, c[0x0][0x370], RZ ;  /* 0x0000dc000e037a24 */ /* 0x000fe200078e02ff */
[----:B------:R-:W-:-:S03]  /*14b0*/  SHF.R.S32.HI R23, RZ, 0x1f, R239 ;  /* 0x0000001fff177819 */ /* 0x000fc600000114ef */
[----:B------:R-:W-:Y:S02]  /*14c0*/  IMAD R3, R10, c[0x0][0x374], R3 ;  /* 0x0000dd000a037a24 */ /* 0x000fe400078e0203 */
[----:B--2---:R-:W-:-:S05]  /*14d0*/  IMAD.MOV.U32 R38, RZ, RZ, R4 ;  /* 0x000000ffff267224 */ /* 0x004fca00078e0004 */
[----:B------:R-:W-:Y:S02]  /*14e0*/  IADD3 R4, P2, R38, R9, RZ ;  /* 0x0000000926047210 */ /* 0x000fe40007f5e0ff */
[----:B------:R-:W-:-:S05]  /*14f0*/  SHF.R.S32.HI R39, RZ, 0x1f, R38 ;  /* 0x0000001fff277819 */ /* 0x000fca0000011426 */
[----:B------:R-:W-:Y:S01]  /*1500*/  IMAD.X R5, R39, 0x1, R12, P2 ;  /* 0x0000000127057824 */ /* 0x000fe200010e060c */
[----:B------:R-:W-:Y:S01]  /*1510*/  IADD3.X R12, R8, R6, R34, P1, P0 ;  /* 0x00000006080c7210 */ /* 0x000fe20000fe0422 */
[----:B------:R1:W-:Y:S01]  /*1520*/  STL [R1+0x14], R39 ;  /* 0x0000142701007387 */ /* 0x0003e20000100800 */
[----:B------:R-:W-:Y:S01]  /*1530*/  IADD3.X R6, R23, R14, RZ, P3, !PT ;  /* 0x0000000e17067210 */ /* 0x000fe20001ffe4ff */
[----:B------:R-:W-:Y:S01]  /*1540*/  IMAD.WIDE.U32 R4, R10, c[0x0][0x370], R4 ;  /* 0x0000dc000a047a25 */ /* 0x000fe200078e0004 */
[----:B---3--:R-:W-:Y:S02]  /*1550*/  SHF.R.S32.HI R8, RZ, 0x1f, R31 ;  /* 0x0000001fff087819 */ /* 0x008fe4000001141f */
[----:B------:R-:W-:Y:S01]  /*1560*/  IADD3 R14, P1, P0, R22, R7, R16 ;  /* 0x00000007160e7210 */ /* 0x000fe2000783e010 */
[----:B------:R-:W-:Y:S01]  /*1570*/  IMAD R9, R6, c[0x0][0x190], RZ ;  /* 0x0000640006097a24 */ /* 0x000fe200078e02ff */
[----:B------:R-:W-:Y:S01]  /*1580*/  LEA.HI R8, R8, R31, RZ, 0x5 ;  /* 0x0000001f08087211 */ /* 0x000fe200078f28ff */
[----:B------:R-:W-:Y:S01]  /*1590*/  IMAD.WIDE.U32 R6, R0, c[0x0][0x190], R38 ;  /* 0x0000640000067a25 */ /* 0x000fe200078e0026 */
[----:B------:R-:W-:-:S02]  /*15a0*/  IADD3.X R12, R18, R12, R13, P1, P0 ;  /* 0x0000000c120c7210 */ /* 0x000fc40000fe040d */
[----:B------:R-:W-:Y:S01]  /*15b0*/  LOP3.LUT R22, R8, 0xffffffe0, RZ, 0xc0, !PT ;  /* 0xffffffe008167812 */ /* 0x000fe200078ec0ff */
[----:B------:R-:W-:Y:S01]  /*15c0*/  IMAD R9, R0, c[0x0][0x194], R9 ;  /* 0x0000650000097a24 */ /* 0x000fe200078e0209 */
[----:B------:R-:W-:Y:S01]  /*15d0*/  IADD3 R6, P2, R30, R6, RZ ;  /* 0x000000061e067210 */ /* 0x000fe20007f5e0ff */
[----:B------:R-:W-:Y:S01]  /*15e0*/  IMAD.IADD R5, R5, 0x1, R3 ;  /* 0x0000000105057824 */ /* 0x000fe200078e0203 */
[----:B------:R-:W-:Y:S01]  /*15f0*/  SHF.R.S32.HI R3, RZ, 0x5, R8 ;  /* 0x00000005ff037819 */ /* 0x000fe20000011408 */
[----:B------:R-:W-:Y:S01]  /*1600*/  IMAD R0, R33, c[0x0][0x378], RZ ;  /* 0x0000de0021007a24 */ /* 0x000fe200078e02ff */
[----:B------:R-:W-:Y:S01]  /*1610*/  IADD3.X R7, R24, R7, R9, P2, !PT ;  /* 0x0000000718077210 */ /* 0x000fe200017fe409 */
[----:B------:R-:W-:Y:S01]  /*1620*/  IMAD.IADD R22, R31, 0x1, -R22 ;  /* 0x000000011f167824 */ /* 0x000fe200078e0a16 */
[----:B------:R-:W-:Y:S01]  /*1630*/  ISETP.GE.AND P2, PT, R19, 0x1, PT ;  /* 0x000000011300780c */ /* 0x000fe20003f46270 */
[----:B------:R-:W-:Y:S01]  /*1640*/  IMAD R0, R36, c[0x0][0x37c], R0 ;  /* 0x0000df0024007a24 */ /* 0x000fe200078e0200 */
[----:B------:R-:W-:Y:S01]  /*1650*/  IADD3 R10, R10, R15, RZ ;  /* 0x0000000f0a0a7210 */ /* 0x000fe20007ffe0ff */
[----:B------:R-:W-:Y:S01]  /*1660*/  IMAD.WIDE.U32 R4, R36, c[0x0][0x378], R4 ;  /* 0x0000de0024047a25 */ /* 0x000fe200078e0004 */
[----:B------:R-:W-:-:S03]  /*1670*/  MOV R30, 0x4 ;  /* 0x00000004001e7802 */ /* 0x000fc60000000f00 */
[----:B------:R-:W-:Y:S01]  /*1680*/  IMAD R9, R33, c[0x0][0x1a8], RZ ;  /* 0x00006a0021097a24 */ /* 0x000fe200078e02ff */
[----:B------:R-:W-:Y:S01]  /*1690*/  IADD3 R5, R5, R0, RZ ;  /* 0x0000000005057210 */ /* 0x000fe20007ffe0ff */
[----:B------:R-:W-:Y:S02]  /*16a0*/  IMAD R3, R3, R32, R22 ;  /* 0x0000002003037224 */ /* 0x000fe400078e0216 */
[C---:B------:R-:W-:Y:S02]  /*16b0*/  IMAD R9, R36.reuse, c[0x0][0x1ac], R9 ;  /* 0x00006b0024097a24 */ /* 0x040fe400078e0209 */
[----:B------:R-:W-:Y:S01]  /*16c0*/  IMAD.WIDE.U32 R6, R36, c[0x0][0x1a8], R6 ;  /* 0x00006a0024067a25 */ /* 0x000fe200078e0006 */
[----:B------:R-:W-:-:S03]  /*16d0*/  IADD3 R0, P0, R3, R14, RZ ;  /* 0x0000000e03007210 */ /* 0x000fc60007f1e0ff */
[----:B------:R-:W-:Y:S01]  /*16e0*/  IMAD R8, R23, c[0x0][0x370], RZ ;  /* 0x0000dc0017087a24 */ /* 0x000fe200078e02ff */
[----:B------:R-:W-:Y:S01]  /*16f0*/  LEA R208, P1, R6, c[0x0][0x160], 0x1 ;  /* 0x0000580006d07a11 */ /* 0x000fe200078208ff */
[----:B------:R-:W-:Y:S01]  /*1700*/  IMAD.IADD R9, R7, 0x1, R9 ;  /* 0x0000000107097824 */ /* 0x000fe200078e0209 */
[----:B------:R-:W-:Y:S01]  /*1710*/  LEA.HI.X.SX32 R7, R3, R12, 0x1, P0 ;  /* 0x0000000c03077211 */ /* 0x000fe200000f0eff */
[C---:B------:R-:W-:Y:S01]  /*1720*/  IMAD R8, R239.reuse, c[0x0][0x374], R8 ;  /* 0x0000dd00ef087a24 */ /* 0x040fe200078e0208 */
[----:B------:R-:W-:Y:S01]  /*1730*/  LEA R206, P0, R0, c[0x0][0x350], 0x2 ;  /* 0x0000d40000ce7a11 */ /* 0x000fe200078010ff */
[----:B------:R-:W-:Y:S01]  /*1740*/  IMAD.WIDE.U32 R4, R239, c[0x0][0x370], R4 ;  /* 0x0000dc00ef047a25 */ /* 0x000fe200078e0004 */
[----:B------:R-:W-:Y:S02]  /*1750*/  LEA.HI.X R209, R6, c[0x0][0x164], R9, 0x1, P1 ;  /* 0x0000590006d17a11 */ /* 0x000fe400008f0c09 */
[----:B------:R-:W-:Y:S01]  /*1760*/  LEA.HI.X R207, R0, c[0x0][0x354], R7, 0x2, P0 ;  /* 0x0000d50000cf7a11 */ /* 0x000fe200000f1407 */
[----:B------:R-:W-:Y:S01]  /*1770*/  IMAD.IADD R3, R5, 0x1, R8 ;  /* 0x0000000105037824 */ /* 0x000fe200078e0208 */
[----:B------:R-:W-:Y:S01]  /*1780*/  LEA R8, P1, R4, c[0x0][0x330], 0x1 ;  /* 0x0000cc0004087a11 */ /* 0x000fe200078208ff */
[----:B------:R-:W-:Y:S01]  /*1790*/  IMAD.WIDE R216, R10, R30, c[0x0][0x200] ;  /* 0x000080000ad87625 */ /* 0x000fe200078e021e */
[----:B------:R-:W-:-:S02]  /*17a0*/  LEA.HI.SX32 R0, R27, 0xffffffff, 0x1a ;  /* 0xffffffff1b007811 */ /* 0x000fc400078fd2ff */
[----:B------:R-:W-:Y:S01]  /*17b0*/  LEA.HI.X R9, R4, c[0x0][0x334], R3, 0x1, P1 ;  /* 0x0000cd0004097a11 */ /* 0x000fe200008f0c03 */
[----:B------:R-:W-:Y:S01]  /*17c0*/  IMAD.WIDE R30, R11, R30, c[0x0][0x3c8] ;  /* 0x0000f2000b1e7625 */ /* 0x000fe200078e021e */
[----:B------:R-:W-:Y:S05]  /*17d0*/  @!P2 BRA `(.L_x_675) ;  /* 0x00004cb00000a947 */ /* 0x000fea0003800000 */
[----:B-1----:R-:W2:Y:S01]  /*17e0*/  LDL R27, [R1+0x18] ;  /* 0x00001800011b7983 */ /* 0x002ea20000100800 */
[----:B------:R-:W-:Y:S01]  /*17f0*/  IMAD.MOV.U32 R213, RZ, RZ, R0 ;  /* 0x000000ffffd57224 */ /* 0x000fe200078e0000 */
[----:B------:R-:W-:Y:S01]  /*1800*/  IADD3 R11, R239, 0x20, RZ ;  /* 0x00000020ef0b7810 */ /* 0x000fe20007ffe0ff */
[----:B------:R-:W-:Y:S02]  /*1810*/  IMAD R0, R238, -0x40, R212 ;  /* 0xffffffc0ee007824 */ /* 0x000fe400078e02d4 */
[----:B------:R-:W-:Y:S02]  /*1820*/  IMAD R19, R213, -0x40, R19 ;  /* 0xffffffc0d5137824 */ /* 0x000fe400078e0213 */
[----:B------:R-:W-:-:S04]  /*1830*/  IMAD.WIDE.U32 R6, R21, c[0x0][0x198], R38 ;  /* 0x0000660015067a25 */ /* 0x000fc800078e0026 */
[----:B------:R-:W-:Y:S01]  /*1840*/  IMAD R10, R17, c[0x0][0x198], RZ ;  /* 0x00006600110a7a24 */ /* 0x000fe200078e02ff */
[----:B------:R-:W-:Y:S01]  /*1850*/  ISETP.GE.AND P1, PT, R11, R19, PT ;  /* 0x000000130b00720c */ /* 0x000fe20003f26270 */
[----:B------:R-:W-:Y:S01]  /*1860*/  IMAD.WIDE.U32 R4, R21, c[0x0][0x1a0], R38 ;  /* 0x0000680015047a25 */ /* 0x000fe200078e0026 */
[----:B------:R-:W-:Y:S02]  /*1870*/  ISETP.GE.AND P2, PT, R11, R0, PT ;  /* 0x000000000b00720c */ /* 0x000fe40003f46270 */
[----:B------:R-:W-:Y:S01]  /*1880*/  IADD3 R6, P0, R28, R6, RZ ;  /* 0x000000061c067210 */ /* 0x000fe20007f1e0ff */
[----:B------:R-:W-:Y:S02]  /*1890*/  IMAD R10, R21, c[0x0][0x19c], R10 ;  /* 0x00006700150a7a24 */ /* 0x000fe400078e020a */
[----:B------:R-:W-:Y:S02]  /*18a0*/  IMAD R3, R17, c[0x0][0x1a0], RZ ;  /* 0x0000680011037a24 */ /* 0x000fe400078e02ff */
[----:B------:R-:W-:Y:S01]  /*18b0*/  IMAD.MOV.U32 R192, RZ, RZ, 0x40 ;  /* 0x00000040ffc07424 */ /* 0x000fe200078e00ff */
[----:B------:R-:W-:Y:S01]  /*18c0*/  ISETP.GE.AND P3, PT, R239, R0, PT ;  /* 0x00000000ef00720c */ /* 0x000fe20003f66270 */
[----:B------:R-:W-:Y:S01]  /*18d0*/  IMAD R3, R21, c[0x0][0x1a4], R3 ;  /* 0x0000690015037a24 */ /* 0x000fe200078e0203 */
[----:B------:R-:W-:Y:S01]  /*18e0*/  IADD3.X R7, R29, R7, R10, P0, !PT ;  /* 0x000000071d077210 */ /* 0x000fe200007fe40a */
[----:B------:R-:W-:Y:S01]  /*18f0*/  IMAD.WIDE.U32 R10, R192, c[0x0][0x370], RZ ;  /* 0x0000dc00c00a7a25 */ /* 0x000fe200078e00ff */
[----:B------:R-:W-:Y:S01]  /*1900*/  IADD3 R4, P4, R25, R4, RZ ;  /* 0x0000000419047210 */ /* 0x000fe20007f9e0ff */
[----:B------:R-:W-:Y:S02]  /*1910*/  @P6 BAR.SYNC.DEFER_BLOCKING 0x0 ;  /* 0x0000000000006b1d */ /* 0x000fe40000010000 */
[----:B------:R-:W-:Y:S01]  /*1920*/  IMAD.MOV.U32 R210, RZ, RZ, R8 ;  /* 0x000000ffffd27224 */ /* 0x000fe200078e0008 */
[----:B------:R-:W-:Y:S01]  /*1930*/  IADD3.X R5, R26, R5, R3, P4, !PT ;  /* 0x000000051a057210 */ /* 0x000fe200027fe403 */
[----:B------:R-:W-:Y:S01]  /*1940*/  IMAD R8, R192, c[0x0][0x374], RZ ;  /* 0x0000dd00c0087a24 */ /* 0x000fe200078e02ff */
[----:B------:R-:W-:Y:S01]  /*1950*/  MOV R211, R9 ;  /* 0x0000000900d37202 */ /* 0x000fe20000000f00 */
[----:B------:R-:W-:Y:S01]  /*1960*/  IMAD R0, R20, c[0x0][0x1b8], RZ ;  /* 0x00006e0014007a24 */ /* 0x000fe200078e02ff */
[----:B------:R-:W-:Y:S01]  /*1970*/  @!P1 IADD3 R16, P0, R210, R10, RZ ;  /* 0x0000000ad2109210 */ /* 0x000fe20007f1e0ff */
[----:B------:R-:W-:Y:S01]  /*1980*/  IMAD R3, R20, c[0x0][0x1b0], RZ ;  /* 0x00006c0014037a24 */ /* 0x000fe200078e02ff */
[----:B------:R-:W-:Y:S01]  /*1990*/  @!P2 IADD3 R10, P4, R239, 0x20, RZ ;  /* 0x00000020ef0aa810 */ /* 0x000fe20007f9e0ff */
[C---:B------:R-:W-:Y:S01]  /*19a0*/  IMAD R0, R2.reuse, c[0x0][0x1bc], R0 ;  /* 0x00006f0002007a24 */ /* 0x040fe200078e0200 */
[----:B------:R-:W-:Y:S01]  /*19b0*/  @!P1 IADD3.X R17, R211, R11, R8, P0, !PT ;  /* 0x0000000bd3119210 */ /* 0x000fe200007fe408 */
[----:B------:R-:W-:-:S04]  /*19c0*/  IMAD.WIDE.U32 R4, R2, c[0x0][0x1b8], R4 ;  /* 0x00006e0002047a25 */ /* 0x000fc800078e0004 */
[C---:B------:R-:W-:Y:S02]  /*19d0*/  IMAD R11, R2.reuse, c[0x0][0x1b4], R3 ;  /* 0x00006d00020b7a24 */ /* 0x040fe400078e0203 */
[----:B------:R-:W-:-:S04]  /*19e0*/  IMAD.WIDE.U32 R2, R2, c[0x0][0x1b0], R6 ;  /* 0x00006c0002027a25 */ /* 0x000fc800078e0006 */
[----:B------:R-:W-:Y:S02]  /*19f0*/  @!P3 IMAD R6, R23, c[0x0][0x1a0], RZ ;  /* 0x000068001706ba24 */ /* 0x000fe400078e02ff */
[----:B------:R-:W-:Y:S02]  /*1a00*/  @!P2 IMAD.X R7, RZ, RZ, R23, P4 ;  /* 0x000000ffff07a224 */ /* 0x000fe400020e0617 */
[----:B------:R-:W-:Y:S01]  /*1a10*/  IMAD.IADD R5, R5, 0x1, R0 ;  /* 0x0000000105057824 */ /* 0x000fe200078e0200 */
[C---:B------:R-:W-:Y:S01]  /*1a20*/  @!P2 IADD3 R0, P0, R239.reuse, 0x20, RZ ;  /* 0x00000020ef00a810 */ /* 0x040fe20007f1e0ff */
[----:B------:R-:W-:Y:S02]  /*1a30*/  @!P3 IMAD R15, R239, c[0x0][0x1a4], R6 ;  /* 0x00006900ef0fba24 */ /* 0x000fe400078e0206 */
[----:B------:R-:W-:Y:S02]  /*1a40*/  @!P2 IMAD R14, R7, c[0x0][0x1a0], RZ ;  /* 0x00006800070eaa24 */ /* 0x000fe400078e02ff */
[----:B------:R-:W-:-:S02]  /*1a50*/  IMAD.IADD R3, R3, 0x1, R11 ;  /* 0x0000000103037824 */ /* 0x000fc400078e020b */
[----:B------:R-:W-:Y:S01]  /*1a60*/  @!P3 IMAD.WIDE.U32 R6, R239, c[0x0][0x1a0], R4 ;  /* 0x00006800ef06ba25 */ /* 0x000fe200078e0004 */
[----:B------:R-:W-:-:S03]  /*1a70*/  @!P2 MOV R9, R5 ;  /* 0x000000050009a202 */ /* 0x000fc60000000f00 */
[----:B------:R-:W-:Y:S01]  /*1a80*/  @!P2 IMAD.X R11, RZ, RZ, R23, P0 ;  /* 0x000000ffff0ba224 */ /* 0x000fe200000e0617 */
[----:B------:R-:W-:Y:S01]  /*1a90*/  @!P2 MOV R13, R3 ;  /* 0x00000003000da202 */ /* 0x000fe20000000f00 */
[----:B------:R-:W-:Y:S01]  /*1aa0*/  @!P2 IMAD R18, R10, c[0x0][0x1a4], R14 ;  /* 0x000069000a12aa24 */ /* 0x000fe200078e020e */
[C---:B------:R-:W-:Y:S01]  /*1ab0*/  @!P3 LEA R14, P0, R6.reuse, c[0x0][0x170], 0x1 ;  /* 0x00005c00060eba11 */ /* 0x040fe200078008ff */
[----:B------:R-:W-:Y:S02]  /*1ac0*/  @!P3 IMAD.IADD R7, R7, 0x1, R15 ;  /* 0x000000010707b824 */ /* 0x000fe400078e020f */
[----:B------:R-:W-:Y:S02]  /*1ad0*/  @!P2 IMAD.MOV.U32 R8, RZ, RZ, R4 ;  /* 0x000000ffff08a224 */ /* 0x000fe400078e0004 */
[----:B------:R-:W-:Y:S02]  /*1ae0*/  @!P2 IMAD.MOV.U32 R12, RZ, RZ, R2 ;  /* 0x000000ffff0ca224 */ /* 0x000fe400078e0002 */
[----:B------:R-:W-:Y:S01]  /*1af0*/  @!P2 IMAD R11, R11, c[0x0][0x198], RZ ;  /* 0x000066000b0baa24 */ /* 0x000fe200078e02ff */
[----:B------:R-:W-:Y:S01]  /*1b00*/  @!P3 LEA.HI.X R15, R6, c[0x0][0x174], R7, 0x1, P0 ;  /* 0x00005d00060fba11 */ /* 0x000fe200000f0c07 */
[----:B------:R-:W-:Y:S01]  /*1b10*/  @!P2 IMAD.WIDE.U32 R4, R10, c[0x0][0x1a0], R8 ;  /* 0x000068000a04aa25 */ /* 0x000fe200078e0008 */
[----:B------:R-:W-:-:S03]  /*1b20*/  LEA.HI R6, R213, R213, RZ, 0x1 ;  /* 0x000000d5d5067211 */ /* 0x000fc600078f08ff */
[C---:B------:R-:W-:Y:S02]  /*1b30*/  @!P2 IMAD R20, R0.reuse, c[0x0][0x19c], R11 ;  /* 0x000067000014aa24 */ /* 0x040fe400078e020b */
[----:B------:R-:W-:Y:S01]  /*1b40*/  @!P2 IMAD.WIDE.U32 R12, R0, c[0x0][0x198], R12 ;  /* 0x00006600000caa25 */ /* 0x000fe200078e000c */
[----:B------:R-:W-:Y:S02]  /*1b50*/  @!P2 LEA R10, P0, R4, c[0x0][0x170], 0x1 ;  /* 0x00005c00040aaa11 */ /* 0x000fe400078008ff */
[----:B------:R-:W-:Y:S01]  /*1b60*/  LOP3.LUT R6, R6, 0xfffffffe, RZ, 0xc0, !PT ;  /* 0xfffffffe06067812 */ /* 0x000fe200078ec0ff */
[----:B------:R-:W-:Y:S02]  /*1b70*/  @!P2 IMAD.IADD R5, R5, 0x1, R18 ;  /* 0x000000010505a824 */ /* 0x000fe400078e0212 */
[----:B------:R-:W-:Y:S01]  /*1b80*/  @!P3 IMAD.WIDE.U32 R8, R239, c[0x0][0x198], R2 ;  /* 0x00006600ef08ba25 */ /* 0x000fe200078e0002 */
[----:B------:R-:W-:-:S03]  /*1b90*/  @!P2 LEA R2, P4, R12, c[0x0][0x168], 0x1 ;  /* 0x00005a000c02aa11 */ /* 0x000fc600078808ff */
[----:B------:R-:W-:Y:S02]  /*1ba0*/  @!P2 IMAD.IADD R3, R13, 0x1, R20 ;  /* 0x000000010d03a824 */ /* 0x000fe400078e0214 */
[----:B------:R-:W-:Y:S01]  /*1bb0*/  IMAD.WIDE.U32 R24, R192, c[0x0][0x190], RZ ;  /* 0x00006400c0187a25 */ /* 0x000fe200078e00ff */
[----:B------:R-:W-:Y:S02]  /*1bc0*/  @!P2 LEA.HI.X R11, R4, c[0x0][0x174], R5, 0x1, P0 ;  /* 0x00005d00040baa11 */ /* 0x000fe400000f0c05 */
[----:B------:R-:W-:Y:S01]  /*1bd0*/  @!P2 LEA.HI.X R3, R12, c[0x0][0x16c], R3, 0x1, P4 ;  /* 0x00005b000c03aa11 */ /* 0x000fe200020f0c03 */
[----:B------:R-:W-:Y:S01]  /*1be0*/  IMAD R7, R192, c[0x0][0x194], RZ ;  /* 0x00006500c0077a24 */ /* 0x000fe200078e02ff */
[----:B------:R-:W-:Y:S01]  /*1bf0*/  ISETP.GE.AND P4, PT, R239, R19, PT ;  /* 0x00000013ef00720c */ /* 0x000fe20003f86270 */
[----:B------:R-:W-:Y:S01]  /*1c00*/  IMAD.IADD R5, R213, 0x1, -R6 ;  /* 0x00000001d5057824 */ /* 0x000fe200078e0a06 */
[----:B------:R-:W-:Y:S01]  /*1c10*/  @!P1 IADD3 R6, P0, R208, R24, RZ ;  /* 0x00000018d0069210 */ /* 0x000fe20007f1e0ff */
[----:B------:R1:W-:Y:S03]  /*1c20*/  @P3 STS.128 [R214+0x10000], RZ ;  /* 0x010000ffd6003388 */ /* 0x0003e60000000c00 */
[----:B------:R-:W-:Y:S01]  /*1c30*/  @!P1 IADD3.X R7, R209, R25, R7, P0, !PT ;  /* 0x00000019d1079210 */ /* 0x000fe200007fe407 */
[----:B------:R1:W-:Y:S01]  /*1c40*/  @P3 STS.128 [R214+0x12000], RZ ;  /* 0x012000ffd6003388 */ /* 0x0003e20000000c00 */
[----:B------:R-:W-:Y:S01]  /*1c50*/  ISETP.NE.AND P0, PT, R5, 0x1, PT ;  /* 0x000000010500780c */ /* 0x000fe20003f05270 */
[----:B------:R-:W-:-:S02]  /*1c60*/  @!P3 IMAD R0, R23, c[0x0][0x198], RZ ;  /* 0x000066001700ba24 */ /* 0x000fc400078e02ff */
[----:B------:R-:W-:Y:S01]  /*1c70*/  @!PT LDS RZ, [RZ] ;  /* 0x00000000fffff984 */ /* 0x000fe20000000800 */
[----:B------:R-:W-:Y:S01]  /*1c80*/  @!PT LDS RZ, [RZ] ;  /* 0x00000000fffff984 */ /* 0x000fe20000000800 */
[----:B------:R-:W-:Y:S01]  /*1c90*/  @!PT LDS RZ, [RZ] ;  /* 0x00000000fffff984 */ /* 0x000fe20000000800 */
[----:B------:R1:W-:Y:S04]  /*1ca0*/  @!P3 LDGSTS.E.BYPASS.LTC128B.128 [R214+0x10000], [R14.64] ;  /* 0x100000000ed6bfae */ /* 0x0003e8000b901d48 */
[----:B------:R1:W-:Y:S01]  /*1cb0*/  @!P3 LDGSTS.E.BYPASS.LTC128B.128 [R214+0x12000], [R14.64+0x80] ;  /* 0x120000800ed6bfae */ /* 0x0003e2000b901d48 */
[----:B------:R-:W-:-:S03]  /*1cc0*/  @!P3 IMAD R0, R239, c[0x0][0x19c], R0 ;  /* 0x00006700ef00ba24 */ /* 0x000fc600078e0200 */
        /* <DEDUP_REMOVED lines=8> */
[----:B------:R1:W-:Y:S04]  /*1d50*/  @P4 STS.128 [R214+0x8000], RZ ;  /* 0x008000ffd6004388 */ /* 0x0003e80000000c00 */
[----:B------:R1:W-:Y:S01]  /*1d60*/  @P4 STS.128 [R214+0xa000], RZ ;  /* 0x00a000ffd6004388 */ /* 0x0003e20000000c00 */
[----:B------:R-:W-:-:S03]  /*1d70*/  @!P3 IADD3 R0, R9, R0, RZ ;  /* 0x000000000900b210 */ /* 0x000fc60007ffe0ff */
[----:B------:R-:W-:Y:S01]  /*1d80*/  @!PT LDS RZ, [RZ] ;  /* 0x00000000fffff984 */ /* 0x000fe20000000800 */
[----:B------:R-:W-:Y:S01]  /*1d90*/  @!PT LDS RZ, [RZ] ;  /* 0x00000000fffff984 */ /* 0x000fe20000000800 */
[----:B------:R-:W-:Y:S01]  /*1da0*/  @!PT LDS RZ, [RZ] ;  /* 0x00000000fffff984 */ /* 0x000fe20000000800 */
[----:B------:R1:W-:Y:S01]  /*1db0*/  @!P4 LDGSTS.E.BYPASS.LTC128B.128 [R214+0x8000], [R210.64] ;  /* 0x08000000d2d6cfae */ /* 0x0003e2000b901d48 */
[----:B------:R-:W-:-:S03]  /*1dc0*/  @!P3 LEA R4, P5, R8, c[0x0][0x168], 0x1 ;  /* 0x00005a000804ba11 */ /* 0x000fc600078a08ff */
[----:B------:R1:W-:Y:S04]  /*1dd0*/  @!P4 LDGSTS.E.BYPASS.LTC128B.128 [R214+0xa000], [R210.64+0x80] ;  /* 0x0a000080d2d6cfae */ /* 0x0003e8000b901d48 */
[----:B------:R1:W-:Y:S04]  /*1de0*/  @P1 STS.128 [R214+0x9000], RZ ;  /* 0x009000ffd6001388 */ /* 0x0003e80000000c00 */
[----:B------:R1:W-:Y:S04]  /*1df0*/  @P1 STS.128 [R214+0xb000], RZ ;  /* 0x00b000ffd6001388 */ /* 0x0003e80000000c00 */
[----:B------:R-:W-:Y:S01]  /*1e00*/  @!PT LDS RZ, [RZ] ;  /* 0x00000000fffff984 */ /* 0x000fe20000000800 */
[----:B------:R-:W-:Y:S01]  /*1e10*/  @!PT LDS RZ, [RZ] ;  /* 0x00000000fffff984 */ /* 0x000fe20000000800 */
[----:B------:R-:W-:Y:S01]  /*1e20*/  @!PT LDS RZ, [RZ] ;  /* 0x00000000fffff984 */ /* 0x000fe20000000800 */
[----:B------:R1:W-:Y:S01]  /*1e30*/  @!P1 LDGSTS.E.BYPASS.LTC128B.128 [R214+0x9000], [R16.64] ;  /* 0x0900000010d69fae */ /* 0x0003e2000b901d48 */
[----:B------:R-:W-:-:S03]  /*1e40*/  @!P3 LEA.HI.X R5, R8, c[0x0][0x16c], R0, 0x1, P5 ;  /* 0x00005b000805ba11 */ /* 0x000fc600028f0c00 */
[----:B------:R1:W-:Y:S01]  /*1e50*/  @!P1 LDGSTS.E.BYPASS.LTC128B.128 [R214+0xb000], [R16.64+0x80] ;  /* 0x0b00008010d69fae */ /* 0x0003e2000b901d48 */
[----:B------:R-:W-:Y:S01]  /*1e60*/  IADD3 R0, R226, 0x8, RZ ;  /* 0x00000008e2007810 */ /* 0x000fe20007ffe0ff */
[----:B------:R-:W-:Y:S01]  /*1e70*/  IMAD.MOV.U32 R218, RZ, RZ, 0x7f800000 ;  /* 0x7f800000ffda7424 */ /* 0x000fe200078e00ff */
[----:B------:R-:W-:Y:S01]  /*1e80*/  MOV R219, 0x7f800000 ;  /* 0x7f80000000db7802 */ /* 0x000fe20000000f00 */
[----:B------:R-:W-:Y:S01]  /*1e90*/  IMAD.MOV.U32 R240, RZ, RZ, c[0x0][0x308] ;  /* 0x0000c200fff07624 */ /* 0x000fe200078e00ff */
[----:B------:R-:W3:Y:S01]  /*1ea0*/  LDL R8, [R1+0x1c] ;  /* 0x00001c0001087983 */ /* 0x000ee20000100800 */
[----:B------:R-:W-:Y:S01]  /*1eb0*/  IMAD.MOV.U32 R241, RZ, RZ, c[0x0][0x30c] ;  /* 0x0000c300fff17624 */ /* 0x000fe200078e00ff */
[----:B--2---:R-:W-:-:S04]  /*1ec0*/  IADD3 R205, R27, 0x2000, RZ ;  /* 0x000020001bcd7810 */ /* 0x004fc80007ffe0ff */
[----:B------:R-:W-:-:S05]  /*1ed0*/  SEL R205, R205, R27, !P0 ;  /* 0x0000001bcdcd7207 */ /* 0x000fca0004000000 */
[----:B------:R-:W-:-:S05]  /*1ee0*/  IMAD.SHL.U32 R205, R205, 0x2, RZ ;  /* 0x00000002cdcd7824 */ /* 0x000fca00078e00ff */
[----:B------:R1:W-:Y:S04]  /*1ef0*/  @P4 STS [R205], RZ ;  /* 0x000000ffcd004388 */ /* 0x0003e80000000800 */
        /* <DEDUP_REMOVED lines=11> */
[----:B------:R1:W-:Y:S04]  /*1fb0*/  @!P4 LDGSTS.E.BYPASS.LTC128B.128 [R205+0x2000], [R208.64+0x80] ;  /* 0x02000080d0cdcfae */ /* 0x0003e8000b901d48 */
[----:B------:R1:W-:Y:S04]  /*1fc0*/  @P1 STS [R205+0x1000], RZ ;  /* 0x001000ffcd001388 */ /* 0x0003e80000000800 */
        /* <DEDUP_REMOVED lines=27> */
[----:B------:R-:W-:-:S02]  /*2180*/  ISETP.GE.AND P2, PT, R226, R19, PT ;  /* 0x00000013e200720c */ /* 0x000fc40003f46270 */
[----:B------:R-:W-:Y:S01]  /*2190*/  ISETP.GE.AND P1, PT, R0, R19, PT ;  /* 0x000000130000720c */ /* 0x000fe20003f26270 */
[----:B-1----:R-:W-:Y:S01]  /*21a0*/  IMAD.WIDE R2, R226, 0x4, R216 ;  /* 0x00000004e2027825 */ /* 0x002fe200078e02d8 */
[----:B------:R-:W-:-:S09]  /*21b0*/  DEPBAR.LE SB0, 0x1 ;  /* 0x000080400000791a */ /* 0x000fd20000000000 */
[----:B------:R1:W5:Y:S04]  /*21c0*/  @!P2 LDG.E R218, [R2.64] ;  /* 0x0000000802daa981 */ /* 0x000368000c1e1900 */
[----:B------:R1:W5:Y:S04]  /*21d0*/  @!P1 LDG.E R219, [R2.64+0x20] ;  /* 0x0000200802db9981 */ /* 0x000368000c1e1900 */
[----:B------:R-:W-:Y:S06]  /*21e0*/  BAR.SYNC.DEFER_BLOCKING 0x0 ;  /* 0x0000000000007b1d */ /* 0x000fec0000010000 */
[----:B-1----:R1:W2:Y:S01]  /*21f0*/  LDG.E.64 R2, [R240.64+0x8] ;  /* 0x00000808f0027981 */ /* 0x0022a2000c1e1b00 */
[----:B------:R-:W-:Y:S01]  /*2200*/  IMAD R0, R35, c[0x0][0x1c0], R36 ;  /* 0x0000700023007a24 */ /* 0x000fe200078e0224 */
[----:B----4-:R-:W-:-:S02]  /*2210*/  SHF.R.S32.HI R5, RZ, 0x1f, R22 ;  /* 0x0000001fff057819 */ /* 0x010fc40000011416 */
[----:B------:R-:W-:Y:S01]  /*2220*/  IADD3 R4, R21, 0x40, RZ ;  /* 0x0000004015047810 */ /* 0x000fe20007ffe0ff */
[----:B------:R-:W-:Y:S01]  /*2230*/  IMAD.SHL.U32 R0, R0, 0x20, RZ ;  /* 0x0000002000007824 */ /* 0x000fe200078e00ff */
[----:B------:R4:W2:Y:S04]  /*2240*/  LDSM.16.M88.4 R104, [R190+0x10000] ;  /* 0x01000000be68783b */ /* 0x0008a80000000200 */
[----:B------:R4:W2:Y:S04]  /*2250*/  LDSM.16.M88.4 R108, [R190+0x10800] ;  /* 0x01080000be6c783b */ /* 0x0008a80000000200 */
[----:B------:R4:W2:Y:S04]  /*2260*/  LDSM.16.M88.4 R112, [R189+0x10000] ;  /* 0x01000000bd70783b */ /* 0x0008a80000000200 */
[----:B------:R4:W2:Y:S04]  /*2270*/  LDSM.16.M88.4 R116, [R189+0x10800] ;  /* 0x01080000bd74783b */ /* 0x0008a80000000200 */
[----:B------:R4:W2:Y:S04]  /*2280*/  LDSM.16.M88.4 R120, [R188+0x10000] ;  /* 0x01000000bc78783b */ /* 0x0008a80000000200 */
[----:B-1----:R-:W3:Y:S01]  /*2290*/  LDG.E.64 R240, [R240.64] ;  /* 0x00000008f0f07981 */ /* 0x002ee2000c1e1b00 */
[----:B------:R-:W-:-:S03]  /*22a0*/  ISETP.GE.AND P3, PT, R4, R212, PT ;  /* 0x000000d40400720c */ /* 0x000fc60003f66270 */
        /* <DEDUP_REMOVED lines=11> */
[----:B--2---:R-:W-:-:S02]  /*2360*/  IADD3 R228, P2, P1, R0, R2, R22 ;  /* 0x0000000200e47210 */ /* 0x004fc4000795e016 */
[----:B------:R-:W-:-:S04]  /*2370*/  SHF.R.S32.HI R0, RZ, 0x1f, R0 ;  /* 0x0000001fff007819 */ /* 0x000fc80000011400 */
[----:B------:R-:W-:Y:S02]  /*2380*/  IADD3.X R244, R0, R3, R5, P2, P1 ;  /* 0x0000000300f47210 */ /* 0x000fe400017e2405 */
[----:B------:R-:W2:Y:S01]  /*2390*/  LDL R3, [R1+0x20] ;  /* 0x0000200001037983 */ /* 0x000ea20000100800 */
[----:B------:R-:W-:-:S04]  /*23a0*/  IADD3 R0, R204, 0x2000, RZ ;  /* 0x00002000cc007810 */ /* 0x000fc80007ffe0ff */
[----:B------:R-:W-:Y:S02]  /*23b0*/  SEL R0, R0, R204, !P0 ;  /* 0x000000cc00007207 */ /* 0x000fe40004000000 */
[----:B------:R-:W-:-:S03]  /*23c0*/  IADD3 R2, R202, 0x2000, RZ ;  /* 0x00002000ca027810 */ /* 0x000fc60007ffe0ff */
[----:B------:R-:W-:Y:S02]  /*23d0*/  IMAD.SHL.U32 R187, R0, 0x2, RZ ;  /* 0x0000000200bb7824 */ /* 0x000fe400078e00ff */
[----:B------:R-:W1:Y:S01]  /*23e0*/  @P3 S2R R0, SR_TID.X ;  /* 0x0000000000003919 */ /* 0x000e620000002100 */
[----:B------:R-:W-:-:S04]  /*23f0*/  SEL R2, R2, R202, !P0 ;  /* 0x000000ca02027207 */ /* 0x000fc80004000000 */
[----:B------:R-:W-:Y:S01]  /*2400*/  SHF.L.U32 R184, R2, 0x1, RZ ;  /* 0x0000000102b87819 */ /* 0x000fe200000006ff */
[----:B------:R-:W-:-:S04]  /*2410*/  IMAD.MOV.U32 R2, RZ, RZ, c[0x0][0x22c] ;  /* 0x00008b00ff027624 */ /* 0x000fc800078e00ff */
[----:B------:R-:W-:-:S04]  /*2420*/  IMAD R2, R2, c[0x0][0x1c0], RZ ;  /* 0x0000700002027a24 */ /* 0x000fc800078e02ff */
[C---:B------:R-:W-:Y:S01]  /*2430*/  IMAD.SHL.U32 R245, R2.reuse, 0x10, RZ ;  /* 0x0000001002f57824 */ /* 0x040fe200078e00ff */
[----:B------:R-:W-:-:S04]  /*2440*/  SHF.L.U32 R215, R2, 0x3, RZ ;  /* 0x0000000302d77819 */ /* 0x000fc800000006ff */
[C---:B------:R-:W-:Y:S02]  /*2450*/  IADD3 R250, R245.reuse, 0x40, RZ ;  /* 0x00000040f5fa7810 */ /* 0x040fe40007ffe0ff */
[C---:B------:R-:W-:Y:S02]  /*2460*/  IADD3 R251, R245.reuse, 0x20, RZ ;  /* 0x00000020f5fb7810 */ /* 0x040fe40007ffe0ff */
[----:B------:R-:W-:Y:S01]  /*2470*/  IADD3 R249, R245, 0x60, RZ ;  /* 0x00000060f5f97810 */ /* 0x000fe20007ffe0ff */
[----:B-1----:R-:W-:Y:S01]  /*2480*/  @P3 IMAD.SHL.U32 R0, R0, 0x2, RZ ;  /* 0x0000000200003824 */ /* 0x002fe200078e00ff */
[----:B---3--:R-:W-:Y:S01]  /*2490*/  IADD3 R4, R240, 0x3c6ef372, RZ ;  /* 0x3c6ef372f0047810 */ /* 0x008fe20007ffe0ff */
[C---:B------:R-:W-:Y:S01]  /*24a0*/  IMAD.IADD R247, R215.reuse, 0x1, R250 ;  /* 0x00000001d7f77824 */ /* 0x040fe200078e02fa */
[C---:B------:R-:W-:Y:S01]  /*24b0*/  IADD3 R246, R215.reuse, R249, RZ ;  /* 0x000000f9d7f67210 */ /* 0x040fe20007ffe0ff */
[----:B------:R-:W-:Y:S01]  /*24c0*/  IMAD.IADD R248, R215, 0x1, R251 ;  /* 0x00000001d7f87824 */ /* 0x000fe200078e02fb */
[----:B------:R-:W-:Y:S01]  /*24d0*/  IADD3 R4, R241, 0x32370b8f, RZ ;  /* 0x32370b8ff1047810 */ /* 0x000fe20007ffe0ff */
[----:B------:R-:W-:Y:S01]  /*24e0*/  IMAD.MOV.U32 R201, RZ, RZ, 0x20 ;  /* 0x00000020ffc97424 */ /* 0x000fe200078e00ff */
[----:B------:R-:W-:-:S02]  /*24f0*/  R2P PR, R8, 0x6 ;  /* 0x0000000608007804 */ /* 0x000fc40000000000 */
[----:B------:R-:W-:Y:S02]  /*2500*/  IADD3 R4, R240, 0x1715609d, RZ ;  /* 0x1715609df0047810 */ /* 0x000fe40007ffe0ff */
[----:B------:R-:W-:Y:S01]  /*2510*/  IADD3 R4, R241, 0x646e171e, RZ ;  /* 0x646e171ef1047810 */ /* 0x000fe20007ffe0ff */
[----:B------:R-:W-:Y:S01]  /*2520*/  IMAD.IADD R4, R215, 0x1, R248 ;  /* 0x00000001d7047824 */ /* 0x000fe200078e02f8 */
[----:B------:R-:W-:Y:S01]  /*2530*/  SEL R201, R201, 0xffffffe0, !P1 ;  /* 0xffffffe0c9c97807 */ /* 0x000fe20004800000 */
[----:B------:R-:W-:Y:S02]  /*2540*/  IMAD.SHL.U32 R193, R204, 0x2, RZ ;  /* 0x00000002ccc17824 */ /* 0x000fe400078e00ff */
[----:B------:R-:W-:Y:S01]  /*2550*/  IMAD.IADD R234, R215, 0x1, R4 ;  /* 0x00000001d7ea7824 */ /* 0x000fe200078e0204 */
[----:B------:R-:W-:Y:S01]  /*2560*/  SEL R192, R192, 0xffffffc0, !P2 ;  /* 0xffffffc0c0c07807 */ /* 0x000fe20005000000 */
[----:B------:R-:W-:Y:S01]  /*2570*/  IMAD.IADD R196, R194, 0x1, R201 ;  /* 0x00000001c2c47824 */ /* 0x000fe200078e02c9 */
[C---:B------:R-:W-:Y:S01]  /*2580*/  IADD3 R6, R240.reuse, -0x61c88647, RZ ;  /* 0x9e3779b9f0067810 */ /* 0x040fe20007ffe0ff */
[----:B------:R-:W-:Y:S01]  /*2590*/  IMAD.IADD R195, R201, 0x1, R193 ;  /* 0x00000001c9c37824 */ /* 0x000fe200078e02c1 */
[----:B------:R-:W-:Y:S01]  /*25a0*/  IADD3 R5, R241, -0x4498517b, RZ ;  /* 0xbb67ae85f1057810 */ /* 0x000fe20007ffe0ff */
[----:B------:R-:W-:Y:S01]  /*25b0*/  IMAD.IADD R233, R215, 0x1, R234 ;  /* 0x00000001d7e97824 */ /* 0x000fe200078e02ea */
[C---:B------:R-:W-:Y:S01]  /*25c0*/  IADD3 R6, R241.reuse, 0x76cf5d0a, RZ ;  /* 0x76cf5d0af1067810 */ /* 0x040fe20007ffe0ff */
[----:B------:R-:W-:Y:S01]  /*25d0*/  IMAD.MOV.U32 R220, RZ, RZ, R31 ;  /* 0x000000ffffdc7224 */ /* 0x000fe200078e001f */
[C---:B------:R-:W-:Y:S01]  /*25e0*/  IADD3 R5, R240.reuse, -0x255992d5, RZ ;  /* 0xdaa66d2bf0057810 */ /* 0x040fe20007ffe0ff */
[----:B------:R-:W-:Y:S01]  /*25f0*/  CS2R R94, SRZ ;  /* 0x00000000005e7805 */ /* 0x000fe2000001ff00 */
[----:B------:R-:W-:Y:S01]  /*2600*/  MOV R221, R30 ;  /* 0x0000001e00dd7202 */ /* 0x000fe20000000f00 */
[----:B------:R-:W-:Y:S01]  /*2610*/  CS2R R92, SRZ ;  /* 0x00000000005c7805 */ /* 0x000fe2000001ff00 */
[----:B------:R-:W-:Y:S01]  /*2620*/  IADD3 R6, R240, 0x78dde6e4, RZ ;  /* 0x78dde6e4f0067810 */ /* 0x000fe20007ffe0ff */
[----:B------:R-:W-:Y:S01]  /*2630*/  CS2R R98, SRZ ;  /* 0x0000000000627805 */ /* 0x000fe2000001ff00 */
[C---:B------:R-:W-:Y:S01]  /*2640*/  IADD3 R5, R241.reuse, -0x126145ec, RZ ;  /* 0xed9eba14f1057810 */ /* 0x040fe20007ffe0ff */
        /* <DEDUP_REMOVED lines=29> */
[----:B------:R-:W-:Y:S01]  /*2820*/  IMAD.WIDE.U32 R228, R228, -0x2daee0ad, RZ ;  /* 0xd2511f53e4e47825 */ /* 0x000fe200078e00ff */
[----:B------:R-:W-:-:S02]  /*2830*/  IADD3 R6, R241, -0x56f99767, RZ ;  /* 0xa9066899f1067810 */ /* 0x000fc40007ffe0ff */
[----:B------:R-:W-:Y:S01]  /*2840*/  IADD3 R5, R240, -0x4ab325aa, RZ ;  /* 0xb54cda56f0057810 */ /* 0x000fe20007ffe0ff */
[----:B------:R-:W-:Y:S01]  /*2850*/  IMAD.IADD R200, R192, 0x1, R196 ;  /* 0x00000001c0c87824 */ /* 0x000fe200078e02c4 */
[----:B------:R-:W-:Y:S01]  /*2860*/  IADD3 R199, R194, R192, RZ ;  /* 0x000000c0c2c77210 */ /* 0x000fe20007ffe0ff */
[C---:B------:R-:W-:Y:S01]  /*2870*/  IMAD.IADD R197, R192.reuse, 0x1, R195 ;  /* 0x00000001c0c57824 */ /* 0x040fe200078e02c3 */
[----:B------:R-:W-:Y:S01]  /*2880*/  IADD3 R198, R192, R193, RZ ;  /* 0x000000c1c0c67210 */ /* 0x000fe20007ffe0ff */
[----:B------:R-:W-:Y:S01]  /*2890*/  IMAD.IADD R237, R215, 0x1, R233 ;  /* 0x00000001d7ed7824 */ /* 0x000fe200078e02e9 */
[----:B--2---:R-:W-:Y:S01]  /*28a0*/  @P3 LOP3.LUT R243, R3, 0x6, R0, 0xf8, !PT ;  /* 0x0000000603f33812 */ /* 0x004fe200078ef800 */
[C---:B------:R-:W-:Y:S01]  /*28b0*/  IMAD.IADD R3, R215.reuse, 0x1, R247 ;  /* 0x00000001d7037824 */ /* 0x040fe200078e02f7 */
[----:B------:R-:W-:-:S03]  /*28c0*/  IADD3 R0, R215, R246, RZ ;  /* 0x000000f6d7007210 */ /* 0x000fc60007ffe0ff */
[C---:B------:R-:W-:Y:S01]  /*28d0*/  IMAD.IADD R232, R215.reuse, 0x1, R3 ;  /* 0x00000001d7e87824 */ /* 0x040fe200078e0203 */
[----:B------:R-:W-:-:S03]  /*28e0*/  IADD3 R230, R215, R0, RZ ;  /* 0x00000000d7e67210 */ /* 0x000fc60007ffe0ff */
[C---:B------:R-:W-:Y:S01]  /*28f0*/  IMAD.IADD R231, R215.reuse, 0x1, R232 ;  /* 0x00000001d7e77824 */ /* 0x040fe200078e02e8 */
[----:B------:R-:W-:-:S04]  /*2900*/  IADD3 R227, R215, R230, RZ ;  /* 0x000000e6d7e37210 */ /* 0x000fc80007ffe0ff */
[C---:B------:R-:W-:Y:S01]  /*2910*/  IADD3 R236, R215.reuse, R231, RZ ;  /* 0x000000e7d7ec7210 */ /* 0x040fe20007ffe0ff */
[----:B----4-:R-:W-:Y:S02]  /*2920*/  IMAD.IADD R235, R215, 0x1, R227 ;  /* 0x00000001d7eb7824 */ /* 0x010fe400078e02e3 */
.L_x_678:
[----:B------:R-:W0:Y:S01]  /*2930*/  LDGDEPBAR ;  /* 0x00000000000079af */ /* 0x000e220000000000 */
[C---:B------:R-:W-:Y:S01]  /*2940*/  IMAD.IADD R0, R187.reuse, 0x1, R201 ;  /* 0x00000001bb007824 */ /* 0x040fe200078e02c9 */
[----:B-----5:R-:W-:Y:S01]  /*2950*/  FSETP.NEU.FTZ.AND P0, PT, R218, -INF , PT ;  /* 0xff800000da00780b */ /* 0x020fe20003f1d000 */
[--C-:B------:R-:W-:Y:S02]  /*2960*/  IMAD.IADD R3, R187, 0x1, R192.reuse ;  /* 0x00000001bb037824 */ /* 0x100fe400078e02c0 */
[----:B------:R-:W-:Y:S03]  /*2970*/  IMAD.IADD R2, R0, 0x1, R192 ;  /* 0x0000000100027824 */ /* 0x000fe600078e02c0 */
[----:B------:R-:W2:Y:S04]  /*2980*/  LDL R171, [R1+0x4] ;  /* 0x0000040001ab7983 */ /* 0x000ea80000100800 */
[----:B------:R-:W1:Y:S08]  /*2990*/  S2R R169, SR_TID.X ;  /* 0x0000000000a97919 */ /* 0x000e700000002100 */
[----:B------:R-:W3:Y:S01]  /*29a0*/  S2R R170, SR_TID.X ;  /* 0x0000000000aa7919 */ /* 0x000ee20000002100 */
[----:B------:R-:W-:Y:S07]  /*29b0*/  DEPBAR.LE SB0, 0x0 ;  /* 0x000080000000791a */ /* 0x000fee0000000000 */
[----:B------:R-:W-:Y:S01]  /*29c0*/  BAR.SYNC.DEFER_BLOCKING 0x0 ;  /* 0x0000000000007b1d */ /* 0x000fe20000010000 */
[----:B-1----:R-:W-:Y:S04]  /*29d0*/  SHF.R.S32.HI R169, RZ, 0x1f, R169 ;  /* 0x0000001fffa97819 */ /* 0x002fe800000114a9 */
[----:B---3--:R-:W-:Y:S02]  /*29e0*/  LEA.HI R169, R169, R170, RZ, 0x7 ;  /* 0x000000aaa9a97211 */ /* 0x008fe400078f38ff */
[----:B------:R-:W-:Y:S02]  /*29f0*/  IADD3 R170, R240, -0x61c88647, RZ ;  /* 0x9e3779b9f0aa7810 */ /* 0x000fe40007ffe0ff */
[----:B------:R-:W-:Y:S01]  /*2a00*/  SHF.R.S32.HI R169, RZ, 0x7, R169 ;  /* 0x00000007ffa97819 */ /* 0x000fe200000114a9 */
        /* <DEDUP_REMOVED lines=11> */
[----:B------:R-:W-:Y:S07]  /*2ac0*/  LDSM.16.M88.4 R52, [R3] ;  /* 0x000000000334783b */ /* 0x000fee0000000200 */
[C---:B----4-:R-:W-:Y:S08]  /*2ad0*/  HMMA.16816.F32 R4, R56.reuse, R60, R4 ;  /* 0x0000003c3804723c */ /* 0x050ff00000001804 */
[C---:B------:R-:W-:Y:S01]  /*2ae0*/  HMMA.16816.F32 R8, R56.reuse, R62, R8 ;  /* 0x0000003e3808723c */ /* 0x040fe20000001808 */
[----:B------:R-:W1:Y:S07]  /*2af0*/  LDSM.16.M88.4 R60, [R188+0xc000] ;  /* 0x00c00000bc3c783b */ /* 0x000e6e0000000200 */
[C---:B------:R-:W-:Y:S08]  /*2b00*/  HMMA.16816.F32 R12, R56.reuse, R64, R12 ;  /* 0x00000040380c723c */ /* 0x040ff0000000180c */
[----:B------:R-:W-:Y:S01]  /*2b10*/  HMMA.16816.F32 R16, R56, R66, R16 ;  /* 0x000000423810723c */ /* 0x000fe20000001810 */
[----:B------:R-:W3:Y:S08]  /*2b20*/  LDSM.16.M88.4 R56, [R188+0xc800] ;  /* 0x00c80000bc38783b */ /* 0x000ef00000000200 */
[----:B------:R-:W-:Y:S01]  /*2b30*/  LDSM.16.M88.4 R64, [R191+0xc000] ;  /* 0x00c00000bf40783b */ /* 0x000fe20000000200 */
[C---:B-1----:R-:W-:Y:S08]  /*2b40*/  HMMA.16816.F32 R4, R52.reuse, R60, R4 ;  /* 0x0000003c3404723c */ /* 0x042ff00000001804 */
[C---:B------:R-:W-:Y:S01]  /*2b50*/  HMMA.16816.F32 R8, R52.reuse, R62, R8 ;  /* 0x0000003e3408723c */ /* 0x040fe20000001808 */
[----:B------:R-:W1:Y:S07]  /*2b60*/  LDSM.16.M88.4 R60, [R2] ;  /* 0x00000000023c783b */ /* 0x000e6e0000000200 */
[C---:B---3--:R-:W-:Y:S08]  /*2b70*/  HMMA.16816.F32 R12, R52.reuse, R56, R12 ;  /* 0x00000038340c723c */ /* 0x048ff0000000180c */
[----:B------:R-:W-:Y:S01]  /*2b80*/  HMMA.16816.F32 R16, R52, R58, R16 ;  /* 0x0000003a3410723c */ /* 0x000fe20000001810 */
[----:B------:R-:W3:Y:S08]  /*2b90*/  LDSM.16.M88.4 R52, [R191+0xc800] ;  /* 0x00c80000bf34783b */ /* 0x000ef00000000200 */
[----:B------:R-:W-:Y:S01]  /*2ba0*/  LDSM.16.M88.4 R56, [R187+0x2000] ;  /* 0x00200000bb38783b */ /* 0x000fe20000000200 */
[C---:B-1----:R-:W-:Y:S08]  /*2bb0*/  HMMA.16816.F32 R4, R60.reuse, R64, R4 ;  /* 0x000000403c04723c */ /* 0x042ff00000001804 */
[C---:B------:R-:W-:Y:S01]  /*2bc0*/  HMMA.16816.F32 R8, R60.reuse, R66, R8 ;  /* 0x000000423c08723c */ /* 0x040fe20000001808 */
[----:B------:R-:W1:Y:S07]  /*2bd0*/  LDSM.16.M88.4 R64, [R190+0xe000] ;  /* 0x00e00000be40783b */ /* 0x000e6e0000000200 */
[C---:B---3--:R-:W-:Y:S08]  /*2be0*/  HMMA.16816.F32 R12, R60.reuse, R52, R12 ;  /* 0x000000343c0c723c */ /* 0x048ff0000000180c */
[----:B------:R-:W-:Y:S01]  /*2bf0*/  HMMA.16816.F32 R16, R60, R54, R16 ;  /* 0x000000363c10723c */ /* 0x000fe20000001810 */
[----:B------:R-:W3:Y:S08]  /*2c00*/  LDSM.16.M88.4 R52, [R190+0xe800] ;  /* 0x00e80000be34783b */ /* 0x000ef00000000200 */
[----:B------:R4:W-:Y:S01]  /*2c10*/  LDSM.16.M88.4 R60, [R0+0x2000] ;  /* 0x00200000003c783b */ /* 0x0009e20000000200 */
[C---:B-1----:R-:W-:Y:S05]  /*2c20*/  HMMA.16816.F32 R4, R56.reuse, R64, R4 ;  /* 0x000000403804723c */ /* 0x042fea0000001804 */
[----:B----4-:R-:W-:Y:S03]  /*2c30*/  @P3 IMAD R0, R238, 0x40, R243 ;  /* 0x00000040ee003824 */ /* 0x010fe600078e02f3 */
[C---:B------:R-:W-:Y:S01]  /*2c40*/  HMMA.16816.F32 R8, R56.reuse, R66, R8 ;  /* 0x000000423808723c */ /* 0x040fe20000001808 */
[----:B------:R-:W1:Y:S02]  /*2c50*/  LDSM.16.M88.4 R64, [R189+0xe000] ;  /* 0x00e00000bd40783b */ /* 0x000e640000000200 */
[-C--:B------:R-:W-:Y:S05]  /*2c60*/  @P3 ISETP.GE.AND P1, PT, R0, R212.reuse, PT ;  /* 0x000000d40000320c */ /* 0x080fea0003f26270 */
[C---:B---3--:R-:W-:Y:S08]  /*2c70*/  HMMA.16816.F32 R12, R56.reuse, R52, R12 ;  /* 0x00000034380c723c */ /* 0x048ff0000000180c */
[----:B------:R-:W-:Y:S01]  /*2c80*/  HMMA.16816.F32 R16, R56, R54, R16 ;  /* 0x000000363810723c */ /* 0x000fe20000001810 */
[----:B------:R-:W3:Y:S08]  /*2c90*/  LDSM.16.M88.4 R52, [R189+0xe800] ;  /* 0x00e80000bd34783b */ /* 0x000ef00000000200 */
[----:B------:R4:W2:Y:S01]  /*2ca0*/  LDSM.16.M88.4 R56, [R3+0x2000] ;  /* 0x002000000338783b */ /* 0x0008a20000000200 */
[C---:B-1----:R-:W-:Y:S05]  /*2cb0*/  HMMA.16816.F32 R4, R60.reuse, R64, R4 ;  /* 0x000000403c04723c */ /* 0x042fea0000001804 */
[----:B----4-:R-:W-:Y:S03]  /*2cc0*/  FMUL.FTZ R3, R218, 1.4426950216293334961 ;  /* 0x3fb8aa3bda037820 */ /* 0x010fe60000410000 */
[C---:B------:R-:W-:Y:S01]  /*2cd0*/  HMMA.16816.F32 R8, R60.reuse, R66, R8 ;  /* 0x000000423c08723c */ /* 0x040fe20000001808 */
[----:B------:R-:W-:Y:S03]  /*2ce0*/  LDSM.16.M88.4 R64, [R191+0xe000] ;  /* 0x00e00000bf40783b */ /* 0x000fe60000000200 */
[----:B------:R-:W-:Y:S02]  /*2cf0*/  FSEL R3, R3, RZ, P0 ;  /* 0x000000ff03037208 */ /* 0x000fe40000000000 */
[C---:B------:R-:W-:Y:S02]  /*2d00*/  FSETP.NEU.FTZ.AND P0, PT, R219.reuse, -INF , PT ;  /* 0xff800000db00780b */ /* 0x040fe40003f1d000 */
[C---:B---3--:R-:W-:Y:S08]  /*2d10*/  HMMA.16816.F32 R12, R60.reuse, R52, R12 ;  /* 0x000000343c0c723c */ /* 0x048ff0000000180c */
[----:B------:R-:W-:Y:S01]  /*2d20*/  HMMA.16816.F32 R16, R60, R54, R16 ;  /* 0x000000363c10723c */ /* 0x000fe20000001810 */
[----:B------:R-:W1:Y:S07]  /*2d30*/  LDSM.16.M88.4 R52, [R188+0xe800] ;  /* 0x00e80000bc34783b */ /* 0x000e6e0000000200 */
[C---:B--2---:R-:W-:Y:S01]  /*2d40*/  HMMA.16816.F32 R4, R56.reuse, R100, R4 ;  /* 0x000000643804723c */ /* 0x044fe20000001804 */
[----:B------:R2:W3:Y:S07]  /*2d50*/  LDSM.16.M88.4 R60, [R2+0x2000] ;  /* 0x00200000023c783b */ /* 0x0004ee0000000200 */
[C---:B------:R-:W-:Y:S04]  /*2d60*/  HMMA.16816.F32 R8, R56.reuse, R102, R8 ;  /* 0x000000663808723c */ /* 0x040fe80000001808 */
[----:B--2---:R-:W-:Y:S04]  /*2d70*/  @P3 IADD3 R2, R0, 0x1, RZ ;  /* 0x0000000100023810 */ /* 0x004fe80007ffe0ff */
[-C--:B------:R-:W-:Y:S01]  /*2d80*/  @P3 ISETP.GE.AND P2, PT, R2, R212.reuse, PT ;  /* 0x000000d40200320c */ /* 0x080fe20003f46270 */
[----:B------:R-:W-:Y:S01]  /*2d90*/  FMUL.FTZ R2, R219, 1.4426950216293334961 ;  /* 0x3fb8aa3bdb027820 */ /* 0x000fe20000410000 */
[C---:B-1----:R-:W-:Y:S04]  /*2da0*/  HMMA.16816.F32 R12, R56.reuse, R52, R12 ;  /* 0x00000034380c723c */ /* 0x042fe8000000180c */
[----:B------:R-:W-:Y:S04]  /*2db0*/  FSEL R2, R2, RZ, P0 ;  /* 0x000000ff02027208 */ /* 0x000fe80000000000 */
[----:B------:R-:W-:Y:S01]  /*2dc0*/  HMMA.16816.F32 R16, R56, R54, R16 ;  /* 0x000000363810723c */ /* 0x000fe20000001810 */
[----:B------:R-:W1:Y:S06]  /*2dd0*/  LDSM.16.M88.4 R52, [R191+0xe800] ;  /* 0x00e80000bf34783b */ /* 0x000e6c0000000200 */
[----:B------:R-:W-:Y:S01]  /*2de0*/  IMAD R56, R213, 0x4, R171 ;  /* 0x00000004d5387824 */ /* 0x000fe200078e02ab */
[C---:B---3--:R-:W-:Y:S05]  /*2df0*/  HMMA.16816.F32 R4, R60.reuse, R64, R4 ;  /* 0x000000403c04723c */ /* 0x048fea0000001804 */
[----:B------:R-:W-:Y:S02]  /*2e00*/  IMAD.WIDE.U32 R56, R56, -0x326172a9, RZ ;  /* 0xcd9e8d5738387825 */ /* 0x000fe400078e00ff */
[----:B------:R-:W-:Y:S01]  /*2e10*/  IADD3 R65, R240, -0x255992d5, RZ ;  /* 0xdaa66d2bf0417810 */ /* 0x000fe20007ffe0ff */
[C---:B------:R-:W-:Y:S04]  /*2e20*/  HMMA.16816.F32 R8, R60.reuse, R66, R8 ;  /* 0x000000423c08723c */ /* 0x040fe80000001808 */
[----:B------:R-:W-:Y:S11]  /*2e30*/  IADD3 R64, R241, 0x32370b8f, RZ ;  /* 0x32370b8ff1407810 */ /* 0x000ff60007ffe0ff */
[----:B------:R-:W-:Y:S01]  /*2e40*/  @!UPT UIADD3 URZ, URZ, URZ, URZ ;  /* 0x0000003f3f3ff290 */ /* 0x000fe2000fffe03f */
[----:B------:R-:W-:Y:S02]  /*2e50*/  @P3 FSEL R5, R5, -INF , !P2 ;  /* 0xff80000005053808 */ /* 0x000fe40005000000 */
[----:B------:R-:W-:Y:S02]  /*2e60*/  @P3 FSEL R4, R4, -INF , !P1 ;  /* 0xff80000004043808 */ /* 0x000fe40004800000 */
[----:B------:R-:W-:Y:S01]  /*2e70*/  @P3 FSEL R6, R6, -INF , !P1 ;  /* 0xff80000006063808 */ /* 0x000fe20004800000 */
[--C-:B------:R-:W-:Y:S01]  /*2e80*/  FFMA.FTZ R5, R5, c[0x0][0x23c], -R3.reuse ;  /* 0x00008f0005057a23 */ /* 0x100fe20000010803 */
[----:B------:R-:W-:Y:S01]  /*2e90*/  @P3 FSEL R7, R7, -INF , !P2 ;  /* 0xff80000007073808 */ /* 0x000fe20005000000 */
[----:B------:R-:W-:Y:S01]  /*2ea0*/  FFMA.FTZ R4, R4, c[0x0][0x23c], -R3 ;  /* 0x00008f0004047a23 */ /* 0x000fe20000010803 */
[C---:B-1----:R-:W-:Y:S01]  /*2eb0*/  HMMA.16816.F32 R12, R60.reuse, R52, R12 ;  /* 0x000000343c0c723c */ /* 0x042fe2000000180c */
[----:B------:R1:W-:Y:S02]  /*2ec0*/  MUFU.EX2 R103, R5 ;  /* 0x0000000500677308 */ /* 0x0003e40000000800 */
[--C-:B------:R-:W-:Y:S02]  /*2ed0*/  FFMA.FTZ R6, R6, c[0x0][0x23c], -R2.reuse ;  /* 0x00008f0006067a23 */ /* 0x100fe40000010802 */
[--C-:B------:R-:W-:Y:S03]  /*2ee0*/  FFMA.FTZ R101, R7, c[0x0][0x23c], -R2.reuse ;  /* 0x00008f0007657a23 */ /* 0x100fe60000010802 */
[----:B------:R-:W-:Y:S03]  /*2ef0*/  HMMA.16816.F32 R16, R60, R54, R16 ;  /* 0x000000363c10723c */ /* 0x000fe60000001810 */
[----:B------:R2:W3:Y:S04]  /*2f00*/  MUFU.EX2 R168, R4 ;  /* 0x0000000400a87308 */ /* 0x0004e80000000800 */
[----:B------:R-:W-:Y:S05]  /*2f10*/  IMAD.MOV.U32 R63, RZ, RZ, c[0x0][0x22c] ;  /* 0x00008b00ff3f7624 */ /* 0x000fea00078e00ff */
[----:B------:R-:W-:Y:S01]  /*2f20*/  IMAD R63, R63, c[0x0][0x1c0], RZ ;  /* 0x000070003f3f7a24 */ /* 0x000fe200078e02ff */
[----:B------:R4:W3:Y:S03]  /*2f30*/  MUFU.EX2 R102, R6 ;  /* 0x0000000600667308 */ /* 0x0008e60000000800 */
[----:B------:R-:W-:Y:S01]  /*2f40*/  IMAD.U32 R63, R63, -0x40, RZ ;  /* 0xffffffc03f3f7824 */ /* 0x000fe200078e00ff */
[----:B-1----:R-:W-:Y:S04]  /*2f50*/  @P3 IADD3 R5, R0, 0x8, RZ ;  /* 0x0000000800053810 */ /* 0x002fe80007ffe0ff */
[----:B------:R-:W-:Y:S02]  /*2f60*/  @P3 ISETP.GE.AND P0, PT, R5, R212, PT ;  /* 0x000000d40500320c */ /* 0x000fe40003f06270 */
[----:B------:R-:W1:Y:S02]  /*2f70*/  MUFU.EX2 R101, R101 ;  /* 0x0000006500657308 */ /* 0x000e640000000800 */
[----:B------:R-:W-:Y:S02]  /*2f80*/  @P3 FSEL R8, R8, -INF , !P0 ;  /* 0xff80000008083808 */ /* 0x000fe40004000000 */
[----:B------:R-:W-:Y:S01]  /*2f90*/  @P3 FSEL R10, R10, -INF , !P0 ;  /* 0xff8000000a0a3808 */ /* 0x000fe20004000000 */
[----:B--2---:R-:W-:Y:S01]  /*2fa0*/  IMAD R4, R238, 0x2, R169 ;  /* 0x00000002ee047824 */ /* 0x004fe200078e02a9 */
[----:B------:R-:W-:Y:S01]  /*2fb0*/  IADD3 R169, R241, -0x4498517b, RZ ;  /* 0xbb67ae85f1a97810 */ /* 0x000fe20007ffe0ff */
[----:B------:R-:W-:Y:S02]  /*2fc0*/  FFMA.FTZ R8, R8, c[0x0][0x23c], -R3 ;  /* 0x00008f0008087a23 */ /* 0x000fe40000010803 */
[----:B------:R-:W-:Y:S01]  /*2fd0*/  FFMA.FTZ R10, R10, c[0x0][0x23c], -R2 ;  /* 0x00008f000a0a7a23 */ /* 0x000fe20000010802 */
[----:B------:R-:W-:Y:S01]  /*2fe0*/  LOP3.LUT R4, R229, R241, R4, 0x96, !PT ;  /* 0x000000f1e5047212 */ /* 0x000fe200078e9604 */
[----:B------:R2:W-:Y:S01]  /*2ff0*/  MUFU.EX2 R100, R8 ;  /* 0x0000000800647308 */ /* 0x0005e20000000800 */
[----:B----4-:R-:W-:Y:S03]  /*3000*/  LOP3.LUT R6, R57, R244, R240, 0x96, !PT ;  /* 0x000000f439067212 */ /* 0x010fe600078e96f0 */
[----:B------:R-:W-:Y:S04]  /*3010*/  IMAD.WIDE.U32 R4, R4, -0x326172a9, RZ ;  /* 0xcd9e8d5704047825 */ /* 0x000fe800078e00ff */
[----:B------:R-:W-:Y:S01]  /*3020*/  IMAD.WIDE.U32 R6, R6, -0x2daee0ad, RZ ;  /* 0xd2511f5306067825 */ /* 0x000fe200078e00ff */
[----:B------:R-:W-:Y:S01]  /*3030*/  LOP3.LUT R58, R5, R56, R170, 0x96, !PT ;  /* 0x00000038053a7212 */ /* 0x000fe200078e96aa */
[----:B------:R4:W-:Y:S01]  /*3040*/  MUFU.EX2 R66, R10 ;  /* 0x0000000a00427308 */ /* 0x0009e20000000800 */
[----:B------:R-:W-:Y:S02]  /*3050*/  @P3 IADD3 R5, R0, 0x9, RZ ;  /* 0x0000000900053810 */ /* 0x000fe40007ffe0ff */
[----:B------:R-:W-:Y:S01]  /*3060*/  LOP3.LUT R56, R7, R228, R169, 0x96, !PT ;  /* 0x000000e407387212 */ /* 0x000fe200078e96a9 */
[----:B------:R-:W-:Y:S01]  /*3070*/  IMAD.WIDE.U32 R58, R58, -0x2daee0ad, RZ ;  /* 0xd2511f533a3a7825 */ /* 0x000fe200078e00ff */
[----:B------:R-:W-:Y:S02]  /*3080*/  IADD3 R170, R241, 0x76cf5d0a, RZ ;  /* 0x76cf5d0af1aa7810 */ /* 0x000fe40007ffe0ff */
[----:B------:R-:W-:Y:S01]  /*3090*/  IADD3 R169, R240, 0x3c6ef372, RZ ;  /* 0x3c6ef372f0a97810 */ /* 0x000fe20007ffe0ff */
[----:B------:R-:W-:Y:S01]  /*30a0*/  IMAD.WIDE.U32 R56, R56, -0x326172a9, RZ ;  /* 0xcd9e8d5738387825 */ /* 0x000fe200078e00ff */
[----:B------:R-:W-:Y:S02]  /*30b0*/  @P3 ISETP.GE.AND P1, PT, R5, R212, PT ;  /* 0x000000d40500320c */ /* 0x000fe40003f26270 */
[----:B------:R-:W-:Y:S02]  /*30c0*/  LOP3.LUT R6, R59, R6, R170, 0x96, !PT ;  /* 0x000000063b067212 */ /* 0x000fe400078e96aa */
[----:B------:R-:W-:Y:S02]  /*30d0*/  @P3 FSEL R9, R9, -INF , !P1 ;  /* 0xff80000009093808 */ /* 0x000fe40004800000 */
[----:B--2---:R-:W-:Y:S01]  /*30e0*/  LOP3.LUT R8, R57, R4, R169, 0x96, !PT ;  /* 0x0000000439087212 */ /* 0x004fe200078e96a9 */
[----:B------:R-:W-:Y:S01]  /*30f0*/  IMAD.WIDE.U32 R6, R6, -0x326172a9, RZ ;  /* 0xcd9e8d5706067825 */ /* 0x000fe200078e00ff */
[----:B------:R-:W-:Y:S02]  /*3100*/  @P3 FSEL R11, R11, -INF , !P1 ;  /* 0xff8000000b0b3808 */ /* 0x000fe40004800000 */
[----:B------:R-:W-:Y:S01]  /*3110*/  IADD3 R169, R241, 0x646e171e, RZ ;  /* 0x646e171ef1a97810 */ /* 0x000fe20007ffe0ff */
[----:B------:R-:W-:Y:S01]  /*3120*/  FFMA.FTZ R67, R9, c[0x0][0x23c], -R3 ;  /* 0x00008f0009437a23 */ /* 0x000fe20000010803 */
[----:B------:R-:W-:Y:S01]  /*3130*/  LOP3.LUT R52, R7, R56, R65, 0x96, !PT ;  /* 0x0000003807347212 */ /* 0x000fe200078e9641 */
[----:B------:R-:W-:Y:S01]  /*3140*/  IMAD.WIDE.U32 R8, R8, -0x2daee0ad, RZ ;  /* 0xd2511f5308087825 */ /* 0x000fe200078e00ff */
[----:B------:R-:W-:Y:S02]  /*3150*/  IADD3 R65, R241, -0x126145ec, RZ ;  /* 0xed9eba14f1417810 */ /* 0x000fe40007ffe0ff */
[----:B------:R-:W-:Y:S01]  /*3160*/  @P3 IADD3 R7, R0, 0x10, RZ ;  /* 0x0000001000073810 */ /* 0x000fe20007ffe0ff */
[----:B------:R-:W-:Y:S01]  /*3170*/  IMAD.WIDE.U32 R52, R52, -0x2daee0ad, RZ ;  /* 0xd2511f5334347825 */ /* 0x000fe200078e00ff */
[----:B------:R-:W-:Y:S01]  /*3180*/  LOP3.LUT R4, R9, R58, R64, 0x96, !PT ;  /* 0x0000003a09047212 */ /* 0x000fe200078e9640 */
[----:B------:R-:W2:Y:S01]  /*3190*/  MUFU.EX2 R67, R67 ;  /* 0x0000004300437308 */ /* 0x000ea20000000800 */
[----:B------:R-:W-:Y:S02]  /*31a0*/  IADD3 R64, R240, 0x78dde6e4, RZ ;  /* 0x78dde6e4f0407810 */ /* 0x000fe40007ffe0ff */
[----:B----4-:R-:W-:Y:S01]  /*31b0*/  LOP3.LUT R10, R53, R8, R65, 0x96, !PT ;  /* 0x00000008350a7212 */ /* 0x010fe200078e9641 */
[----:B------:R-:W-:Y:S01]  /*31c0*/  IMAD.WIDE.U32 R4, R4, -0x326172a9, RZ ;  /* 0xcd9e8d5704047825 */ /* 0x000fe200078e00ff */
[----:B------:R-:W-:Y:S02]  /*31d0*/  @P3 ISETP.GE.AND P0, PT, R7, R212, PT ;  /* 0x000000d40700320c */ /* 0x000fe40003f06270 */
[----:B------:R-:W-:Y:S01]  /*31e0*/  @P3 IADD3 R7, R0, 0x18, RZ ;  /* 0x0000001800073810 */ /* 0x000fe20007ffe0ff */
[----:B------:R-:W-:Y:S01]  /*31f0*/  FFMA.FTZ R65, R11, c[0x0][0x23c], -R2 ;  /* 0x00008f000b417a23 */ /* 0x000fe20000010802 */
[----:B------:R-:W-:Y:S01]  /*3200*/  LOP3.LUT R8, R5, R6, R64, 0x96, !PT ;  /* 0x0000000605087212 */ /* 0x000fe200078e9640 */
[----:B------:R-:W-:Y:S01]  /*3210*/  IMAD.WIDE.U32 R10, R10, -0x326172a9, RZ ;  /* 0xcd9e8d570a0a7825 */ /* 0x000fe200078e00ff */
[----:B------:R-:W-:Y:S02]  /*3220*/  @P3 IADD3 R5, R0, 0x11, RZ ;  /* 0x0000001100053810 */ /* 0x000fe40007ffe0ff */
[----:B------:R-:W-:Y:S01]  /*3230*/  IADD3 R64, R240, 0x1715609d, RZ ;  /* 0x1715609df0407810 */ /* 0x000fe20007ffe0ff */
[----:B------:R-:W-:Y:S01]  /*3240*/  IMAD.WIDE.U32 R8, R8, -0x2daee0ad, RZ ;  /* 0xd2511f5308087825 */ /* 0x000fe200078e00ff */
[----:B------:R-:W-:Y:S01]  /*3250*/  @P3 ISETP.GE.AND P1, PT, R5, R212, PT ;  /* 0x000000d40500320c */ /* 0x000fe20003f26270 */
[----:B------:R-:W4:Y:S01]  /*3260*/  MUFU.EX2 R65, R65 ;  /* 0x0000004100417308 */ /* 0x000f220000000800 */
[----:B------:R-:W-:Y:S02]  /*3270*/  @P3 FSEL R12, R12, -INF , !P0 ;  /* 0xff8000000c0c3808 */ /* 0x000fe40004000000 */
[----:B------:R-:W-:Y:S02]  /*3280*/  @P3 FSEL R13, R13, -INF , !P1 ;  /* 0xff8000000d0d3808 */ /* 0x000fe40004800000 */
[----:B------:R-:W-:Y:S01]  /*3290*/  LOP3.LUT R6, R11, R4, R64, 0x96, !PT ;  /* 0x000000040b067212 */ /* 0x000fe200078e9640 */
[--C-:B------:R-:W-:Y:S01]  /*32a0*/  FFMA.FTZ R12, R12, c[0x0][0x23c], -R3.reuse ;  /* 0x00008f000c0c7a23 */ /* 0x100fe20000010803 */
[----:B------:R-:W-:Y:S01]  /*32b0*/  IADD3 R64, R241, -0x56f99767, RZ ;  /* 0xa9066899f1407810 */ /* 0x000fe20007ffe0ff */
[--C-:B------:R-:W-:Y:S01]  /*32c0*/  FFMA.FTZ R13, R13, c[0x0][0x23c], -R3.reuse ;  /* 0x00008f000d0d7a23 */ /* 0x100fe20000010803 */
[----:B------:R-:W-:Y:S02]  /*32d0*/  @P3 IADD3 R0, R0, 0x19, RZ ;  /* 0x0000001900003810 */ /* 0x000fe40007ffe0ff */
[----:B------:R-:W-:Y:S01]  /*32e0*/  LOP3.LUT R4, R9, R52, R64, 0x96, !PT ;  /* 0x0000003409047212 */ /* 0x000fe200078e9640 */
[----:B------:R1:W1:Y:S01]  /*32f0*/  MUFU.EX2 R62, R13 ;  /* 0x0000000d003e7308 */ /* 0x0002620000000800 */
[----:B------:R-:W-:Y:S02]  /*3300*/  IADD3 R56, R240, -0x4ab325aa, RZ ;  /* 0xb54cda56f0387810 */ /* 0x000fe40007ffe0ff */
[-C--:B------:R-:W-:Y:S01]  /*3310*/  @P3 ISETP.GE.AND P6, PT, R7, R212.reuse, PT ;  /* 0x000000d40700320c */ /* 0x080fe20003fc6270 */
[----:B------:R-:W-:Y:S01]  /*3320*/  IMAD.WIDE.U32 R4, R4, -0x326172a9, RZ ;  /* 0xcd9e8d5704047825 */ /* 0x000fe200078e00ff */
[----:B------:R-:W-:Y:S02]  /*3330*/  @P3 ISETP.GE.AND P5, PT, R0, R212, PT ;  /* 0x000000d40000320c */ /* 0x000fe40003fa6270 */
[----:B------:R-:W-:Y:S01]  /*3340*/  @P3 FSEL R16, R16, -INF , !P6 ;  /* 0xff80000010103808 */ /* 0x000fe20007000000 */
[----:B------:R-:W-:Y:S01]  /*3350*/  IMAD.WIDE.U32 R6, R6, -0x2daee0ad, RZ ;  /* 0xd2511f5306067825 */ /* 0x000fe200078e00ff */
[----:B------:R-:W-:Y:S01]  /*3360*/  LOP3.LUT R0, R5, R10, R56, 0x96, !PT ;  /* 0x0000000a05007212 */ /* 0x000fe200078e9638 */
[----:B------:R2:W2:Y:S01]  /*3370*/  MUFU.EX2 R64, R12 ;  /* 0x0000000c00407308 */ /* 0x0004a20000000800 */
[----:B------:R-:W-:Y:S01]  /*3380*/  SHF.R.U32.HI R10, RZ, 0x10, R4 ;  /* 0x00000010ff0a7819 */ /* 0x000fe20000011604 */
[----:B------:R-:W-:Y:S01]  /*3390*/  FFMA.FTZ R16, R16, c[0x0][0x23c], -R3 ;  /* 0x00008f0010107a23 */ /* 0x000fe20000010803 */
[----:B------:R-:W-:Y:S02]  /*33a0*/  LOP3.LUT R52, R6, 0xffff, RZ, 0xc0, !PT ;  /* 0x0000ffff06347812 */ /* 0x000fe400078ec0ff */
[----:B------:R-:W-:Y:S02]  /*33b0*/  LOP3.LUT R8, R7, R8, R169, 0x96, !PT ;  /* 0x0000000807087212 */ /* 0x000fe400078e96a9 */
[----:B------:R-:W-:Y:S02]  /*33c0*/  LOP3.LUT R7, R4, 0xffff, RZ, 0xc0, !PT ;  /* 0x0000ffff04077812 */ /* 0x000fe400078ec0ff */
[----:B------:R-:W-:Y:S01]  /*33d0*/  @P3 FSEL R17, R17, -INF , !P5 ;  /* 0xff80000011113808 */ /* 0x000fe20006800000 */
[----:B------:R-:W-:Y:S01]  /*33e0*/  MUFU.EX2 R59, R16 ;  /* 0x00000010003b7308 */ /* 0x000fe20000000800 */
[--C-:B------:R-:W-:Y:S02]  /*33f0*/  SHF.R.U32.HI R53, RZ, 0x10, R6.reuse ;  /* 0x00000010ff357819 */ /* 0x100fe40000011606 */
[----:B------:R-:W-:Y:S01]  /*3400*/  SHF.R.U32.HI R11, RZ, 0x18, R6 ;  /* 0x00000018ff0b7819 */ /* 0x000fe20000011606 */
[----:B------:R-:W-:Y:S01]  /*3410*/  FFMA.FTZ R3, R17, c[0x0][0x23c], -R3 ;  /* 0x00008f0011037a23 */ /* 0x000fe20000010803 */
[----:B-1----:R-:W-:Y:S02]  /*3420*/  SHF.R.U32.HI R13, RZ, 0x18, R4 ;  /* 0x00000018ff0d7819 */ /* 0x002fe40000011604 */
[----:B------:R-:W-:Y:S02]  /*3430*/  LOP3.LUT R9, R6, 0xff, RZ, 0xc0, !PT ;  /* 0x000000ff06097812 */ /* 0x000fe400078ec0ff */
[----:B------:R-:W-:Y:S01]  /*3440*/  @P3 FSEL R15, R15, -INF , !P1 ;  /* 0xff8000000f0f3808 */ /* 0x000fe20004800000 */
[----:B------:R1:W-:Y:S01]  /*3450*/  MUFU.EX2 R58, R3 ;  /* 0x00000003003a7308 */ /* 0x0003e20000000800 */
[----:B------:R-:W-:Y:S02]  /*3460*/  LOP3.LUT R6, R0, 0xff, RZ, 0xc0, !PT ;  /* 0x000000ff00067812 */ /* 0x000fe400078ec0ff */
[----:B------:R-:W-:Y:S01]  /*3470*/  @P3 FSEL R19, R19, -INF , !P5 ;  /* 0xff80000013133808 */ /* 0x000fe20006800000 */
[----:B------:R-:W-:Y:S01]  /*3480*/  FFMA.FTZ R15, R15, c[0x0][0x23c], -R2 ;  /* 0x00008f000f0f7a23 */ /* 0x000fe20000010802 */
[----:B--2---:R-:W-:Y:S02]  /*3490*/  LOP3.LUT R12, R4, 0xff, RZ, 0xc0, !PT ;  /* 0x000000ff040c7812 */ /* 0x004fe400078ec0ff */
[----:B------:R-:W-:Y:S02]  /*34a0*/  LOP3.LUT R4, R0, 0xffff, RZ, 0xc0, !PT ;  /* 0x0000ffff00047812 */ /* 0x000fe400078ec0ff */
[----:B------:R-:W-:Y:S01]  /*34b0*/  @P3 FSEL R18, R18, -INF , !P6 ;  /* 0xff80000012123808 */ /* 0x000fe20007000000 */
[----:B------:R-:W-:Y:S01]  /*34c0*/  MUFU.EX2 R60, R15 ;  /* 0x0000000f003c7308 */ /* 0x000fe20000000800 */
[----:B------:R-:W-:Y:S02]  /*34d0*/  SHF.R.U32.HI R4, RZ, 0x8, R4 ;  /* 0x00000008ff047819 */ /* 0x000fe40000011604 */
[----:B------:R-:W-:Y:S01]  /*34e0*/  @P3 FSEL R14, R14, -INF , !P0 ;  /* 0xff8000000e0e3808 */ /* 0x000fe20004000000 */
[--C-:B------:R-:W-:Y:S01]  /*34f0*/  FFMA.FTZ R18, R18, c[0x0][0x23c], -R2.reuse ;  /* 0x00008f0012127a23 */ /* 0x100fe20000010802 */
[----:B------:R-:W-:Y:S02]  /*3500*/  LOP3.LUT R4, R4, 0xffff, RZ, 0xc0, !PT ;  /* 0x0000ffff04047812 */ /* 0x000fe400078ec0ff */
[----:B------:R-:W-:Y:S01]  /*3510*/  ISETP.LE.U32.AND P2, PT, R6, UR6, PT ;  /* 0x0000000606007c0c */ /* 0x000fe2000bf43070 */
[--C-:B------:R-:W-:Y:S01]  /*3520*/  FFMA.FTZ R14, R14, c[0x0][0x23c], -R2.reuse ;  /* 0x00008f000e0e7a23 */ /* 0x100fe20000010802 */
[----:B------:R-:W-:Y:S01]  /*3530*/  ISETP.LE.U32.AND P1, PT, R4, UR6, PT ;  /* 0x0000000604007c0c */ /* 0x000fe2000bf23070 */
[----:B------:R-:W-:Y:S01]  /*3540*/  FFMA.FTZ R2, R19, c[0x0][0x23c], -R2 ;  /* 0x00008f0013027a23 */ /* 0x000fe20000010802 */
[--C-:B------:R-:W-:Y:S01]  /*3550*/  SHF.R.U32.HI R4, RZ, 0x18, R0.reuse ;  /* 0x00000018ff047819 */ /* 0x100fe20000011600 */
[----:B------:R-:W2:Y:S01]  /*3560*/  MUFU.EX2 R61, R14 ;  /* 0x0000000e003d7308 */ /* 0x000ea20000000800 */
[----:B------:R-:W-:Y:S02]  /*3570*/  SHF.R.U32.HI R5, RZ, 0x10, R0 ;  /* 0x00000010ff057819 */ /* 0x000fe40000011600 */
[----:B------:R-:W-:Y:S02]  /*3580*/  SHF.R.U32.HI R0, RZ, 0x8, R7 ;  /* 0x00000008ff007819 */ /* 0x000fe40000011607 */
[----:B------:R-:W-:Y:S02]  /*3590*/  LOP3.LUT R5, R5, 0xff, RZ, 0xc0, !PT ;  /* 0x000000ff05057812 */ /* 0x000fe400078ec0ff */
[----:B------:R-:W-:Y:S01]  /*35a0*/  LOP3.LUT R0, R0, 0xffff, RZ, 0xc0, !PT ;  /* 0x0000ffff00007812 */ /* 0x000fe200078ec0ff */
[----:B---3--:R-:W-:Y:S01]  /*35b0*/  @!P2 FADD.FTZ R168, -R168, -RZ ;  /* 0x800000ffa8a8a221 */ /* 0x008fe20000010100 */
[----:B------:R-:W-:Y:S01]  /*35c0*/  ISETP.LE.U32.AND P6, PT, R5, UR6, PT ;  /* 0x0000000605007c0c */ /* 0x000fe2000bfc3070 */
[----:B------:R3:W-:Y:S01]  /*35d0*/  MUFU.EX2 R56, R2 ;  /* 0x0000000200387308 */ /* 0x0007e20000000800 */
[----:B------:R-:W-:Y:S01]  /*35e0*/  ISETP.LE.U32.AND P5, PT, R4, UR6, PT ;  /* 0x0000000604007c0c */ /* 0x000fe2000bfa3070 */
[----:B------:R-:W-:Y:S01]  /*35f0*/  @!P1 FADD.FTZ R103, -R103, -RZ ;  /* 0x800000ff67679221 */ /* 0x000fe20000010100 */
[----:B------:R-:W-:Y:S02]  /*3600*/  ISETP.LE.U32.AND P1, PT, R0, UR6, PT ;  /* 0x0000000600007c0c */ /* 0x000fe4000bf23070 */
[----:B------:R-:W-:Y:S02]  /*3610*/  LOP3.LUT R0, R8, 0xffff, RZ, 0xc0, !PT ;  /* 0x0000ffff08007812 */ /* 0x000fe400078ec0ff */
[----:B------:R-:W-:Y:S02]  /*3620*/  ISETP.LE.U32.AND P2, PT, R12, UR6, PT ;  /* 0x000000060c007c0c */ /* 0x000fe4000bf43070 */
[----:B------:R-:W-:Y:S01]  /*3630*/  SHF.R.U32.HI R0, RZ, 0x8, R0 ;  /* 0x00000008ff007819 */ /* 0x000fe20000011600 */
[----:B------:R-:W2:Y:S01]  /*3640*/  MUFU.EX2 R57, R18 ;  /* 0x0000001200397308 */ /* 0x000ea20000000800 */
[----:B-1----:R-:W-:Y:S01]  /*3650*/  LOP3.LUT R3, R10, 0xff, RZ, 0xc0, !PT ;  /* 0x000000ff0a037812 */ /* 0x002fe200078ec0ff */
[----:B------:R-:W-:Y:S01]  /*3660*/  @!P6 FADD.FTZ R102, -R102, -RZ ;  /* 0x800000ff6666e221 */ /* 0x000fe20000010100 */
[----:B------:R-:W-:Y:S01]  /*3670*/  LOP3.LUT R0, R0, 0xffff, RZ, 0xc0, !PT ;  /* 0x0000ffff00007812 */ /* 0x000fe200078ec0ff */
[----:B------:R-:W-:Y:S01]  /*3680*/  @!P5 FADD.FTZ R101, -R101, -RZ ;  /* 0x800000ff6565d221 */ /* 0x000fe20000010100 */
[----:B------:R-:W-:Y:S01]  /*3690*/  ISETP.LE.U32.AND P6, PT, R13, UR6, PT ;  /* 0x000000060d007c0c */ /* 0x000fe2000bfc3070 */
[----:B------:R-:W-:Y:S01]  /*36a0*/  @!P1 FADD.FTZ R67, -R67, -RZ ;  /* 0x800000ff43439221 */ /* 0x000fe20000010100 */
[----:B------:R-:W-:Y:S02]  /*36b0*/  ISETP.LE.U32.AND P1, PT, R0, UR6, PT ;  /* 0x0000000600007c0c */ /* 0x000fe4000bf23070 */
[----:B------:R-:W-:Y:S01]  /*36c0*/  ISETP.LE.U32.AND P5, PT, R3, UR6, PT ;  /* 0x0000000603007c0c */ /* 0x000fe2000bfa3070 */
[----:B------:R-:W-:Y:S01]  /*36d0*/  @!P2 FADD.FTZ R100, -R100, -RZ ;  /* 0x800000ff6464a221 */ /* 0x000fe20000010100 */
[----:B------:R-:W-:Y:S02]  /*36e0*/  LOP3.LUT R3, R8, 0xff, RZ, 0xc0, !PT ;  /* 0x000000ff08037812 */ /* 0x000fe400078ec0ff */
[----:B------:R-:W-:Y:S02]  /*36f0*/  SHF.R.U32.HI R0, RZ, 0x8, R52 ;  /* 0x00000008ff007819 */ /* 0x000fe40000011634 */
[----:B------:R-:W-:Y:S02]  /*3700*/  ISETP.LE.U32.AND P2, PT, R3, UR6, PT ;  /* 0x0000000603007c0c */ /* 0x000fe4000bf43070 */
[--C-:B------:R-:W-:Y:S01]  /*3710*/  SHF.R.U32.HI R3, RZ, 0x10, R8.reuse ;  /* 0x00000010ff037819 */ /* 0x100fe20000011608 */
[----:B----4-:R-:W-:Y:S01]  /*3720*/  @!P6 FADD.FTZ R65, -R65, -RZ ;  /* 0x800000ff4141e221 */ /* 0x010fe20000010100 */
[----:B---3--:R-:W-:Y:S01]  /*3730*/  LOP3.LUT R2, R53, 0xff, RZ, 0xc0, !PT ;  /* 0x000000ff35027812 */ /* 0x008fe200078ec0ff */
[----:B------:R-:W-:Y:S01]  /*3740*/  @!P1 FADD.FTZ R62, -R62, -RZ ;  /* 0x800000ff3e3e9221 */ /* 0x000fe20000010100 */
[----:B------:R-:W-:Y:S01]  /*3750*/  LOP3.LUT R3, R3, 0xff, RZ, 0xc0, !PT ;  /* 0x000000ff03037812 */ /* 0x000fe200078ec0ff */
[----:B------:R-:W-:Y:S01]  /*3760*/  @!P5 FADD.FTZ R66, -R66, -RZ ;  /* 0x800000ff4242d221 */ /* 0x000fe20000010100 */
[----:B------:R-:W-:Y:S02]  /*3770*/  LOP3.LUT R0, R0, 0xffff, RZ, 0xc0, !PT ;  /* 0x0000ffff00007812 */ /* 0x000fe400078ec0ff */
[----:B------:R-:W-:Y:S02]  /*3780*/  ISETP.LE.U32.AND P6, PT, R3, UR6, PT ;  /* 0x0000000603007c0c */ /* 0x000fe4000bfc3070 */
[----:B------:R-:W-:Y:S01]  /*3790*/  F2FP.RELU.PACK_AB R3, R103, R168 ;  /* 0x000000a86703723e */ /* 0x000fe200000008ff */
[----:B------:R-:W-:Y:S01]  /*37a0*/  @!P2 FADD.FTZ R64, -R64, -RZ ;  /* 0x800000ff4040a221 */ /* 0x000fe20000010100 */
[----:B------:R-:W-:Y:S02]  /*37b0*/  ISETP.LE.U32.AND P1, PT, R2, UR6, PT ;  /* 0x0000000602007c0c */ /* 0x000fe4000bf23070 */
[----:B------:R-:W-:Y:S01]  /*37c0*/  F2FP.RELU.PACK_AB R2, R101, R102 ;  /* 0x000000666502723e */ /* 0x000fe200000008ff */
[----:B------:R1:W-:Y:S01]  /*37d0*/  STS [R222+0x12000], R3 ;  /* 0x01200003de007388 */ /* 0x0003e20000000800 */
[----:B------:R-:W-:Y:S02]  /*37e0*/  ISETP.LE.U32.AND P2, PT, R0, UR6, PT ;  /* 0x0000000600007c0c */ /* 0x000fe4000bf43070 */
[----:B------:R-:W-:Y:S01]  /*37f0*/  F2FP.RELU.PACK_AB R0, R67, R100 ;  /* 0x000000644300723e */ /* 0x000fe200000008ff */
[----:B------:R3:W-:Y:S01]  /*3800*/  STS [R222+0x12400], R2 ;  /* 0x01240002de007388 */ /* 0x0007e20000000800 */
[----:B------:R-:W-:Y:S01]  /*3810*/  SHF.R.U32.HI R8, RZ, 0x18, R8 ;  /* 0x00000018ff087819 */ /* 0x000fe20000011608 */
[----:B--2---:R-:W-:Y:S01]  /*3820*/  @!P6 FADD.FTZ R61, -R61, -RZ ;  /* 0x800000ff3d3de221 */ /* 0x004fe20000010100 */
[----:B------:R-:W-:Y:S01]  /*3830*/  ISETP.LE.U32.AND P0, PT, R11, UR6, PT ;  /* 0x000000060b007c0c */ /* 0x000fe2000bf03070 */
[----:B------:R2:W-:Y:S01]  /*3840*/  STS [R225+0x12000], R0 ;  /* 0x01200000e1007388 */ /* 0x0005e20000000800 */
[----:B------:R-:W-:Y:S01]  /*3850*/  ISETP.LE.U32.AND P5, PT, R8, UR6, PT ;  /* 0x0000000608007c0c */ /* 0x000fe2000bfa3070 */
[----:B------:R-:W-:Y:S01]  /*3860*/  @!P1 FADD.FTZ R57, -R57, -RZ ;  /* 0x800000ff39399221 */ /* 0x000fe20000010100 */
[----:B------:R-:W-:Y:S02]  /*3870*/  ISETP.LE.U32.AND P4, PT, R9, UR6, PT ;  /* 0x0000000609007c0c */ /* 0x000fe4000bf83070 */
[----:B------:R-:W-:Y:S01]  /*3880*/  F2FP.RELU.PACK_AB R5, R65, R66 ;  /* 0x000000424105723e */ /* 0x000fe200000008ff */
[----:B------:R-:W-:Y:S01]  /*3890*/  @!P2 FADD.FTZ R58, -R58, -RZ ;  /* 0x800000ff3a3aa221 */ /* 0x000fe20000010100 */
[----:B------:R-:W-:Y:S02]  /*38a0*/  F2FP.RELU.PACK_AB R4, R62, R64 ;  /* 0x000000403e04723e */ /* 0x000fe400000008ff */
[----:B------:R-:W-:Y:S01]  /*38b0*/  FSETP.GE.FTZ.AND P1, PT, R103, RZ, PT ;  /* 0x000000ff6700720b */ /* 0x000fe20003f36000 */
[----:B------:R-:W-:Y:S01]  /*38c0*/  STS [R225+0x12400], R5 ;  /* 0x01240005e1007388 */ /* 0x000fe20000000800 */
[----:B------:R-:W-:Y:S01]  /*38d0*/  FSETP.GE.FTZ.AND P2, PT, R168, RZ, PT ;  /* 0x000000ffa800720b */ /* 0x000fe20003f56000 */
[----:B------:R-:W-:Y:S01]  /*38e0*/  @!P0 FADD.FTZ R56, -R56, -RZ ;  /* 0x800000ff38388221 */ /* 0x000fe20000010100 */
[----:B------:R-:W-:Y:S01]  /*38f0*/  FSETP.GE.FTZ.AND P6, PT, R100, RZ, PT ;  /* 0x000000ff6400720b */ /* 0x000fe20003fd6000 */
[----:B------:R-:W-:Y:S01]  /*3900*/  @!P5 FADD.FTZ R60, -R60, -RZ ;  /* 0x800000ff3c3cd221 */ /* 0x000fe20000010100 */
[----:B------:R-:W-:Y:S01]  /*3910*/  STS [R223+0x12000], R4 ;  /* 0x01200004df007388 */ /* 0x000fe20000000800 */
[----:B------:R-:W-:Y:S01]  /*3920*/  @!P4 FADD.FTZ R59, -R59, -RZ ;  /* 0x800000ff3b3bc221 */ /* 0x000fe20000010100 */
[----:B------:R-:W-:Y:S02]  /*3930*/  FSETP.GE.FTZ.AND P4, PT, R64, RZ, PT ;  /* 0x000000ff4000720b */ /* 0x000fe40003f96000 */
[----:B-1----:R-:W-:Y:S02]  /*3940*/  F2FP.RELU.PACK_AB R3, R60, R61 ;  /* 0x0000003d3c03723e */ /* 0x002fe400000008ff */
[----:B---3--:R-:W-:Y:S02]  /*3950*/  F2FP.RELU.PACK_AB R2, R58, R59 ;  /* 0x0000003b3a02723e */ /* 0x008fe400000008ff */
[----:B------:R-:W-:Y:S01]  /*3960*/  FSETP.GE.FTZ.AND P5, PT, R67, RZ, PT ;  /* 0x000000ff4300720b */ /* 0x000fe20003fb6000 */
[----:B------:R1:W-:Y:S01]  /*3970*/  STS [R223+0x12400], R3 ;  /* 0x01240003df007388 */ /* 0x0003e20000000800 */
[----:B--2---:R-:W-:Y:S03]  /*3980*/  F2FP.RELU.PACK_AB R0, R56, R57 ;  /* 0x000000393800723e */ /* 0x004fe600000008ff */
[----:B------:R2:W-:Y:S04]  /*3990*/  STS [R224+0x12000], R2 ;  /* 0x01200002e0007388 */ /* 0x0005e80000000800 */
[----:B------:R-:W-:Y:S04]  /*39a0*/  STS [R224+0x12400], R0 ;  /* 0x01240000e0007388 */ /* 0x000fe80000000800 */
[----:B------:R-:W3:Y:S08]  /*39b0*/  LDSM.16.M88.4 R16, [R193+0x8000] ;  /* 0x00800000c110783b */ /* 0x000ef00000000200 */
[----:B------:R-:W4:Y:S01]  /*39c0*/  LDSM.16.M88.4 R52, [R195+0x8000] ;  /* 0x00800000c334783b */ /* 0x000f220000000200 */
[----:B-1----:R-:W-:Y:S02]  /*39d0*/  IMAD.MOV.U32 R3, RZ, RZ, R220 ;  /* 0x000000ffff037224 */ /* 0x002fe400078e00dc */
[----:B--2---:R-:W-:Y:S01]  /*39e0*/  IMAD.MOV.U32 R2, RZ, RZ, R221 ;  /* 0x000000ffff027224 */ /* 0x004fe200078e00dd */
[C---:B---3--:R-:W-:Y:S08]  /*39f0*/  HMMA.16816.F32 R4, R16.reuse, R104, RZ ;  /* 0x000000681004723c */ /* 0x048ff000000018ff */
[C---:B------:R-:W-:Y:S08]  /*3a00*/  HMMA.16816.F32 R8, R16.reuse, R106, RZ ;  /* 0x0000006a1008723c */ /* 0x040ff000000018ff */
[C---:B------:R-:W-:Y:S08]  /*3a10*/  HMMA.16816.F32 R12, R16.reuse, R108, RZ ;  /* 0x0000006c100c723c */ /* 0x040ff000000018ff */
[----:B------:R-:W-:Y:S08]  /*3a20*/  HMMA.16816.F32 R16, R16, R110, RZ ;  /* 0x0000006e1010723c */ /* 0x000ff000000018ff */
[C---:B----4-:R-:W-:Y:S08]  /*3a30*/  HMMA.16816.F32 R4, R52.reuse, R112, R4 ;  /* 0x000000703404723c */ /* 0x050ff00000001804 */
        /* <DEDUP_REMOVED lines=32> */
[----:B------:R-:W-:Y:S07]  /*3c40*/  HMMA.16816.F32 R16, R52, R166, R16 ;  /* 0x000000a63410723c */ /* 0x000fee0000001810 */
[C---:B------:R-:W-:Y:S05]  /*3c50*/  LEA R52, P0, R226.reuse, R2, 0x2 ;  /* 0x00000002e2347211 */ /* 0x040fea00078010ff */
[----:B------:R-:W-:Y:S02]  /*3c60*/  LEA.HI.X.SX32 R53, R226, R3, 0x2, P0 ;  /* 0x00000003e2357211 */ /* 0x000fe400000f16ff */
[C---:B------:R-:W-:Y:S03]  /*3c70*/  LEA R206, P0, R63.reuse, R206, 0x2 ;  /* 0x000000ce3fce7211 */ /* 0x040fe600078010ff */
[----:B------:R-:W2:Y:S01]  /*3c80*/  LDG.E R2, [R52.64] ;  /* 0x0000000834027981 */ /* 0x000ea2000c1e1900 */
[----:B------:R-:W-:Y:S02]  /*3c90*/  LEA.HI.X.SX32 R207, R63, R207, 0x2, P0 ;  /* 0x000000cf3fcf7211 */ /* 0x000fe400000f16ff */
[----:B------:R-:W-:Y:S01]  /*3ca0*/  FSETP.GE.FTZ.AND P0, PT, R58, RZ, PT ;  /* 0x000000ff3a00720b */ /* 0x000fe20003f16000 */
[----:B------:R-:W3:Y:S01]  /*3cb0*/  LDG.E R0, [R52.64+0x20] ;  /* 0x0000200834007981 */ /* 0x000ee2000c1e1900 */
[C---:B--2---:R-:W-:Y:S02]  /*3cc0*/  FADD.FTZ R3, -R2.reuse, R5 ;  /* 0x0000000502037221 */ /* 0x044fe40000010100 */
[C---:B------:R-:W-:Y:S02]  /*3cd0*/  FADD.FTZ R4, -R2.reuse, R4 ;  /* 0x0000000402047221 */ /* 0x040fe40000010100 */
[----:B------:R-:W-:Y:S01]  /*3ce0*/  FADD.FTZ R5, -R2, R12 ;  /* 0x0000000c02057221 */ /* 0x000fe20000010100 */
[-C--:B------:R-:W-:Y:S01]  /*3cf0*/  FSEL R3, R3, R2.reuse, P1 ;  /* 0x0000000203037208 */ /* 0x080fe20000800000 */
[----:B---3--:R-:W-:Y:S01]  /*3d00*/  FADD.FTZ R10, -R0, R10 ;  /* 0x0000000a000a7221 */ /* 0x008fe20000010100 */
[-C--:B------:R-:W-:Y:S01]  /*3d10*/  FSEL R4, R4, R2.reuse, P2 ;  /* 0x0000000204047208 */ /* 0x080fe20001000000 */
[----:B------:R-:W-:Y:S01]  /*3d20*/  FADD.FTZ R6, -R0, R6 ;  /* 0x0000000600067221 */ /* 0x000fe20000010100 */
[----:B------:R-:W-:Y:S01]  /*3d30*/  FSETP.GE.FTZ.AND P2, PT, R62, RZ, PT ;  /* 0x000000ff3e00720b */ /* 0x000fe20003f56000 */
[----:B------:R-:W-:Y:S01]  /*3d40*/  FMUL.FTZ R103, R103, R3 ;  /* 0x0000000367677220 */ /* 0x000fe20000410000 */
[----:B------:R-:W-:Y:S01]  /*3d50*/  FSETP.GE.FTZ.AND P1, PT, R59, RZ, PT ;  /* 0x000000ff3b00720b */ /* 0x000fe20003f36000 */
[C---:B------:R-:W-:Y:S01]  /*3d60*/  FADD.FTZ R3, -R2.reuse, R8 ;  /* 0x0000000802037221 */ /* 0x040fe20000010100 */
[----:B------:R-:W-:Y:S01]  /*3d70*/  FSEL R5, R5, R2, P4 ;  /* 0x0000000205057208 */ /* 0x000fe20002000000 */
[----:B------:R-:W-:Y:S01]  /*3d80*/  FADD.FTZ R8, -R2, R9 ;  /* 0x0000000902087221 */ /* 0x000fe20000010100 */
[----:B------:R-:W-:Y:S01]  /*3d90*/  FSETP.GE.FTZ.AND P4, PT, R61, RZ, PT ;  /* 0x000000ff3d00720b */ /* 0x000fe20003f96000 */
[----:B------:R-:W-:Y:S01]  /*3da0*/  FMUL.FTZ R168, R168, R4 ;  /* 0x00000004a8a87220 */ /* 0x000fe20000410000 */
[-C--:B------:R-:W-:Y:S01]  /*3db0*/  FSEL R9, R3, R2.reuse, P6 ;  /* 0x0000000203097208 */ /* 0x080fe20003000000 */
[----:B------:R-:W-:Y:S01]  /*3dc0*/  FADD.FTZ R4, -R2, R13 ;  /* 0x0000000d02047221 */ /* 0x000fe20000010100 */
[-C--:B------:R-:W-:Y:S01]  /*3dd0*/  FSEL R8, R8, R2.reuse, P5 ;  /* 0x0000000208087208 */ /* 0x080fe20002800000 */
[----:B------:R-:W-:Y:S01]  /*3de0*/  FADD.FTZ R3, -R2, R16 ;  /* 0x0000001002037221 */ /* 0x000fe20000010100 */
[----:B------:R-:W-:Y:S01]  /*3df0*/  FSETP.GE.FTZ.AND P5, PT, R65, RZ, PT ;  /* 0x000000ff4100720b */ /* 0x000fe20003fb6000 */
[----:B------:R-:W-:Y:S01]  /*3e00*/  FMUL.FTZ R64, R64, R5 ;  /* 0x0000000540407220 */ /* 0x000fe20000410000 */
[-C--:B------:R-:W-:Y:S01]  /*3e10*/  FSEL R4, R4, R2.reuse, P2 ;  /* 0x0000000204047208 */ /* 0x080fe20001000000 */
[----:B------:R-:W-:Y:S01]  /*3e20*/  FADD.FTZ R5, -R0, R11 ;  /* 0x0000000b00057221 */ /* 0x000fe20000010100 */
[----:B------:R-:W-:Y:S01]  /*3e30*/  FSEL R3, R3, R2, P1 ;  /* 0x0000000203037208 */ /* 0x000fe20000800000 */
[----:B------:R-:W-:Y:S01]  /*3e40*/  @P0 FADD.FTZ R2, -R2, R17 ;  /* 0x0000001102020221 */ /* 0x000fe20000010100 */
[----:B------:R-:W-:Y:S01]  /*3e50*/  FSETP.GE.FTZ.AND P0, PT, R66, RZ, PT ;  /* 0x000000ff4200720b */ /* 0x000fe20003f16000 */
[----:B------:R-:W-:Y:S01]  /*3e60*/  FMUL.FTZ R67, R67, R8 ;  /* 0x0000000843437220 */ /* 0x000fe20000410000 */
[----:B------:R-:W-:Y:S01]  /*3e70*/  FSEL R5, R5, R0, P5 ;  /* 0x0000000005057208 */ /* 0x000fe20002800000 */
[----:B------:R-:W-:Y:S01]  /*3e80*/  FMUL.FTZ R8, R58, R2 ;  /* 0x000000023a087220 */ /* 0x000fe20000410000 */
[----:B------:R-:W-:Y:S01]  /*3e90*/  FSEL R2, R10, R0, P0 ;  /* 0x000000000a027208 */ /* 0x000fe20000000000 */
[----:B------:R-:W-:Y:S01]  /*3ea0*/  FADD.FTZ R7, -R0, R7 ;  /* 0x0000000700077221 */ /* 0x000fe20000010100 */
[----:B------:R-:W-:Y:S01]  /*3eb0*/  FSETP.GE.FTZ.AND P0, PT, R56, RZ, PT ;  /* 0x000000ff3800720b */ /* 0x000fe20003f16000 */
[----:B------:R-:W-:Y:S01]  /*3ec0*/  FMUL.FTZ R62, R62, R4 ;  /* 0x000000043e3e7220 */ /* 0x000fe20000410000 */
[----:B------:R-:W-:Y:S01]  /*3ed0*/  ISETP.GE.AND P5, PT, R213, 0x1, PT ;  /* 0x00000001d500780c */ /* 0x000fe20003fa6270 */
[----:B------:R-:W-:Y:S01]  /*3ee0*/  FMUL.FTZ R59, R59, R3 ;  /* 0x000000033b3b7220 */ /* 0x000fe20000410000 */
[----:B------:R-:W-:Y:S01]  /*3ef0*/  FSETP.GE.FTZ.AND P2, PT, R102, RZ, PT ;  /* 0x000000ff6600720b */ /* 0x000fe20003f56000 */
[C---:B------:R-:W-:Y:S01]  /*3f00*/  FADD.FTZ R4, -R0.reuse, R14 ;  /* 0x0000000e00047221 */ /* 0x040fe20000010100 */
[----:B------:R-:W-:Y:S01]  /*3f10*/  FSETP.GE.FTZ.AND P1, PT, R101, RZ, PT ;  /* 0x000000ff6500720b */ /* 0x000fe20003f36000 */
[----:B------:R-:W-:Y:S01]  /*3f20*/  FADD.FTZ R3, -R0, R15 ;  /* 0x0000000f00037221 */ /* 0x000fe20000010100 */
[----:B------:R-:W-:Y:S01]  /*3f30*/  FSEL R6, R6, R0, P2 ;  /* 0x0000000006067208 */ /* 0x000fe20001000000 */
[----:B------:R-:W-:Y:S01]  /*3f40*/  FMUL.FTZ R66, R66, R2 ;  /* 0x0000000242427220 */ /* 0x000fe20000410000 */
[----:B------:R-:W-:Y:S01]  /*3f50*/  FSEL R7, R7, R0, P1 ;  /* 0x0000000007077208 */ /* 0x000fe20000800000 */
[----:B------:R-:W-:Y:S01]  /*3f60*/  FADD.FTZ R2, -R0, R18 ;  /* 0x0000001200027221 */ /* 0x000fe20000010100 */
[----:B------:R-:W-:Y:S01]  /*3f70*/  FSETP.GE.FTZ.AND P2, PT, R60, RZ, PT ;  /* 0x000000ff3c00720b */ /* 0x000fe20003f56000 */
[----:B------:R-:W-:Y:S01]  /*3f80*/  FMUL.FTZ R9, R100, R9 ;  /* 0x0000000964097220 */ /* 0x000fe20000410000 */
[----:B------:R-:W-:Y:S01]  /*3f90*/  FSETP.GE.FTZ.AND P1, PT, R57, RZ, PT ;  /* 0x000000ff3900720b */ /* 0x000fe20003f36000 */
[----:B------:R-:W-:Y:S01]  /*3fa0*/  FMUL.FTZ R102, R102, R6 ;  /* 0x0000000666667220 */ /* 0x000fe20000410000 */
[-C--:B------:R-:W-:Y:S01]  /*3fb0*/  FSEL R4, R4, R0.reuse, P4 ;  /* 0x0000000004047208 */ /* 0x080fe20002000000 */
[----:B------:R-:W-:Y:S01]  /*3fc0*/  FMUL.FTZ R101, R101, R7 ;  /* 0x0000000765657220 */ /* 0x000fe20000410000 */
[-C--:B------:R-:W-:Y:S01]  /*3fd0*/  FSEL R3, R3, R0.reuse, P2 ;  /* 0x0000000003037208 */ /* 0x080fe20001000000 */
[----:B------:R-:W-:Y:S01]  /*3fe0*/  FMUL.FTZ R65, R65, R5 ;  /* 0x0000000541417220 */ /* 0x000fe20000410000 */
[----:B------:R-:W-:Y:S01]  /*3ff0*/  FSEL R2, R2, R0, P1 ;  /* 0x0000000002027208 */ /* 0x000fe20000800000 */
[----:B------:R-:W-:Y:S02]  /*4000*/  @P0 FADD.FTZ R0, -R0, R19 ;  /* 0x0000001300000221 */ /* 0x000fe40000010100 */
        /* <DEDUP_REMOVED lines=11> */
[C---:B------:R-:W-:Y:S02]  /*40c0*/  LEA R3, P0, R2.reuse, R208, 0x1 ;  /* 0x000000d002037211 */ /* 0x040fe400078008ff */
        /* <DEDUP_REMOVED lines=16> */
.L_x_676:
        /* <DEDUP_REMOVED lines=22> */
[----:B------:R-:W-:Y:S01]  /*4330*/  LDSM.16.MT88.4 R52, [R185+0x12800] ;  /* 0x01280000b934783b */ /* 0x000fe20000004200 */
        /* <DEDUP_REMOVED lines=8> */
[----:B------:R-:W1:Y:S07]  /*43c0*/  LDSM.16.MT88.4 R12, [R0+0x8800] ;  /* 0x00880000000c783b */ /* 0x000e6e0000004200 */
[----:B------:R-:W-:Y:S01]  /*43d0*/  HMMA.16816.F32 R48, R4, R18, R48 ;  /* 0x000000120430723c */ /* 0x000fe20000001830 */
[----:B------:R-:W2:Y:S04]  /*43e0*/  LDSM.16.MT88.4 R4, [R0+0xa800] ;  /* 0x00a800000004783b */ /* 0x000ea80000004200 */
[----:B------:R-:W-:Y:S03]  /*43f0*/  LDSM.16.MT88.4 R16, [R0+0x9000] ;  /* 0x009000000010783b */ /* 0x000fe60000004200 */
        /* <DEDUP_REMOVED lines=8> */
[----:B------:R-:W2:Y:S07]  /*4480*/  LDSM.16.MT88.4 R52, [R185+0x13000] ;  /* 0x01300000b934783b */ /* 0x000eae0000004200 */
[----:B------:R-:W-:Y:S01]  /*4490*/  HMMA.16816.F32 R48, R8, R6, R48 ;  /* 0x000000060830723c */ /* 0x000fe20000001830 */
[----:B------:R-:W3:Y:S04]  /*44a0*/  LDSM.16.MT88.4 R4, [R0+0xb000] ;  /* 0x00b000000004783b */ /* 0x000ee80000004200 */
[----:B------:R-:W-:Y:S03]  /*44b0*/  LDSM.16.MT88.4 R8, [R186+0x13800] ;  /* 0x01380000ba08783b */ /* 0x000fe60000004200 */
        /* <DEDUP_REMOVED lines=10> */
[----:B------:R-:W3:Y:S04]  /*4560*/  LDSM.16.MT88.4 R4, [R0+0xb800] ;  /* 0x00b800000004783b */ /* 0x000ee80000004200 */
[----:B------:R-:W-:Y:S03]  /*4570*/  BAR.SYNC.DEFER_BLOCKING 0x0 ;  /* 0x0000000000007b1d */ /* 0x000fe60000010000 */
[-C--:B-1----:R-:W-:Y:S08]  /*4580*/  HMMA.16816.F32 R20, R8, R16.reuse, R20 ;  /* 0x000000100814723c */ /* 0x082ff00000001814 */
[C---:B--2---:R-:W-:Y:S08]  /*4590*/  HMMA.16816.F32 R24, R52.reuse, R16, R24 ;  /* 0x000000103418723c */ /* 0x044ff00000001818 */
[-C--:B------:R-:W-:Y:S08]  /*45a0*/  HMMA.16816.F32 R28, R52, R18.reuse, R28 ;  /* 0x00000012341c723c */ /* 0x080ff0000000181c */
[C---:B------:R-:W-:Y:S08]  /*45b0*/  HMMA.16816.F32 R32, R8.reuse, R18, R32 ;  /* 0x000000120820723c */ /* 0x040ff00000001820 */
[-C--:B---3--:R-:W-:Y:S08]  /*45c0*/  HMMA.16816.F32 R36, R8, R4.reuse, R36 ;  /* 0x000000040824723c */ /* 0x088ff00000001824 */
        /* <DEDUP_REMOVED lines=21> */
.L_x_677:
[----:B------:R-:W-:Y:S01]  /*4720*/  LDSM.16.M88.4 R64, [R194] ;  /* 0x00000000c240783b */ /* 0x000fe20000000200 */
[----:B-1----:R-:W-:Y:S03]  /*4730*/  @P5 IADD3 R2, P0, R216, -0x100, RZ ;  /* 0xffffff00d8025810 */ /* 0x002fe60007f1e0ff */
[----:B------:R-:W1:Y:S02]  /*4740*/  LDSM.16.MT88.4 R16, [R0+0xc000] ;  /* 0x00c000000010783b */ /* 0x000e640000004200 */
[----:B------:R-:W-:Y:S01]  /*4750*/  @P5 IMAD.MOV.U32 R216, RZ, RZ, R2 ;  /* 0x000000ffffd85224 */ /* 0x000fe200078e0002 */
[CC--:B------:R-:W-:Y:S01]  /*4760*/  LEA R2, P1, R215.reuse, R206.reuse, 0x2 ;  /* 0x000000ced7027211 */ /* 0x0c0fe200078210ff */
[----:B------:R-:W2:Y:S03]  /*4770*/  LDSM.16.M88.4 R60, [R194+0x1000] ;  /* 0x00100000c23c783b */ /* 0x000ea60000000200 */
[-C--:B------:R-:W-:Y:S01]  /*4780*/  LEA.HI.X.SX32 R3, R215, R207.reuse, 0x2, P1 ;  /* 0x000000cfd7037211 */ /* 0x080fe200008f16ff */
        /* <DEDUP_REMOVED lines=43> */
[-C--:B------:R-:W-:Y:S02]  /*4a40*/  LEA R168, P1, R171, R206.reuse, 0x2 ;  /* 0x000000ceaba87211 */ /* 0x080fe400078210ff */
[----:B--2---:R-:W-:Y:S02]  /*4a50*/  @P5 IADD3.X R0, R217, -0x1, RZ, P0, !PT ;  /* 0xffffffffd9005810 */ /* 0x004fe400007fe4ff */
[-C--:B------:R-:W-:Y:S01]  /*4a60*/  LEA.HI.X.SX32 R169, R171, R207.reuse, 0x2, P1 ;  /* 0x000000cfaba97211 */ /* 0x080fe200008f16ff */
[----:B------:R-:W-:Y:S02]  /*4a70*/  IMAD.MOV.U32 R171, RZ, RZ, c[0x0][0x22c] ;  /* 0x00008b00ffab7624 */ /* 0x000fe400078e00ff */
[----:B------:R-:W-:Y:S02]  /*4a80*/  @P5 IMAD.MOV.U32 R217, RZ, RZ, R0 ;  /* 0x000000ffffd95224 */ /* 0x000fe400078e0000 */
[----:B------:R-:W-:Y:S01]  /*4a90*/  IMAD.IADD R0, R215, 0x1, R247 ;  /* 0x00000001d7007824 */ /* 0x000fe200078e02f7 */
        /* <DEDUP_REMOVED lines=14> */
[----:B------:R-:W-:Y:S01]  /*4b80*/  @P5 IMAD.WIDE R100, R226, 0x4, R216 ;  /* 0x00000004e2645825 */ /* 0x000fe200078e02d8 */
[-C--:B------:R-:W-:Y:S04]  /*4b90*/  HMMA.16816.F32 R60, R180, R102.reuse, R60 ;  /* 0x00000066b43c723c */ /* 0x080fe8000000183c */
[----:B------:R1:W5:Y:S04]  /*4ba0*/  @P5 LDG.E R218, [R100.64] ;  /* 0x0000000864da5981 */ /* 0x000368000c1e1900 */
[----:B------:R-:W-:Y:S01]  /*4bb0*/  HMMA.16816.F32 R64, R172, R102, R64 ;  /* 0x00000066ac40723c */ /* 0x000fe20000001840 */
[----:B------:R1:W5:Y:S04]  /*4bc0*/  @P5 LDG.E R219, [R100.64+0x20] ;  /* 0x0000200864db5981 */ /* 0x000368000c1e1900 */
[----:B------:R2:W-:Y:S04]  /*4bd0*/  RED.E.ADD.F32.FTZ.RN.STRONG.GPU [R206.64], R4 ;  /* 0x00000004ce00798e */ /* 0x0005e8000c10e788 */
[----:B------:R3:W-:Y:S03]  /*4be0*/  RED.E.ADD.F32.FTZ.RN.STRONG.GPU [R2.64], R5 ;  /* 0x000000050200798e */ /* 0x0007e6000c10e788 */
[CC--:B-1----:R-:W-:Y:S04]  /*4bf0*/  LEA R100, P0, R245.reuse, R206.reuse, 0x2 ;  /* 0x000000cef5647211 */ /* 0x0c2fe800078010ff */
[-C--:B------:R-:W-:Y:S02]  /*4c00*/  LEA.HI.X.SX32 R101, R245, R207.reuse, 0x2, P0 ;  /* 0x000000cff5657211 */ /* 0x080fe400000f16ff */
[-C--:B------:R-:W-:Y:S02]  /*4c10*/  LEA R102, P0, R176, R206.reuse, 0x2 ;  /* 0x000000ceb0667211 */ /* 0x080fe400078010ff */
[-C--:B--2---:R-:W-:Y:S01]  /*4c20*/  LEA R4, P1, R170, R206.reuse, 0x2 ;  /* 0x000000ceaa047211 */ /* 0x084fe200078210ff */
[----:B------:R1:W-:Y:S01]  /*4c30*/  RED.E.ADD.F32.FTZ.RN.STRONG.GPU [R100.64], R6 ;  /* 0x000000066400798e */ /* 0x0003e2000c10e788 */
[-C--:B------:R-:W-:Y:S02]  /*4c40*/  LEA.HI.X.SX32 R103, R176, R207.reuse, 0x2, P0 ;  /* 0x000000cfb0677211 */ /* 0x080fe400000f16ff */
[-C--:B---3--:R-:W-:Y:S01]  /*4c50*/  LEA.HI.X.SX32 R5, R170, R207.reuse, 0x2, P1 ;  /* 0x000000cfaa057211 */ /* 0x088fe200008f16ff */
[----:B------:R2:W-:Y:S04]  /*4c60*/  RED.E.ADD.F32.FTZ.RN.STRONG.GPU [R168.64], R7 ;  /* 0x00000007a800798e */ /* 0x0005e8000c10e788 */
[----:B------:R3:W-:Y:S01]  /*4c70*/  RED.E.ADD.F32.FTZ.RN.STRONG.GPU [R102.64], R8 ;  /* 0x000000086600798e */ /* 0x0007e2000c10e788 */
[-C--:B-1----:R-:W-:Y:S02]  /*4c80*/  LEA R100, P2, R177, R206.reuse, 0x2 ;  /* 0x000000ceb1647211 */ /* 0x082fe400078410ff */
[-C--:B------:R-:W-:Y:S02]  /*4c90*/  LEA R6, P0, R171, R206.reuse, 0x2 ;  /* 0x000000ceab067211 */ /* 0x080fe400078010ff */
[-C--:B------:R-:W-:Y:S02]  /*4ca0*/  LEA.HI.X.SX32 R101, R177, R207.reuse, 0x2, P2 ;  /* 0x000000cfb1657211 */ /* 0x080fe400010f16ff */
        /* <DEDUP_REMOVED lines=34> */
[CC--:B--2---:R-:W-:Y:S02]  /*4ed0*/  LEA R6, P1, R247.reuse, R206.reuse, 0x2 ;  /* 0x000000cef7067211 */ /* 0x0c4fe400078210ff */
[CC--:B------:R-:W-:Y:S01]  /*4ee0*/  LEA R10, P0, R0.reuse, R206.reuse, 0x2 ;  /* 0x000000ce000a7211 */ /* 0x0c0fe200078010ff */
        /* <DEDUP_REMOVED lines=26> */
[-C--:B------:R-:W-:Y:S02]  /*5090*/  LEA.HI.X.SX32 R7, R230, R207.reuse, 0x2, P2 ;  /* 0x000000cfe6077211 */ /* 0x080fe400010f16ff */
[----:B------:R-:W-:Y:S01]  /*50a0*/  ISETP.GT.AND P2, PT, R213, RZ, PT ;  /* 0x000000ffd500720c */ /* 0x000fe20003f44270 */
[----:B------:R-:W-:Y:S01]  /*50b0*/  RED.E.ADD.F32.FTZ.RN.STRONG.GPU [R10.64], R67 ;  /* 0x000000430a00798e */ /* 0x000fe2000c10e788 */
[CC--:B---3--:R-:W-:Y:S03]  /*50c0*/  LEA R2, P0, R235.reuse, R206.reuse, 0x2 ;  /* 0x000000ceeb027211 */ /* 0x0c8fe600078010ff */
[----:B------:R-:W-:Y:S01]  /*50d0*/  RED.E.ADD.F32.FTZ.RN.STRONG.GPU [R8.64], R60 ;  /* 0x0000003c0800798e */ /* 0x000fe2000c10e788 */
[-C--:B------:R-:W-:Y:S02]  /*50e0*/  LEA.HI.X.SX32 R3, R235, R207.reuse, 0x2, P0 ;  /* 0x000000cfeb037211 */ /* 0x080fe400000f16ff */
[----:B------:R-:W-:Y:S01]  /*50f0*/  ISETP.NE.U32.AND P0, PT, R0, 0x1, PT ;  /* 0x000000010000780c */ /* 0x000fe20003f05070 */
[----:B------:R-:W-:Y:S01]  /*5100*/  RED.E.ADD.F32.FTZ.RN.STRONG.GPU [R6.64], R61 ;  /* 0x0000003d0600798e */ /* 0x000fe2000c10e788 */
[C---:B------:R-:W-:Y:S03]  /*5110*/  IADD3 R0, R184.reuse, -0x4000, RZ ;  /* 0xffffc000b8007810 */ /* 0x040fe60007ffe0ff */
[----:B------:R-:W-:Y:S04]  /*5120*/  LDSM.16.MT88.4 R8, [R184] ;  /* 0x00000000b808783b */ /* 0x000fe80000004200 */
        /* <DEDUP_REMOVED lines=10> */
[----:B--2---:R-:W-:Y:S05]  /*51d0*/  IADD3 R2, R213, -0x1, RZ ;  /* 0xffffffffd5027810 */ /* 0x004fea0007ffe0ff */
[----:B------:R-:W-:Y:S01]  /*51e0*/  IMAD.MOV.U32 R213, RZ, RZ, R2 ;  /* 0x000000ffffd57224 */ /* 0x000fe200078e0002 */
        /* <DEDUP_REMOVED lines=62> */
[----:B------:R-:W-:Y:S01]  /*55d0*/  FMUL.FTZ R82, R82, c[0x0][0x2e0] ;  /* 0x0000b80052527a20 */ /* 0x000fe20000410000 */
[----:B------:R-:W-:Y:S01]  /*55e0*/  F2FP.PACK_AB R13, R13, R53 ;  /* 0x000000350d0d723e */ /* 0x000fe200000000ff */
        /* <DEDUP_REMOVED lines=15> */
[----:B------:R-:W-:-:S02]  /*56e0*/  FMUL.FTZ R24, R77, c[0x0][0x2e0] ;  /* 0x0000b8004d187a20 */ /* 0x000fc40000410000 */
[----:B------:R-:W-:Y:S02]  /*56f0*/  FMUL.FTZ R16, R21, c[0x0][0x2dc] ;  /* 0x0000b70015107a20 */ /* 0x000fe40000410000 */
        /* <DEDUP_REMOVED lines=59> */
[----:B------:R-:W-:-:S04]  /*5ab0*/  F2FP.PACK_AB R2, R2, R44 ;  /* 0x0000002c0202723e */ /* 0x000fc800000000ff */
        /* <DEDUP_REMOVED lines=32> */
[----:B-1----:R-:W1:Y:S01]  /*5cc0*/  S2R R168, SR_CTAID.Y ;  /* 0x0000000000a87919 */ /* 0x002e620000002600 */
[----:B------:R-:W-:-:S05]  /*5cd0*/  @P0 IADD3 R0, R242, R169, RZ ;  /* 0x000000a9f2000210 */ /* 0x000fca0007ffe0ff */
[----:B------:R-:W-:-:S04]  /*5ce0*/  @P0 IMAD.WIDE.U32 R2, R0, c[0x0][0x3a0], RZ ;  /* 0x0000e80000020a25 */ /* 0x000fc800078e00ff */
[----:B------:R-:W-:Y:S01]  /*5cf0*/  @P0 IMAD R8, R0, c[0x0][0x3a4], R3 ;  /* 0x0000e90000080a24 */ /* 0x000fe200078e0203 */
[----:B------:R-:W-:Y:S02]  /*5d00*/  @P0 MOV R7, R2 ;  /* 0x0000000200070202 */ /* 0x000fe40000000f00 */
        /* <DEDUP_REMOVED lines=12> */
.L_x_679:
        /* <DEDUP_REMOVED lines=15> */
.L_x_680:
[----:B------:R-:W2:Y:S01]  /*5ec0*/  LDL.64 R4, [R1+0x10] ;  /* 0x0000100001047983 */ /* 0x000ea20000100a00 */
        /* <DEDUP_REMOVED lines=39> */
.L_x_682:
[----:B-1-34-:R-:W-:Y:S05]  /*6140*/  BSYNC B0 ;  /* 0x0000000000007941 */ /* 0x01afea0003800000 */
.L_x_681:
        /* <DEDUP_REMOVED lines=16> */
.L_x_684:
[----:B------:R-:W-:Y:S05]  /*6250*/  BSYNC B0 ;  /* 0x0000000000007941 */ /* 0x000fea0003800000 */
.L_x_683:
        /* <DEDUP_REMOVED lines=21> */
.L_x_686:
[----:B------:R-:W-:Y:S05]  /*63b0*/  BSYNC B0 ;  /* 0x0000000000007941 */ /* 0x000fea0003800000 */
.L_x_685:
        /* <DEDUP_REMOVED lines=13> */
.L_x_675:
[----:B-1----:R-:W2:Y:S04]  /*6490*/  LDL R9, [R1+0x8] ;  /* 0x0000080001097983 */ /* 0x002ea80000100800 */
[----:B------:R-:W1:Y:S02]  /*64a0*/  S2R R8, SR_CTAID.Y ;  /* 0x0000000000087919 */ /* 0x000e640000002600 */
[----:B-1----:R-:W-:-:S02]  /*64b0*/  SHF.R.S32.HI R7, RZ, 0x1f, R8 ;  /* 0x0000001fff077819 */ /* 0x002fc40000011408 */
        /* <DEDUP_REMOVED lines=16> */
.L_x_688:
        /* <DEDUP_REMOVED lines=15> */
.L_x_689:
[----:B------:R-:W2:Y:S01]  /*66b0*/  LDL.64 R16, [R1+0x10] ;  /* 0x0000100001107983 */ /* 0x000ea20000100a00 */
        /* <DEDUP_REMOVED lines=28> */
.L_x_691:
[----:B------:R-:W-:Y:S05]  /*6880*/  BSYNC B0 ;  /* 0x0000000000007941 */ /* 0x000fea0003800000 */
.L_x_690:
        /* <DEDUP_REMOVED lines=16> */
.L_x_693:
[----:B------:R-:W-:Y:S05]  /*6990*/  BSYNC B0 ;  /* 0x0000000000007941 */ /* 0x000fea0003800000 */
.L_x_692:
        /* <DEDUP_REMOVED lines=21> */
.L_x_695:
[----:B------:R-:W-:Y:S05]  /*6af0*/  BSYNC B0 ;  /* 0x0000000000007941 */ /* 0x000fea0003800000 */
.L_x_694:
        /* <DEDUP_REMOVED lines=12> */
.L_x_687:
[----:B------:R-:W-:Y:S05]  /*6bc0*/  BSYNC B1 ;  /* 0x0000000000017941 */ /* 0x000fea0003800000 */
.L_x_670:
        /* <DEDUP_REMOVED lines=9> */
.L_x_696:
[----:B------:R-:W-:Y:S05]  /*6c60*/  EXIT ;  /* 0x000000000000794d */ /* 0x000fea0003800000 */
.L_x_698:
        /* <DEDUP_REMOVED lines=9> */
.L_x_2061:


//--------------------- .text._ZN5flash44flash_bwd_dq_dk_dv_loop_seqk_parallel_kernelI23Flash_bwd_kernel_traitsILi128ELi64ELi64ELi8ELi4ELi2ELi2ELb1ELb0EN7cutlass6half_tE19Flash_kernel_traitsILi128ELi64ELi64ELi8ES3_EELb0ELb0ELb0ELb0ELb0ELb1ELb1EEEvNS_16Flash_bwd_paramsE --------------------------
	.section	.text._ZN5flash44flash_bwd_dq_dk_dv_loop_seqk_parallel_kernelI23Flash_bwd_kernel_traitsILi128ELi64ELi64ELi8ELi4ELi2ELi2ELb1ELb0EN7cutlass6half_tE19Flash_kernel_traitsILi128ELi64ELi64ELi8ES3_EELb0ELb0ELb0ELb0ELb0ELb1ELb1EEEvNS_16Flash_bwd_paramsE,"ax",@progbits
	.sectioninfo	@"SHI_REGISTERS=255"
	.align	128
        .global         _ZN5flash44flash_bwd_dq_dk_dv_loop_seqk_parallel_kernelI23Flash_bwd_kernel_traitsILi128ELi64ELi64ELi8ELi4ELi2ELi2ELb1ELb0EN7cutlass6half_tE19Flash_kernel_traitsILi128ELi64ELi64ELi8ES3_EELb0ELb0ELb0ELb0ELb0ELb1ELb1EEEvNS_16Flash_bwd_paramsE
        .type           _ZN5flash44flash_bwd_dq_dk_dv_loop_seqk_parallel_kernelI23Flash_bwd_kernel_traitsILi128ELi64ELi64ELi8ELi4ELi2ELi2ELb1ELb0EN7cutlass6half_tE19Flash_kernel_traitsILi128ELi64ELi64ELi8ES3_EELb0ELb0ELb0ELb0ELb0ELb1ELb1EEEvNS_16Flash_bwd_paramsE,@function
        .size           _ZN5flash44flash_bwd_dq_dk_dv_loop_seqk_parallel_kernelI23Flash_bwd_kernel_traitsILi128ELi64ELi64ELi8ELi4ELi2ELi2ELb1ELb0EN7cutlass6half_tE19Flash_kernel_traitsILi128ELi64ELi64ELi8ES3_EELb0ELb0ELb0ELb0ELb0ELb1ELb1EEEvNS_16Flash_bwd_paramsE,(.L_x_2062 - _ZN5flash44flash_bwd_dq_dk_dv_loop_seqk_parallel_kernelI23Flash_bwd_kernel_traitsILi128ELi64ELi64ELi8ELi4ELi2ELi2ELb1ELb0EN7cutlass6half_tE19Flash_kernel_traitsILi128ELi64ELi64ELi8ES3_EELb0ELb0ELb0ELb0ELb0ELb1ELb1EEEvNS_16Flash_bwd_paramsE)
        .other          _ZN5flash44flash_bwd_dq_dk_dv_loop_seqk_parallel_kernelI23Flash_bwd_kernel_traitsILi128ELi64ELi64ELi8ELi4ELi2ELi2ELb1ELb0EN7cutlass6half_tE19Flash_kernel_traitsILi128ELi64ELi64ELi8ES3_EELb0ELb0ELb0ELb0ELb0ELb1ELb1EEEvNS_16Flash_bwd_paramsE,@"STO_CUDA_ENTRY STV_DEFAULT"
_ZN5flash44flash_bwd_dq_dk_dv_loop_seqk_parallel_kernelI23Flash_bwd_kernel_traitsILi128ELi64ELi64ELi8ELi4ELi2ELi2ELb1ELb0EN7cutlass6half_tE19Flash_kernel_traitsILi128ELi64ELi64ELi8ES3_EELb0ELb0ELb0ELb0ELb0ELb1ELb1EEEvNS_16Flash_bwd_paramsE:
.text._ZN5flash44flash_bwd_dq_dk_dv_loop_seqk_parallel_kernelI23Flash_bwd_kernel_traitsILi128ELi64ELi64ELi8ELi4ELi2ELi2ELb1ELb0EN7cutlass6half_tE19Flash_kernel_traitsILi128ELi64ELi64ELi8ES3_EELb0ELb0ELb0ELb0ELb0ELb1ELb1EEEvNS_16Flash_bwd_paramsE:
        /* <DEDUP_REMOVED lines=52> */
[----:B------:R-:W-:Y:S02]  /*0340*/  LEA.HI R11, R5, R3, RZ, 0x3 ;  /* 0x00000003050b7211 */ /* 0x000fe400078f18ff */
[C---:B------:R-:W-:Y:S02]  /*0350*/  LOP3.LUT R187, R0.reuse, 0x8, R16, 0xf8, !PT ;  /* 0x0000000800bb7812 */ /* 0x040fe400078ef810 */
[----:B------:R-:W-:Y:S02]  /*0360*/  LOP3.LUT R6, R11, 0xfffffff8, RZ, 0xc0, !PT ;  /* 0xfffffff80b067812 */ /* 0x000fe400078ec0ff */
[----:B------:R-:W-:Y:S02]  /*0370*/  LOP3.LUT R5, R7, 0x1, RZ, 0xc0, !PT ;  /* 0x0000000107057812 */ /* 0x000fe400078ec0ff */
[----:B-1----:R-:W-:Y:S01]  /*0380*/  SHF.R.S32.HI R8, RZ, 0x7, R4 ;  /* 0x00000007ff087819 */ /* 0x002fe20000011404 */
[----:B------:R-:W-:Y:S01]  /*0390*/  IMAD.IADD R19, R3, 0x1, -R6 ;  /* 0x0000000103137824 */ /* 0x000fe200078e0a06 */
[----:B------:R-:W-:-:S02]  /*03a0*/  LOP3.LUT R4, R0, 0x10, R2, 0xf8, !PT ;  /* 0x0000001000047812 */ /* 0x000fc400078ef802 */
[----:B------:R-:W-:Y:S01]  /*03b0*/  SHF.R.U32.HI R0, RZ, 0x3, R0 ;  /* 0x00000003ff007819 */ /* 0x000fe20000011600 */
[----:B------:R-:W-:Y:S01]  /*03c0*/  IMAD R2, R8, 0x800, R185 ;  /* 0x0000080008027824 */ /* 0x000fe200078e02b9 */
[----:B------:R-:W-:Y:S01]  /*03d0*/  LOP3.LUT R4, R4, 0x8, R16, 0xf8, !PT ;  /* 0x0000000804047812 */ /* 0x000fe200078ef810 */
[----:B------:R1:W-:Y:S01]  /*03e0*/  STL [R1+0x10], R19 ;  /* 0x0000101301007387 */ /* 0x0003e20000100800 */
[----:B------:R-:W-:Y:S02]  /*03f0*/  LOP3.LUT R187, R187, R0, RZ, 0x3c, !PT ;  /* 0x00000000bbbb7212 */ /* 0x000fe400078e3cff */
[----:B------:R-:W-:Y:S02]  /*0400*/  LOP3.LUT R185, R185, R4, R0, 0xf6, !PT ;  /* 0x00000004b9b97212 */ /* 0x000fe400078ef600 */
[----:B------:R-:W-:Y:S01]  /*0410*/  LEA.HI R0, R13, R12, RZ, 0x6 ;  /* 0x0000000c0d007211 */ /* 0x000fe200078f30ff */
[----:B------:R-:W-:Y:S01]  /*0420*/  IMAD.IADD R187, R2, 0x1, R187 ;  /* 0x0000000102bb7824 */ /* 0x000fe200078e02bb */
[----:B------:R-:W-:-:S02]  /*0430*/  LOP3.LUT R2, R15, 0x7ffffffc, RZ, 0xc0, !PT ;  /* 0x7ffffffc0f027812 */ /* 0x000fc400078ec0ff */
[----:B------:R-:W-:Y:S01]  /*0440*/  SHF.R.S32.HI R0, RZ, 0x6, R0 ;  /* 0x00000006ff007819 */ /* 0x000fe20000011400 */
[----:B------:R-:W-:Y:S01]  /*0450*/  IMAD.SHL.U32 R187, R187, 0x2, RZ ;  /* 0x00000002bbbb7824 */ /* 0x000fe200078e00ff */
[----:B------:R-:W-:Y:S01]  /*0460*/  ISETP.NE.U32.AND P0, PT, R5, 0x1, PT ;  /* 0x000000010500780c */ /* 0x000fe20003f05070 */
[----:B------:R-:W-:Y:S01]  /*0470*/  IMAD.IADD R5, R12, 0x1, -R2 ;  /* 0x000000010c057824 */ /* 0x000fe200078e0a02 */
[----:B------:R-:W-:Y:S01]  /*0480*/  LOP3.LUT R4, R14, 0xffffffe0, RZ, 0xc0, !PT ;  /* 0xffffffe00e047812 */ /* 0x000fe200078ec0ff */
[C---:B------:R-:W-:Y:S01]  /*0490*/  IMAD R17, R0.reuse, 0x200, R9 ;  /* 0x0000020000117824 */ /* 0x040fe200078e0209 */
[----:B------:R-:W-:Y:S01]  /*04a0*/  SHF.R.S32.HI R3, RZ, 0x1f, R14 ;  /* 0x0000001fff037819 */ /* 0x000fe2000001140e */
[----:B------:R-:W-:Y:S01]  /*04b0*/  IMAD.SHL.U32 R2, R0, 0x8, RZ ;  /* 0x0000000800027824 */ /* 0x000fe200078e00ff */
[C---:B------:R-:W-:Y:S01]  /*04c0*/  R2P PR, R7.reuse, 0x6 ;  /* 0x0000000607007804 */ /* 0x040fe20000000000 */
[----:B------:R-:W-:Y:S01]  /*04d0*/  IMAD.SHL.U32 R0, R7, 0x40, RZ ;  /* 0x0000004007007824 */ /* 0x000fe200078e00ff */
[----:B------:R-:W-:Y:S01]  /*04e0*/  LEA.HI R3, R3, R20, RZ, 0x2 ;  /* 0x0000001403037211 */ /* 0x000fe200078f10ff */
[----:B------:R-:W-:Y:S01]  /*04f0*/  IMAD.IADD R18, R12, 0x1, -R4 ;  /* 0x000000010c127824 */ /* 0x000fe200078e0a04 */
[----:B------:R-:W-:Y:S01]  /*0500*/  LOP3.LUT R2, R2, 0x18, RZ, 0xc0, !PT ;  /* 0x0000001802027812 */ /* 0x000fe200078ec0ff */
[----:B------:R-:W-:Y:S01]  /*0510*/  IMAD.SHL.U32 R4, R8, 0x20, RZ ;  /* 0x0000002008047824 */ /* 0x000fe200078e00ff */
[----:B------:R-:W-:Y:S01]  /*0520*/  LOP3.LUT R0, R0, 0x1c0, RZ, 0xc0, !PT ;  /* 0x000001c000007812 */ /* 0x000fe200078ec0ff */
[----:B------:R-:W-:Y:S01]  /*0530*/  IMAD.SHL.U32 R8, R5, 0x2, RZ ;  /* 0x0000000205087824 */ /* 0x000fe200078e00ff */
[----:B------:R-:W-:Y:S01]  /*0540*/  LOP3.LUT R6, R3, 0xfffffffc, RZ, 0xc0, !PT ;  /* 0xfffffffc03067812 */ /* 0x000fe200078ec0ff */
[----:B------:R-:W-:Y:S01]  /*0550*/  IMAD.SHL.U32 R5, R10, 0x20, RZ ;  /* 0x000000200a057824 */ /* 0x000fe200078e00ff */
[----:B------:R-:W-:Y:S01]  /*0560*/  SHF.R.U32.HI R3, RZ, 0x3, R0 ;  /* 0x00000003ff037819 */ /* 0x000fe20000011600 */
[----:B------:R1:W-:Y:S01]  /*0570*/  STL [R1+0xc], R18 ;  /* 0x00000c1201007387 */ /* 0x0003e20000100800 */
[----:B------:R-:W-:Y:S01]  /*0580*/  LOP3.LUT R250, R4, 0x6, R250, 0xf8, !PT ;  /* 0x0000000604fa7812 */ /* 0x000fe200078ef8fa */
[----:B------:R-:W-:Y:S01]  /*0590*/  IMAD.IADD R203, R20, 0x1, -R6 ;  /* 0x0000000114cb7824 */ /* 0x000fe200078e0a06 */
[----:B------:R-:W-:Y:S01]  /*05a0*/  LOP3.LUT R4, R0, 0x20, R4, 0xf8, !PT ;  /* 0x0000002000047812 */ /* 0x000fe200078ef804 */
[----:B------:R-:W-:Y:S01]  /*05b0*/  IMAD.SHL.U32 R6, R11, 0x40, RZ ;  /* 0x000000400b067824 */ /* 0x000fe200078e00ff */
[----:B------:R-:W-:Y:S01]  /*05c0*/  LOP3.LUT R5, R2, 0x20, R5, 0xf8, !PT ;  /* 0x0000002002057812 */ /* 0x000fe200078ef805 */
[----:B------:R1:W-:Y:S01]  /*05d0*/  STL [R1+0x8], R17 ;  /* 0x0000081101007387 */ /* 0x0003e20000100800 */
[----:B------:R-:W-:Y:S01]  /*05e0*/  LOP3.LUT R9, R3, R0, R2, 0x1e, !PT ;  /* 0x0000000003097212 */ /* 0x000fe200078e1e02 */
[----:B------:R-:W-:Y:S01]  /*05f0*/  IMAD.SHL.U32 R2, R19, 0x40, RZ ;  /* 0x0000004013027824 */ /* 0x000fe200078e00ff */
[----:B------:R-:W-:Y:S01]  /*0600*/  LOP3.LUT R3, R4, R3, RZ, 0x3c, !PT ;  /* 0x0000000304037212 */ /* 0x000fe200078e3cff */
[----:B------:R-:W-:Y:S01]  /*0610*/  IMAD R0, R203, 0x400, R8 ;  /* 0x00000400cb007824 */ /* 0x000fe200078e0208 */
[----:B------:R-:W-:Y:S01]  /*0620*/  SHF.R.S32.HI R4, RZ, 0x1f, R18 ;  /* 0x0000001fff047819 */ /* 0x000fe20000011412 */
[----:B------:R-:W-:Y:S01]  /*0630*/  IMAD.SHL.U32 R213, R17, 0x2, RZ ;  /* 0x0000000211d57824 */ /* 0x000fe200078e00ff */
[----:B------:R-:W-:Y:S01]  /*0640*/  LOP3.LUT R2, R2, 0x1c0, RZ, 0xc0, !PT ;  /* 0x000001c002027812 */ /* 0x000fe200078ec0ff */
[----:B------:R-:W-:Y:S01]  /*0650*/  IMAD.IADD R222, R0, 0x1, R3 ;  /* 0x0000000100de7824 */ /* 0x000fe200078e0203 */
[----:B------:R-:W-:Y:S01]  /*0660*/  LEA.HI R4, R4, R18, RZ, 0x2 ;  /* 0x0000001204047211 */ /* 0x000fe200078f10ff */
[----:B------:R-:W-:Y:S01]  /*0670*/  IMAD.SHL.U32 R0, R10, 0x8, RZ ;  /* 0x000000080a007824 */ /* 0x000fe200078e00ff */
[----:B------:R-:W-:Y:S01]  /*0680*/  SHF.R.U32.HI R3, RZ, 0x3, R2 ;  /* 0x00000003ff037819 */ /* 0x000fe20000011602 */
[----:B------:R-:W-:Y:S01]  /*0690*/  IMAD.SHL.U32 R222, R222, 0x2, RZ ;  /* 0x00000002dede7824 */ /* 0x000fe200078e00ff */
[----:B------:R-:W-:-:S02]  /*06a0*/  SEL R223, R223, 0x10, !P0 ;  /* 0x00000010dfdf7807 */ /* 0x000fc40004000000 */
[----:B------:R-:W-:Y:S02]  /*06b0*/  LOP3.LUT R7, R2, 0x8, R0, 0xf8, !PT ;  /* 0x0000000802077812 */ /* 0x000fe400078ef800 */
[----:B------:R-:W-:Y:S01]  /*06c0*/  LOP3.LUT R2, R3, R5, R2, 0x1e, !PT ;  /* 0x0000000503027212 */ /* 0x000fe200078e1e02 */
[----:B------:R-:W-:Y:S01]  /*06d0*/  IMAD.IADD R224, R222, 0x1, R223 ;  /* 0x00000001dee07824 */ /* 0x000fe200078e02df */
[----:B------:R-:W-:Y:S01]  /*06e0*/  SHF.R.S32.HI R5, RZ, 0x2, R4 ;  /* 0x00000002ff057819 */ /* 0x000fe20000011404 */
[----:B------:R-:W-:Y:S01]  /*06f0*/  IMAD R4, R193, 0x400, R8 ;  /* 0x00000400c1047824 */ /* 0x000fe200078e0208 */
[----:B------:R-:W-:Y:S02]  /*0700*/  LOP3.LUT R0, R6, 0xfffffe00, RZ, 0xc0, !PT ;  /* 0xfffffe0006007812 */ /* 0x000fe400078ec0ff */
[----:B------:R-:W-:Y:S01]  /*0710*/  LOP3.LUT R3, R7, R3, RZ, 0x3c, !PT ;  /* 0x0000000307037212 */ /* 0x000fe200078e3cff */
[C---:B------:R-:W-:Y:S01]  /*0720*/  IMAD R252, R203.reuse, 0x10, R5 ;  /* 0x00000010cbfc7824 */ /* 0x040fe200078e0205 */
[----:B------:R-:W-:Y:S01]  /*0730*/  LOP3.LUT R201, R2, R0, RZ, 0xfc, !PT ;  /* 0x0000000002c97212 */ /* 0x000fe200078efcff */
[--C-:B------:R-:W-:Y:S01]  /*0740*/  IMAD R203, R203, 0x400, R0.reuse ;  /* 0x00000400cbcb7824 */ /* 0x100fe200078e0200 */
[C---:B------:R-:W-:Y:S01]  /*0750*/  IADD3 R221, R222.reuse, 0x20, RZ ;  /* 0x00000020dedd7810 */ /* 0x040fe20007ffe0ff */
[----:B------:R-:W-:Y:S01]  /*0760*/  IMAD R193, R193, 0x400, R0 ;  /* 0x00000400c1c17824 */ /* 0x000fe200078e0200 */
[----:B------:R-:W-:Y:S01]  /*0770*/  @P1 IADD3 R221, R222, -0x20, RZ ;  /* 0xffffffe0dedd1810 */ /* 0x000fe20007ffe0ff */
[----:B------:R-:W-:-:S02]  /*0780*/  IMAD.MOV.U32 R0, RZ, RZ, 0x40 ;  /* 0x00000040ff007424 */ /* 0x000fc400078e00ff */
[----:B------:R-:W-:Y:S02]  /*0790*/  IMAD.IADD R4, R4, 0x1, R9 ;  /* 0x0000000104047824 */ /* 0x000fe400078e0209 */
        /* <DEDUP_REMOVED lines=8> */
[C---:B------:R-:W-:Y:S01]  /*0820*/  IMAD R184, R185.reuse, 0x2, R0 ;  /* 0x00000002b9b87824 */ /* 0x040fe200078e0200 */
[----:B------:R-:W-:Y:S01]  /*0830*/  SHF.R.S32.HI R3, RZ, 0x1f, R239 ;  /* 0x0000001fff037819 */ /* 0x000fe200000114ef */
[----:B------:R-:W-:Y:S01]  /*0840*/  IMAD.SHL.U32 R185, R185, 0x2, RZ ;  /* 0x00000002b9b97824 */ /* 0x000fe200078e00ff */
[--C-:B------:R-:W-:Y:S01]  /*0850*/  IADD3 R190, R0, R187, R2.reuse ;  /* 0x000000bb00be7210 */ /* 0x100fe20007ffe002 */
[----:B------:R-:W-:Y:S01]  /*0860*/  IMAD.IADD R188, R187, 0x1, R2 ;  /* 0x00000001bbbc7824 */ /* 0x000fe200078e0202 */
[----:B------:R-:W-:Y:S01]  /*0870*/  LEA R193, R193, 0x10000, 0x1 ;  /* 0x00010000c1c17811 */ /* 0x000fe200078e08ff */
[----:B------:R-:W-:Y:S01]  /*0880*/  IMAD.IADD R202, R2, 0x1, R189 ;  /* 0x0000000102ca7824 */ /* 0x000fe200078e02bd */
[----:B------:R-:W-:Y:S01]  /*0890*/  @P2 IADD3 R249, R248, -0x40, RZ ;  /* 0xffffffc0f8f92810 */ /* 0x000fe20007ffe0ff */
[----:B-1----:R-:W-:-:S02]  /*08a0*/  IMAD.IADD R223, R223, 0x1, R221 ;  /* 0x00000001dfdf7824 */ /* 0x002fc400078e02dd */
.L_x_727:
[----:B-1----:R-:W1:Y:S01]  /*08b0*/  S2R R34, SR_CTAID.Y ;  /* 0x0000000000227919 */ /* 0x002e620000002600 */
[----:B------:R-:W2:Y:S01]  /*08c0*/  LDC.U8 R0, c[0x0][0x312] ;  /* 0x0000c480ff007b82 */ /* 0x000ea20000000000 */
[----:B------:R-:W-:-:S02]  /*08d0*/  ISETP.NE.U32.AND P1, PT, RZ, c[0x0][0x240], PT ;  /* 0x00009000ff007a0c */ /* 0x000fc40003f25070 */
[----:B------:R-:W3:Y:S01]  /*08e0*/  S2R R2, SR_CTAID.Y ;  /* 0x0000000000027919 */ /* 0x000ee20000002600 */
[----:B------:R-:W-:Y:S02]  /*08f0*/  ISETP.EQ.U32.AND P5, PT, RZ, c[0x0][0x248], PT ;  /* 0x00009200ff007a0c */ /* 0x000fe40003fa2070 */
[----:B------:R-:W-:Y:S02]  /*0900*/  ISETP.NE.AND.EX P1, PT, RZ, c[0x0][0x244], PT, P1 ;  /* 0x00009100ff007a0c */ /* 0x000fe40003f25310 */
[----:B------:R-:W-:Y:S01]  /*0910*/  ISETP.NE.U32.AND P3, PT, RZ, c[0x0][0x250], PT ;  /* 0x00009400ff007a0c */ /* 0x000fe20003f65070 */
[----:B------:R-:W-:-:S03]  /*0920*/  IMAD.MOV.U32 R251, RZ, RZ, -0x1 ;  /* 0xfffffffffffb7424 */ /* 0x000fc600078e00ff */
[----:B------:R-:W-:Y:S01]  /*0930*/  ISETP.NE.AND.EX P3, PT, RZ, c[0x0][0x254], PT, P3 ;  /* 0x00009500ff007a0c */ /* 0x000fe20003f65330 */
[----:B-1----:R-:W-:Y:S01]  /*0940*/  IMAD.SHL.U32 R8, R34, 0x4, RZ ;  /* 0x0000000422087824 */ /* 0x002fe200078e00ff */
[----:B--2---:R-:W-:Y:S01]  /*0950*/  ISETP.NE.AND P4, PT, R0, RZ, PT ;  /* 0x000000ff0000720c */ /* 0x004fe20003f85270 */
[----:B------:R-:W-:Y:S01]  /*0960*/  IMAD.MOV.U32 R0, RZ, RZ, -0x1 ;  /* 0xffffffffff007424 */ /* 0x000fe200078e00ff */
[----:B---3--:R-:W-:Y:S02]  /*0970*/  SHF.R.S32.HI R27, RZ, 0x1f, R2 ;  /* 0x0000001fff1b7819 */ /* 0x008fe40000011402 */
[----:B------:R-:W-:Y:S02]  /*0980*/  IADD3 R2, P0, R8, c[0x0][0x240], RZ ;  /* 0x0000900008027a10 */ /* 0x000fe40007f1e0ff */
[----:B------:R-:W-:Y:S02]  /*0990*/  SHF.L.U64.HI R7, R34, 0x2, R27 ;  /* 0x0000000222077819 */ /* 0x000fe4000001021b */
        /* <DEDUP_REMOVED lines=20> */
.L_x_699:
        /* <DEDUP_REMOVED lines=44> */
.L_x_701:
        /* <DEDUP_REMOVED lines=15> */
.L_x_702:
[----:B------:R-:W-:Y:S01]  /*0e90*/  IABS R14, c[0x0][0x1c8] ;  /* 0x00007200000e7a13 */ /* 0x000fe20000000000 */
[----:B------:R-:W1:Y:S01]  /*0ea0*/  S2R R35, SR_CTAID.Z ;  /* 0x0000000000237919 */ /* 0x000e620000002700 */
[----:B------:R-:W-:Y:S01]  /*0eb0*/  IMAD.MOV.U32 R12, RZ, RZ, c[0x0][0x224] ;  /* 0x00008900ff0c7624 */ /* 0x000fe200078e00ff */
[----:B------:R-:W2:Y:S01]  /*0ec0*/  LDC.U8 R21, c[0x0][0x328] ;  /* 0x0000ca00ff157b82 */ /* 0x000ea20000000000 */
[----:B------:R-:W3:Y:S01]  /*0ed0*/  I2F.RP R2, R14 ;  /* 0x0000000e00027306 */ /* 0x000ee20000209400 */
[C---:B------:R-:W-:Y:S01]  /*0ee0*/  @P0 IMAD.WIDE.U32 R4, R0.reuse, c[0x0][0x370], RZ ;  /* 0x0000dc0000040a25 */ /* 0x040fe200078e00ff */
[----:B------:R-:W4:Y:S01]  /*0ef0*/  S2R R18, SR_CTAID.X ;  /* 0x0000000000127919 */ /* 0x000f220000002500 */
[----:B------:R-:W-:Y:S02]  /*0f00*/  SHF.R.S32.HI R12, RZ, 0x1f, R12 ;  /* 0x0000001fff0c7819 */ /* 0x000fe4000001140c */
[----:B------:R-:W-:Y:S01]  /*0f10*/  @P0 IMAD R11, R0, c[0x0][0x374], R5 ;  /* 0x0000dd00000b0a24 */ /* 0x000fe200078e0205 */
[----:B------:R-:W-:Y:S01]  /*0f20*/  @P0 MOV R10, R4 ;  /* 0x00000004000a0202 */ /* 0x000fe20000000f00 */
[----:B------:R-:W-:-:S04]  /*0f30*/  @!P0 IMAD.WIDE.U32 R4, R34, c[0x0][0x368], RZ ;  /* 0x0000da0022048a25 */ /* 0x000fc800078e00ff */
[----:B------:R-:W-:Y:S02]  /*0f40*/  IMAD.MOV.U32 R33, RZ, RZ, c[0x0][0x22c] ;  /* 0x00008b00ff217624 */ /* 0x000fe400078e00ff */
        /* <DEDUP_REMOVED lines=9> */
[----:B------:R-:W-:Y:S02]  /*0fe0*/  SHF.R.S32.HI R38, RZ, 0x1f, R35 ;  /* 0x0000001fff267819 */ /* 0x000fe40000011423 */
        /* <DEDUP_REMOVED lines=17> */
[----:B------:R-:W1:Y:S01]  /*1100*/  LDC.U8 R27, c[0x0][0x3d0] ;  /* 0x0000f400ff1b7b82 */ /* 0x000e620000000000 */
[----:B------:R-:W-:Y:S02]  /*1110*/  IMAD.SHL.U32 R6, R34, 0x80, RZ ;  /* 0x0000008022067824 */ /* 0x000fe400078e00ff */
[----:B------:R-:W-:Y:S01]  /*1120*/  IADD3 R4, R13, R5, RZ ;  /* 0x000000050d047210 */ /* 0x000fe20007ffe0ff */
[-C--:B------:R-:W-:Y:S02]  /*1130*/  IMAD R7, R17, R12.reuse, RZ ;  /* 0x0000000c11077224 */ /* 0x080fe400078e02ff */
[----:B------:R-:W-:Y:S01]  /*1140*/  SEL R6, R6, RZ, P1 ;  /* 0x000000ff06067207 */ /* 0x000fe20000800000 */
[----:B------:R-:W-:Y:S01]  /*1150*/  IMAD.WIDE.U32 R12, R16, R12, RZ ;  /* 0x0000000c100c7225 */ /* 0x000fe200078e00ff */
[----:B------:R-:W-:-:S02]  /*1160*/  @!P4 IADD3 R3, R3, -R14, RZ ;  /* 0x8000000e0303c210 */ /* 0x000fc40007ffe0ff */
[----:B------:R-:W-:Y:S01]  /*1170*/  IADD3 R6, P1, R9, R6, RZ ;  /* 0x0000000609067210 */ /* 0x000fe20007f3e0ff */
[C---:B------:R-:W-:Y:S01]  /*1180*/  IMAD R7, R16.reuse, R4, R7 ;  /* 0x0000000410077224 */ /* 0x040fe200078e0207 */
[----:B------:R-:W-:Y:S01]  /*1190*/  ISETP.GE.U32.AND P5, PT, R3, R14, PT ;  /* 0x0000000e0300720c */ /* 0x000fe20003fa6070 */
[-C--:B------:R-:W-:Y:S01]  /*11a0*/  IMAD.WIDE.U32 R4, R16, R0.reuse, RZ ;  /* 0x0000000010047225 */ /* 0x080fe200078e00ff */
[----:B------:R-:W-:Y:S02]  /*11b0*/  @!P4 IADD3 R2, R2, 0x1, RZ ;  /* 0x000000010202c810 */ /* 0x000fe40007ffe0ff */
[----:B------:R-:W-:Y:S01]  /*11c0*/  ISETP.NE.AND P4, PT, RZ, c[0x0][0x1c8], PT ;  /* 0x00007200ff007a0c */ /* 0x000fe20003f85270 */
[----:B------:R-:W-:Y:S01]  /*11d0*/  IMAD R3, R17, R0, RZ ;  /* 0x0000000011037224 */ /* 0x000fe200078e02ff */
[----:B------:R-:W-:Y:S01]  /*11e0*/  IADD3 R13, R13, R7, RZ ;  /* 0x000000070d0d7210 */ /* 0x000fe20007ffe0ff */
[----:B------:R-:W-:Y:S01]  /*11f0*/  IMAD R14, R17, R6, RZ ;  /* 0x00000006110e7224 */ /* 0x000fe200078e02ff */
[----:B------:R-:W-:Y:S01]  /*1200*/  SEL R17, R12, R4, !P0 ;  /* 0x000000040c117207 */ /* 0x000fe20004000000 */
[----:B------:R-:W-:-:S02]  /*1210*/  IMAD.X R8, R15, 0x1, R8, P1 ;  /* 0x000000010f087824 */ /* 0x000fc400008e0608 */
[----:B------:R-:W-:Y:S01]  /*1220*/  @P2 IMAD R4, R34, c[0x0][0x214], RZ ;  /* 0x0000850022042a24 */ /* 0x000fe200078e02ff */
[----:B-1----:R-:W-:Y:S01]  /*1230*/  ISETP.NE.AND P1, PT, R27, RZ, PT ;  /* 0x000000ff1b00720c */ /* 0x002fe20003f25270 */
[----:B------:R-:W-:Y:S01]  /*1240*/  @P0 IMAD.IADD R13, R5, 0x1, R3 ;  /* 0x00000001050d0824 */ /* 0x000fe200078e0203 */
[----:B------:R-:W-:Y:S01]  /*1250*/  @P5 IADD3 R2, R2, 0x1, RZ ;  /* 0x0000000102025810 */ /* 0x000fe20007ffe0ff */
[----:B------:R-:W-:Y:S01]  /*1260*/  IMAD.WIDE.U32 R6, R16, R6, RZ ;  /* 0x0000000610067225 */ /* 0x000fe200078e00ff */
[----:B------:R-:W-:Y:S02]  /*1270*/  @P2 SEL R4, R4, R0, !P0 ;  /* 0x0000000004042207 */ /* 0x000fe40004000000 */
[----:B------:R-:W-:Y:S01]  /*1280*/  SEL R27, R30, RZ, P1 ;  /* 0x000000ff1e1b7207 */ /* 0x000fe20000800000 */
[----:B------:R-:W-:Y:S01]  /*1290*/  IMAD R8, R16, R8, R14 ;  /* 0x0000000810087224 */ /* 0x000fe200078e020e */
[----:B------:R-:W-:Y:S01]  /*12a0*/  @!P3 IADD3 R2, -R2, RZ, RZ ;  /* 0x000000ff0202b210 */ /* 0x000fe20007ffe1ff */
[----:B------:R-:W-:Y:S01]  /*12b0*/  IMAD R3, R18, c[0x0][0x3dc], R31 ;  /* 0x0000f70012037a24 */ /* 0x000fe200078e021f */
[----:B------:R-:W-:Y:S01]  /*12c0*/  @!P4 LOP3.LUT R2, RZ, c[0x0][0x1c8], RZ, 0x33, !PT ;  /* 0x00007200ff02ca12 */ /* 0x000fe200078e33ff */
[----:B------:R-:W-:Y:S01]  /*12d0*/  IMAD R30, R35, c[0x0][0x22c], RZ ;  /* 0x00008b00231e7a24 */ /* 0x000fe200078e02ff */
[----:B------:R-:W-:Y:S01]  /*12e0*/  SHF.R.S32.HI R18, RZ, 0x1f, R20 ;  /* 0x0000001fff127819 */ /* 0x000fe20000011414 */
[----:B------:R-:W-:Y:S01]  /*12f0*/  @!P2 IMAD R5, R34, c[0x0][0x1c0], R35 ;  /* 0x000070002205aa24 */ /* 0x000fe200078e0223 */
[----:B------:R-:W-:Y:S01]  /*1300*/  SEL R16, R3, RZ, P1 ;  /* 0x000000ff03107207 */ /* 0x000fe20000800000 */
[----:B------:R-:W-:Y:S01]  /*1310*/  @P2 IMAD R12, R35, c[0x0][0x234], R4 ;  /* 0x00008d00230c2a24 */ /* 0x000fe200078e0204 */
[----:B------:R-:W-:Y:S01]  /*1320*/  SHF.R.S32.HI R32, RZ, 0x1f, R30 ;  /* 0x0000001fff207819 */ /* 0x000fe2000001141e */
[----:B------:R-:W-:Y:S01]  /*1330*/  @!P2 IMAD R12, R5, c[0x0][0x214], RZ ;  /* 0x00008500050caa24 */ /* 0x000fe200078e02ff */
[----:B------:R-:W-:-:S02]  /*1340*/  IADD3 R14, R7, R8, RZ ;  /* 0x00000008070e7210 */ /* 0x000fc40007ffe0ff */
        /* <DEDUP_REMOVED lines=9> */
.L_x_703:
[----:B------:R-:W-:-:S04]  /*13e0*/  IMAD R8, R34, c[0x0][0x1c0], R35 ;  /* 0x0000700022087a24 */ /* 0x000fc800078e0223 */
[----:B------:R-:W-:Y:S02]  /*13f0*/  IMAD R8, R8, c[0x0][0x224], RZ ;  /* 0x0000890008087a24 */ /* 0x000fe400078e02ff */
.L_x_704:
[----:B------:R-:W2:Y:S04]  /*1400*/  LDL.64 R4, [R1] ;  /* 0x0000000001047983 */ /* 0x000ea80000100a00 */
[----:B------:R1:W2:Y:S04]  /*1410*/  LDL.64 R36, [R1] ;  /* 0x0000000001247983 */ /* 0x0002a80000100a00 */
[----:B------:R-:W3:Y:S04]  /*1420*/  LDL R41, [R1+0xc] ;  /* 0x00000c0001297983 */ /* 0x000ee80000100800 */
[----:B------:R-:W4:Y:S04]  /*1430*/  S2R R39, SR_TID.X ;  /* 0x0000000000277919 */ /* 0x000f280000002100 */
[----:B------:R-:W5:Y:S01]  /*1440*/  S2R R40, SR_TID.X ;  /* 0x0000000000287919 */ /* 0x000f620000002100 */
[----:B------:R-:W-:Y:S01]  /*1450*/  IMAD R31, R33, c[0x0][0x1c0], RZ ;  /* 0x00007000211f7a24 */ /* 0x000fe200078e02ff */
[----:B------:R-:W-:Y:S01]  /*1460*/  IADD3 R7, P3, R239, R9, RZ ;  /* 0x00000009ef077210 */ /* 0x000fe20007f7e0ff */
[----:B------:R-:W-:Y:S01]  /*1470*/  IMAD R0, R15, c[0x0][0x370], RZ ;  /* 0x0000dc000f007a24 */ /* 0x000fe200078e02ff */
[----:B------:R-:W-:-:S02]  /*1480*/  SHF.R.S32.HI R34, RZ, 0x1f, R239 ;  /* 0x0000001fff227819 */ /* 0x000fc400000114ef */
[----:B------:R-:W-:Y:S02]  /*1490*/  SHF.L.U32 R3, R31, 0x6, RZ ;  /* 0x000000061f037819 */ /* 0x000fe400000006ff */
[----:B----4-:R-:W-:-:S04]  /*14a0*/  SHF.R.S32.HI R39, RZ, 0x1f, R39 ;  /* 0x0000001fff277819 */ /* 0x010fc80000011427 */
[----:B-----5:R-:W-:-:S04]  /*14b0*/  LEA.HI R39, R39, R40, RZ, 0x5 ;  /* 0x0000002827277211 */ /* 0x020fc800078f28ff */
[----:B------:R-:W-:Y:S02]  /*14c0*/  SHF.R.S32.HI R39, RZ, 0x5, R39 ;  /* 0x00000005ff277819 */ /* 0x000fe40000011427 */
[----:B------:R-:W-:Y:S01]  /*14d0*/  ISETP.GE.AND P4, PT, R19, 0x1, PT ;  /* 0x000000011300780c */ /* 0x000fe20003f86270 */
[----:B------:R-:W-:Y:S01]  /*14e0*/  BSSY B1, `(.L_x_700) ;  /* 0x0000514000017945 */ /* 0x000fe20003800000 */
[----:B--2---:R-:W-:-:S05]  /*14f0*/  IMAD.MOV.U32 R36, RZ, RZ, R4 ;  /* 0x000000ffff247224 */ /* 0x004fca00078e0004 */
[----:B------:R-:W-:Y:S02]  /*1500*/  IADD3 R4, P0, R36, R10, RZ ;  /* 0x0000000a24047210 */ /* 0x000fe40007f1e0ff */
[----:B------:R-:W-:Y:S01]  /*1510*/  SHF.R.S32.HI R37, RZ, 0x1f, R36 ;  /* 0x0000001fff257819 */ /* 0x000fe20000011424 */
[----:B------:R-:W-:Y:S02]  /*1520*/  IMAD R10, R9, c[0x0][0x374], R0 ;  /* 0x0000dd00090a7a24 */ /* 0x000fe400078e0200 */
[----:B------:R-:W-:Y:S02]  /*1530*/  IMAD.X R0, R34, 0x1, R15, P3 ;  /* 0x0000000122007824 */ /* 0x000fe400018e060f */
[----:B------:R-:W-:Y:S01]  /*1540*/  IMAD.X R5, R37, 0x1, R11, P0 ;  /* 0x0000000125057824 */ /* 0x000fe200000e060b */
[----:B------:R-:W-:Y:S01]  /*1550*/  IADD3 R6, P2, P0, R6, R3, R30 ;  /* 0x0000000306067210 */ /* 0x000fe2000785e01e */
[----:B------:R-:W-:Y:S01]  /*1560*/  IMAD R0, R0, c[0x0][0x190], RZ ;  /* 0x0000640000007a24 */ /* 0x000fe200078e02ff */
[----:B------:R-:W-:Y:S01]  /*1570*/  SHF.R.S32.HI R3, RZ, 0x1f, R3 ;  /* 0x0000001fff037819 */ /* 0x000fe20000011403 */
[----:B------:R-:W-:-:S03]  /*1580*/  IMAD.WIDE.U32 R4, R9, c[0x0][0x370], R4 ;  /* 0x0000dc0009047a25 */ /* 0x000fc600078e0004 */
[----:B------:R-:W-:Y:S01]  /*1590*/  IADD3.X R3, R14, R3, R32, P2, P0 ;  /* 0x000000030e037210 */ /* 0x000fe200017e0420 */
[----:B------:R-:W-:Y:S01]  /*15a0*/  IMAD R15, R7, c[0x0][0x194], R0 ;  /* 0x00006500070f7a24 */ /* 0x000fe200078e0200 */
[----:B------:R-:W-:Y:S01]  /*15b0*/  IADD3 R14, P2, P0, R27, R6, R17 ;  /* 0x000000061b0e7210 */ /* 0x000fe2000785e011 */
[----:B------:R-:W-:-:S04]  /*15c0*/  IMAD.WIDE.U32 R6, R7, c[0x0][0x190], R36 ;  /* 0x0000640007067a25 */ /* 0x000fc800078e0024 */
[----:B---3--:R-:W-:Y:S02]  /*15d0*/  IMAD R0, R39, R31, R41 ;  /* 0x0000001f27007224 */ /* 0x008fe400078e0229 */
[----:B------:R-:W-:Y:S01]  /*15e0*/  IMAD.IADD R5, R5, 0x1, R10 ;  /* 0x0000000105057824 */ /* 0x000fe200078e020a */
[----:B------:R-:W-:Y:S01]  /*15f0*/  IADD3.X R10, R16, R3, R13, P2, P0 ;  /* 0x00000003100a7210 */ /* 0x000fe200017e040d */
[----:B------:R-:W-:Y:S01]  /*1600*/  IMAD R11, R38, c[0x0][0x378], RZ ;  /* 0x0000de00260b7a24 */ /* 0x000fe200078e02ff */
[----:B------:R-:W-:Y:S01]  /*1610*/  IADD3 R6, P2, R29, R6, RZ ;  /* 0x000000061d067210 */ /* 0x000fe20007f5e0ff */
[----:B------:R1:W-:Y:S01]  /*1620*/  STL [R1+0x4], R37 ;  /* 0x0000042501007387 */ /* 0x0003e20000100800 */
[----:B------:R-:W-:Y:S01]  /*1630*/  IADD3 R3, P0, R0, R14, RZ ;  /* 0x0000000e00037210 */ /* 0x000fe20007f1e0ff */
[C---:B------:R-:W-:Y:S02]  /*1640*/  IMAD R11, R35.reuse, c[0x0][0x37c], R11 ;  /* 0x0000df00230b7a24 */ /* 0x040fe400078e020b */
[----:B------:R-:W-:Y:S01]  /*1650*/  IMAD.WIDE.U32 R4, R35, c[0x0][0x378], R4 ;  /* 0x0000de0023047a25 */ /* 0x000fe200078e0004 */
[----:B------:R-:W-:-:S02]  /*1660*/  IADD3 R16, R9, R8, RZ ;  /* 0x0000000809107210 */ /* 0x000fc40007ffe0ff */
[----:B------:R-:W-:Y:S01]  /*1670*/  IADD3.X R7, R22, R7, R15, P2, !PT ;  /* 0x0000000716077210 */ /* 0x000fe200017fe40f */
[----:B------:R-:W-:Y:S01]  /*1680*/  IMAD R8, R38, c[0x0][0x1a8], RZ ;  /* 0x00006a0026087a24 */ /* 0x000fe200078e02ff */
[----:B------:R-:W-:Y:S01]  /*1690*/  LEA.HI.X.SX32 R10, R0, R10, 0x1, P0 ;  /* 0x0000000a000a7211 */ /* 0x000fe200000f0eff */
[----:B------:R-:W-:Y:S02]  /*16a0*/  IMAD.IADD R5, R5, 0x1, R11 ;  /* 0x0000000105057824 */ /* 0x000fe400078e020b */
[----:B------:R-:W-:Y:S02]  /*16b0*/  IMAD R0, R34, c[0x0][0x370], RZ ;  /* 0x0000dc0022007a24 */ /* 0x000fe400078e02ff */
[C---:B------:R-:W-:Y:S02]  /*16c0*/  IMAD R8, R35.reuse, c[0x0][0x1ac], R8 ;  /* 0x00006b0023087a24 */ /* 0x040fe400078e0208 */
[----:B------:R-:W-:-:S04]  /*16d0*/  IMAD.WIDE.U32 R6, R35, c[0x0][0x1a8], R6 ;  /* 0x00006a0023067a25 */ /* 0x000fc800078e0006 */
[C---:B------:R-:W-:Y:S02]  /*16e0*/  IMAD R0, R239.reuse, c[0x0][0x374], R0 ;  /* 0x0000dd00ef007a24 */ /* 0x040fe400078e0200 */
[----:B------:R-:W-:Y:S01]  /*16f0*/  IMAD.WIDE.U32 R4, R239, c[0x0][0x370], R4 ;  /* 0x0000dc00ef047a25 */ /* 0x000fe200078e0004 */
[----:B------:R-:W-:Y:S02]  /*1700*/  IADD3 R7, R7, R8, RZ ;  /* 0x0000000807077210 */ /* 0x000fe40007ffe0ff */
[----:B------:R-:W-:Y:S01]  /*1710*/  MOV R30, 0x4 ;  /* 0x00000004001e7802 */ /* 0x000fe20000000f00 */
[----:B------:R-:W-:Y:S01]  /*1720*/  IMAD.IADD R0, R5, 0x1, R0 ;  /* 0x0000000105007824 */ /* 0x000fe200078e0200 */
[----:B------:R-:W-:Y:S01]  /*1730*/  LEA R8, P2, R4, c[0x0][0x330], 0x1 ;  /* 0x0000cc0004087a11 */ /* 0x000fe200078408ff */
[----:B------:R-:W-:Y:S01]  /*1740*/  IMAD.IADD R11, R9, 0x1, R12 ;  /* 0x00000001090b7824 */ /* 0x000fe200078e020c */
[----:B------:R-:W-:Y:S02]  /*1750*/  LEA R208, P0, R3, c[0x0][0x350], 0x2 ;  /* 0x0000d40003d07a11 */ /* 0x000fe400078010ff */
[----:B------:R-:W-:-:S02]  /*1760*/  LEA R12, P3, R6, c[0x0][0x160], 0x1 ;  /* 0x00005800060c7a11 */ /* 0x000fc400078608ff */
[----:B------:R-:W-:Y:S01]  /*1770*/  LEA.HI.X R9, R4, c[0x0][0x334], R0, 0x1, P2 ;  /* 0x0000cd0004097a11 */ /* 0x000fe200010f0c00 */
[-C--:B------:R-:W-:Y:S01]  /*1780*/  IMAD.WIDE R4, R11, R30.reuse, c[0x0][0x200] ;  /* 0x000080000b047625 */ /* 0x080fe200078e021e */
[----:B------:R-:W-:Y:S02]  /*1790*/  LEA.HI.X R209, R3, c[0x0][0x354], R10, 0x2, P0 ;  /* 0x0000d50003d17a11 */ /* 0x000fe400000f140a */
[----:B------:R-:W-:Y:S01]  /*17a0*/  LEA.HI.X R13, R6, c[0x0][0x164], R7, 0x1, P3 ;  /* 0x00005900060d7a11 */ /* 0x000fe200018f0c07 */
[----:B------:R-:W-:Y:S01]  /*17b0*/  IMAD.WIDE R30, R16, R30, c[0x0][0x3c8] ;  /* 0x0000f200101e7625 */ /* 0x000fe200078e021e */
[----:B------:R-:W-:Y:S01]  /*17c0*/  LEA.HI.SX32 R0, R25, 0xffffffff, 0x1a ;  /* 0xffffffff19007811 */ /* 0x000fe200078fd2ff */
[----:B------:R-:W-:Y:S05]  /*17d0*/  @!P4 BRA `(.L_x_705) ;  /* 0x000047000000c947 */ /* 0x000fea0003800000 */
[----:B-1----:R-:W2:Y:S01]  /*17e0*/  LDL R22, [R1+0x8] ;  /* 0x0000080001167983 */ /* 0x002ea20000100800 */
[----:B------:R-:W-:Y:S01]  /*17f0*/  IMAD.MOV.U32 R212, RZ, RZ, R0 ;  /* 0x000000ffffd47224 */ /* 0x000fe200078e0000 */
[----:B------:R-:W-:Y:S01]  /*1800*/  IADD3 R11, R239, 0x20, RZ ;  /* 0x00000020ef0b7810 */ /* 0x000fe20007ffe0ff */
[----:B------:R-:W-:Y:S01]  /*1810*/  IMAD R0, R240, -0x40, R210 ;  /* 0xffffffc0f0007824 */ /* 0x000fe200078e02d2 */
[----:B------:R-:W-:Y:S01]  /*1820*/  MOV R225, R5 ;  /* 0x0000000500e17202 */ /* 0x000fe20000000f00 */
[----:B------:R-:W-:-:S02]  /*1830*/  IMAD R19, R212, -0x40, R19 ;  /* 0xffffffc0d4137824 */ /* 0x000fc400078e0213 */
[----:B------:R-:W-:Y:S02]  /*1840*/  IMAD.MOV.U32 R226, RZ, RZ, R4 ;  /* 0x000000ffffe27224 */ /* 0x000fe400078e0004 */
[--C-:B------:R-:W-:Y:S01]  /*1850*/  IMAD.WIDE.U32 R6, R20, c[0x0][0x1a0], R36.reuse ;  /* 0x0000680014067a25 */ /* 0x100fe200078e0024 */
[C---:B------:R-:W-:Y:S01]  /*1860*/  ISETP.GE.AND P2, PT, R11.reuse, R0, PT ;  /* 0x000000000b00720c */ /* 0x040fe20003f46270 */
[----:B------:R-:W-:Y:S02]  /*1870*/  @P1 BAR.SYNC.DEFER_BLOCKING 0x0 ;  /* 0x0000000000001b1d */ /* 0x000fe40000010000 */
[----:B------:R-:W-:Y:S02]  /*1880*/  IMAD R3, R18, c[0x0][0x1a0], RZ ;  /* 0x0000680012037a24 */ /* 0x000fe400078e02ff */
        /* <DEDUP_REMOVED lines=18> */
[C---:B------:R-:W-:Y:S01]  /*19b0*/  IMAD R13, R191.reuse, c[0x0][0x374], RZ ;  /* 0x0000dd00bf0d7a24 */ /* 0x040fe200078e02ff */
[----:B------:R-:W-:Y:S01]  /*19c0*/  @!P0 IADD3 R14, P3, R204, R8, RZ ;  /* 0x00000008cc0e8210 */ /* 0x000fe20007f7e0ff */
[----:B------:R-:W-:Y:S02]  /*19d0*/  IMAD R15, R191, c[0x0][0x194], RZ ;  /* 0x00006500bf0f7a24 */ /* 0x000fe400078e02ff */
[C---:B------:R-:W-:Y:S02]  /*19e0*/  IMAD R0, R21.reuse, c[0x0][0x1b0], RZ ;  /* 0x00006c0015007a24 */ /* 0x040fe400078e02ff */
[----:B------:R-:W-:Y:S01]  /*19f0*/  IMAD R3, R21, c[0x0][0x1b8], RZ ;  /* 0x00006e0015037a24 */ /* 0x000fe200078e02ff */
[----:B------:R-:W-:Y:S01]  /*1a00*/  @!P0 IADD3.X R13, R207, R5, R13, P5, !PT ;  /* 0x00000005cf0d8210 */ /* 0x000fe20002ffe40d */
[C---:B------:R-:W-:Y:S01]  /*1a10*/  IMAD R21, R2.reuse, c[0x0][0x1b4], R0 ;  /* 0x00006d0002157a24 */ /* 0x040fe200078e0200 */
[----:B------:R-:W-:Y:S01]  /*1a20*/  @!P0 IADD3.X R15, R205, R9, R15, P3, !PT ;  /* 0x00000009cd0f8210 */ /* 0x000fe20001ffe40f */
[C---:B------:R-:W-:Y:S01]  /*1a30*/  IMAD R3, R2.reuse, c[0x0][0x1bc], R3 ;  /* 0x00006f0002037a24 */ /* 0x040fe200078e0203 */
        /* <DEDUP_REMOVED lines=135> */
[----:B----4-:R-:W-:Y:S02]  /*22b0*/  IMAD.SHL.U32 R3, R0, 0x2, RZ ;  /* 0x0000000200037824 */ /* 0x010fe400078e00ff */
[----:B------:R-:W-:Y:S01]  /*22c0*/  IMAD.MOV.U32 R0, RZ, RZ, c[0x0][0x22c] ;  /* 0x00008b00ff007624 */ /* 0x000fe200078e00ff */
[----:B------:R1:W4:Y:S03]  /*22d0*/  LDSM.16.M88.4 R116, [R187+0x10000] ;  /* 0x01000000bb74783b */ /* 0x0003260000000200 */
        /* <DEDUP_REMOVED lines=18> */
[----:B------:R-:W-:Y:S02]  /*2400*/  IADD3 R2, R203, 0x2000, RZ ;  /* 0x00002000cb027810 */ /* 0x000fe40007ffe0ff */
[C---:B------:R-:W-:Y:S02]  /*2410*/  IADD3 R247, R241.reuse, 0x20, RZ ;  /* 0x00000020f1f77810 */ /* 0x040fe40007ffe0ff */
[C---:B------:R-:W-:Y:S02]  /*2420*/  IADD3 R245, R241.reuse, 0x60, RZ ;  /* 0x00000060f1f57810 */ /* 0x040fe40007ffe0ff */
[----:B------:R-:W-:Y:S01]  /*2430*/  IADD3 R246, R241, 0x40, RZ ;  /* 0x00000040f1f67810 */ /* 0x000fe20007ffe0ff */
[----:B------:R-:W-:Y:S01]  /*2440*/  IMAD.IADD R244, R214, 0x1, R247 ;  /* 0x00000001d6f47824 */ /* 0x000fe200078e02f7 */
[----:B------:R-:W-:Y:S01]  /*2450*/  SEL R2, R2, R203, !P3 ;  /* 0x000000cb02027207 */ /* 0x000fe20005800000 */
[C---:B------:R-:W-:Y:S01]  /*2460*/  IMAD.IADD R242, R214.reuse, 0x1, R245 ;  /* 0x00000001d6f27824 */ /* 0x040fe200078e02f5 */
[----:B------:R-:W-:-:S02]  /*2470*/  IADD3 R243, R214, R246, RZ ;  /* 0x000000f6d6f37210 */ /* 0x000fc40007ffe0ff */
[----:B---3--:R-:W-:Y:S02]  /*2480*/  R2P PR, R8, 0x6 ;  /* 0x0000000608007804 */ /* 0x008fe40000000000 */
[----:B------:R-:W-:Y:S01]  /*2490*/  SHF.L.U32 R186, R2, 0x1, RZ ;  /* 0x0000000102ba7819 */ /* 0x000fe200000006ff */
[C---:B--2---:R-:W-:Y:S01]  /*24a0*/  IMAD.IADD R4, R214.reuse, 0x1, R243 ;  /* 0x00000001d6047824 */ /* 0x044fe200078e02f3 */
[C---:B------:R-:W-:Y:S02]  /*24b0*/  IADD3 R5, R214.reuse, R244, RZ ;  /* 0x000000f4d6057210 */ /* 0x040fe40007ffe0ff */
        /* <DEDUP_REMOVED lines=47> */
[C---:B------:R-:W-:Y:S01]  /*27b0*/  IMAD.IADD R197, R191.reuse, 0x1, R192 ;  /* 0x00000001bfc57824 */ /* 0x040fe200078e02c0 */
[C---:B------:R-:W-:Y:S01]  /*27c0*/  IADD3 R237, R214.reuse, R231, RZ ;  /* 0x000000e7d6ed7210 */ /* 0x040fe20007ffe0ff */
[----:B------:R-:W-:Y:S01]  /*27d0*/  IMAD.IADD R196, R191, 0x1, R194 ;  /* 0x00000001bfc47824 */ /* 0x000fe200078e02c2 */
[C---:B------:R-:W-:Y:S01]  /*27e0*/  IADD3 R235, R214.reuse, R227, RZ ;  /* 0x000000e3d6eb7210 */ /* 0x040fe20007ffe0ff */
[----:B-1--4-:R-:W-:-:S02]  /*27f0*/  IMAD.IADD R236, R214, 0x1, R229 ;  /* 0x00000001d6ec7824 */ /* 0x012fc400078e02e5 */
.L_x_708:
[----:B------:R-:W0:Y:S01]  /*2800*/  LDGDEPBAR ;  /* 0x00000000000079af */ /* 0x000e220000000000 */
[C---:B------:R-:W-:Y:S02]  /*2810*/  IADD3 R0, R186.reuse, R200, RZ ;  /* 0x000000c8ba007210 */ /* 0x040fe40007ffe0ff */
[-C--:B------:R-:W-:Y:S02]  /*2820*/  IADD3 R2, R186, R191.reuse, RZ ;  /* 0x000000bfba027210 */ /* 0x080fe40007ffe0ff */
[----:B------:R-:W-:Y:S02]  /*2830*/  IADD3 R180, R0, R191, RZ ;  /* 0x000000bf00b47210 */ /* 0x000fe40007ffe0ff */
[C---:B-----5:R-:W-:Y:S02]  /*2840*/  FSETP.NEU.FTZ.AND P1, PT, R217.reuse, -INF , PT ;  /* 0xff800000d900780b */ /* 0x060fe40003f3d000 */
[----:B------:R-:W-:Y:S01]  /*2850*/  ISETP.GE.AND P6, PT, R212, 0x1, PT ;  /* 0x00000001d400780c */ /* 0x000fe20003fc6270 */
        /* <DEDUP_REMOVED lines=9> */
[----:B------:R-:W-:Y:S01]  /*28f0*/  LDSM.16.M88.4 R100, [R2] ;  /* 0x000000000264783b */ /* 0x000fe20000000200 */
[C---:B------:R-:W-:Y:S07]  /*2900*/  HMMA.16816.F32 R8, R16.reuse, R10, RZ ;  /* 0x0000000a1008723c */ /* 0x040fee00000018ff */
[----:B------:R-:W1:Y:S01]  /*2910*/  LDSM.16.M88.4 R104, [R189+0xc000] ;  /* 0x00c00000bd68783b */ /* 0x000e620000000200 */
[C---:B--2---:R-:W-:Y:S07]  /*2920*/  HMMA.16816.F32 R12, R16.reuse, R52, RZ ;  /* 0x00000034100c723c */ /* 0x044fee00000018ff */
[----:B------:R-:W-:Y:S01]  /*2930*/  LDSM.16.M88.4 R108, [R180] ;  /* 0x00000000b46c783b */ /* 0x000fe20000000200 */
[----:B------:R-:W-:Y:S07]  /*2940*/  HMMA.16816.F32 R16, R16, R54, RZ ;  /* 0x000000361010723c */ /* 0x000fee00000018ff */
[----:B------:R-:W2:Y:S01]  /*2950*/  LDSM.16.M88.4 R52, [R189+0xc800] ;  /* 0x00c80000bd34783b */ /* 0x000ea20000000200 */
[C---:B---3--:R-:W-:Y:S07]  /*2960*/  HMMA.16816.F32 R4, R56.reuse, R60, R4 ;  /* 0x0000003c3804723c */ /* 0x048fee0000001804 */
[----:B------:R-:W3:Y:S01]  /*2970*/  LDSM.16.M88.4 R112, [R190+0xc000] ;  /* 0x00c00000be70783b */ /* 0x000ee20000000200 */
[C---:B------:R-:W-:Y:S07]  /*2980*/  HMMA.16816.F32 R8, R56.reuse, R62, R8 ;  /* 0x0000003e3808723c */ /* 0x040fee0000001808 */
[----:B------:R-:W-:Y:S01]  /*2990*/  LDSM.16.M88.4 R60, [R186+0x2000] ;  /* 0x00200000ba3c783b */ /* 0x000fe20000000200 */
[C---:B----4-:R-:W-:Y:S08]  /*29a0*/  HMMA.16816.F32 R12, R56.reuse, R64, R12 ;  /* 0x00000040380c723c */ /* 0x050ff0000000180c */
[----:B------:R-:W-:Y:S01]  /*29b0*/  HMMA.16816.F32 R16, R56, R66, R16 ;  /* 0x000000423810723c */ /* 0x000fe20000001810 */
[----:B------:R-:W4:Y:S07]  /*29c0*/  LDSM.16.M88.4 R56, [R190+0xc800] ;  /* 0x00c80000be38783b */ /* 0x000f2e0000000200 */
[C---:B-1----:R-:W-:Y:S01]  /*29d0*/  HMMA.16816.F32 R4, R100.reuse, R104, R4 ;  /* 0x000000686404723c */ /* 0x042fe20000001804 */
[----:B------:R-:W1:Y:S07]  /*29e0*/  LDSM.16.M88.4 R64, [R187+0xe000] ;  /* 0x00e00000bb40783b */ /* 0x000e6e0000000200 */
[C---:B------:R-:W-:Y:S01]  /*29f0*/  HMMA.16816.F32 R8, R100.reuse, R106, R8 ;  /* 0x0000006a6408723c */ /* 0x040fe20000001808 */
[----:B------:R-:W-:Y:S07]  /*2a00*/  LDSM.16.M88.4 R104, [R188+0xe000] ;  /* 0x00e00000bc68783b */ /* 0x000fee0000000200 */
[C---:B--2---:R-:W-:Y:S08]  /*2a10*/  HMMA.16816.F32 R12, R100.reuse, R52, R12 ;  /* 0x00000034640c723c */ /* 0x044ff0000000180c */
[----:B------:R-:W-:Y:S01]  /*2a20*/  HMMA.16816.F32 R16, R100, R54, R16 ;  /* 0x000000366410723c */ /* 0x000fe20000001810 */
[----:B------:R-:W2:Y:S07]  /*2a30*/  LDSM.16.M88.4 R52, [R187+0xe800] ;  /* 0x00e80000bb34783b */ /* 0x000eae0000000200 */
[C---:B---3--:R-:W-:Y:S01]  /*2a40*/  HMMA.16816.F32 R4, R108.reuse, R112, R4 ;  /* 0x000000706c04723c */ /* 0x048fe20000001804 */
[----:B------:R-:W3:Y:S07]  /*2a50*/  LDSM.16.M88.4 R100, [R0+0x2000] ;  /* 0x002000000064783b */ /* 0x000eee0000000200 */
[C---:B------:R-:W-:Y:S01]  /*2a60*/  HMMA.16816.F32 R8, R108.reuse, R114, R8 ;  /* 0x000000726c08723c */ /* 0x040fe20000001808 */
[----:B------:R-:W-:Y:S07]  /*2a70*/  LDSM.16.M88.4 R112, [R189+0xe000] ;  /* 0x00e00000bd70783b */ /* 0x000fee0000000200 */
[C---:B----4-:R-:W-:Y:S08]  /*2a80*/  HMMA.16816.F32 R12, R108.reuse, R56, R12 ;  /* 0x000000386c0c723c */ /* 0x050ff0000000180c */
[----:B------:R-:W-:Y:S01]  /*2a90*/  HMMA.16816.F32 R16, R108, R58, R16 ;  /* 0x0000003a6c10723c */ /* 0x000fe20000001810 */
[----:B------:R-:W4:Y:S07]  /*2aa0*/  LDSM.16.M88.4 R56, [R188+0xe800] ;  /* 0x00e80000bc38783b */ /* 0x000f2e0000000200 */
[C---:B-1----:R-:W-:Y:S01]  /*2ab0*/  HMMA.16816.F32 R4, R60.reuse, R64, R4 ;  /* 0x000000403c04723c */ /* 0x042fe20000001804 */
[----:B------:R1:W4:Y:S07]  /*2ac0*/  LDSM.16.M88.4 R108, [R2+0x2000] ;  /* 0x00200000026c783b */ /* 0x00032e0000000200 */
[C---:B------:R-:W-:Y:S01]  /*2ad0*/  HMMA.16816.F32 R8, R60.reuse, R66, R8 ;  /* 0x000000423c08723c */ /* 0x040fe20000001808 */
[----:B------:R-:W-:Y:S07]  /*2ae0*/  LDSM.16.M88.4 R64, [R190+0xe000] ;  /* 0x00e00000be40783b */ /* 0x000fee0000000200 */
[C---:B--2---:R-:W-:Y:S08]  /*2af0*/  HMMA.16816.F32 R12, R60.reuse, R52, R12 ;  /* 0x000000343c0c723c */ /* 0x044ff0000000180c */
[----:B------:R-:W-:Y:S01]  /*2b00*/  HMMA.16816.F32 R16, R60, R54, R16 ;  /* 0x000000363c10723c */ /* 0x000fe20000001810 */
[----:B------:R-:W2:Y:S03]  /*2b10*/  LDSM.16.M88.4 R52, [R189+0xe800] ;  /* 0x00e80000bd34783b */ /* 0x000ea60000000200 */
[----:B-1----:R-:W-:Y:S04]  /*2b20*/  FMUL.FTZ R2, R217, 1.4426950216293334961 ;  /* 0x3fb8aa3bd9027820 */ /* 0x002fe80000410000 */
[C---:B---3--:R-:W-:Y:S01]  /*2b30*/  HMMA.16816.F32 R4, R100.reuse, R104, R4 ;  /* 0x000000686404723c */ /* 0x048fe20000001804 */
[----:B------:R-:W1:Y:S04]  /*2b40*/  LDSM.16.M88.4 R60, [R180+0x2000] ;  /* 0x00200000b43c783b */ /* 0x000e680000000200 */
[----:B------:R-:W-:Y:S02]  /*2b50*/  FSEL R2, R2, RZ, P1 ;  /* 0x000000ff02027208 */ /* 0x000fe40000800000 */
[----:B------:R-:W-:Y:S01]  /*2b60*/  FSETP.NEU.FTZ.AND P1, PT, R218, -INF , PT ;  /* 0xff800000da00780b */ /* 0x000fe20003f3d000 */
[C---:B------:R-:W-:Y:S08]  /*2b70*/  HMMA.16816.F32 R8, R100.reuse, R106, R8 ;  /* 0x0000006a6408723c */ /* 0x040ff00000001808 */
[C---:B----4-:R-:W-:Y:S08]  /*2b80*/  HMMA.16816.F32 R12, R100.reuse, R56, R12 ;  /* 0x00000038640c723c */ /* 0x050ff0000000180c */
[----:B------:R-:W-:Y:S08]  /*2b90*/  HMMA.16816.F32 R16, R100, R58, R16 ;  /* 0x0000003a6410723c */ /* 0x000ff00000001810 */
[C---:B------:R-:W-:Y:S08]  /*2ba0*/  HMMA.16816.F32 R4, R108.reuse, R112, R4 ;  /* 0x000000706c04723c */ /* 0x040ff00000001804 */
[C---:B------:R-:W-:Y:S08]  /*2bb0*/  HMMA.16816.F32 R8, R108.reuse, R114, R8 ;  /* 0x000000726c08723c */ /* 0x040ff00000001808 */
[C---:B--2---:R-:W-:Y:S08]  /*2bc0*/  HMMA.16816.F32 R12, R108.reuse, R52, R12 ;  /* 0x000000346c0c723c */ /* 0x044ff0000000180c */
[----:B------:R-:W-:Y:S01]  /*2bd0*/  HMMA.16816.F32 R16, R108, R54, R16 ;  /* 0x000000366c10723c */ /* 0x000fe20000001810 */
[----:B------:R-:W2:Y:S07]  /*2be0*/  LDSM.16.M88.4 R52, [R190+0xe800] ;  /* 0x00e80000be34783b */ /* 0x000eae0000000200 */
[C---:B-1----:R-:W-:Y:S08]  /*2bf0*/  HMMA.16816.F32 R4, R60.reuse, R64, R4 ;  /* 0x000000403c04723c */ /* 0x042ff00000001804 */
[C---:B------:R-:W-:Y:S11]  /*2c00*/  HMMA.16816.F32 R8, R60.reuse, R66, R8 ;  /* 0x000000423c08723c */ /* 0x040ff60000001808 */
[----:B------:R-:W-:Y:S05]  /*2c10*/  @!UPT UIADD3 URZ, URZ, URZ, URZ ;  /* 0x0000003f3f3ff290 */ /* 0x000fea000fffe03f */
[----:B------:R-:W-:Y:S02]  /*2c20*/  FMUL.FTZ R4, R4, c[0x0][0x2ec] ;  /* 0x0000bb0004047a20 */ /* 0x000fe40000410000 */
[----:B------:R-:W-:Y:S02]  /*2c30*/  FMUL.FTZ R7, R7, c[0x0][0x2ec] ;  /* 0x0000bb0007077a20 */ /* 0x000fe40000410000 */
[----:B------:R1:W3:Y:S01]  /*2c40*/  MUFU.TANH R66, R4 ;  /* 0x0000000400427308 */ /* 0x0002e20000002400 */
[----:B------:R-:W-:Y:S02]  /*2c50*/  FMUL.FTZ R5, R5, c[0x0][0x2ec] ;  /* 0x0000bb0005057a20 */ /* 0x000fe40000410000 */
[----:B------:R-:W-:Y:S01]  /*2c60*/  FMUL.FTZ R6, R6, c[0x0][0x2ec] ;  /* 0x0000bb0006067a20 */ /* 0x000fe20000410000 */
[C---:B--2---:R-:W-:Y:S03]  /*2c70*/  HMMA.16816.F32 R12, R60.reuse, R52, R12 ;  /* 0x000000343c0c723c */ /* 0x044fe6000000180c */
[----:B------:R-:W-:Y:S03]  /*2c80*/  FMUL.FTZ R8, R8, c[0x0][0x2ec] ;  /* 0x0000bb0008087a20 */ /* 0x000fe60000410000 */
[----:B------:R2:W4:Y:S01]  /*2c90*/  MUFU.TANH R65, R5 ;  /* 0x0000000500417308 */ /* 0x0005220000002400 */
[----:B------:R-:W-:Y:S01]  /*2ca0*/  FMUL.FTZ R9, R9, c[0x0][0x2ec] ;  /* 0x0000bb0009097a20 */ /* 0x000fe20000410000 */
[----:B------:R-:W-:Y:S04]  /*2cb0*/  HMMA.16816.F32 R16, R60, R54, R16 ;  /* 0x000000363c10723c */ /* 0x000fe80000001810 */
[----:B------:R-:W-:Y:S02]  /*2cc0*/  FMUL.FTZ R10, R10, c[0x0][0x2ec] ;  /* 0x0000bb000a0a7a20 */ /* 0x000fe40000410000 */
[----:B------:R-:W-:Y:S02]  /*2cd0*/  FMUL.FTZ R11, R11, c[0x0][0x2ec] ;  /* 0x0000bb000b0b7a20 */ /* 0x000fe40000410000 */
[----:B------:R-:W-:Y:S01]  /*2ce0*/  MUFU.TANH R67, R8 ;  /* 0x0000000800437308 */ /* 0x000fe20000002400 */
[----:B-1----:R-:W-:Y:S03]  /*2cf0*/  @P0 LEA R4, R240, R250, 0x6 ;  /* 0x000000faf0040211 */ /* 0x002fe600078e30ff */
[----:B---3--:R-:W-:Y:S02]  /*2d00*/  MOV R0, R66 ;  /* 0x0000004200007202 */ /* 0x008fe40000000f00 */
[-C--:B------:R-:W-:Y:S04]  /*2d10*/  @P0 ISETP.GE.AND P2, PT, R4, R210.reuse, PT ;  /* 0x000000d20400020c */ /* 0x080fe80003f46270 */
[----:B------:R1:W3:Y:S01]  /*2d20*/  MUFU.TANH R105, R6 ;  /* 0x0000000600697308 */ /* 0x0002e20000002400 */
[----:B------:R-:W-:Y:S01]  /*2d30*/  FMUL.FTZ R12, R12, c[0x0][0x2ec] ;  /* 0x0000bb000c0c7a20 */ /* 0x000fe20000410000 */
[----:B------:R-:W-:Y:S01]  /*2d40*/  @P0 FSEL R0, R66, -INF , !P2 ;  /* 0xff80000042000808 */ /* 0x000fe20005000000 */
[----:B------:R-:W-:Y:S01]  /*2d50*/  FMUL.FTZ R13, R13, c[0x0][0x2ec] ;  /* 0x0000bb000d0d7a20 */ /* 0x000fe20000410000 */
[----:B--2---:R-:W-:Y:S01]  /*2d60*/  @P0 IADD3 R5, R4, 0x1, RZ ;  /* 0x0000000104050810 */ /* 0x004fe20007ffe0ff */
[----:B------:R-:W-:Y:S02]  /*2d70*/  FMUL.FTZ R14, R14, c[0x0][0x2ec] ;  /* 0x0000bb000e0e7a20 */ /* 0x000fe40000410000 */
[----:B------:R-:W-:Y:S01]  /*2d80*/  FMUL.FTZ R16, R16, c[0x0][0x2ec] ;  /* 0x0000bb0010107a20 */ /* 0x000fe20000410000 */
[----:B------:R-:W-:Y:S02]  /*2d90*/  @P0 ISETP.GE.AND P3, PT, R5, R210, PT ;  /* 0x000000d20500020c */ /* 0x000fe40003f66270 */
[----:B------:R-:W-:Y:S01]  /*2da0*/  MUFU.TANH R64, R9 ;  /* 0x0000000900407308 */ /* 0x000fe20000002400 */
[--C-:B------:R-:W-:Y:S01]  /*2db0*/  FFMA.FTZ R5, R0, c[0x0][0x23c], -R2.reuse ;  /* 0x00008f0000057a23 */ /* 0x100fe20000010802 */
[----:B----4-:R-:W-:Y:S01]  /*2dc0*/  MOV R0, R65 ;  /* 0x0000004100007202 */ /* 0x010fe20000000f00 */
[----:B------:R-:W-:Y:S01]  /*2dd0*/  FMUL.FTZ R17, R17, c[0x0][0x2ec] ;  /* 0x0000bb0011117a20 */ /* 0x000fe20000410000 */
[----:B------:R-:W-:Y:S01]  /*2de0*/  @P0 FSEL R0, R65, -INF , !P3 ;  /* 0xff80000041000808 */ /* 0x000fe20005800000 */
[----:B------:R-:W-:Y:S02]  /*2df0*/  FMUL.FTZ R18, R18, c[0x0][0x2ec] ;  /* 0x0000bb0012127a20 */ /* 0x000fe40000410000 */
[----:B------:R-:W-:Y:S02]  /*2e00*/  FMUL.FTZ R19, R19, c[0x0][0x2ec] ;  /* 0x0000bb0013137a20 */ /* 0x000fe40000410000 */
[----:B------:R-:W-:Y:S01]  /*2e10*/  FMUL.FTZ R15, R15, c[0x0][0x2ec] ;  /* 0x0000bb000f0f7a20 */ /* 0x000fe20000410000 */
[----:B------:R2:W4:Y:S01]  /*2e20*/  MUFU.TANH R104, R7 ;  /* 0x0000000700687308 */ /* 0x0005220000002400 */
[----:B-1----:R-:W-:Y:S09]  /*2e30*/  FMUL.FTZ R6, R218, 1.4426950216293334961 ;  /* 0x3fb8aa3bda067820 */ /* 0x002ff20000410000 */
[----:B------:R3:W-:Y:S10]  /*2e40*/  MUFU.EX2 R113, R5 ;  /* 0x0000000500717308 */ /* 0x0007f40000000800 */
[----:B------:R-:W1:Y:S01]  /*2e50*/  MUFU.TANH R103, R10 ;  /* 0x0000000a00677308 */ /* 0x000e620000002400 */
[----:B--2---:R-:W-:Y:S01]  /*2e60*/  FFMA.FTZ R7, R0, c[0x0][0x23c], -R2 ;  /* 0x00008f0000077a23 */ /* 0x004fe20000010802 */
[----:B------:R-:W-:Y:S08]  /*2e70*/  FSEL R0, R6, RZ, P1 ;  /* 0x000000ff06007208 */ /* 0x000ff00000800000 */
[----:B------:R2:W-:Y:S01]  /*2e80*/  MUFU.EX2 R111, R7 ;  /* 0x00000007006f7308 */ /* 0x0005e20000000800 */
[----:B---3--:R-:W-:Y:S02]  /*2e90*/  MOV R5, R105 ;  /* 0x0000006900057202 */ /* 0x008fe40000000f00 */
[----:B------:R-:W-:Y:S07]  /*2ea0*/  @P0 FSEL R5, R105, -INF , !P2 ;  /* 0xff80000069050808 */ /* 0x000fee0005000000 */
[----:B------:R-:W3:Y:S01]  /*2eb0*/  MUFU.TANH R102, R11 ;  /* 0x0000000b00667308 */ /* 0x000ee20000002400 */
[--C-:B------:R-:W-:Y:S01]  /*2ec0*/  FFMA.FTZ R6, R5, c[0x0][0x23c], -R0.reuse ;  /* 0x00008f0005067a23 */ /* 0x100fe20000010800 */
[----:B----4-:R-:W-:Y:S02]  /*2ed0*/  MOV R5, R104 ;  /* 0x0000006800057202 */ /* 0x010fe40000000f00 */
[----:B------:R-:W-:Y:S06]  /*2ee0*/  @P0 FSEL R5, R104, -INF , !P3 ;  /* 0xff80000068050808 */ /* 0x000fec0005800000 */
[----:B------:R4:W-:Y:S01]  /*2ef0*/  MUFU.EX2 R216, R6 ;  /* 0x0000000600d87308 */ /* 0x0009e20000000800 */
[C---:B--2---:R-:W-:Y:S04]  /*2f00*/  @P0 IADD3 R7, R4.reuse, 0x8, RZ ;  /* 0x0000000804070810 */ /* 0x044fe80007ffe0ff */
[-C--:B------:R-:W-:Y:S02]  /*2f10*/  @P0 ISETP.GE.AND P1, PT, R7, R210.reuse, PT ;  /* 0x000000d20700020c */ /* 0x080fe40003f26270 */
[C---:B------:R-:W-:Y:S03]  /*2f20*/  @P0 IADD3 R7, R4.reuse, 0x9, RZ ;  /* 0x0000000904070810 */ /* 0x040fe60007ffe0ff */
[----:B------:R-:W2:Y:S01]  /*2f30*/  MUFU.TANH R61, R12 ;  /* 0x0000000c003d7308 */ /* 0x000ea20000002400 */
[----:B------:R-:W-:Y:S02]  /*2f40*/  @P0 ISETP.GE.AND P2, PT, R7, R210, PT ;  /* 0x000000d20700020c */ /* 0x000fe40003f46270 */
[----:B------:R-:W-:Y:S07]  /*2f50*/  @P0 IADD3 R7, R4, 0x10, RZ ;  /* 0x0000001004070810 */ /* 0x000fee0007ffe0ff */
[----:B------:R-:W1:Y:S01]  /*2f60*/  MUFU.TANH R60, R13 ;  /* 0x0000000d003c7308 */ /* 0x000e620000002400 */
[----:B----4-:R-:W-:Y:S01]  /*2f70*/  FFMA.FTZ R6, R5, c[0x0][0x23c], -R0 ;  /* 0x00008f0005067a23 */ /* 0x010fe20000010800 */
[----:B------:R-:W-:Y:S02]  /*2f80*/  MOV R5, R67 ;  /* 0x0000004300057202 */ /* 0x000fe40000000f00 */
[----:B------:R-:W-:Y:S06]  /*2f90*/  @P0 FSEL R5, R67, -INF , !P1 ;  /* 0xff80000043050808 */ /* 0x000fec0004800000 */
[----:B------:R4:W-:Y:S10]  /*2fa0*/  MUFU.EX2 R183, R6 ;  /* 0x0000000600b77308 */ /* 0x0009f40000000800 */
[----:B------:R-:W1:Y:S10]  /*2fb0*/  MUFU.TANH R101, R14 ;  /* 0x0000000e00657308 */ /* 0x000e740000002400 */
[----:B------:R-:W1:Y:S01]  /*2fc0*/  MUFU.TANH R100, R15 ;  /* 0x0000000f00647308 */ /* 0x000e620000002400 */
[--C-:B----4-:R-:W-:Y:S01]  /*2fd0*/  FFMA.FTZ R6, R5, c[0x0][0x23c], -R2.reuse ;  /* 0x00008f0005067a23 */ /* 0x110fe20000010802 */
[----:B------:R-:W-:Y:S02]  /*2fe0*/  MOV R5, R64 ;  /* 0x0000004000057202 */ /* 0x000fe40000000f00 */
[----:B------:R-:W-:Y:S06]  /*2ff0*/  @P0 FSEL R5, R64, -INF , !P2 ;  /* 0xff80000040050808 */ /* 0x000fec0005000000 */
[----:B------:R4:W-:Y:S10]  /*3000*/  MUFU.EX2 R109, R6 ;  /* 0x00000006006d7308 */ /* 0x0009f40000000800 */
[----:B------:R-:W-:Y:S10]  /*3010*/  MUFU.TANH R59, R16 ;  /* 0x00000010003b7308 */ /* 0x000ff40000002400 */
[----:B------:R-:W2:Y:S01]  /*3020*/  MUFU.TANH R58, R17 ;  /* 0x00000011003a7308 */ /* 0x000ea20000002400 */
[----:B----4-:R-:W-:Y:S01]  /*3030*/  FFMA.FTZ R6, R5, c[0x0][0x23c], -R2 ;  /* 0x00008f0005067a23 */ /* 0x010fe20000010802 */
[----:B-1----:R-:W-:Y:S02]  /*3040*/  MOV R5, R103 ;  /* 0x0000006700057202 */ /* 0x002fe40000000f00 */
[----:B------:R-:W-:Y:S02]  /*3050*/  @P0 FSEL R5, R103, -INF , !P1 ;  /* 0xff80000067050808 */ /* 0x000fe40004800000 */
[----:B------:R-:W-:Y:S04]  /*3060*/  @P0 ISETP.GE.AND P1, PT, R7, R210, PT ;  /* 0x000000d20700020c */ /* 0x000fe80003f26270 */
[----:B------:R1:W-:Y:S01]  /*3070*/  MUFU.EX2 R108, R6 ;  /* 0x00000006006c7308 */ /* 0x0003e20000000800 */
[----:B------:R-:W-:Y:S09]  /*3080*/  @P0 IADD3 R7, R4, 0x11, RZ ;  /* 0x0000001104070810 */ /* 0x000ff20007ffe0ff */
[----:B------:R-:W4:Y:S10]  /*3090*/  MUFU.TANH R63, R18 ;  /* 0x00000012003f7308 */ /* 0x000f340000002400 */
[----:B------:R-:W-:Y:S01]  /*30a0*/  MUFU.TANH R62, R19 ;  /* 0x00000013003e7308 */ /* 0x000fe20000002400 */
[--C-:B-1----:R-:W-:Y:S01]  /*30b0*/  FFMA.FTZ R6, R5, c[0x0][0x23c], -R0.reuse ;  /* 0x00008f0005067a23 */ /* 0x102fe20000010800 */
[----:B---3--:R-:W-:Y:S02]  /*30c0*/  MOV R5, R102 ;  /* 0x0000006600057202 */ /* 0x008fe40000000f00 */
[----:B------:R-:W-:Y:S02]  /*30d0*/  @P0 FSEL R5, R102, -INF , !P2 ;  /* 0xff80000066050808 */ /* 0x000fe40005000000 */
[----:B------:R-:W-:Y:S04]  /*30e0*/  @P0 ISETP.GE.AND P2, PT, R7, R210, PT ;  /* 0x000000d20700020c */ /* 0x000fe80003f46270 */
[----:B------:R1:W-:Y:S01]  /*30f0*/  MUFU.EX2 R182, R6 ;  /* 0x0000000600b67308 */ /* 0x0003e20000000800 */
[C---:B------:R-:W-:Y:S02]  /*3100*/  @P0 IADD3 R7, R4.reuse, 0x18, RZ ;  /* 0x0000001804070810 */ /* 0x040fe40007ffe0ff */
[----:B------:R-:W-:Y:S01]  /*3110*/  @P0 IADD3 R4, R4, 0x19, RZ ;  /* 0x0000001904040810 */ /* 0x000fe20007ffe0ff */
[----:B-1----:R-:W-:Y:S01]  /*3120*/  FFMA.FTZ R6, R5, c[0x0][0x23c], -R0 ;  /* 0x00008f0005067a23 */ /* 0x002fe20000010800 */
[----:B--2---:R-:W-:Y:S02]  /*3130*/  MOV R5, R61 ;  /* 0x0000003d00057202 */ /* 0x004fe40000000f00 */
[----:B------:R-:W-:Y:S03]  /*3140*/  @P0 FSEL R5, R61, -INF , !P1 ;  /* 0xff8000003d050808 */ /* 0x000fe60004800000 */
[----:B------:R1:W2:Y:S02]  /*3150*/  MUFU.EX2 R180, R6 ;  /* 0x0000000600b47308 */ /* 0x0002a40000000800 */
[--C-:B-1----:R-:W-:Y:S01]  /*3160*/  FFMA.FTZ R6, R5, c[0x0][0x23c], -R2.reuse ;  /* 0x00008f0005067a23 */ /* 0x102fe20000010802 */
[----:B------:R-:W-:Y:S02]  /*3170*/  MOV R5, R60 ;  /* 0x0000003c00057202 */ /* 0x000fe40000000f00 */
[----:B------:R-:W-:Y:S05]  /*3180*/  @P0 FSEL R5, R60, -INF , !P2 ;  /* 0xff8000003c050808 */ /* 0x000fea0005000000 */
[----:B------:R1:W-:Y:S02]  /*3190*/  MUFU.EX2 R112, R6 ;  /* 0x0000000600707308 */ /* 0x0003e40000000800 */
[----:B-1----:R-:W-:Y:S01]  /*31a0*/  FFMA.FTZ R6, R5, c[0x0][0x23c], -R2 ;  /* 0x00008f0005067a23 */ /* 0x002fe20000010802 */
[----:B------:R-:W-:Y:S02]  /*31b0*/  MOV R5, R101 ;  /* 0x0000006500057202 */ /* 0x000fe40000000f00 */
[----:B------:R-:W-:Y:S05]  /*31c0*/  @P0 FSEL R5, R101, -INF , !P1 ;  /* 0xff80000065050808 */ /* 0x000fea0004800000 */
[----:B------:R1:W3:Y:S01]  /*31d0*/  MUFU.EX2 R110, R6 ;  /* 0x00000006006e7308 */ /* 0x0002e20000000800 */
[----:B------:R-:W-:Y:S01]  /*31e0*/  @P0 ISETP.GE.AND P1, PT, R7, R210, PT ;  /* 0x000000d20700020c */ /* 0x000fe20003f26270 */
[--C-:B-1----:R-:W-:Y:S01]  /*31f0*/  FFMA.FTZ R6, R5, c[0x0][0x23c], -R0.reuse ;  /* 0x00008f0005067a23 */ /* 0x102fe20000010800 */
[----:B------:R-:W-:Y:S02]  /*3200*/  MOV R5, R100 ;  /* 0x0000006400057202 */ /* 0x000fe40000000f00 */
[----:B------:R-:W-:Y:S05]  /*3210*/  @P0 FSEL R5, R100, -INF , !P2 ;  /* 0xff80000064050808 */ /* 0x000fea0005000000 */
[----:B------:R1:W-:Y:S01]  /*3220*/  MUFU.EX2 R215, R6 ;  /* 0x0000000600d77308 */ /* 0x0003e20000000800 */
[----:B------:R-:W-:Y:S02]  /*3230*/  @P0 ISETP.GE.AND P2, PT, R4, R210, PT ;  /* 0x000000d20400020c */ /* 0x000fe40003f46270 */
[----:B------:R-:W-:Y:S02]  /*3240*/  MOV R4, R58 ;  /* 0x0000003a00047202 */ /* 0x000fe40000000f00 */
[----:B------:R-:W-:Y:S01]  /*3250*/  @P0 FSEL R4, R58, -INF , !P2 ;  /* 0xff8000003a040808 */ /* 0x000fe20005000000 */
[----:B-1----:R-:W-:Y:S01]  /*3260*/  FFMA.FTZ R6, R5, c[0x0][0x23c], -R0 ;  /* 0x00008f0005067a23 */ /* 0x002fe20000010800 */
[----:B------:R-:W-:Y:S02]  /*3270*/  MOV R5, R59 ;  /* 0x0000003b00057202 */ /* 0x000fe40000000f00 */
[----:B------:R-:W-:Y:S01]  /*3280*/  @P0 FSEL R5, R59, -INF , !P1 ;  /* 0xff8000003b050808 */ /* 0x000fe20004800000 */
[----:B------:R2:W-:Y:S04]  /*3290*/  MUFU.EX2 R181, R6 ;  /* 0x0000000600b57308 */ /* 0x0005e80000000800 */
[--C-:B------:R-:W-:Y:S02]  /*32a0*/  FFMA.FTZ R5, R5, c[0x0][0x23c], -R2.reuse ;  /* 0x00008f0005057a23 */ /* 0x100fe40000010802 */
[----:B------:R-:W-:Y:S01]  /*32b0*/  FFMA.FTZ R2, R4, c[0x0][0x23c], -R2 ;  /* 0x00008f0004027a23 */ /* 0x000fe20000010802 */
[----:B----4-:R-:W-:Y:S02]  /*32c0*/  MOV R4, R63 ;  /* 0x0000003f00047202 */ /* 0x010fe40000000f00 */
[----:B------:R-:W-:Y:S01]  /*32d0*/  @P0 FSEL R4, R63, -INF , !P1 ;  /* 0xff8000003f040808 */ /* 0x000fe20004800000 */
[----:B------:R1:W-:Y:S01]  /*32e0*/  MUFU.EX2 R106, R2 ;  /* 0x00000002006a7308 */ /* 0x0003e20000000800 */
[----:B------:R-:W-:Y:S03]  /*32f0*/  IADD3 R56, P1, R234, R220, RZ ;  /* 0x000000dcea387210 */ /* 0x000fe60007f3e0ff */
[--C-:B------:R-:W-:Y:S01]  /*3300*/  FFMA.FTZ R4, R4, c[0x0][0x23c], -R0.reuse ;  /* 0x00008f0004047a23 */ /* 0x100fe20000010800 */
[----:B------:R-:W-:Y:S05]  /*3310*/  IADD3.X R57, R233, R219, RZ, P1, !PT ;  /* 0x000000dbe9397210 */ /* 0x000fea0000ffe4ff */
[----:B------:R4:W-:Y:S01]  /*3320*/  MUFU.EX2 R115, R4 ;  /* 0x0000000400737308 */ /* 0x0009e20000000800 */
[----:B--2---:R-:W-:Y:S09]  /*3330*/  F2FP.PACK_AB R6, R180, R182 ;  /* 0x000000b6b406723e */ /* 0x004ff200000000ff */
[----:B------:R3:W2:Y:S01]  /*3340*/  MUFU.EX2 R107, R5 ;  /* 0x00000005006b7308 */ /* 0x0006a20000000800 */
[----:B-1----:R-:W-:Y:S02]  /*3350*/  MOV R2, R62 ;  /* 0x0000003e00027202 */ /* 0x002fe40000000f00 */
[----:B------:R-:W-:Y:S05]  /*3360*/  @P0 FSEL R2, R62, -INF , !P2 ;  /* 0xff8000003e020808 */ /* 0x000fea0005000000 */
[----:B------:R-:W-:Y:S01]  /*3370*/  FFMA.FTZ R0, R2, c[0x0][0x23c], -R0 ;  /* 0x00008f0002007a23 */ /* 0x000fe20000010800 */
[----:B------:R-:W-:Y:S02]  /*3380*/  F2FP.PACK_AB R2, R183, R216 ;  /* 0x000000d8b702723e */ /* 0x000fe400000000ff */
[----:B----4-:R-:W-:Y:S01]  /*3390*/  F2FP.PACK_AB R4, R111, R113 ;  /* 0x000000716f04723e */ /* 0x010fe200000000ff */
[----:B------:R1:W4:Y:S02]  /*33a0*/  MUFU.EX2 R114, R0 ;  /* 0x0000000000727308 */ /* 0x0003240000000800 */
[----:B------:R2:W-:Y:S04]  /*33b0*/  STS [R222+0x12400], R2 ;  /* 0x01240002de007388 */ /* 0x0005e80000000800 */
[----:B------:R4:W-:Y:S01]  /*33c0*/  STS [R222+0x12000], R4 ;  /* 0x01200004de007388 */ /* 0x0009e20000000800 */
[----:B---3--:R-:W-:Y:S03]  /*33d0*/  F2FP.PACK_AB R5, R110, R112 ;  /* 0x000000706e05723e */ /* 0x008fe600000000ff */
[----:B------:R-:W-:Y:S01]  /*33e0*/  STS [R224+0x12400], R6 ;  /* 0x01240006e0007388 */ /* 0x000fe20000000800 */
[----:B-1----:R-:W-:Y:S02]  /*33f0*/  F2FP.PACK_AB R0, R108, R109 ;  /* 0x0000006d6c00723e */ /* 0x002fe400000000ff */
[----:B--2---:R-:W-:Y:S03]  /*3400*/  F2FP.PACK_AB R2, R106, R107 ;  /* 0x0000006b6a02723e */ /* 0x004fe600000000ff */
[----:B------:R1:W-:Y:S01]  /*3410*/  STS [R224+0x12000], R0 ;  /* 0x01200000e0007388 */ /* 0x0003e20000000800 */
[----:B----4-:R-:W-:Y:S03]  /*3420*/  F2FP.PACK_AB R4, R181, R215 ;  /* 0x000000d7b504723e */ /* 0x010fe600000000ff */
[----:B------:R-:W-:Y:S04]  /*3430*/  STS [R221+0x12000], R5 ;  /* 0x01200005dd007388 */ /* 0x000fe80000000800 */
[----:B------:R-:W-:Y:S04]  /*3440*/  STS [R221+0x12400], R4 ;  /* 0x01240004dd007388 */ /* 0x000fe80000000800 */
[----:B------:R2:W-:Y:S01]  /*3450*/  STS [R223+0x12000], R2 ;  /* 0x01200002df007388 */ /* 0x0005e20000000800 */
[----:B-1----:R-:W-:Y:S05]  /*3460*/  F2FP.PACK_AB R0, R114, R115 ;  /* 0x000000737200723e */ /* 0x002fea00000000ff */
[----:B------:R1:W-:Y:S04]  /*3470*/  STS [R223+0x12400], R0 ;  /* 0x01240000df007388 */ /* 0x0003e80000000800 */
[----:B------:R-:W3:Y:S08]  /*3480*/  LDSM.16.M88.4 R16, [R192+0x8000] ;  /* 0x00800000c010783b */ /* 0x000ef00000000200 */
[----:B------:R-:W2:Y:S08]  /*3490*/  LDSM.16.M88.4 R52, [R194+0x8000] ;  /* 0x00800000c234783b */ /* 0x000eb00000000200 */
[----:B--2---:R2:W4:Y:S04]  /*34a0*/  LDG.E R2, [R56.64] ;  /* 0x0000000638027981 */ /* 0x004528000c1e1900 */
[----:B-1----:R2:W4:Y:S01]  /*34b0*/  LDG.E R0, [R56.64+0x20] ;  /* 0x0000200638007981 */ /* 0x002522000c1e1900 */
[C---:B---3--:R-:W-:Y:S03]  /*34c0*/  HMMA.16816.F32 R4, R16.reuse, R116, RZ ;  /* 0x000000741004723c */ /* 0x048fe600000018ff */
[----:B--2---:R-:W-:Y:S05]  /*34d0*/  FFMA.FTZ R57, -R66, R66, 1 ;  /* 0x3f80000042397423 */ /* 0x004fea0000010142 */
[C---:B------:R-:W-:Y:S01]  /*34e0*/  HMMA.16816.F32 R8, R16.reuse, R118, RZ ;  /* 0x000000761008723c */ /* 0x040fe200000018ff */
[----:B------:R-:W-:Y:S03]  /*34f0*/  FFMA.FTZ R56, -R65, R65, 1 ;  /* 0x3f80000041387423 */ /* 0x000fe60000010141 */
[----:B------:R-:W-:Y:S02]  /*3500*/  FMUL.FTZ R57, R57, c[0x0][0x2ec] ;  /* 0x0000bb0039397a20 */ /* 0x000fe40000410000 */
[----:B------:R-:W-:Y:S02]  /*3510*/  FMUL.FTZ R56, R56, c[0x0][0x2ec] ;  /* 0x0000bb0038387a20 */ /* 0x000fe40000410000 */
        /* <DEDUP_REMOVED lines=37> */
[C---:B------:R-:W-:Y:S02]  /*3770*/  FADD.FTZ R5, -R2.reuse, R5 ;  /* 0x0000000502057221 */ /* 0x040fe40000010100 */
[----:B------:R-:W-:Y:S02]  /*3780*/  FMUL.FTZ R4, R113, R4 ;  /* 0x0000000471047220 */ /* 0x000fe40000410000 */
[----:B------:R-:W-:Y:S02]  /*3790*/  FMUL.FTZ R5, R111, R5 ;  /* 0x000000056f057220 */ /* 0x000fe40000410000 */
[----:B------:R-:W-:Y:S03]  /*37a0*/  FADD.FTZ R8, -R2, R8 ;  /* 0x0000000802087221 */ /* 0x000fe60000010100 */
[----:B------:R-:W-:Y:S02]  /*37b0*/  FMUL.FTZ R57, R4, R57 ;  /* 0x0000003904397220 */ /* 0x000fe40000410000 */
[----:B------:R-:W-:Y:S02]  /*37c0*/  FFMA.FTZ R4, -R67, R67, 1 ;  /* 0x3f80000043047423 */ /* 0x000fe40000010143 */
[C---:B------:R-:W-:Y:S02]  /*37d0*/  FADD.FTZ R12, -R2.reuse, R12 ;  /* 0x0000000c020c7221 */ /* 0x040fe40000010100 */
[----:B------:R-:W-:Y:S02]  /*37e0*/  FADD.FTZ R13, -R2, R13 ;  /* 0x0000000d020d7221 */ /* 0x000fe40000010100 */
[----:B------:R-:W-:Y:S02]  /*37f0*/  FFMA.FTZ R55, -R61, R61, 1 ;  /* 0x3f8000003d377423 */ /* 0x000fe4000001013d */
[----:B------:R-:W-:Y:S02]  /*3800*/  FFMA.FTZ R54, -R60, R60, 1 ;  /* 0x3f8000003c367423 */ /* 0x000fe4000001013c */
[----:B------:R-:W-:Y:S02]  /*3810*/  FADD.FTZ R9, -R2, R9 ;  /* 0x0000000902097221 */ /* 0x000fe40000010100 */
[----:B------:R-:W-:Y:S02]  /*3820*/  FMUL.FTZ R8, R109, R8 ;  /* 0x000000086d087220 */ /* 0x000fe40000410000 */
[----:B------:R-:W-:Y:S02]  /*3830*/  FMUL.FTZ R56, R5, R56 ;  /* 0x0000003805387220 */ /* 0x000fe40000410000 */
[----:B------:R-:W-:Y:S02]  /*3840*/  FFMA.FTZ R5, -R64, R64, 1 ;  /* 0x3f80000040057423 */ /* 0x000fe40000010140 */
[C---:B------:R-:W-:Y:S02]  /*3850*/  FADD.FTZ R53, -R2.reuse, R16 ;  /* 0x0000001002357221 */ /* 0x040fe40000010100 */
[----:B------:R-:W-:Y:S02]  /*3860*/  FADD.FTZ R52, -R2, R17 ;  /* 0x0000001102347221 */ /* 0x000fe40000010100 */
[----:B------:R-:W-:Y:S02]  /*3870*/  FMUL.FTZ R17, R4, c[0x0][0x2ec] ;  /* 0x0000bb0004117a20 */ /* 0x000fe40000410000 */
[----:B------:R-:W-:Y:S02]  /*3880*/  FMUL.FTZ R2, R112, R12 ;  /* 0x0000000c70027220 */ /* 0x000fe40000410000 */
[----:B------:R-:W-:Y:S02]  /*3890*/  FMUL.FTZ R4, R110, R13 ;  /* 0x0000000d6e047220 */ /* 0x000fe40000410000 */
[----:B------:R-:W-:Y:S02]  /*38a0*/  FMUL.FTZ R55, R55, c[0x0][0x2ec] ;  /* 0x0000bb0037377a20 */ /* 0x000fe40000410000 */
[----:B------:R-:W-:Y:S02]  /*38b0*/  FMUL.FTZ R54, R54, c[0x0][0x2ec] ;  /* 0x0000bb0036367a20 */ /* 0x000fe40000410000 */
[----:B------:R-:W-:Y:S02]  /*38c0*/  FMUL.FTZ R16, R5, c[0x0][0x2ec] ;  /* 0x0000bb0005107a20 */ /* 0x000fe40000410000 */
[----:B------:R-:W-:Y:S02]  /*38d0*/  FMUL.FTZ R17, R8, R17 ;  /* 0x0000001108117220 */ /* 0x000fe40000410000 */
[----:B------:R-:W-:Y:S02]  /*38e0*/  FMUL.FTZ R5, R107, R53 ;  /* 0x000000356b057220 */ /* 0x000fe40000410000 */
[----:B------:R-:W-:Y:S02]  /*38f0*/  FMUL.FTZ R8, R106, R52 ;  /* 0x000000346a087220 */ /* 0x000fe40000410000 */
[----:B------:R-:W-:Y:S02]  /*3900*/  FFMA.FTZ R53, -R59, R59, 1 ;  /* 0x3f8000003b357423 */ /* 0x000fe4000001013b */
[----:B------:R-:W-:Y:S02]  /*3910*/  FFMA.FTZ R52, -R58, R58, 1 ;  /* 0x3f8000003a347423 */ /* 0x000fe4000001013a */
[----:B------:R-:W-:Y:S02]  /*3920*/  FMUL.FTZ R55, R2, R55 ;  /* 0x0000003702377220 */ /* 0x000fe40000410000 */
[----:B------:R-:W-:Y:S02]  /*3930*/  FMUL.FTZ R54, R4, R54 ;  /* 0x0000003604367220 */ /* 0x000fe40000410000 */
[C---:B------:R-:W-:Y:S02]  /*3940*/  FADD.FTZ R2, -R0.reuse, R6 ;  /* 0x0000000600027221 */ /* 0x040fe40000010100 */
[----:B------:R-:W-:Y:S02]  /*3950*/  FADD.FTZ R4, -R0, R7 ;  /* 0x0000000700047221 */ /* 0x000fe40000010100 */
[----:B------:R-:W-:Y:S02]  /*3960*/  FFMA.FTZ R12, -R105, R105, 1 ;  /* 0x3f800000690c7423 */ /* 0x000fe40000010169 */
[----:B------:R-:W-:Y:S02]  /*3970*/  FFMA.FTZ R6, -R104, R104, 1 ;  /* 0x3f80000068067423 */ /* 0x000fe40000010168 */
[----:B------:R-:W-:Y:S02]  /*3980*/  FMUL.FTZ R9, R108, R9 ;  /* 0x000000096c097220 */ /* 0x000fe40000410000 */
[----:B------:R-:W-:Y:S02]  /*3990*/  FMUL.FTZ R53, R53, c[0x0][0x2ec] ;  /* 0x0000bb0035357a20 */ /* 0x000fe40000410000 */
[----:B------:R-:W-:Y:S02]  /*39a0*/  FMUL.FTZ R52, R52, c[0x0][0x2ec] ;  /* 0x0000bb0034347a20 */ /* 0x000fe40000410000 */
[----:B------:R-:W-:Y:S02]  /*39b0*/  FMUL.FTZ R2, R216, R2 ;  /* 0x00000002d8027220 */ /* 0x000fe40000410000 */
[----:B------:R-:W-:Y:S02]  /*39c0*/  FMUL.FTZ R4, R183, R4 ;  /* 0x00000004b7047220 */ /* 0x000fe40000410000 */
[----:B------:R-:W-:Y:S02]  /*39d0*/  FMUL.FTZ R12, R12, c[0x0][0x2ec] ;  /* 0x0000bb000c0c7a20 */ /* 0x000fe40000410000 */
[----:B------:R-:W-:Y:S02]  /*39e0*/  FMUL.FTZ R6, R6, c[0x0][0x2ec] ;  /* 0x0000bb0006067a20 */ /* 0x000fe40000410000 */
        /* <DEDUP_REMOVED lines=9> */
[----:B------:R-:W-:Y:S02]  /*3a80*/  FFMA.FTZ R9, -R103, R103, 1 ;  /* 0x3f80000067097423 */ /* 0x000fe40000010167 */
[----:B------:R-:W-:Y:S02]  /*3a90*/  FFMA.FTZ R8, -R102, R102, 1 ;  /* 0x3f80000066087423 */ /* 0x000fe40000010166 */
[C---:B------:R-:W-:Y:S02]  /*3aa0*/  FADD.FTZ R18, -R0.reuse, R18 ;  /* 0x0000001200127221 */ /* 0x040fe40000010100 */
[----:B------:R-:W-:Y:S02]  /*3ab0*/  FADD.FTZ R2, -R0, R19 ;  /* 0x0000001300027221 */ /* 0x000fe40000010100 */
[----:B------:R-:W-:Y:S02]  /*3ac0*/  FFMA.FTZ R11, -R101, R101, 1 ;  /* 0x3f800000650b7423 */ /* 0x000fe40000010165 */
[----:B------:R-:W-:Y:S02]  /*3ad0*/  FFMA.FTZ R10, -R100, R100, 1 ;  /* 0x3f800000640a7423 */ /* 0x000fe40000010164 */
[----:B------:R-:W-:Y:S02]  /*3ae0*/  FFMA.FTZ R14, -R63, R63, 1 ;  /* 0x3f8000003f0e7423 */ /* 0x000fe4000001013f */
[----:B------:R-:W-:Y:S02]  /*3af0*/  FFMA.FTZ R13, -R62, R62, 1 ;  /* 0x3f8000003e0d7423 */ /* 0x000fe4000001013e */
[----:B------:R-:W-:Y:S02]  /*3b00*/  FMUL.FTZ R5, R182, R5 ;  /* 0x00000005b6057220 */ /* 0x000fe40000410000 */
[----:B------:R-:W-:Y:S02]  /*3b10*/  FMUL.FTZ R7, R180, R7 ;  /* 0x00000007b4077220 */ /* 0x000fe40000410000 */
[----:B------:R-:W-:Y:S02]  /*3b20*/  FMUL.FTZ R9, R9, c[0x0][0x2ec] ;  /* 0x0000bb0009097a20 */ /* 0x000fe40000410000 */
[----:B------:R-:W-:Y:S02]  /*3b30*/  FMUL.FTZ R8, R8, c[0x0][0x2ec] ;  /* 0x0000bb0008087a20 */ /* 0x000fe40000410000 */
[----:B------:R-:W-:Y:S02]  /*3b40*/  FMUL.FTZ R4, R215, R4 ;  /* 0x00000004d7047220 */ /* 0x000fe40000410000 */
[----:B------:R-:W-:Y:S02]  /*3b50*/  FMUL.FTZ R15, R181, R15 ;  /* 0x0000000fb50f7220 */ /* 0x000fe40000410000 */
[----:B------:R-:W-:Y:S02]  /*3b60*/  FMUL.FTZ R0, R115, R18 ;  /* 0x0000001273007220 */ /* 0x000fe40000410000 */
[----:B------:R-:W-:Y:S02]  /*3b70*/  FMUL.FTZ R2, R114, R2 ;  /* 0x0000000272027220 */ /* 0x000fe40000410000 */
[----:B------:R-:W-:Y:S02]  /*3b80*/  FMUL.FTZ R11, R11, c[0x0][0x2ec] ;  /* 0x0000bb000b0b7a20 */ /* 0x000fe40000410000 */
[----:B------:R-:W-:Y:S02]  /*3b90*/  FMUL.FTZ R10, R10, c[0x0][0x2ec] ;  /* 0x0000bb000a0a7a20 */ /* 0x000fe40000410000 */
[----:B------:R-:W-:Y:S02]  /*3ba0*/  FMUL.FTZ R14, R14, c[0x0][0x2ec] ;  /* 0x0000bb000e0e7a20 */ /* 0x000fe40000410000 */
[----:B------:R-:W-:Y:S02]  /*3bb0*/  FMUL.FTZ R13, R13, c[0x0][0x2ec] ;  /* 0x0000bb000d0d7a20 */ /* 0x000fe40000410000 */
        /* <DEDUP_REMOVED lines=30> */
.L_x_706:
[----:B------:R-:W-:Y:S02]  /*3da0*/  F2FP.PACK_AB R7, R56, R57 ;  /* 0x000000393807723e */ /* 0x000fe400000000ff */
[----:B------:R-:W-:Y:S02]  /*3db0*/  F2FP.PACK_AB R6, R6, R12 ;  /* 0x0000000c0606723e */ /* 0x000fe400000000ff */
[----:B-1----:R-:W-:Y:S01]  /*3dc0*/  F2FP.PACK_AB R5, R16, R17 ;  /* 0x000000111005723e */ /* 0x002fe200000000ff */
        /* <DEDUP_REMOVED lines=82> */
.L_x_707:
[----:B------:R-:W-:Y:S01]  /*42f0*/  LDSM.16.M88.4 R64, [R193] ;  /* 0x00000000c140783b */ /* 0x000fe20000000200 */
[----:B------:R-:W-:Y:S02]  /*4300*/  IMAD.MOV.U32 R2, RZ, RZ, c[0x0][0x22c] ;  /* 0x00008b00ff027624 */ /* 0x000fe400078e00ff */
[----:B------:R-:W-:Y:S01]  /*4310*/  IMAD.MOV.U32 R216, RZ, RZ, c[0x0][0x22c] ;  /* 0x00008b00ffd87624 */ /* 0x000fe200078e00ff */
[----:B------:R-:W2:Y:S01]  /*4320*/  LDSM.16.MT88.4 R16, [R0+0xc000] ;  /* 0x00c000000010783b */ /* 0x000ea20000004200 */
[----:B------:R-:W-:Y:S02]  /*4330*/  IMAD R2, R2, c[0x0][0x1c0], RZ ;  /* 0x0000700002027a24 */ /* 0x000fe400078e02ff */
[----:B------:R-:W-:Y:S01]  /*4340*/  IMAD R216, R216, c[0x0][0x1c0], RZ ;  /* 0x00007000d8d87a24 */ /* 0x000fe200078e02ff */
[----:B------:R-:W3:Y:S01]  /*4350*/  LDSM.16.M88.4 R60, [R193+0x1000] ;  /* 0x00100000c13c783b */ /* 0x000ee20000000200 */
[----:B------:R-:W-:Y:S02]  /*4360*/  IMAD.U32 R2, R2, -0x40, RZ ;  /* 0xffffffc002027824 */ /* 0x000fe400078e00ff */
[----:B------:R-:W-:Y:S01]  /*4370*/  IMAD R216, R216, 0x28, RZ ;  /* 0x00000028d8d87824 */ /* 0x000fe200078e02ff */
[----:B------:R-:W4:Y:S01]  /*4380*/  LDSM.16.MT88.4 R100, [R0+0xe000] ;  /* 0x00e000000064783b */ /* 0x000f220000004200 */
[----:B------:R-:W-:Y:S01]  /*4390*/  IMAD.MOV.U32 R215, RZ, RZ, c[0x0][0x22c] ;  /* 0x00008b00ffd77624 */ /* 0x000fe200078e00ff */
[C---:B------:R-:W-:Y:S02]  /*43a0*/  LEA R208, P1, R2.reuse, R208, 0x2 ;  /* 0x000000d002d07211 */ /* 0x040fe400078210ff */
[----:B------:R-:W-:Y:S01]  /*43b0*/  LDSM.16.M88.4 R104, [R195] ;  /* 0x00000000c368783b */ /* 0x000fe20000000200 */
[----:B------:R-:W-:Y:S01]  /*43c0*/  IMAD R215, R215, c[0x0][0x1c0], RZ ;  /* 0x00007000d7d77a24 */ /* 0x000fe200078e02ff */
[----:B------:R-:W-:Y:S01]  /*43d0*/  LEA.HI.X.SX32 R209, R2, R209, 0x2, P1 ;  /* 0x000000d102d17211 */ /* 0x000fe200008f16ff */
[----:B------:R-:W-:Y:S01]  /*43e0*/  IMAD.MOV.U32 R2, RZ, RZ, c[0x0][0x22c] ;  /* 0x00008b00ff027624 */ /* 0x000fe200078e00ff */
[----:B------:R-:W1:Y:S01]  /*43f0*/  LDSM.16.MT88.4 R108, [R0+0xc800] ;  /* 0x00c80000006c783b */ /* 0x000e620000004200 */
[----:B------:R-:W-:Y:S02]  /*4400*/  IMAD R215, R215, 0x30, RZ ;  /* 0x00000030d7d77824 */ /* 0x000fe400078e02ff */
[----:B------:R-:W-:Y:S01]  /*4410*/  IMAD R2, R2, c[0x0][0x1c0], RZ ;  /* 0x0000700002027a24 */ /* 0x000fe200078e02ff */
[----:B------:R-:W1:Y:S03]  /*4420*/  LDSM.16.M88.4 R112, [R195+0x1000] ;  /* 0x00100000c370783b */ /* 0x000e660000000200 */
[----:B------:R-:W-:Y:S01]  /*4430*/  IMAD R2, R2, 0x18, RZ ;  /* 0x0000001802027824 */ /* 0x000fe200078e02ff */
        /* <DEDUP_REMOVED lines=9> */
[----:B------:R-:W-:Y:S07]  /*44d0*/  LDSM.16.M88.4 R100, [R198] ;  /* 0x00000000c664783b */ /* 0x000fee0000000200 */
[-C--:B------:R-:W-:Y:S08]  /*44e0*/  HMMA.16816.F32 R4, R104, R108.reuse, R4 ;  /* 0x0000006c6804723c */ /* 0x080ff00000001804 */
        /* <DEDUP_REMOVED lines=22> */
[----:B------:R-:W-:Y:S05]  /*4650*/  @P6 IADD3 R106, P2, R234, R226, RZ ;  /* 0x000000e2ea6a6210 */ /* 0x000fea0007f5e0ff */
[----:B------:R-:W-:Y:S05]  /*4660*/  @P6 IMAD.X R107, R233, 0x1, R225, P2 ;  /* 0x00000001e96b6824 */ /* 0x000fea00010e06e1 */
[----:B------:R4:W5:Y:S04]  /*4670*/  @P6 LDG.E R217, [R106.64+-0x100] ;  /* 0xffff00066ad96981 */ /* 0x000968000c1e1900 */
[----:B------:R4:W5:Y:S01]  /*4680*/  @P6 LDG.E R218, [R106.64+-0xe0] ;  /* 0xffff20066ada6981 */ /* 0x000962000c1e1900 */
[----:B--2---:R-:W-:Y:S04]  /*4690*/  IMAD.MOV.U32 R0, RZ, RZ, c[0x0][0x22c] ;  /* 0x00008b00ff007624 */ /* 0x004fe800078e00ff */
[----:B------:R-:W-:Y:S04]  /*46a0*/  IMAD R0, R0, c[0x0][0x1c0], RZ ;  /* 0x0000700000007a24 */ /* 0x000fe800078e02ff */
[----:B------:R-:W-:Y:S01]  /*46b0*/  IMAD.SHL.U32 R0, R0, 0x20, RZ ;  /* 0x0000002000007824 */ /* 0x000fe200078e00ff */
[-C--:B-1----:R-:W-:Y:S08]  /*46c0*/  HMMA.16816.F32 R4, R108, R112.reuse, R4 ;  /* 0x000000706c04723c */ /* 0x082ff00000001804 */
[C---:B------:R-:W-:Y:S08]  /*46d0*/  HMMA.16816.F32 R8, R180.reuse, R112, R8 ;  /* 0x00000070b408723c */ /* 0x040ff00000001808 */
[-C--:B------:R-:W-:Y:S08]  /*46e0*/  HMMA.16816.F32 R12, R180, R114.reuse, R12 ;  /* 0x00000072b40c723c */ /* 0x080ff0000000180c */
[C---:B------:R-:W-:Y:S08]  /*46f0*/  HMMA.16816.F32 R16, R108.reuse, R114, R16 ;  /* 0x000000726c10723c */ /* 0x040ff00000001810 */
[-C--:B---3--:R-:W-:Y:S08]  /*4700*/  HMMA.16816.F32 R52, R108, R100.reuse, R52 ;  /* 0x000000646c34723c */ /* 0x088ff00000001834 */
[C---:B------:R-:W-:Y:S07]  /*4710*/  HMMA.16816.F32 R56, R180.reuse, R100, R56 ;  /* 0x00000064b438723c */ /* 0x040fee0000001838 */
[----:B------:R-:W-:Y:S01]  /*4720*/  IMAD.MOV.U32 R100, RZ, RZ, R208 ;  /* 0x000000ffff647224 */ /* 0x000fe200078e00d0 */
[-C--:B------:R-:W-:Y:S04]  /*4730*/  HMMA.16816.F32 R60, R180, R102.reuse, R60 ;  /* 0x00000066b43c723c */ /* 0x080fe8000000183c */
[----:B------:R-:W-:Y:S01]  /*4740*/  IMAD.MOV.U32 R101, RZ, RZ, R209 ;  /* 0x000000ffff657224 */ /* 0x000fe200078e00d1 */
[CC--:B------:R-:W-:Y:S02]  /*4750*/  LEA R104, P2, R214.reuse, R100.reuse, 0x2 ;  /* 0x00000064d6687211 */ /* 0x0c0fe400078410ff */
[CC--:B------:R-:W-:Y:S01]  /*4760*/  LEA R112, P1, R241.reuse, R100.reuse, 0x2 ;  /* 0x00000064f1707211 */ /* 0x0c0fe200078210ff */
[----:B------:R-:W-:Y:S01]  /*4770*/  HMMA.16816.F32 R64, R108, R102, R64 ;  /* 0x000000666c40723c */ /* 0x000fe20000001840 */
[----:B------:R1:W-:Y:S03]  /*4780*/  RED.E.ADD.F32.FTZ.RN.STRONG.GPU [R100.64], R4 ;  /* 0x000000046400798e */ /* 0x0003e6000c10e786 */
[-C--:B------:R-:W-:Y:S02]  /*4790*/  LEA.HI.X.SX32 R105, R214, R101.reuse, 0x2, P2 ;  /* 0x00000065d6697211 */ /* 0x080fe400010f16ff */
[-C--:B------:R-:W-:Y:S02]  /*47a0*/  LEA.HI.X.SX32 R113, R241, R101.reuse, 0x2, P1 ;  /* 0x00000065f1717211 */ /* 0x080fe400008f16ff */
[-C--:B------:R-:W-:Y:S01]  /*47b0*/  LEA R108, P2, R2, R100.reuse, 0x2 ;  /* 0x00000064026c7211 */ /* 0x080fe200078410ff */
[----:B------:R2:W-:Y:S03]  /*47c0*/  RED.E.ADD.F32.FTZ.RN.STRONG.GPU [R104.64], R5 ;  /* 0x000000056800798e */ /* 0x0005e6000c10e786 */
[-C--:B----4-:R-:W-:Y:S01]  /*47d0*/  LEA R106, P1, R0, R100.reuse, 0x2 ;  /* 0x00000064006a7211 */ /* 0x090fe200078210ff */
[----:B------:R3:W-:Y:S01]  /*47e0*/  RED.E.ADD.F32.FTZ.RN.STRONG.GPU [R112.64], R6 ;  /* 0x000000067000798e */ /* 0x0007e2000c10e786 */
[-C--:B------:R-:W-:Y:S01]  /*47f0*/  LEA.HI.X.SX32 R109, R2, R101.reuse, 0x2, P2 ;  /* 0x00000065026d7211 */ /* 0x080fe200010f16ff */
[----:B------:R-:W-:Y:S01]  /*4800*/  IMAD.MOV.U32 R2, RZ, RZ, c[0x0][0x22c] ;  /* 0x00008b00ff027624 */ /* 0x000fe200078e00ff */
[-C--:B------:R-:W-:Y:S02]  /*4810*/  LEA R102, P3, R216, R100.reuse, 0x2 ;  /* 0x00000064d8667211 */ /* 0x080fe400078610ff */
[-C--:B------:R-:W-:Y:S01]  /*4820*/  LEA.HI.X.SX32 R107, R0, R101.reuse, 0x2, P1 ;  /* 0x00000065006b7211 */ /* 0x080fe200008f16ff */
[----:B------:R4:W-:Y:S01]  /*4830*/  RED.E.ADD.F32.FTZ.RN.STRONG.GPU [R108.64], R7 ;  /* 0x000000076c00798e */ /* 0x0009e2000c10e786 */
[-C--:B------:R-:W-:Y:S01]  /*4840*/  LEA.HI.X.SX32 R103, R216, R101.reuse, 0x2, P3 ;  /* 0x00000065d8677211 */ /* 0x080fe200018f16ff */
[----:B------:R-:W-:Y:S02]  /*4850*/  IMAD R2, R2, c[0x0][0x1c0], RZ ;  /* 0x0000700002027a24 */ /* 0x000fe400078e02ff */
[----:B------:R4:W-:Y:S01]  /*4860*/  RED.E.ADD.F32.FTZ.RN.STRONG.GPU [R106.64], R8 ;  /* 0x000000086a00798e */ /* 0x0009e2000c10e786 */
[----:B------:R-:W-:Y:S02]  /*4870*/  IMAD.IADD R0, R214, 0x1, R244 ;  /* 0x00000001d6007824 */ /* 0x000fe400078e02f4 */
[----:B------:R-:W-:Y:S01]  /*4880*/  IMAD R2, R2, 0x38, RZ ;  /* 0x0000003802027824 */ /* 0x000fe200078e02ff */
[----:B------:R4:W-:Y:S01]  /*4890*/  RED.E.ADD.F32.FTZ.RN.STRONG.GPU [R102.64], R9 ;  /* 0x000000096600798e */ /* 0x0009e2000c10e786 */
[CC--:B-1----:R-:W-:Y:S04]  /*48a0*/  LEA R4, P2, R215.reuse, R100.reuse, 0x2 ;  /* 0x00000064d7047211 */ /* 0x0c2fe800078410ff */
[-C--:B--2---:R-:W-:Y:S02]  /*48b0*/  LEA.HI.X.SX32 R5, R215, R101.reuse, 0x2, P2 ;  /* 0x00000065d7057211 */ /* 0x084fe400010f16ff */
[CC--:B---3--:R-:W-:Y:S03]  /*48c0*/  LEA R6, P1, R2.reuse, R100.reuse, 0x2 ;  /* 0x0000006402067211 */ /* 0x0c8fe600078210ff */
[----:B------:R1:W-:Y:S01]  /*48d0*/  RED.E.ADD.F32.FTZ.RN.STRONG.GPU [R4.64], R10 ;  /* 0x0000000a0400798e */ /* 0x0003e2000c10e786 */
[-C--:B----4-:R-:W-:Y:S02]  /*48e0*/  LEA.HI.X.SX32 R7, R2, R101.reuse, 0x2, P1 ;  /* 0x0000006502077211 */ /* 0x090fe400008f16ff */
[CC--:B------:R-:W-:Y:S03]  /*48f0*/  LEA R8, P3, R232.reuse, R100.reuse, 0x2 ;  /* 0x00000064e8087211 */ /* 0x0c0fe600078610ff */
[----:B------:R2:W-:Y:S01]  /*4900*/  RED.E.ADD.F32.FTZ.RN.STRONG.GPU [R6.64], R11 ;  /* 0x0000000b0600798e */ /* 0x0005e2000c10e786 */
[-C--:B------:R-:W-:Y:S03]  /*4910*/  LEA.HI.X.SX32 R9, R232, R101.reuse, 0x2, P3 ;  /* 0x00000065e8097211 */ /* 0x080fe600018f16ff */
[----:B------:R-:W-:Y:S04]  /*4920*/  RED.E.ADD.F32.FTZ.RN.STRONG.GPU [R100.64+0x80], R16 ;  /* 0x000080106400798e */ /* 0x000fe8000c10e786 */
[----:B------:R-:W-:Y:S01]  /*4930*/  RED.E.ADD.F32.FTZ.RN.STRONG.GPU [R104.64+0x80], R17 ;  /* 0x000080116800798e */ /* 0x000fe2000c10e786 */
[CC--:B-1----:R-:W-:Y:S04]  /*4940*/  LEA R4, P1, R247.reuse, R100.reuse, 0x2 ;  /* 0x00000064f7047211 */ /* 0x0c2fe800078210ff */
[-C--:B------:R-:W-:Y:S02]  /*4950*/  LEA.HI.X.SX32 R5, R247, R101.reuse, 0x2, P1 ;  /* 0x00000065f7057211 */ /* 0x080fe400008f16ff */
[-C--:B------:R-:W-:Y:S03]  /*4960*/  LEA R10, P1, R0, R100.reuse, 0x2 ;  /* 0x00000064000a7211 */ /* 0x080fe600078210ff */
[----:B------:R1:W-:Y:S01]  /*4970*/  RED.E.ADD.F32.FTZ.RN.STRONG.GPU [R4.64], R18 ;  /* 0x000000120400798e */ /* 0x0003e2000c10e786 */
[-C--:B--2---:R-:W-:Y:S02]  /*4980*/  LEA R6, P2, R244, R100.reuse, 0x2 ;  /* 0x00000064f4067211 */ /* 0x084fe400078410ff */
[-C--:B------:R-:W-:Y:S01]  /*4990*/  LEA.HI.X.SX32 R11, R0, R101.reuse, 0x2, P1 ;  /* 0x00000065000b7211 */ /* 0x080fe200008f16ff */
[----:B------:R-:W-:Y:S01]  /*49a0*/  IMAD.IADD R0, R214, 0x1, R243 ;  /* 0x00000001d6007824 */ /* 0x000fe200078e02f3 */
[-C--:B------:R-:W-:Y:S05]  /*49b0*/  LEA.HI.X.SX32 R7, R244, R101.reuse, 0x2, P2 ;  /* 0x00000065f4077211 */ /* 0x080fea00010f16ff */
[----:B------:R2:W-:Y:S04]  /*49c0*/  RED.E.ADD.F32.FTZ.RN.STRONG.GPU [R6.64], R19 ;  /* 0x000000130600798e */ /* 0x0005e8000c10e786 */
[----:B------:R3:W-:Y:S04]  /*49d0*/  RED.E.ADD.F32.FTZ.RN.STRONG.GPU [R10.64], R12 ;  /* 0x0000000c0a00798e */ /* 0x0007e8000c10e786 */
[----:B------:R4:W-:Y:S04]  /*49e0*/  RED.E.ADD.F32.FTZ.RN.STRONG.GPU [R8.64], R13 ;  /* 0x0000000d0800798e */ /* 0x0009e8000c10e786 */
[----:B------:R-:W-:Y:S01]  /*49f0*/  LDSM.16.MT88.4 R16, [R3+0x2000] ;  /* 0x002000000310783b */ /* 0x000fe20000004200 */
[CC--:B-1----:R-:W-:Y:S04]  /*4a00*/  LEA R4, P2, R231.reuse, R100.reuse, 0x2 ;  /* 0x00000064e7047211 */ /* 0x0c2fe800078410ff */
[-C--:B------:R-:W-:Y:S05]  /*4a10*/  LEA.HI.X.SX32 R5, R231, R101.reuse, 0x2, P2 ;  /* 0x00000065e7057211 */ /* 0x080fea00010f16ff */
[----:B------:R1:W-:Y:S01]  /*4a20*/  RED.E.ADD.F32.FTZ.RN.STRONG.GPU [R4.64], R14 ;  /* 0x0000000e0400798e */ /* 0x0003e2000c10e786 */
[CC--:B--2---:R-:W-:Y:S04]  /*4a30*/  LEA R6, P1, R237.reuse, R100.reuse, 0x2 ;  /* 0x00000064ed067211 */ /* 0x0c4fe800078210ff */
[-C--:B------:R-:W-:Y:S02]  /*4a40*/  LEA.HI.X.SX32 R7, R237, R101.reuse, 0x2, P1 ;  /* 0x00000065ed077211 */ /* 0x080fe400008f16ff */
[CC--:B---3--:R-:W-:Y:S02]  /*4a50*/  LEA R12, P2, R243.reuse, R100.reuse, 0x2 ;  /* 0x00000064f30c7211 */ /* 0x0c8fe400078410ff */
[CC--:B----4-:R-:W-:Y:S01]  /*4a60*/  LEA R8, P3, R230.reuse, R100.reuse, 0x2 ;  /* 0x00000064e6087211 */ /* 0x0d0fe200078610ff */
[----:B------:R2:W-:Y:S01]  /*4a70*/  RED.E.ADD.F32.FTZ.RN.STRONG.GPU [R6.64], R15 ;  /* 0x0000000f0600798e */ /* 0x0005e2000c10e786 */
[-C--:B------:R-:W-:Y:S02]  /*4a80*/  LEA.HI.X.SX32 R13, R243, R101.reuse, 0x2, P2 ;  /* 0x00000065f30d7211 */ /* 0x080fe400010f16ff */
[-C--:B------:R-:W-:Y:S01]  /*4a90*/  LEA.HI.X.SX32 R9, R230, R101.reuse, 0x2, P3 ;  /* 0x00000065e6097211 */ /* 0x080fe200018f16ff */
[----:B------:R-:W-:Y:S04]  /*4aa0*/  RED.E.ADD.F32.FTZ.RN.STRONG.GPU [R100.64+0x100], R52 ;  /* 0x000100346400798e */ /* 0x000fe8000c10e786 */
[----:B------:R-:W-:Y:S01]  /*4ab0*/  RED.E.ADD.F32.FTZ.RN.STRONG.GPU [R104.64+0x100], R53 ;  /* 0x000100356800798e */ /* 0x000fe2000c10e786 */
[CC--:B-1----:R-:W-:Y:S04]  /*4ac0*/  LEA R4, P1, R246.reuse, R100.reuse, 0x2 ;  /* 0x00000064f6047211 */ /* 0x0c2fe800078210ff */
[-C--:B------:R-:W-:Y:S02]  /*4ad0*/  LEA.HI.X.SX32 R5, R246, R101.reuse, 0x2, P1 ;  /* 0x00000065f6057211 */ /* 0x080fe400008f16ff */
[CC--:B------:R-:W-:Y:S03]  /*4ae0*/  LEA R10, P1, R0.reuse, R100.reuse, 0x2 ;  /* 0x00000064000a7211 */ /* 0x0c0fe600078210ff */
[----:B------:R1:W-:Y:S01]  /*4af0*/  RED.E.ADD.F32.FTZ.RN.STRONG.GPU [R4.64], R54 ;  /* 0x000000360400798e */ /* 0x0003e2000c10e786 */
[-C--:B------:R-:W-:Y:S01]  /*4b00*/  LEA.HI.X.SX32 R11, R0, R101.reuse, 0x2, P1 ;  /* 0x00000065000b7211 */ /* 0x080fe200008f16ff */
[----:B------:R-:W-:Y:S01]  /*4b10*/  IMAD.IADD R0, R214, 0x1, R242 ;  /* 0x00000001d6007824 */ /* 0x000fe200078e02f2 */
[CC--:B--2---:R-:W-:Y:S01]  /*4b20*/  LEA R6, P2, R229.reuse, R100.reuse, 0x2 ;  /* 0x00000064e5067211 */ /* 0x0c4fe200078410ff */
[----:B------:R2:W-:Y:S03]  /*4b30*/  RED.E.ADD.F32.FTZ.RN.STRONG.GPU [R12.64], R55 ;  /* 0x000000370c00798e */ /* 0x0005e6000c10e786 */
[-C--:B------:R-:W-:Y:S01]  /*4b40*/  LEA.HI.X.SX32 R7, R229, R101.reuse, 0x2, P2 ;  /* 0x00000065e5077211 */ /* 0x080fe200010f16ff */
[----:B------:R3:W-:Y:S04]  /*4b50*/  RED.E.ADD.F32.FTZ.RN.STRONG.GPU [R10.64], R56 ;  /* 0x000000380a00798e */ /* 0x0007e8000c10e786 */
[----:B------:R4:W-:Y:S04]  /*4b60*/  RED.E.ADD.F32.FTZ.RN.STRONG.GPU [R8.64], R57 ;  /* 0x000000390800798e */ /* 0x0009e8000c10e786 */
[----:B------:R4:W-:Y:S04]  /*4b70*/  RED.E.ADD.F32.FTZ.RN.STRONG.GPU [R6.64], R58 ;  /* 0x0000003a0600798e */ /* 0x0009e8000c10e786 */
[----:B------:R-:W-:Y:S01]  /*4b80*/  LDSM.16.MT88.4 R52, [R185+0x10800] ;  /* 0x01080000b934783b */ /* 0x000fe20000004200 */
[CC--:B-1----:R-:W-:Y:S04]  /*4b90*/  LEA R4, P1, R236.reuse, R100.reuse, 0x2 ;  /* 0x00000064ec047211 */ /* 0x0c2fe800078210ff */
[-C--:B------:R-:W-:Y:S02]  /*4ba0*/  LEA.HI.X.SX32 R5, R236, R101.reuse, 0x2, P1 ;  /* 0x00000065ec057211 */ /* 0x080fe400008f16ff */
[CC--:B------:R-:W-:Y:S02]  /*4bb0*/  LEA R14, P1, R245.reuse, R100.reuse, 0x2 ;  /* 0x00000064f50e7211 */ /* 0x0c0fe400078210ff */
[-C--:B--2---:R-:W-:Y:S01]  /*4bc0*/  LEA R12, P5, R242, R100.reuse, 0x2 ;  /* 0x00000064f20c7211 */ /* 0x084fe200078a10ff */
[----:B------:R1:W-:Y:S01]  /*4bd0*/  RED.E.ADD.F32.FTZ.RN.STRONG.GPU [R4.64], R59 ;  /* 0x0000003b0400798e */ /* 0x0003e2000c10e786 */
[-C--:B------:R-:W-:Y:S02]  /*4be0*/  LEA.HI.X.SX32 R15, R245, R101.reuse, 0x2, P1 ;  /* 0x00000065f50f7211 */ /* 0x080fe400008f16ff */
[-C--:B---3--:R-:W-:Y:S01]  /*4bf0*/  LEA R10, P4, R0, R100.reuse, 0x2 ;  /* 0x00000064000a7211 */ /* 0x088fe200078810ff */
[----:B------:R-:W-:Y:S01]  /*4c00*/  RED.E.ADD.F32.FTZ.RN.STRONG.GPU [R100.64+0x180], R64 ;  /* 0x000180406400798e */ /* 0x000fe2000c10e786 */
[-C--:B------:R-:W-:Y:S02]  /*4c10*/  LEA.HI.X.SX32 R13, R242, R101.reuse, 0x2, P5 ;  /* 0x00000065f20d7211 */ /* 0x080fe400028f16ff */
[-C--:B----4-:R-:W-:Y:S01]  /*4c20*/  LEA R8, P3, R228, R100.reuse, 0x2 ;  /* 0x00000064e4087211 */ /* 0x090fe200078610ff */
[----:B------:R-:W-:Y:S01]  /*4c30*/  RED.E.ADD.F32.FTZ.RN.STRONG.GPU [R104.64+0x180], R65 ;  /* 0x000180416800798e */ /* 0x000fe2000c10e786 */
[-C--:B------:R-:W-:Y:S02]  /*4c40*/  LEA.HI.X.SX32 R11, R0, R101.reuse, 0x2, P4 ;  /* 0x00000065000b7211 */ /* 0x080fe400020f16ff */
[CC--:B------:R-:W-:Y:S01]  /*4c50*/  LEA R6, P2, R227.reuse, R100.reuse, 0x2 ;  /* 0x00000064e3067211 */ /* 0x0c0fe200078410ff */
[----:B------:R-:W-:Y:S01]  /*4c60*/  RED.E.ADD.F32.FTZ.RN.STRONG.GPU [R14.64], R66 ;  /* 0x000000420e00798e */ /* 0x000fe2000c10e786 */
[-C--:B------:R-:W-:Y:S02]  /*4c70*/  LEA.HI.X.SX32 R9, R228, R101.reuse, 0x2, P3 ;  /* 0x00000065e4097211 */ /* 0x080fe400018f16ff */
[-C--:B------:R-:W-:Y:S01]  /*4c80*/  LEA.HI.X.SX32 R7, R227, R101.reuse, 0x2, P2 ;  /* 0x00000065e3077211 */ /* 0x080fe200010f16ff */
[----:B------:R-:W-:Y:S01]  /*4c90*/  RED.E.ADD.F32.FTZ.RN.STRONG.GPU [R12.64], R67 ;  /* 0x000000430c00798e */ /* 0x000fe2000c10e786 */
[----:B------:R-:W-:Y:S02]  /*4ca0*/  LOP3.LUT R0, R212, 0x1, RZ, 0xc0, !PT ;  /* 0x00000001d4007812 */ /* 0x000fe400078ec0ff */
[----:B------:R-:W-:Y:S01]  /*4cb0*/  @P6 IADD3 R220, P2, R220, -0x100, RZ ;  /* 0xffffff00dcdc6810 */ /* 0x000fe20007f5e0ff */
[----:B------:R-:W-:Y:S03]  /*4cc0*/  RED.E.ADD.F32.FTZ.RN.STRONG.GPU [R10.64], R60 ;  /* 0x0000003c0a00798e */ /* 0x000fe6000c10e786 */
[----:B------:R-:W-:Y:S01]  /*4cd0*/  @P6 IADD3.X R219, R219, -0x1, RZ, P2, !PT ;  /* 0xffffffffdbdb6810 */ /* 0x000fe200017fe4ff */
[----:B------:R-:W-:Y:S01]  /*4ce0*/  RED.E.ADD.F32.FTZ.RN.STRONG.GPU [R8.64], R61 ;  /* 0x0000003d0800798e */ /* 0x000fe2000c10e786 */
[C---:B-1----:R-:W-:Y:S03]  /*4cf0*/  LEA R4, P1, R235.reuse, R100, 0x2 ;  /* 0x00000064eb047211 */ /* 0x042fe600078210ff */
[----:B------:R-:W-:Y:S01]  /*4d00*/  RED.E.ADD.F32.FTZ.RN.STRONG.GPU [R6.64], R62 ;  /* 0x0000003e0600798e */ /* 0x000fe2000c10e786 */
[----:B------:R-:W-:Y:S03]  /*4d10*/  LEA.HI.X.SX32 R5, R235, R101, 0x2, P1 ;  /* 0x00000065eb057211 */ /* 0x000fe600008f16ff */
[----:B------:R-:W-:Y:S01]  /*4d20*/  LDSM.16.MT88.4 R8, [R3] ;  /* 0x000000000308783b */ /* 0x000fe20000004200 */
[----:B------:R-:W-:Y:S02]  /*4d30*/  ISETP.NE.U32.AND P1, PT, R0, 0x1, PT ;  /* 0x000000010000780c */ /* 0x000fe40003f25070 */
[----:B------:R-:W-:Y:S01]  /*4d40*/  @P6 IADD3 R0, P3, R226, -0x100, RZ ;  /* 0xffffff00e2006810 */ /* 0x000fe20007f7e0ff */
[----:B------:R-:W-:Y:S03]  /*4d50*/  RED.E.ADD.F32.FTZ.RN.STRONG.GPU [R4.64], R63 ;  /* 0x0000003f0400798e */ /* 0x000fe6000c10e786 */
[----:B------:R-:W-:Y:S01]  /*4d60*/  @P6 IADD3.X R2, R225, -0x1, RZ, P3, !PT ;  /* 0xffffffffe1026810 */ /* 0x000fe20001ffe4ff */
[----:B------:R-:W1:Y:S01]  /*4d70*/  LDSM.16.MT88.4 R4, [R185+0x10000] ;  /* 0x01000000b904783b */ /* 0x000e620000004200 */
[----:B------:R-:W-:Y:S01]  /*4d80*/  @P6 IMAD.MOV.U32 R226, RZ, RZ, R0 ;  /* 0x000000ffffe26224 */ /* 0x000fe200078e0000 */
[C---:B------:R-:W-:Y:S02]  /*4d90*/  ISETP.GT.AND P3, PT, R212.reuse, RZ, PT ;  /* 0x000000ffd400720c */ /* 0x040fe40003f64270 */
[----:B------:R-:W2:Y:S01]  /*4da0*/  LDSM.16.MT88.4 R12, [R184+0x10000] ;  /* 0x01000000b80c783b */ /* 0x000ea20000004200 */
[C---:B------:R-:W-:Y:S01]  /*4db0*/  IADD3 R0, R3.reuse, -0x4000, RZ ;  /* 0xffffc00003007810 */ /* 0x040fe20007ffe0ff */
[----:B------:R-:W-:Y:S01]  /*4dc0*/  @P6 IMAD.MOV.U32 R225, RZ, RZ, R2 ;  /* 0x000000ffffe16224 */ /* 0x000fe200078e0002 */
[----:B------:R-:W-:Y:S01]  /*4dd0*/  @P1 IADD3 R0, R3, 0x4000, RZ ;  /* 0x0000400003001810 */ /* 0x000fe20007ffe0ff */
[----:B------:R-:W3:Y:S04]  /*4de0*/  LDSM.16.MT88.4 R56, [R3+0x800] ;  /* 0x000800000338783b */ /* 0x000ee80000004200 */
[----:B------:R-:W4:Y:S04]  /*4df0*/  LDSM.16.MT88.4 R64, [R184+0x10800] ;  /* 0x01080000b840783b */ /* 0x000f280000004200 */
[----:B------:R-:W3:Y:S04]  /*4e00*/  LDSM.16.MT88.4 R100, [R3+0x2800] ;  /* 0x002800000364783b */ /* 0x000ee80000004200 */
[----:B------:R-:W-:Y:S01]  /*4e10*/  LDSM.16.MT88.4 R60, [R184+0x11000] ;  /* 0x01100000b83c783b */ /* 0x000fe20000004200 */
[-C--:B-1----:R-:W-:Y:S08]  /*4e20*/  HMMA.16816.F32 R68, R4, R8.reuse, R68 ;  /* 0x000000080444723c */ /* 0x082ff00000001844 */
[C---:B--2---:R-:W-:Y:S08]  /*4e30*/  HMMA.16816.F32 R72, R12.reuse, R8, R72 ;  /* 0x000000080c48723c */ /* 0x044ff00000001848 */
        /* <DEDUP_REMOVED lines=10> */
[-C--:B---3--:R-:W-:Y:S08]  /*4ee0*/  HMMA.16816.F32 R68, R52, R56.reuse, R68 ;  /* 0x000000383444723c */ /* 0x088ff00000001844 */
[C---:B----4-:R-:W-:Y:S08]  /*4ef0*/  HMMA.16816.F32 R72, R64.reuse, R56, R72 ;  /* 0x000000384048723c */ /* 0x050ff00000001848 */
        /* <DEDUP_REMOVED lines=15> */
[C---:B------:R-:W-:Y:S07]  /*4ff0*/  HMMA.16816.F32 R88, R60.reuse, R4, R88 ;  /* 0x000000043c58723c */ /* 0x040fee0000001858 */
[----:B------:R-:W-:Y:S01]  /*5000*/  IADD3 R4, R212, -0x1, RZ ;  /* 0xffffffffd4047810 */ /* 0x000fe20007ffe0ff */
[-C--:B------:R-:W-:Y:S04]  /*5010*/  HMMA.16816.F32 R92, R60, R6.reuse, R92 ;  /* 0x000000063c5c723c */ /* 0x080fe8000000185c */
[----:B------:R-:W-:Y:S04]  /*5020*/  IMAD.MOV.U32 R212, RZ, RZ, R4 ;  /* 0x000000ffffd47224 */ /* 0x000fe800078e0004 */
        /* <DEDUP_REMOVED lines=113> */
[----:B------:R2:W-:Y:S04]  /*5740*/  STS [R249+0x7400], R46 ;  /* 0x0074002ef9007388 */ /* 0x0005e80000000800 */
[----:B------:R-:W1:Y:S01]  /*5750*/  S2R R106, SR_CTAID.Y ;  /* 0x00000000006a7919 */ /* 0x000e620000002600 */
[----:B------:R-:W-:Y:S05]  /*5760*/  @P0 BRA `(.L_x_709) ;  /* 0x000000a000000947 */ /* 0x000fea0003800000 */
[----:B------:R-:W-:Y:S01]  /*5770*/  SHF.R.S32.HI R0, RZ, 0x1f, R238 ;  /* 0x0000001fff007819 */ /* 0x000fe200000114ee */
[----:B------:R-:W-:-:S04]  /*5780*/  IMAD.WIDE.U32 R2, R238, c[0x0][0x3a0], RZ ;  /* 0x0000e800ee027a25 */ /* 0x000fc800078e00ff */
[----:B------:R-:W-:Y:S02]  /*5790*/  IMAD R0, R0, c[0x0][0x3a0], RZ ;  /* 0x0000e80000007a24 */ /* 0x000fe400078e02ff */
[----:B------:R-:W-:Y:S02]  /*57a0*/  IMAD R4, R107, c[0x0][0x388], RZ ;  /* 0x0000e2006b047a24 */ /* 0x000fe400078e02ff */
[----:B------:R-:W-:-:S05]  /*57b0*/  IMAD R0, R238, c[0x0][0x3a4], R0 ;  /* 0x0000e900ee007a24 */ /* 0x000fca00078e0200 */
[----:B------:R-:W-:Y:S01]  /*57c0*/  IADD3 R3, R3, R0, RZ ;  /* 0x0000000003037210 */ /* 0x000fe20007ffe0ff */
[----:B-1----:R-:W-:-:S04]  /*57d0*/  IMAD R0, R106, c[0x0][0x38c], R4 ;  /* 0x0000e3006a007a24 */ /* 0x002fc800078e0204 */
[----:B------:R-:W-:-:S05]  /*57e0*/  IMAD.WIDE.U32 R2, R106, c[0x0][0x388], R2 ;  /* 0x0000e2006a027a25 */ /* 0x000fca00078e0002 */
[----:B------:R-:W-:Y:S02]  /*57f0*/  IADD3 R8, R3, R0, RZ ;  /* 0x0000000003087210 */ /* 0x000fe40007ffe0ff */
[----:B------:R-:W-:Y:S02]  /*5800*/  MOV R7, R2 ;  /* 0x0000000200077202 */ /* 0x000fe40000000f00 */
.L_x_709:
        /* <DEDUP_REMOVED lines=15> */
.L_x_710:
        /* <DEDUP_REMOVED lines=8> */
[----:B------:R-:W3:Y:S01]  /*5980*/  S2R R9, SR_CTAID.Z ;  /* 0x0000000000097919 */ /* 0x000ee20000002700 */
[----:B------:R-:W-:-:S03]  /*5990*/  IMAD R6, R20, c[0x0][0x3a0], RZ ;  /* 0x0000e80014067a24 */ /* 0x000fc600078e02ff */
[----:B------:R-:W4:Y:S01]  /*59a0*/  S2R R48, SR_CTAID.Z ;  /* 0x0000000000307919 */ /* 0x000f220000002700 */
[----:B------:R-:W-:-:S03]  /*59b0*/  IMAD R6, R0, c[0x0][0x3a4], R6 ;  /* 0x0000e90000067a24 */ /* 0x000fc600078e0206 */
[----:B------:R1:W1:Y:S04]  /*59c0*/  LDS.128 R28, [R213+0xd000] ;  /* 0x00d00000d51c7984 */ /* 0x0002680000000c00 */
[----:B------:R1:W1:Y:S01]  /*59d0*/  LDS.128 R24, [R213+0xf000] ;  /* 0x00f00000d5187984 */ /* 0x0002620000000c00 */
[----:B---3--:R-:W-:-:S03]  /*59e0*/  SHF.R.S32.HI R49, RZ, 0x1f, R9 ;  /* 0x0000001fff317819 */ /* 0x008fc60000011409 */
        /* <DEDUP_REMOVED lines=10> */
[C---:B----4-:R-:W-:Y:S02]  /*5a90*/  IMAD R6, R48.reuse, c[0x0][0x3bc], R6 ;  /* 0x0000ef0030067a24 */ /* 0x050fe400078e0206 */
[----:B------:R-:W-:-:S05]  /*5aa0*/  IMAD.WIDE.U32 R4, R48, c[0x0][0x3b8], R4 ;  /* 0x0000ee0030047a25 */ /* 0x000fca00078e0004 */
[----:B------:R-:W-:Y:S01]  /*5ab0*/  IADD3 R10, R5, R6, RZ ;  /* 0x00000006050a7210 */ /* 0x000fe20007ffe0ff */
[----:B------:R-:W-:Y:S05]  /*5ac0*/  @P2 BRA `(.L_x_712) ;  /* 0x000000c000002947 */ /* 0x000fea0003800000 */
[----:B-1-3--:R-:W1:Y:S01]  /*5ad0*/  LDS.128 R12, [R213+0xc000] ;  /* 0x00c00000d50c7984 */ /* 0x00ae620000000c00 */
        /* <DEDUP_REMOVED lines=11> */
.L_x_712:
[----:B-1-3--:R-:W-:Y:S05]  /*5b90*/  BSYNC B0 ;  /* 0x0000000000007941 */ /* 0x00afea0003800000 */
.L_x_711:
        /* <DEDUP_REMOVED lines=16> */
.L_x_714:
[----:B------:R-:W-:Y:S05]  /*5ca0*/  BSYNC B0 ;  /* 0x0000000000007941 */ /* 0x000fea0003800000 */
.L_x_713:
        /* <DEDUP_REMOVED lines=21> */
.L_x_716:
[----:B------:R-:W-:Y:S05]  /*5e00*/  BSYNC B0 ;  /* 0x0000000000007941 */ /* 0x000fea0003800000 */
.L_x_715:
        /* <DEDUP_REMOVED lines=13> */
.L_x_705:
[----:B-1----:R-:W1:Y:S01]  /*5ee0*/  S2R R4, SR_CTAID.Y ;  /* 0x0000000000047919 */ /* 0x002e620000002600 */
[----:B------:R-:W-:-:S03]  /*5ef0*/  ISETP.NE.AND P0, PT, R251, -0x1, PT ;  /* 0xfffffffffb00780c */ /* 0x000fc60003f05270 */
[----:B------:R-:W2:Y:S10]  /*5f00*/  S2R R7, SR_CTAID.Y ;  /* 0x0000000000077919 */ /* 0x000eb40000002600 */
        /* <DEDUP_REMOVED lines=12> */
[----:B--2---:R-:W-:-:S04]  /*5fd0*/  IMAD R0, R7, c[0x0][0x38c], R4 ;  /* 0x0000e30007007a24 */ /* 0x004fc800078e0204 */
[----:B------:R-:W-:-:S05]  /*5fe0*/  IMAD.WIDE.U32 R2, R7, c[0x0][0x388], R2 ;  /* 0x0000e20007027a25 */ /* 0x000fca00078e0002 */
[----:B------:R-:W-:Y:S02]  /*5ff0*/  IADD3 R6, R3, R0, RZ ;  /* 0x0000000003067210 */ /* 0x000fe40007ffe0ff */
[----:B------:R-:W-:Y:S02]  /*6000*/  MOV R5, R2 ;  /* 0x0000000200057202 */ /* 0x000fe40000000f00 */
.L_x_718:
        /* <DEDUP_REMOVED lines=15> */
.L_x_719:
[----:B------:R-:W3:Y:S01]  /*6100*/  LDL.64 R16, [R1] ;  /* 0x0000000001107983 */ /* 0x000ee20000100a00 */
[C---:B------:R-:W-:Y:S01]  /*6110*/  SHF.L.U32 R0, R240.reuse, 0x6, RZ ;  /* 0x00000006f0007819 */ /* 0x040fe200000006ff */
[----:B------:R-:W-:Y:S01]  /*6120*/  IMAD R9, R240, -0x40, R210 ;  /* 0xffffffc0f0097824 */ /* 0x000fe200078e02d2 */
[----:B------:R-:W-:Y:S01]  /*6130*/  BSSY B0, `(.L_x_720) ;  /* 0x000001b000007945 */ /* 0x000fe20003800000 */
[----:B--2---:R-:W1:Y:S01]  /*6140*/  S2R R7, SR_CTAID.Z ;  /* 0x0000000000077919 */ /* 0x004e620000002700 */
[----:B------:R-:W-:Y:S02]  /*6150*/  SHF.R.S32.HI R10, RZ, 0x1f, R0 ;  /* 0x0000001fff0a7819 */ /* 0x000fe40000011400 */
[----:B------:R-:W-:Y:S01]  /*6160*/  ISETP.GE.AND P2, PT, R239, R9, PT ;  /* 0x00000009ef00720c */ /* 0x000fe20003f46270 */
[----:B------:R-:W2:Y:S01]  /*6170*/  S2R R14, SR_CTAID.Z ;  /* 0x00000000000e7919 */ /* 0x000ea20000002700 */
[----:B------:R-:W-:Y:S01]  /*6180*/  SHF.R.S32.HI R13, RZ, 0x1f, R239 ;  /* 0x0000001fff0d7819 */ /* 0x000fe200000114ef */
[----:B------:R-:W-:-:S04]  /*6190*/  IMAD R4, R10, c[0x0][0x3a0], RZ ;  /* 0x0000e8000a047a24 */ /* 0x000fc800078e02ff */
[----:B------:R-:W-:Y:S01]  /*61a0*/  IMAD R4, R0, c[0x0][0x3a4], R4 ;  /* 0x0000e90000047a24 */ /* 0x000fe200078e0204 */
[----:B-1----:R-:W-:-:S05]  /*61b0*/  SHF.R.S32.HI R15, RZ, 0x1f, R7 ;  /* 0x0000001fff0f7819 */ /* 0x002fca0000011407 */
[----:B------:R-:W-:-:S04]  /*61c0*/  IMAD R8, R15, c[0x0][0x3b8], RZ ;  /* 0x0000ee000f087a24 */ /* 0x000fc800078e02ff */
[----:B--2---:R-:W-:Y:S02]  /*61d0*/  IMAD R8, R14, c[0x0][0x3bc], R8 ;  /* 0x0000ef000e087a24 */ /* 0x004fe400078e0208 */
[----:B---3--:R-:W-:-:S05]  /*61e0*/  IMAD.WIDE.U32 R2, R0, c[0x0][0x3a0], R16 ;  /* 0x0000e80000027a25 */ /* 0x008fca00078e0010 */
        /* <DEDUP_REMOVED lines=15> */
.L_x_721:
[----:B------:R-:W-:Y:S05]  /*62e0*/  BSYNC B0 ;  /* 0x0000000000007941 */ /* 0x000fea0003800000 */
.L_x_720:
        /* <DEDUP_REMOVED lines=16> */
.L_x_723:
[----:B------:R-:W-:Y:S05]  /*63f0*/  BSYNC B0 ;  /* 0x0000000000007941 */ /* 0x000fea0003800000 */
.L_x_722:
        /* <DEDUP_REMOVED lines=21> */
.L_x_725:
[----:B------:R-:W-:Y:S05]  /*6550*/  BSYNC B0 ;  /* 0x0000000000007941 */ /* 0x000fea0003800000 */
.L_x_724:
        /* <DEDUP_REMOVED lines=12> */
.L_x_717:
[----:B------:R-:W-:Y:S05]  /*6620*/  BSYNC B1 ;  /* 0x0000000000017941 */ /* 0x000fea0003800000 */
.L_x_700:
[----:B------:R-:W-:-:S04]  /*6630*/  IADD3 R240, R240, c[0x0][0xc], RZ ;  /* 0x00000300f0f07a10 */ /* 0x000fc80007ffe0ff */
[----:B------:R-:W-:-:S13]  /*6640*/  ISETP.GE.AND P0, PT, R240, UR4, PT ;  /* 0x00000004f0007c0c */ /* 0x000fda000bf06270 */
[----:B------:R-:W-:Y:S01]  /*6650*/  @P0 CALL.REL.NOINC `(.L_x_726) ;  /* 0x0000001000000944 */ /* 0x000fe20003c00000 */
[----:B------:R-:W-:Y:S05]  /*6660*/  BRA `(.L_x_727) ;  /* 0xffffa24000007947 */ /* 0x000fea000383ffff */
.L_x_726:
[----:B------:R-:W-:Y:S05]  /*6670*/  EXIT ;  /* 0x000000000000794d */ /* 0x000fea0003800000 */
.L_x_728:
        /* <DEDUP_REMOVED lines=16> */
.L_x_2062:


//--------------------- .text._ZN5flash44flash_bwd_dq_dk_dv_loop_seqk_parallel_kernelI23Flash_bwd_kernel_traitsILi128ELi64ELi64ELi8ELi4ELi2ELi2ELb1ELb0EN7cutlass6half_tE19Flash_kernel_traitsILi128ELi64ELi64ELi8ES3_EELb1ELb0ELb0ELb0ELb0ELb0ELb0EEEvNS_16Flash_bwd_paramsE --------------------------
	.section	.text._ZN5flash44flash_bwd_dq_dk_dv_loop_seqk_parallel_kernelI23Flash_bwd_kernel_traitsILi128ELi64ELi64ELi8ELi4ELi2ELi2ELb1ELb0EN7cutlass6half_tE19Flash_kernel_traitsILi128ELi64ELi64ELi8ES3_EELb1ELb0ELb0ELb0ELb0ELb0ELb0EEEvNS_16Flash_bwd_paramsE,"ax",@progbits
	.sectioninfo	@"SHI_REGISTERS=255"
	.align	128
        .global         _ZN5flash44flash_bwd_dq_dk_dv_loop_seqk_parallel_kernelI23Flash_bwd_kernel_traitsILi128ELi64ELi64ELi8ELi4ELi2ELi2ELb1ELb0EN7cutlass6half_tE19Flash_kernel_traitsILi128ELi64ELi64ELi8ES3_EELb1ELb0ELb0ELb0ELb0ELb0ELb0EEEvNS_16Flash_bwd_paramsE
        .type           _ZN5flash44flash_bwd_dq_dk_dv_loop_seqk_parallel_kernelI23Flash_bwd_kernel_traitsILi128ELi64ELi64ELi8ELi4ELi2ELi2ELb1ELb0EN7cutlass6half_tE19Flash_kernel_traitsILi128ELi64ELi64ELi8ES3_EELb1ELb0ELb0ELb0ELb0ELb0ELb0EEEvNS_16Flash_bwd_paramsE,@function
        .size           _ZN5flash44flash_bwd_dq_dk_dv_loop_seqk_parallel_kernelI23Flash_bwd_kernel_traitsILi128ELi64ELi64ELi8ELi4ELi2ELi2ELb1ELb0EN7cutlass6half_tE19Flash_kernel_traitsILi128ELi64ELi64ELi8ES3_EELb1ELb0ELb0ELb0ELb0ELb0ELb0EEEvNS_16Flash_bwd_paramsE,(.L_x_2063 - _ZN5flash44flash_bwd_dq_dk_dv_loop_seqk_parallel_kernelI23Flash_bwd_kernel_traitsILi128ELi64ELi64ELi8ELi4ELi2ELi2ELb1ELb0EN7cutlass6half_tE19Flash_kernel_traitsILi128ELi64ELi64ELi8ES3_EELb1ELb0ELb0ELb0ELb0ELb0ELb0EEEvNS_16Flash_bwd_paramsE)
        .other          _ZN5flash44flash_bwd_dq_dk_dv_loop_seqk_parallel_kernelI23Flash_bwd_kernel_traitsILi128ELi64ELi64ELi8ELi4ELi2ELi2ELb1ELb0EN7cutlass6half_tE19Flash_kernel_traitsILi128ELi64ELi64ELi8ES3_EELb1ELb0ELb0ELb0ELb0ELb0ELb0EEEvNS_16Flash_bwd_paramsE,@"STO_CUDA_ENTRY STV_DEFAULT"
_ZN5flash44flash_bwd_dq_dk_dv_loop_seqk_parallel_kernelI23Flash_bwd_kernel_traitsILi128ELi64ELi64ELi8ELi4ELi2ELi2ELb1ELb0EN7cutlass6half_tE19Flash_kernel_traitsILi128ELi64ELi64ELi8ES3_EELb1ELb0ELb0ELb0ELb0ELb0ELb0EEEvNS_16Flash_bwd_paramsE:
.text._ZN5flash44flash_bwd_dq_dk_dv_loop_seqk_parallel_kernelI23Flash_bwd_kernel_traitsILi128ELi64ELi64ELi8ELi4ELi2ELi2ELb1ELb0EN7cutlass6half_tE19Flash_kernel_traitsILi128ELi64ELi64ELi8ES3_EELb1ELb0ELb0ELb0ELb0ELb0ELb0EEEvNS_16Flash_bwd_paramsE:
        /* <DEDUP_REMOVED lines=25> */
[C---:B------:R-:W-:Y:S01]  /*0190*/  IMAD.IADD R12, R8.reuse, 0x1, -R4 ;  /* 0x00000001080c7824 */ /* 0x040fe200078e0a04 */
[----:B------:R-:W-:Y:S01]  /*01a0*/  SHF.R.S32.HI R4, RZ, 0x5, R0 ;  /* 0x00000005ff047819 */ /* 0x000fe20000011400 */
[C---:B------:R-:W-:Y:S01]  /*01b0*/  IMAD.IADD R11, R8.reuse, 0x1, -R6 ;  /* 0x00000001080b7824 */ /* 0x040fe200078e0a06 */
[----:B------:R-:W-:Y:S01]  /*01c0*/  SHF.R.S32.HI R6, RZ, 0x1f, R0 ;  /* 0x0000001fff067819 */ /* 0x000fe20000011400 */
[----:B------:R-:W-:Y:S01]  /*01d0*/  IMAD.IADD R15, R8, 0x1, -R7 ;  /* 0x00000001080f7824 */ /* 0x000fe200078e0a07 */
[----:B------:R-:W-:-:S02]  /*01e0*/  SHF.R.S32.HI R7, RZ, 0x4, R3 ;  /* 0x00000004ff077819 */ /* 0x000fc40000011403 */
[----:B------:R-:W-:Y:S02]  /*01f0*/  LOP3.LUT R5, R13, 0xfffffff8, RZ, 0xc0, !PT ;  /* 0xfffffff80d057812 */ /* 0x000fe400078ec0ff */
[-C--:B------:R-:W-:Y:S02]  /*0200*/  LEA.HI R6, R6, R4.reuse, RZ, 0x2 ;  /* 0x0000000406067211 */ /* 0x080fe400078f10ff */
[--C-:B------:R-:W-:Y:S01]  /*0210*/  SHF.R.S32.HI R10, RZ, 0x2, R2.reuse ;  /* 0x00000002ff0a7819 */ /* 0x100fe20000011402 */
[----:B------:R-:W-:Y:S01]  /*0220*/  IMAD.IADD R5, R8, 0x1, -R5 ;  /* 0x0000000108057824 */ /* 0x000fe200078e0a05 */
[----:B------:R-:W-:Y:S02]  /*0230*/  SHF.R.S32.HI R2, RZ, 0x1f, R2 ;  /* 0x0000001fff027819 */ /* 0x000fe40000011402 */
[----:B------:R-:W-:Y:S01]  /*0240*/  SHF.R.S32.HI R244, RZ, 0x3, R13 ;  /* 0x00000003fff47819 */ /* 0x000fe2000001140d */
[----:B------:R-:W-:Y:S01]  /*0250*/  IMAD.SHL.U32 R218, R5, 0x8, RZ ;  /* 0x0000000805da7824 */ /* 0x000fe200078e00ff */
[----:B------:R-:W-:-:S02]  /*0260*/  LEA.HI R0, R0, R4, RZ, 0x1 ;  /* 0x0000000400007211 */ /* 0x000fc400078f08ff */
[----:B------:R-:W-:Y:S02]  /*0270*/  LEA.HI R9, R3, R7, RZ, 0x1 ;  /* 0x0000000703097211 */ /* 0x000fe400078f08ff */
[----:B------:R-:W-:Y:S01]  /*0280*/  LOP3.LUT R3, R6, 0xfffffffc, RZ, 0xc0, !PT ;  /* 0xfffffffc06037812 */ /* 0x000fe200078ec0ff */
[----:B------:R-:W-:Y:S01]  /*0290*/  IMAD.SHL.U32 R6, R244, 0x40, RZ ;  /* 0x00000040f4067824 */ /* 0x000fe200078e00ff */
[----:B------:R-:W-:Y:S02]  /*02a0*/  LEA.HI R8, R2, R10, RZ, 0x3 ;  /* 0x0000000a02087211 */ /* 0x000fe400078f18ff */
[----:B------:R-:W-:Y:S01]  /*02b0*/  LOP3.LUT R0, R0, 0xfffffffe, RZ, 0xc0, !PT ;  /* 0xfffffffe00007812 */ /* 0x000fe200078ec0ff */
[----:B------:R-:W-:Y:S01]  /*02c0*/  IMAD.IADD R18, R4, 0x1, -R3 ;  /* 0x0000000104127824 */ /* 0x000fe200078e0a03 */
[----:B------:R-:W-:Y:S02]  /*02d0*/  LOP3.LUT R2, R9, 0xfffffffe, RZ, 0xc0, !PT ;  /* 0xfffffffe09027812 */ /* 0x000fe400078ec0ff */
[----:B------:R-:W-:Y:S01]  /*02e0*/  LOP3.LUT R3, R8, 0xfffffff8, RZ, 0xc0, !PT ;  /* 0xfffffff808037812 */ /* 0x000fe200078ec0ff */
[----:B------:R-:W-:Y:S01]  /*02f0*/  IMAD.IADD R194, R4, 0x1, -R0 ;  /* 0x0000000104c27824 */ /* 0x000fe200078e0a00 */
[----:B------:R-:W-:Y:S01]  /*0300*/  LOP3.LUT R0, R6, 0x1c0, RZ, 0xc0, !PT ;  /* 0x000001c006007812 */ /* 0x000fe200078ec0ff */
[----:B------:R-:W-:Y:S01]  /*0310*/  IMAD.IADD R8, R7, 0x1, -R2 ;  /* 0x0000000107087824 */ /* 0x000fe200078e0a02 */
[C---:B------:R-:W-:Y:S01]  /*0320*/  LOP3.LUT P4, RZ, R5.reuse, 0x2, RZ, 0xc0, !PT ;  /* 0x0000000205ff7812 */ /* 0x040fe2000788c0ff */
[----:B------:R-:W-:Y:S01]  /*0330*/  IMAD.IADD R4, R10, 0x1, -R3 ;  /* 0x000000010a047824 */ /* 0x000fe200078e0a03 */
[----:B------:R-:W-:Y:S01]  /*0340*/  LOP3.LUT R3, R0, 0x38, R218, 0xf8, !PT ;  /* 0x0000003800037812 */ /* 0x000fe200078ef8da */
[----:B------:R-:W-:Y:S01]  /*0350*/  IMAD.SHL.U32 R186, R8, 0x200, RZ ;  /* 0x0000020008ba7824 */ /* 0x000fe200078e00ff */
[----:B------:R-:W-:Y:S01]  /*0360*/  SHF.R.U32.HI R2, RZ, 0x3, R0 ;  /* 0x00000003ff027819 */ /* 0x000fe20000011600 */
[C---:B------:R-:W-:Y:S01]  /*0370*/  IMAD.SHL.U32 R0, R5.reuse, 0x40, RZ ;  /* 0x0000004005007824 */ /* 0x040fe200078e00ff */
[----:B------:R-:W-:Y:S01]  /*0380*/  LOP3.LUT P3, RZ, R5, 0x4, RZ, 0xc0, !PT ;  /* 0x0000000405ff7812 */ /* 0x000fe2000786c0ff */
[----:B------:R-:W-:Y:S01]  /*0390*/  STL [R1+0x8], R18 ;  /* 0x0000081201007387 */ /* 0x000fe20000100800 */
[----:B------:R-:W-:Y:S01]  /*03a0*/  LOP3.LUT R7, R3, R2, RZ, 0x3c, !PT ;  /* 0x0000000203077212 */ /* 0x000fe200078e3cff */
[----:B------:R-:W-:Y:S01]  /*03b0*/  IMAD.SHL.U32 R2, R194, 0x10, RZ ;  /* 0x00000010c2027824 */ /* 0x000fe200078e00ff */
[----:B------:R-:W-:-:S02]  /*03c0*/  SHF.R.S32.HI R3, RZ, 0x1f, R11 ;  /* 0x0000001fff037819 */ /* 0x000fc4000001140b */
[----:B------:R-:W-:Y:S02]  /*03d0*/  LOP3.LUT R0, R0, 0x1c0, RZ, 0xc0, !PT ;  /* 0x000001c000007812 */ /* 0x000fe400078ec0ff */
[----:B------:R-:W-:Y:S02]  /*03e0*/  LEA.HI R10, R3, R11, RZ, 0x3 ;  /* 0x0000000b030a7211 */ /* 0x000fe400078f18ff */
[C---:B------:R-:W-:Y:S02]  /*03f0*/  LOP3.LUT R188, R0.reuse, 0x8, R13, 0xf8, !PT ;  /* 0x0000000800bc7812 */ /* 0x040fe400078ef80d */
[----:B------:R-:W-:Y:S02]  /*0400*/  LOP3.LUT R5, R0, 0x10, R2, 0xf8, !PT ;  /* 0x0000001000057812 */ /* 0x000fe400078ef802 */
[----:B------:R-:W-:Y:S02]  /*0410*/  SHF.R.S32.HI R19, RZ, 0x7, R14 ;  /* 0x00000007ff137819 */ /* 0x000fe4000001140e */
[----:B------:R-:W-:-:S02]  /*0420*/  SHF.R.U32.HI R0, RZ, 0x3, R0 ;  /* 0x00000003ff007819 */ /* 0x000fc40000011600 */
[----:B------:R-:W-:Y:S01]  /*0430*/  LOP3.LUT R3, R10, 0xfffffff8, RZ, 0xc0, !PT ;  /* 0xfffffff80a037812 */ /* 0x000fe200078ec0ff */
[C---:B------:R-:W-:Y:S01]  /*0440*/  IMAD R2, R19.reuse, 0x800, R186 ;  /* 0x0000080013027824 */ /* 0x040fe200078e02ba */
[----:B------:R-:W-:Y:S01]  /*0450*/  LOP3.LUT R188, R188, R0, RZ, 0x3c, !PT ;  /* 0x00000000bcbc7212 */ /* 0x000fe200078e3cff */
[----:B------:R-:W-:Y:S01]  /*0460*/  IMAD.SHL.U32 R9, R19, 0x20, RZ ;  /* 0x0000002013097824 */ /* 0x000fe200078e00ff */
[----:B------:R-:W-:Y:S01]  /*0470*/  SHF.R.S32.HI R6, RZ, 0x1f, R12 ;  /* 0x0000001fff067819 */ /* 0x000fe2000001140c */
[----:B------:R-:W-:Y:S01]  /*0480*/  IMAD.IADD R11, R11, 0x1, -R3 ;  /* 0x000000010b0b7824 */ /* 0x000fe200078e0a03 */
[----:B------:R-:W-:Y:S01]  /*0490*/  LOP3.LUT R3, R5, 0x8, R13, 0xf8, !PT ;  /* 0x0000000805037812 */ /* 0x000fe200078ef80d */
[----:B------:R-:W-:Y:S01]  /*04a0*/  IMAD.IADD R188, R2, 0x1, R188 ;  /* 0x0000000102bc7824 */ /* 0x000fe200078e02bc */
[----:B------:R-:W-:Y:S02]  /*04b0*/  LEA.HI R229, R6, R12, RZ, 0x2 ;  /* 0x0000000c06e57211 */ /* 0x000fe400078f10ff */
[----:B------:R-:W-:Y:S01]  /*04c0*/  SHF.R.S32.HI R2, RZ, 0x6, R16 ;  /* 0x00000006ff027819 */ /* 0x000fe20000011410 */
[----:B------:R-:W-:Y:S01]  /*04d0*/  IMAD.SHL.U32 R190, R188, 0x2, RZ ;  /* 0x00000002bcbe7824 */ /* 0x000fe200078e00ff */
[----:B------:R-:W-:-:S02]  /*04e0*/  LOP3.LUT R6, R4, 0x1, RZ, 0xc0, !PT ;  /* 0x0000000104067812 */ /* 0x000fc400078ec0ff */
[----:B------:R-:W-:Y:S01]  /*04f0*/  LOP3.LUT R186, R186, R3, R0, 0xf6, !PT ;  /* 0x00000003baba7212 */ /* 0x000fe200078ef600 */
[----:B------:R-:W-:Y:S01]  /*0500*/  IMAD.SHL.U32 R0, R4, 0x40, RZ ;  /* 0x0000004004007824 */ /* 0x000fe200078e00ff */
[----:B------:R-:W-:Y:S01]  /*0510*/  ISETP.NE.U32.AND P0, PT, R6, 0x1, PT ;  /* 0x000000010600780c */ /* 0x000fe20003f05070 */
[C---:B------:R-:W-:Y:S01]  /*0520*/  IMAD R17, R2.reuse, 0x200, R7 ;  /* 0x0000020002117824 */ /* 0x040fe200078e0207 */
[----:B------:R-:W-:Y:S01]  /*0530*/  SEL R185, R185, 0xffffffc0, !P3 ;  /* 0xffffffc0b9b97807 */ /* 0x000fe20005800000 */
[----:B------:R-:W-:Y:S01]  /*0540*/  IMAD.SHL.U32 R2, R2, 0x8, RZ ;  /* 0x0000000802027824 */ /* 0x000fe200078e00ff */
[----:B------:R-:W-:Y:S01]  /*0550*/  LOP3.LUT R0, R0, 0x1c0, RZ, 0xc0, !PT ;  /* 0x000001c000007812 */ /* 0x000fe200078ec0ff */
[----:B------:R-:W-:Y:S01]  /*0560*/  IMAD.SHL.U32 R6, R11, 0x40, RZ ;  /* 0x000000400b067824 */ /* 0x000fe200078e00ff */
[----:B------:R-:W-:Y:S01]  /*0570*/  R2P PR, R4, 0x6 ;  /* 0x0000000604007804 */ /* 0x000fe20000000000 */
[----:B------:R-:W-:Y:S01]  /*0580*/  IMAD.SHL.U32 R4, R8, 0x20, RZ ;  /* 0x0000002008047824 */ /* 0x000fe200078e00ff */
[----:B------:R-:W-:Y:S01]  /*0590*/  LOP3.LUT R2, R2, 0x18, RZ, 0xc0, !PT ;  /* 0x0000001802027812 */ /* 0x000fe200078ec0ff */
[----:B------:R-:W-:Y:S01]  /*05a0*/  STL [R1+0x10], R17 ;  /* 0x0000101101007387 */ /* 0x000fe20000100800 */
[----:B------:R-:W-:Y:S01]  /*05b0*/  SHF.R.U32.HI R3, RZ, 0x3, R0 ;  /* 0x00000003ff037819 */ /* 0x000fe20000011600 */
[----:B------:R-:W-:Y:S01]  /*05c0*/  IMAD.SHL.U32 R7, R15, 0x2, RZ ;  /* 0x000000020f077824 */ /* 0x000fe200078e00ff */
[----:B------:R-:W-:Y:S01]  /*05d0*/  LOP3.LUT R5, R0, 0x20, R9, 0xf8, !PT ;  /* 0x0000002000057812 */ /* 0x000fe200078ef809 */
[----:B------:R1:W-:Y:S01]  /*05e0*/  STL [R1+0x14], R9 ;  /* 0x0000140901007387 */ /* 0x0003e20000100800 */
[----:B------:R-:W-:Y:S01]  /*05f0*/  LOP3.LUT R11, R3, R0, R2, 0x1e, !PT ;  /* 0x00000000030b7212 */ /* 0x000fe200078e1e02 */
[----:B------:R-:W-:Y:S01]  /*0600*/  IMAD.SHL.U32 R207, R17, 0x2, RZ ;  /* 0x0000000211cf7824 */ /* 0x000fe200078e00ff */
[----:B------:R-:W-:Y:S01]  /*0610*/  LOP3.LUT R0, R5, R3, RZ, 0x3c, !PT ;  /* 0x0000000305007212 */ /* 0x000fe200078e3cff */
[----:B------:R-:W-:Y:S01]  /*0620*/  IMAD.SHL.U32 R5, R10, 0x40, RZ ;  /* 0x000000400a057824 */ /* 0x000fe200078e00ff */
[----:B------:R-:W-:-:S02]  /*0630*/  SEL R226, R226, 0x10, !P0 ;  /* 0x00000010e2e27807 */ /* 0x000fc40004000000 */
[----:B------:R-:W-:Y:S02]  /*0640*/  SHF.R.S32.HI R229, RZ, 0x2, R229 ;  /* 0x00000002ffe57819 */ /* 0x000fe400000114e5 */
[----:B------:R-:W-:-:S03]  /*0650*/  IADD3 R228, R218, 0x40, RZ ;  /* 0x00000040dae47810 */ /* 0x000fc60007ffe0ff */
        /* <DEDUP_REMOVED lines=16> */
[----:B------:R-:W-:Y:S01]  /*0760*/  LOP3.LUT R202, R2, R0, RZ, 0xfc, !PT ;  /* 0x0000000002ca7212 */ /* 0x000fe200078efcff */
[----:B------:R-:W-:Y:S01]  /*0770*/  IMAD R194, R194, 0x400, R0 ;  /* 0x00000400c2c27824 */ /* 0x000fe200078e0200 */
[----:B------:R-:W-:Y:S01]  /*0780*/  LEA R2, R4, 0xc000, 0x1 ;  /* 0x0000c00004027811 */ /* 0x000fe200078e08ff */
[----:B------:R-:W-:Y:S01]  /*0790*/  IMAD.MOV.U32 R0, RZ, RZ, 0x20 ;  /* 0x00000020ff007424 */ /* 0x000fe200078e00ff */
[C---:B------:R-:W-:Y:S01]  /*07a0*/  IADD3 R225, R224.reuse, 0x20, RZ ;  /* 0x00000020e0e17810 */ /* 0x040fe20007ffe0ff */
[----:B------:R-:W-:Y:S01]  /*07b0*/  IMAD.IADD R194, R3, 0x1, R194 ;  /* 0x0000000103c27824 */ /* 0x000fe200078e02c2 */
[----:B------:R-:W-:Y:S01]  /*07c0*/  @P1 IADD3 R225, R224, -0x20, RZ ;  /* 0xffffffe0e0e11810 */ /* 0x000fe20007ffe0ff */
[----:B------:R1:W-:Y:S01]  /*07d0*/  STL [R1], R2 ;  /* 0x0000000201007387 */ /* 0x0003e20000100800 */
[----:B------:R-:W-:Y:S01]  /*07e0*/  SEL R0, R0, 0xffffffe0, !P4 ;  /* 0xffffffe000007807 */ /* 0x000fe20006000000 */
[----:B------:R-:W-:Y:S01]  /*07f0*/  IMAD.IADD R203, R203, 0x1, R3 ;  /* 0x00000001cbcb7824 */ /* 0x000fe200078e0203 */
[----:B------:R-:W-:Y:S01]  /*0800*/  LEA R194, R194, 0x10000, 0x1 ;  /* 0x00010000c2c27811 */ /* 0x000fe200078e08ff */
[----:B------:R-:W-:-:S02]  /*0810*/  IMAD.IADD R226, R226, 0x1, R225 ;  /* 0x00000001e2e27824 */ /* 0x000fc400078e02e1 */
[----:B------:R-:W-:Y:S01]  /*0820*/  IMAD R189, R188, 0x2, R0 ;  /* 0x00000002bcbd7824 */ /* 0x000fe200078e0200 */
[----:B------:R-:W-:Y:S01]  /*0830*/  IADD3 R0, R2, 0x40, RZ ;  /* 0x0000004002007810 */ /* 0x000fe20007ffe0ff */
[----:B------:R-:W-:Y:S01]  /*0840*/  IMAD R188, R188, 0x2, R185 ;  /* 0x00000002bcbc7824 */ /* 0x000fe200078e02b9 */
[----:B------:R-:W-:Y:S01]  /*0850*/  @P2 IADD3 R0, R2, -0x40, RZ ;  /* 0xffffffc002002810 */ /* 0x000fe20007ffe0ff */
[----:B------:R-:W-:Y:S02]  /*0860*/  IMAD.IADD R191, R185, 0x1, R189 ;  /* 0x00000001b9bf7824 */ /* 0x000fe400078e02bd */
[C---:B------:R-:W-:Y:S02]  /*0870*/  IMAD R185, R186.reuse, 0x2, R185 ;  /* 0x00000002bab97824 */ /* 0x040fe400078e02b9 */
[----:B------:R1:W-:Y:S01]  /*0880*/  STL [R1+0x4], R0 ;  /* 0x0000040001007387 */ /* 0x0003e20000100800 */
[----:B------:R-:W-:-:S03]  /*0890*/  IMAD.SHL.U32 R186, R186, 0x2, RZ ;  /* 0x00000002baba7824 */ /* 0x000fc600078e00ff */
.L_x_775:
[----:B-12---:R-:W2:Y:S01]  /*08a0*/  S2R R38, SR_CTAID.Y ;  /* 0x0000000000267919 */ /* 0x006ea20000002600 */
[----:B-1----:R-:W1:Y:S01]  /*08b0*/  LDC.U8 R0, c[0x0][0x312] ;  /* 0x0000c480ff007b82 */ /* 0x002e620000000000 */
[----:B------:R-:W-:-:S02]  /*08c0*/  ISETP.NE.U32.AND P1, PT, RZ, c[0x0][0x240], PT ;  /* 0x00009000ff007a0c */ /* 0x000fc40003f25070 */
[----:B------:R-:W-:Y:S02]  /*08d0*/  ISETP.EQ.U32.AND P5, PT, RZ, c[0x0][0x248], PT ;  /* 0x00009200ff007a0c */ /* 0x000fe40003fa2070 */
[----:B------:R-:W-:Y:S02]  /*08e0*/  ISETP.NE.AND.EX P1, PT, RZ, c[0x0][0x244], PT, P1 ;  /* 0x00009100ff007a0c */ /* 0x000fe40003f25310 */
[----:B------:R-:W-:Y:S01]  /*08f0*/  ISETP.NE.U32.AND P3, PT, RZ, c[0x0][0x250], PT ;  /* 0x00009400ff007a0c */ /* 0x000fe20003f65070 */
[----:B------:R-:W-:-:S03]  /*0900*/  IMAD.MOV.U32 R9, RZ, RZ, -0x1 ;  /* 0xffffffffff097424 */ /* 0x000fc600078e00ff */
[----:B------:R-:W-:Y:S01]  /*0910*/  ISETP.NE.AND.EX P3, PT, RZ, c[0x0][0x254], PT, P3 ;  /* 0x00009500ff007a0c */ /* 0x000fe20003f65330 */
[----:B--2---:R-:W-:Y:S01]  /*0920*/  IMAD.SHL.U32 R8, R38, 0x4, RZ ;  /* 0x0000000426087824 */ /* 0x004fe200078e00ff */
[----:B------:R-:W-:Y:S02]  /*0930*/  SHF.R.S32.HI R11, RZ, 0x1f, R38 ;  /* 0x0000001fff0b7819 */ /* 0x000fe40000011426 */
[----:B-1----:R-:W-:Y:S01]  /*0940*/  ISETP.NE.AND P4, PT, R0, RZ, PT ;  /* 0x000000ff0000720c */ /* 0x002fe20003f85270 */
        /* <DEDUP_REMOVED lines=13> */
[----:B---3--:R-:W3:Y:S01]  /*0a20*/  @!P5 LDG.E R9, [R2.64] ;  /* 0x000000080209d981 */ /* 0x008ee2000c1e1900 */
[----:B------:R-:W-:-:S04]  /*0a30*/  ISETP.NE.U32.AND P0, PT, RZ, c[0x0][0x248], PT ;  /* 0x00009200ff007a0c */ /* 0x000fc80003f05070 */
[----:B------:R-:W-:Y:S01]  /*0a40*/  ISETP.NE.AND.EX P0, PT, RZ, c[0x0][0x24c], PT, P0 ;  /* 0x00009300ff007a0c */ /* 0x000fe20003f05300 */
[----:B-1----:R-:W-:Y:S02]  /*0a50*/  IMAD.MOV.U32 R4, RZ, RZ, c[0x0][0x218] ;  /* 0x00008600ff047624 */ /* 0x002fe400078e00ff */
[----:B--2---:R-:W-:Y:S02]  /*0a60*/  @P1 IMAD.IADD R21, R6, 0x1, -R0 ;  /* 0x0000000106151824 */ /* 0x004fe400078e0a00 */
[----:B------:R-:W-:Y:S01]  /*0a70*/  @!P1 IMAD.MOV.U32 R21, RZ, RZ, c[0x0][0x214] ;  /* 0x00008500ff159624 */ /* 0x000fe200078e00ff */
[----:B---3--:R1:W-:Y:S07]  /*0a80*/  STL [R1+0xc], R9 ;  /* 0x00000c0901007387 */ /* 0x0083ee0000100800 */
[----:B----4-:R-:W-:Y:S05]  /*0a90*/  @!P0 BRA `(.L_x_729) ;  /* 0x0000003000008947 */ /* 0x010fea0003800000 */
[----:B------:R-:W2:Y:S02]  /*0aa0*/  @P4 LDG.E R4, [R2.64+0x4] ;  /* 0x0000040802044981 */ /* 0x000ea4000c1e1900 */
[----:B--2---:R-:W-:-:S06]  /*0ab0*/  @P4 IADD3 R4, R4, -R9, RZ ;  /* 0x8000000904044210 */ /* 0x004fcc0007ffe0ff */
[----:B------:R2:W5:Y:S02]  /*0ac0*/  @!P4 LDG.E R4, [R2.64] ;  /* 0x000000080204c981 */ /* 0x000564000c1e1900 */
.L_x_729:
        /* <DEDUP_REMOVED lines=44> */
.L_x_731:
        /* <DEDUP_REMOVED lines=15> */
.L_x_732:
[----:B------:R-:W-:Y:S01]  /*0e80*/  IABS R13, c[0x0][0x1c8] ;  /* 0x00007200000d7a13 */ /* 0x000fe20000000000 */
[----:B------:R-:W2:Y:S01]  /*0e90*/  S2R R39, SR_CTAID.Z ;  /* 0x0000000000277919 */ /* 0x000ea20000002700 */
[----:B------:R-:W3:Y:S01]  /*0ea0*/  LDC.U8 R24, c[0x0][0x328] ;  /* 0x0000ca00ff187b82 */ /* 0x000ee20000000000 */
[----:B------:R-:W-:Y:S01]  /*0eb0*/  IMAD.MOV.U32 R14, RZ, RZ, c[0x0][0x224] ;  /* 0x00008900ff0e7624 */ /* 0x000fe200078e00ff */
[----:B------:R-:W4:Y:S01]  /*0ec0*/  I2F.RP R2, R13 ;  /* 0x0000000d00027306 */ /* 0x000f220000209400 */
[C---:B------:R-:W-:Y:S01]  /*0ed0*/  @P0 IMAD.WIDE.U32 R4, R0.reuse, c[0x0][0x370], RZ ;  /* 0x0000dc0000040a25 */ /* 0x040fe200078e00ff */
[----:B------:R-:W5:Y:S02]  /*0ee0*/  S2R R16, SR_CTAID.X ;  /* 0x0000000000107919 */ /* 0x000f640000002500 */
[----:B------:R-:W-:Y:S01]  /*0ef0*/  SHF.R.S32.HI R14, RZ, 0x1f, R14 ;  /* 0x0000001fff0e7819 */ /* 0x000fe2000001140e */
[----:B------:R-:W-:Y:S01]  /*0f00*/  @P0 IMAD R12, R0, c[0x0][0x374], R5 ;  /* 0x0000dd00000c0a24 */ /* 0x000fe200078e0205 */
[----:B-1----:R-:W-:Y:S01]  /*0f10*/  @P0 MOV R9, R4 ;  /* 0x0000000400090202 */ /* 0x002fe20000000f00 */
[----:B------:R-:W-:Y:S01]  /*0f20*/  @!P0 IMAD.WIDE.U32 R4, R38, c[0x0][0x368], RZ ;  /* 0x0000da0026048a25 */ /* 0x000fe200078e00ff */
[----:B------:R-:W1:Y:S03]  /*0f30*/  LDC.U8 R28, c[0x0][0x3d0] ;  /* 0x0000f400ff1c7b82 */ /* 0x000e660000000000 */
[----:B------:R-:W-:-:S02]  /*0f40*/  IMAD.MOV.U32 R35, RZ, RZ, c[0x0][0x22c] ;  /* 0x00008b00ff237624 */ /* 0x000fc400078e00ff */
[----:B------:R-:W-:Y:S02]  /*0f50*/  @!P0 IMAD.MOV.U32 R9, RZ, RZ, R4 ;  /* 0x000000ffff098224 */ /* 0x000fe400078e0004 */
[----:B------:R-:W-:Y:S01]  /*0f60*/  IMAD.WIDE R18, R35, c[0x0][0x1c0], RZ ;  /* 0x0000700023127a25 */ /* 0x000fe200078e02ff */
[----:B----4-:R-:W4:Y:S01]  /*0f70*/  MUFU.RCP R2, R2 ;  /* 0x0000000200027308 */ /* 0x010f220000001000 */
[----:B--2---:R-:W-:Y:S02]  /*0f80*/  IABS R7, R39 ;  /* 0x0000002700077213 */ /* 0x004fe40000000000 */
[----:B------:R-:W-:Y:S02]  /*0f90*/  LOP3.LUT R8, R39, c[0x0][0x1c8], RZ, 0x3c, !PT ;  /* 0x0000720027087a12 */ /* 0x000fe400078e3cff */
[----:B---3--:R-:W-:Y:S01]  /*0fa0*/  ISETP.NE.AND P2, PT, R24, RZ, PT ;  /* 0x000000ff1800720c */ /* 0x008fe20003f45270 */
[----:B-----5:R-:W-:Y:S01]  /*0fb0*/  IMAD.WIDE.U32 R26, R16, c[0x0][0x3d8], RZ ;  /* 0x0000f600101a7a25 */ /* 0x020fe200078e00ff */
[----:B------:R-:W-:-:S02]  /*0fc0*/  ISETP.GE.AND P3, PT, R8, RZ, PT ;  /* 0x000000ff0800720c */ /* 0x000fc40003f66270 */
[----:B------:R-:W-:Y:S02]  /*0fd0*/  SHF.L.U64.HI R8, R38, 0x7, R11 ;  /* 0x0000000726087819 */ /* 0x000fe4000001020b */
[----:B------:R-:W-:Y:S02]  /*0fe0*/  SHF.R.S32.HI R36, RZ, 0x1f, R39 ;  /* 0x0000001fff247819 */ /* 0x000fe40000011427 */
[----:B----4-:R-:W-:Y:S02]  /*0ff0*/  IADD3 R2, R2, 0xffffffe, RZ ;  /* 0x0ffffffe02027810 */ /* 0x010fe40007ffe0ff */
[----:B------:R-:W-:Y:S02]  /*1000*/  SEL R8, R8, RZ, P1 ;  /* 0x000000ff08087207 */ /* 0x000fe40000800000 */
[----:B------:R-:W2:Y:S02]  /*1010*/  F2I.FTZ.U32.TRUNC.NTZ R3, R2 ;  /* 0x0000000200037305 */ /* 0x000ea4000021f000 */
        /* <DEDUP_REMOVED lines=9> */
[C---:B------:R-:W-:Y:S02]  /*10b0*/  IMAD R3, R13.reuse, R3, R7 ;  /* 0x000000030d037224 */ /* 0x040fe400078e0207 */
        /* <DEDUP_REMOVED lines=9> */
[-C--:B------:R-:W-:Y:S01]  /*1150*/  @!P4 IADD3 R3, R3, -R13.reuse, RZ ;  /* 0x8000000d0303c210 */ /* 0x080fe20007ffe0ff */
[----:B------:R-:W-:Y:S01]  /*1160*/  IMAD R7, R18, R4, R7 ;  /* 0x0000000412077224 */ /* 0x000fe200078e0207 */
[----:B------:R-:W-:Y:S01]  /*1170*/  IADD3 R6, P1, R10, R6, RZ ;  /* 0x000000060a067210 */ /* 0x000fe20007f3e0ff */
[-C--:B------:R-:W-:Y:S01]  /*1180*/  IMAD.WIDE.U32 R4, R18, R0.reuse, RZ ;  /* 0x0000000012047225 */ /* 0x080fe200078e00ff */
[----:B------:R-:W-:Y:S02]  /*1190*/  ISETP.GE.U32.AND P5, PT, R3, R13, PT ;  /* 0x0000000d0300720c */ /* 0x000fe40003fa6070 */
[----:B------:R-:W-:Y:S01]  /*11a0*/  @!P4 IADD3 R2, R2, 0x1, RZ ;  /* 0x000000010202c810 */ /* 0x000fe20007ffe0ff */
[C---:B------:R-:W-:Y:S01]  /*11b0*/  IMAD R3, R19.reuse, R0, RZ ;  /* 0x0000000013037224 */ /* 0x040fe200078e02ff */
[----:B------:R-:W-:Y:S01]  /*11c0*/  ISETP.NE.AND P4, PT, RZ, c[0x0][0x1c8], PT ;  /* 0x00007200ff007a0c */ /* 0x000fe20003f85270 */
[----:B------:R-:W-:Y:S01]  /*11d0*/  IMAD R11, R19, R6, RZ ;  /* 0x00000006130b7224 */ /* 0x000fe200078e02ff */
[----:B------:R-:W-:Y:S01]  /*11e0*/  SEL R19, R14, R4, !P0 ;  /* 0x000000040e137207 */ /* 0x000fe20004000000 */
[----:B------:R-:W-:Y:S01]  /*11f0*/  @P2 IMAD R4, R38, c[0x0][0x214], RZ ;  /* 0x0000850026042a24 */ /* 0x000fe200078e02ff */
[----:B------:R-:W-:Y:S01]  /*1200*/  IADD3 R15, R15, R7, RZ ;  /* 0x000000070f0f7210 */ /* 0x000fe20007ffe0ff */
[----:B------:R-:W-:Y:S01]  /*1210*/  IMAD.X R8, R17, 0x1, R8, P1 ;  /* 0x0000000111087824 */ /* 0x000fe200008e0608 */
[----:B------:R-:W-:Y:S01]  /*1220*/  @P0 IADD3 R15, R5, R3, RZ ;  /* 0x00000003050f0210 */ /* 0x000fe20007ffe0ff */
[----:B------:R-:W-:Y:S01]  /*1230*/  IMAD.WIDE.U32 R6, R18, R6, RZ ;  /* 0x0000000612067225 */ /* 0x000fe200078e00ff */
[----:B------:R-:W-:-:S02]  /*1240*/  @P2 SEL R4, R4, R0, !P0 ;  /* 0x0000000004042207 */ /* 0x000fc40004000000 */
[----:B------:R-:W-:Y:S01]  /*1250*/  @P5 IADD3 R2, R2, 0x1, RZ ;  /* 0x0000000102025810 */ /* 0x000fe20007ffe0ff */
[----:B------:R-:W-:Y:S01]  /*1260*/  IMAD R8, R18, R8, R11 ;  /* 0x0000000812087224 */ /* 0x000fe200078e020b */
[----:B-1----:R-:W-:Y:S01]  /*1270*/  ISETP.NE.AND P1, PT, R28, RZ, PT ;  /* 0x000000ff1c00720c */ /* 0x002fe20003f25270 */
[C---:B------:R-:W-:Y:S02]  /*1280*/  @P2 IMAD R13, R39.reuse, c[0x0][0x234], R4 ;  /* 0x00008d00270d2a24 */ /* 0x040fe400078e0204 */
[----:B------:R-:W-:Y:S01]  /*1290*/  IMAD.MOV.U32 R14, RZ, RZ, R2 ;  /* 0x000000ffff0e7224 */ /* 0x000fe200078e0002 */
[----:B------:R-:W-:Y:S01]  /*12a0*/  SEL R28, R26, RZ, P1 ;  /* 0x000000ff1a1c7207 */ /* 0x000fe20000800000 */
[----:B------:R-:W-:Y:S01]  /*12b0*/  IMAD R3, R16, c[0x0][0x3dc], R27 ;  /* 0x0000f70010037a24 */ /* 0x000fe200078e021b */
[----:B------:R-:W-:Y:S01]  /*12c0*/  SHF.R.S32.HI R26, RZ, 0x1f, R20 ;  /* 0x0000001fff1a7819 */ /* 0x000fe20000011414 */
[----:B------:R-:W-:Y:S01]  /*12d0*/  IMAD R4, R39, c[0x0][0x22c], RZ ;  /* 0x00008b0027047a24 */ /* 0x000fe200078e02ff */
[----:B------:R-:W-:Y:S01]  /*12e0*/  @!P3 IADD3 R14, -R14, RZ, RZ ;  /* 0x000000ff0e0eb210 */ /* 0x000fe20007ffe1ff */
[----:B------:R-:W-:Y:S01]  /*12f0*/  @!P2 IMAD R5, R38, c[0x0][0x1c0], R39 ;  /* 0x000070002605aa24 */ /* 0x000fe200078e0227 */
[----:B------:R-:W-:-:S02]  /*1300*/  @!P4 LOP3.LUT R14, RZ, c[0x0][0x1c8], RZ, 0x33, !PT ;  /* 0x00007200ff0eca12 */ /* 0x000fc400078e33ff */
[----:B------:R-:W-:Y:S01]  /*1310*/  SHF.R.S32.HI R37, RZ, 0x1f, R4 ;  /* 0x0000001fff257819 */ /* 0x000fe20000011404 */
[----:B------:R-:W-:Y:S01]  /*1320*/  @!P2 IMAD R13, R5, c[0x0][0x214], RZ ;  /* 0x00008500050daa24 */ /* 0x000fe200078e02ff */
[----:B------:R-:W-:Y:S02]  /*1330*/  SEL R18, R3, RZ, P1 ;  /* 0x000000ff03127207 */ /* 0x000fe40000800000 */
[----:B------:R-:W-:Y:S02]  /*1340*/  IADD3 R16, R7, R8, RZ ;  /* 0x0000000807107210 */ /* 0x000fe40007ffe0ff */
[----:B------:R-:W-:Y:S01]  /*1350*/  SHF.R.S32.HI R27, RZ, 0x1f, R14 ;  /* 0x0000001fff1b7819 */ /* 0x000fe2000001140e */
[----:B------:R-:W-:Y:S05]  /*1360*/  @!P2 BRA `(.L_x_733) ;  /* 0x000000700000a947 */ /* 0x000fea0003800000 */
[----:B------:R-:W-:Y:S01]  /*1370*/  @!P0 IMAD R0, R38, c[0x0][0x224], RZ ;  /* 0x0000890026008a24 */ /* 0x000fe200078e02ff */
[----:B------:R-:W-:Y:S02]  /*1380*/  MOV R2, 0x80 ;  /* 0x0000008000027802 */ /* 0x000fe40000000f00 */
[----:B------:R-:W-:-:S02]  /*1390*/  MOV R11, c[0x0][0x210] ;  /* 0x00008400000b7a02 */ /* 0x000fc40000000f00 */
[----:B------:R-:W-:-:S03]  /*13a0*/  LEA R0, R38, R0, 0x7 ;  /* 0x0000000026007211 */ /* 0x000fc600078e38ff */
[----:B------:R-:W-:-:S04]  /*13b0*/  IMAD R11, R2, R11, c[0x0][0x234] ;  /* 0x00008d00020b7624 */ /* 0x000fc800078e020b */
[----:B------:R-:W-:Y:S01]  /*13c0*/  IMAD R11, R11, R39, R0 ;  /* 0x000000270b0b7224 */ /* 0x000fe200078e0200 */
[----:B------:R-:W-:Y:S05]  /*13d0*/  BRA `(.L_x_734) ;  /* 0x0000002000007947 */ /* 0x000fea0003800000 */
.L_x_733:
[----:B------:R-:W-:-:S04]  /*13e0*/  IMAD R11, R38, c[0x0][0x1c0], R39 ;  /* 0x00007000260b7a24 */ /* 0x000fc800078e0227 */
[----:B------:R-:W-:Y:S02]  /*13f0*/  IMAD R11, R11, c[0x0][0x224], RZ ;  /* 0x000089000b0b7a24 */ /* 0x000fe400078e02ff */
.L_x_734:
[----:B------:R-:W1:Y:S01]  /*1400*/  S2R R33, SR_TID.X ;  /* 0x0000000000217919 */ /* 0x000e620000002100 */
[----:B------:R-:W-:Y:S01]  /*1410*/  IADD3 R2, P0, R218, R9, RZ ;  /* 0x00000009da027210 */ /* 0x000fe20007f1e0ff */
[----:B------:R-:W-:Y:S01]  /*1420*/  IMAD R35, R35, c[0x0][0x1c0], RZ ;  /* 0x0000700023237a24 */ /* 0x000fe200078e02ff */
[----:B------:R-:W-:Y:S01]  /*1430*/  SHF.R.S32.HI R219, RZ, 0x1f, R218 ;  /* 0x0000001fffdb7819 */ /* 0x000fe200000114da */
[----:B------:R-:W-:Y:S01]  /*1440*/  IMAD R0, R17, c[0x0][0x370], RZ ;  /* 0x0000dc0011007a24 */ /* 0x000fe200078e02ff */
[----:B------:R-:W-:Y:S01]  /*1450*/  IADD3 R7, P3, R244, R10, RZ ;  /* 0x0000000af4077210 */ /* 0x000fe20007f7e0ff */
[----:B------:R-:W-:Y:S01]  /*1460*/  IMAD.SHL.U32 R5, R35, 0x40, RZ ;  /* 0x0000004023057824 */ /* 0x000fe200078e00ff */
[----:B------:R-:W-:Y:S01]  /*1470*/  SHF.R.S32.HI R32, RZ, 0x1f, R244 ;  /* 0x0000001fff207819 */ /* 0x000fe200000114f4 */
[----:B------:R-:W-:Y:S01]  /*1480*/  IMAD.X R3, R219, 0x1, R12, P0 ;  /* 0x00000001db037824 */ /* 0x000fe200000e060c */
[----:B------:R-:W-:Y:S01]  /*1490*/  BSSY B1, `(.L_x_730) ;  /* 0x0000643000017945 */ /* 0x000fe20003800000 */
[----:B------:R-:W-:Y:S01]  /*14a0*/  IMAD R8, R10, c[0x0][0x374], R0 ;  /* 0x0000dd000a087a24 */ /* 0x000fe200078e0200 */
[----:B------:R-:W-:Y:S01]  /*14b0*/  IADD3 R6, P2, P0, R6, R5, R4 ;  /* 0x0000000506067210 */ /* 0x000fe2000785e004 */
[----:B------:R-:W-:Y:S01]  /*14c0*/  IMAD.WIDE.U32 R2, R10, c[0x0][0x370], R2 ;  /* 0x0000dc000a027a25 */ /* 0x000fe200078e0002 */
[----:B------:R-:W-:-:S02]  /*14d0*/  SHF.R.S32.HI R5, RZ, 0x1f, R5 ;  /* 0x0000001fff057819 */ /* 0x000fc40000011405 */
[----:B------:R-:W-:Y:S01]  /*14e0*/  LEA.HI.SX32 R209, R209, 0xffffffff, 0x1a ;  /* 0xffffffffd1d17811 */ /* 0x000fe200078fd2ff */
[----:B------:R-:W-:Y:S01]  /*14f0*/  IMAD.X R4, R32, 0x1, R17, P3 ;  /* 0x0000000120047824 */ /* 0x000fe200018e0611 */
[----:B------:R-:W-:Y:S01]  /*1500*/  IADD3 R3, R3, R8, RZ ;  /* 0x0000000803037210 */ /* 0x000fe20007ffe0ff */
[----:B------:R-:W-:Y:S01]  /*1510*/  IMAD.IADD R17, R10, 0x1, R11 ;  /* 0x000000010a117824 */ /* 0x000fe200078e020b */
[----:B------:R-:W-:Y:S01]  /*1520*/  IADD3.X R5, R16, R5, R37, P2, P0 ;  /* 0x0000000510057210 */ /* 0x000fe200017e0425 */
[----:B------:R-:W-:Y:S01]  /*1530*/  IMAD R4, R4, c[0x0][0x190], RZ ;  /* 0x0000640004047a24 */ /* 0x000fe200078e02ff */
[----:B------:R-:W-:Y:S01]  /*1540*/  IADD3 R12, P2, P0, R28, R6, R19 ;  /* 0x000000061c0c7210 */ /* 0x000fe2000785e013 */
[----:B------:R-:W-:Y:S01]  /*1550*/  IMAD.WIDE.U32 R2, R39, c[0x0][0x378], R2 ;  /* 0x0000de0027027a25 */ /* 0x000fe200078e0002 */
[----:B------:R-:W-:Y:S02]  /*1560*/  ISETP.GE.AND P3, PT, R21, 0x1, PT ;  /* 0x000000011500780c */ /* 0x000fe40003f66270 */
[----:B-1----:R-:W-:Y:S01]  /*1570*/  SHF.R.S32.HI R34, RZ, 0x1f, R33 ;  /* 0x0000001fff227819 */ /* 0x002fe20000011421 */
[----:B------:R-:W-:-:S02]  /*1580*/  IMAD R16, R7, c[0x0][0x194], R4 ;  /* 0x0000650007107a24 */ /* 0x000fc400078e0204 */
[----:B------:R-:W-:Y:S01]  /*1590*/  IMAD.WIDE.U32 R6, R7, c[0x0][0x190], R218 ;  /* 0x0000640007067a25 */ /* 0x000fe200078e00da */
[----:B------:R-:W-:-:S04]  /*15a0*/  LEA.HI R9, R34, R33, RZ, 0x5 ;  /* 0x0000002122097211 */ /* 0x000fc800078f28ff */
[----:B------:R-:W-:Y:S02]  /*15b0*/  LOP3.LUT R0, R9, 0xffffffe0, RZ, 0xc0, !PT ;  /* 0xffffffe009007812 */ /* 0x000fe400078ec0ff */
[----:B------:R-:W-:Y:S02]  /*15c0*/  SHF.R.S32.HI R8, RZ, 0x5, R9 ;  /* 0x00000005ff087819 */ /* 0x000fe40000011409 */
[----:B------:R-:W-:Y:S01]  /*15d0*/  IADD3.X R9, R18, R5, R15, P2, P0 ;  /* 0x0000000512097210 */ /* 0x000fe200017e040f */
[----:B------:R-:W-:Y:S01]  /*15e0*/  IMAD.IADD R24, R33, 0x1, -R0 ;  /* 0x0000000121187824 */ /* 0x000fe200078e0a00 */
[----:B------:R-:W-:-:S03]  /*15f0*/  IADD3 R6, P2, R29, R6, RZ ;  /* 0x000000061d067210 */ /* 0x000fc60007f5e0ff */
[----:B------:R-:W-:Y:S01]  /*1600*/  IMAD R0, R8, R35, R24 ;  /* 0x0000002308007224 */ /* 0x000fe200078e0218 */
[----:B------:R-:W-:Y:S01]  /*1610*/  IADD3.X R7, R23, R7, R16, P2, !PT ;  /* 0x0000000717077210 */ /* 0x000fe200017fe410 */
[----:B------:R-:W-:Y:S01]  /*1620*/  IMAD R8, R36, c[0x0][0x378], RZ ;  /* 0x0000de0024087a24 */ /* 0x000fe200078e02ff */
[----:B------:R-:W-:-:S03]  /*1630*/  MOV R16, 0x4 ;  /* 0x0000000400107802 */ /* 0x000fc60000000f00 */
[----:B------:R-:W-:Y:S01]  /*1640*/  IMAD R4, R39, c[0x0][0x37c], R8 ;  /* 0x0000df0027047a24 */ /* 0x000fe200078e0208 */
[----:B------:R-:W-:-:S04]  /*1650*/  IADD3 R8, P0, R0, R12, RZ ;  /* 0x0000000c00087210 */ /* 0x000fc80007f1e0ff */
[----:B------:R-:W-:Y:S01]  /*1660*/  IADD3 R5, R3, R4, RZ ;  /* 0x0000000403057210 */ /* 0x000fe20007ffe0ff */
[----:B------:R-:W-:Y:S01]  /*1670*/  IMAD.IADD R3, R10, 0x1, R13 ;  /* 0x000000010a037824 */ /* 0x000fe200078e020d */
[----:B------:R-:W-:Y:S01]  /*1680*/  LEA.HI.X.SX32 R9, R0, R9, 0x1, P0 ;  /* 0x0000000900097211 */ /* 0x000fe200000f0eff */
[----:B------:R-:W-:Y:S01]  /*1690*/  IMAD R10, R36, c[0x0][0x1a8], RZ ;  /* 0x00006a00240a7a24 */ /* 0x000fe200078e02ff */
[----:B------:R-:W-:Y:S01]  /*16a0*/  LEA R204, P0, R8, c[0x0][0x350], 0x2 ;  /* 0x0000d40008cc7a11 */ /* 0x000fe200078010ff */
[----:B------:R-:W-:Y:S02]  /*16b0*/  IMAD.MOV.U32 R4, RZ, RZ, R2 ;  /* 0x000000ffff047224 */ /* 0x000fe400078e0002 */
[----:B------:R-:W-:Y:S01]  /*16c0*/  IMAD R0, R32, c[0x0][0x370], RZ ;  /* 0x0000dc0020007a24 */ /* 0x000fe200078e02ff */
[----:B------:R-:W-:Y:S01]  /*16d0*/  LEA.HI.X R205, R8, c[0x0][0x354], R9, 0x2, P0 ;  /* 0x0000d50008cd7a11 */ /* 0x000fe200000f1409 */
[C---:B------:R-:W-:Y:S02]  /*16e0*/  IMAD R2, R39.reuse, c[0x0][0x1ac], R10 ;  /* 0x00006b0027027a24 */ /* 0x040fe400078e020a */
[----:B------:R-:W-:-:S04]  /*16f0*/  IMAD.WIDE.U32 R12, R39, c[0x0][0x1a8], R6 ;  /* 0x00006a00270c7a25 */ /* 0x000fc800078e0006 */
[----:B------:R-:W-:Y:S01]  /*1700*/  IMAD R0, R244, c[0x0][0x374], R0 ;  /* 0x0000dd00f4007a24 */ /* 0x000fe200078e0200 */
[----:B------:R-:W-:Y:S01]  /*1710*/  LEA R10, P2, R12, c[0x0][0x160], 0x1 ;  /* 0x000058000c0a7a11 */ /* 0x000fe200078408ff */
[----:B------:R-:W-:-:S04]  /*1720*/  IMAD.WIDE.U32 R4, R244, c[0x0][0x370], R4 ;  /* 0x0000dc00f4047a25 */ /* 0x000fc800078e0004 */
[----:B------:R-:W-:Y:S01]  /*1730*/  IMAD.IADD R19, R13, 0x1, R2 ;  /* 0x000000010d137824 */ /* 0x000fe200078e0202 */
[----:B------:R-:W-:Y:S01]  /*1740*/  IADD3 R18, R5, R0, RZ ;  /* 0x0000000005127210 */ /* 0x000fe20007ffe0ff */
[-C--:B------:R-:W-:Y:S01]  /*1750*/  IMAD.WIDE R216, R3, R16.reuse, c[0x0][0x200] ;  /* 0x0000800003d87625 */ /* 0x080fe200078e0210 */
[----:B------:R-:W-:Y:S02]  /*1760*/  LEA R8, P0, R4, c[0x0][0x330], 0x1 ;  /* 0x0000cc0004087a11 */ /* 0x000fe400078008ff */
[----:B------:R-:W-:Y:S01]  /*1770*/  LEA.HI.X R11, R12, c[0x0][0x164], R19, 0x1, P2 ;  /* 0x000059000c0b7a11 */ /* 0x000fe200010f0c13 */
[----:B------:R-:W-:Y:S01]  /*1780*/  IMAD.WIDE R16, R17, R16, c[0x0][0x3c8] ;  /* 0x0000f20011107625 */ /* 0x000fe200078e0210 */
[----:B------:R-:W-:Y:S01]  /*1790*/  LEA.HI.X R9, R4, c[0x0][0x334], R18, 0x1, P0 ;  /* 0x0000cd0004097a11 */ /* 0x000fe200000f0c12 */
[----:B------:R-:W-:Y:S05]  /*17a0*/  @!P3 BRA `(.L_x_735) ;  /* 0x000059700000b947 */ /* 0x000fea0003800000 */
[----:B------:R-:W-:Y:S01]  /*17b0*/  @P1 BAR.SYNC.DEFER_BLOCKING 0x0 ;  /* 0x0000000000001b1d */ /* 0x000fe20000010000 */
[----:B------:R-:W-:Y:S01]  /*17c0*/  IMAD R15, R241, -0x40, R208 ;  /* 0xffffffc0f10f7824 */ /* 0x000fe200078e02d0 */
[----:B------:R-:W-:Y:S01]  /*17d0*/  MOV R222, R17 ;  /* 0x0000001100de7202 */ /* 0x000fe20000000f00 */
[----:B------:R-:W-:Y:S01]  /*17e0*/  IMAD.WIDE.U32 R2, R20, c[0x0][0x1a0], R218 ;  /* 0x0000680014027a25 */ /* 0x000fe200078e00da */
[----:B------:R-:W-:-:S02]  /*17f0*/  MOV R215, R11 ;  /* 0x0000000b00d77202 */ /* 0x000fc40000000f00 */
[----:B------:R-:W-:Y:S01]  /*1800*/  ISETP.GE.AND P6, PT, R244, R15, PT ;  /* 0x0000000ff400720c */ /* 0x000fe20003fc6270 */
[----:B------:R-:W-:Y:S01]  /*1810*/  IMAD R0, R26, c[0x0][0x1a0], RZ ;  /* 0x000068001a007a24 */ /* 0x000fe200078e02ff */
[----:B------:R-:W-:Y:S01]  /*1820*/  IADD3 R6, P0, R22, R2, RZ ;  /* 0x0000000216067210 */ /* 0x000fe20007f1e0ff */
[----:B------:R-:W-:Y:S01]  /*1830*/  BSSY B0, `(.L_x_736) ;  /* 0x0000029000007945 */ /* 0x000fe20003800000 */
[----:B------:R-:W-:Y:S01]  /*1840*/  LEA.HI R2, R209, R209, RZ, 0x1 ;  /* 0x000000d1d1027211 */ /* 0x000fe200078f08ff */
[----:B------:R-:W-:Y:S01]  /*1850*/  IMAD R0, R20, c[0x0][0x1a4], R0 ;  /* 0x0000690014007a24 */ /* 0x000fe200078e0200 */
[----:B------:R-:W-:Y:S01]  /*1860*/  MOV R213, R9 ;  /* 0x0000000900d57202 */ /* 0x000fe20000000f00 */
[----:B------:R-:W-:Y:S01]  /*1870*/  IMAD.MOV.U32 R214, RZ, RZ, R10 ;  /* 0x000000ffffd67224 */ /* 0x000fe200078e000a */
[----:B------:R-:W-:Y:S01]  /*1880*/  LOP3.LUT R2, R2, 0xfffffffe, RZ, 0xc0, !PT ;  /* 0xfffffffe02027812 */ /* 0x000fe200078ec0ff */
[----:B------:R-:W-:Y:S01]  /*1890*/  IMAD.MOV.U32 R223, RZ, RZ, R16 ;  /* 0x000000ffffdf7224 */ /* 0x000fe200078e0010 */
[----:B------:R-:W-:Y:S01]  /*18a0*/  IADD3.X R7, R25, R3, R0, P0, !PT ;  /* 0x0000000319077210 */ /* 0x000fe200007fe400 */
[----:B------:R-:W-:Y:S01]  /*18b0*/  IMAD R0, R27, c[0x0][0x1b8], RZ ;  /* 0x00006e001b007a24 */ /* 0x000fe200078e02ff */
[----:B------:R-:W-:Y:S01]  /*18c0*/  IADD3 R2, R209, -R2, RZ ;  /* 0x80000002d1027210 */ /* 0x000fe20007ffe0ff */
[----:B------:R-:W-:-:S02]  /*18d0*/  IMAD.MOV.U32 R212, RZ, RZ, R8 ;  /* 0x000000ffffd47224 */ /* 0x000fc400078e0008 */
[----:B------:R-:W-:Y:S01]  /*18e0*/  IMAD R0, R14, c[0x0][0x1bc], R0 ;  /* 0x00006f000e007a24 */ /* 0x000fe200078e0200 */
[----:B------:R-:W-:Y:S01]  /*18f0*/  ISETP.NE.AND P0, PT, R2, 0x1, PT ;  /* 0x000000010200780c */ /* 0x000fe20003f05270 */
        /* <DEDUP_REMOVED lines=28> */
.L_x_737:
[----:B------:R-:W-:Y:S05]  /*1ac0*/  BSYNC B0 ;  /* 0x0000000000007941 */ /* 0x000fea0003800000 */
.L_x_736:
        /* <DEDUP_REMOVED lines=30> */
.L_x_739:
[----:B------:R-:W-:Y:S05]  /*1cb0*/  BSYNC B0 ;  /* 0x0000000000007941 */ /* 0x000fea0003800000 */
.L_x_738:
        /* <DEDUP_REMOVED lines=20> */
.L_x_741:
[----:B------:R-:W-:Y:S05]  /*1e00*/  BSYNC B0 ;  /* 0x0000000000007941 */ /* 0x000fea0003800000 */
.L_x_740:
        /* <DEDUP_REMOVED lines=28> */
.L_x_743:
[----:B------:R-:W-:Y:S05]  /*1fd0*/  BSYNC B0 ;  /* 0x0000000000007941 */ /* 0x000fea0003800000 */
.L_x_742:
        /* <DEDUP_REMOVED lines=15> */
.L_x_745:
        /* <DEDUP_REMOVED lines=19> */
.L_x_746:
[----:B------:R-:W-:Y:S05]  /*2200*/  BSYNC B0 ;  /* 0x0000000000007941 */ /* 0x000fea0003800000 */
.L_x_744:
        /* <DEDUP_REMOVED lines=14> */
.L_x_748:
        /* <DEDUP_REMOVED lines=27> */
.L_x_749:
[----:B------:R-:W-:Y:S05]  /*24a0*/  BSYNC B0 ;  /* 0x0000000000007941 */ /* 0x000fea0003800000 */
.L_x_747:
[C---:B-1----:R-:W-:Y:S02]  /*24b0*/  IADD3 R2, R229.reuse, 0x8, RZ ;  /* 0x00000008e5027810 */ /* 0x042fe40007ffe0ff */
[CC--:B------:R-:W-:Y:S02]  /*24c0*/  ISETP.GE.AND P2, PT, R229.reuse, R0.reuse, PT ;  /* 0x00000000e500720c */ /* 0x0c0fe40003f46270 */
[----:B------:R-:W-:Y:S01]  /*24d0*/  ISETP.GE.AND P1, PT, R2, R0, PT ;  /* 0x000000000200720c */ /* 0x000fe20003f26270 */
[----:B------:R-:W-:Y:S01]  /*24e0*/  IMAD.WIDE R2, R229, 0x4, R216 ;  /* 0x00000004e5027825 */ /* 0x000fe200078e02d8 */
[----:B------:R-:W-:Y:S02]  /*24f0*/  MOV R220, 0x7f800000 ;  /* 0x7f80000000dc7802 */ /* 0x000fe40000000f00 */
[----:B------:R-:W-:Y:S01]  /*2500*/  MOV R221, 0x7f800000 ;  /* 0x7f80000000dd7802 */ /* 0x000fe20000000f00 */
        /* <DEDUP_REMOVED lines=38> */
.L_x_751:
[----:B-1----:R-:W-:Y:S05]  /*2770*/  BSYNC B0 ;  /* 0x0000000000007941 */ /* 0x002fea0003800000 */
.L_x_750:
        /* <DEDUP_REMOVED lines=28> */
.L_x_753:
[----:B------:R-:W-:Y:S05]  /*2940*/  BSYNC B0 ;  /* 0x0000000000007941 */ /* 0x000fea0003800000 */
.L_x_752:
[----:B------:R-:W0:Y:S01]  /*2950*/  LDGDEPBAR ;  /* 0x00000000000079af */ /* 0x000e220000000000 */
[----:B------:R-:W-:Y:S02]  /*2960*/  IMAD.MOV.U32 R8, RZ, RZ, c[0x0][0x308] ;  /* 0x0000c200ff087624 */ /* 0x000fe400078e00ff */
[----:B------:R-:W-:Y:S01]  /*2970*/  IMAD.MOV.U32 R9, RZ, RZ, c[0x0][0x30c] ;  /* 0x0000c300ff097624 */ /* 0x000fe200078e00ff */
[----:B------:R-:W-:-:S04]  /*2980*/  DEPBAR.LE SB0, 0x1 ;  /* 0x000080400000791a */ /* 0x000fc80000000000 */
[----:B------:R-:W-:Y:S06]  /*2990*/  BAR.SYNC.DEFER_BLOCKING 0x0 ;  /* 0x0000000000007b1d */ /* 0x000fec0000010000 */
[----:B--23--:R2:W3:Y:S04]  /*29a0*/  LDG.E.64 R2, [R8.64+0x8] ;  /* 0x0000080808027981 */ /* 0x00c4e8000c1e1b00 */
[----:B----4-:R2:W4:Y:S01]  /*29b0*/  LDG.E.64 R242, [R8.64] ;  /* 0x0000000808f27981 */ /* 0x010522000c1e1b00 */
[-C--:B------:R-:W-:Y:S01]  /*29c0*/  LEA.HI R0, R34, R33.reuse, RZ, 0x4 ;  /* 0x0000002122007211 */ /* 0x080fe200078f20ff */
[----:B------:R-:W-:Y:S01]  /*29d0*/  IMAD R7, R38, c[0x0][0x1c0], R39 ;  /* 0x0000700026077a24 */ /* 0x000fe200078e0227 */
[----:B------:R-:W-:Y:S01]  /*29e0*/  LEA.HI R4, R34, R33, RZ, 0x3 ;  /* 0x0000002122047211 */ /* 0x000fe200078f18ff */
[----:B------:R-:W-:Y:S01]  /*29f0*/  IMAD.MOV.U32 R164, RZ, RZ, 0x20 ;  /* 0x00000020ffa47424 */ /* 0x000fe200078e00ff */
[----:B------:R-:W-:Y:S01]  /*2a00*/  LOP3.LUT R0, R0, 0xfffffff0, RZ, 0xc0, !PT ;  /* 0xfffffff000007812 */ /* 0x000fe200078ec0ff */
[----:B------:R1:W1:Y:S04]  /*2a10*/  LDSM.16.M88.4 R104, [R190+0x10000] ;  /* 0x01000000be68783b */ /* 0x0002680000000200 */
[----:B------:R-:W-:Y:S01]  /*2a20*/  IMAD.IADD R0, R33, 0x1, -R0 ;  /* 0x0000000121007824 */ /* 0x000fe200078e0a00 */
[----:B------:R1:W1:Y:S04]  /*2a30*/  LDSM.16.M88.4 R108, [R190+0x10800] ;  /* 0x01080000be6c783b */ /* 0x0002680000000200 */
[----:B------:R-:W-:Y:S01]  /*2a40*/  SHF.R.S32.HI R5, RZ, 0x1f, R0 ;  /* 0x0000001fff057819 */ /* 0x000fe20000011400 */
[----:B------:R1:W1:Y:S03]  /*2a50*/  LDSM.16.M88.4 R112, [R189+0x10000] ;  /* 0x01000000bd70783b */ /* 0x0002660000000200 */
[----:B------:R-:W-:Y:S01]  /*2a60*/  LEA.HI R5, R5, R0, RZ, 0x3 ;  /* 0x0000000005057211 */ /* 0x000fe200078f18ff */
[----:B------:R1:W1:Y:S04]  /*2a70*/  LDSM.16.M88.4 R116, [R189+0x10800] ;  /* 0x01080000bd74783b */ /* 0x0002680000000200 */
[----:B------:R1:W1:Y:S04]  /*2a80*/  LDSM.16.M88.4 R120, [R188+0x10000] ;  /* 0x01000000bc78783b */ /* 0x0002680000000200 */
[----:B--2---:R-:W2:Y:S01]  /*2a90*/  LDL R8, [R1+0x14] ;  /* 0x0000140001087983 */ /* 0x004ea20000100800 */
[----:B------:R-:W-:Y:S01]  /*2aa0*/  LOP3.LUT R4, R4, 0xfffffff8, RZ, 0xc0, !PT ;  /* 0xfffffff804047812 */ /* 0x000fe200078ec0ff */
[----:B------:R-:W-:Y:S01]  /*2ab0*/  IMAD.MOV.U32 R192, RZ, RZ, 0x40 ;  /* 0x00000040ffc07424 */ /* 0x000fe200078e00ff */
[----:B------:R-:W-:Y:S01]  /*2ac0*/  LOP3.LUT R5, R5, 0xfffffff8, RZ, 0xc0, !PT ;  /* 0xfffffff805057812 */ /* 0x000fe200078ec0ff */
[----:B------:R1:W1:Y:S01]  /*2ad0*/  LDSM.16.M88.4 R124, [R188+0x10800] ;  /* 0x01080000bc7c783b */ /* 0x0002620000000200 */
[----:B------:R-:W-:Y:S01]  /*2ae0*/  IMAD.SHL.U32 R193, R203, 0x2, RZ ;  /* 0x00000002cbc17824 */ /* 0x000fe200078e00ff */
[----:B------:R-:W-:Y:S01]  /*2af0*/  CS2R R94, SRZ ;  /* 0x00000000005e7805 */ /* 0x000fe2000001ff00 */
[----:B------:R-:W-:Y:S01]  /*2b00*/  IMAD.IADD R6, R33, 0x1, -R4 ;  /* 0x0000000121067824 */ /* 0x000fe200078e0a04 */
[----:B------:R1:W1:Y:S01]  /*2b10*/  LDSM.16.M88.4 R136, [R190+0x12000] ;  /* 0x01200000be88783b */ /* 0x0002620000000200 */
[----:B------:R-:W-:Y:S01]  /*2b20*/  IMAD.SHL.U32 R4, R7, 0x20, RZ ;  /* 0x0000002007047824 */ /* 0x000fe200078e00ff */
[----:B------:R-:W-:Y:S01]  /*2b30*/  SHF.R.S32.HI R7, RZ, 0x1f, R24 ;  /* 0x0000001fff077819 */ /* 0x000fe20000011418 */
[----:B------:R-:W-:Y:S01]  /*2b40*/  IMAD.IADD R0, R0, 0x1, -R5 ;  /* 0x0000000100007824 */ /* 0x000fe200078e0a05 */
[----:B------:R-:W-:Y:S01]  /*2b50*/  IADD3 R5, R20, 0x40, RZ ;  /* 0x0000004014057810 */ /* 0x000fe20007ffe0ff */
[----:B------:R1:W1:Y:S01]  /*2b60*/  LDSM.16.M88.4 R140, [R190+0x12800] ;  /* 0x01280000be8c783b */ /* 0x0002620000000200 */
[----:B------:R-:W-:Y:S01]  /*2b70*/  LOP3.LUT P3, RZ, R6, 0x2, RZ, 0xc0, !PT ;  /* 0x0000000206ff7812 */ /* 0x000fe2000786c0ff */
[----:B------:R-:W-:Y:S01]  /*2b80*/  IMAD.MOV.U32 R210, RZ, RZ, R206 ;  /* 0x000000ffffd27224 */ /* 0x000fe200078e00ce */
[----:B------:R-:W-:Y:S01]  /*2b90*/  ISETP.GE.AND P4, PT, R5, R208, PT ;  /* 0x000000d00500720c */ /* 0x000fe20003f86270 */
[----:B------:R1:W1:Y:S01]  /*2ba0*/  LDSM.16.M88.4 R144, [R189+0x12000] ;  /* 0x01200000bd90783b */ /* 0x0002620000000200 */
[----:B------:R-:W-:Y:S01]  /*2bb0*/  SEL R164, R164, 0xffffffe0, !P3 ;  /* 0xffffffe0a4a47807 */ /* 0x000fe20005800000 */
[----:B------:R-:W-:Y:S01]  /*2bc0*/  CS2R R92, SRZ ;  /* 0x00000000005c7805 */ /* 0x000fe2000001ff00 */
[----:B------:R-:W-:Y:S01]  /*2bd0*/  CS2R R98, SRZ ;  /* 0x0000000000627805 */ /* 0x000fe2000001ff00 */
        /* <DEDUP_REMOVED lines=36> */
[----:B---3--:R-:W-:-:S02]  /*2e20*/  IADD3 R230, P6, P5, R4, R2, R24 ;  /* 0x0000000204e67210 */ /* 0x008fc40007dde018 */
[----:B------:R-:W-:Y:S01]  /*2e30*/  IADD3 R2, R203, 0x2000, RZ ;  /* 0x00002000cb027810 */ /* 0x000fe20007ffe0ff */
[----:B------:R-:W-:Y:S01]  /*2e40*/  CS2R R24, SRZ ;  /* 0x0000000000187805 */ /* 0x000fe2000001ff00 */
[----:B------:R-:W-:Y:S01]  /*2e50*/  R2P PR, R0, 0x6 ;  /* 0x0000000600007804 */ /* 0x000fe20000000000 */
[----:B------:R-:W-:Y:S01]  /*2e60*/  IMAD.WIDE.U32 R230, R230, -0x2daee0ad, RZ ;  /* 0xd2511f53e6e67825 */ /* 0x000fe200078e00ff */
[----:B------:R-:W-:Y:S02]  /*2e70*/  IADD3 R0, R202, 0x2000, RZ ;  /* 0x00002000ca007810 */ /* 0x000fe40007ffe0ff */
[----:B------:R-:W-:Y:S02]  /*2e80*/  SEL R2, R2, R203, !P0 ;  /* 0x000000cb02027207 */ /* 0x000fe40004000000 */
[----:B------:R-:W-:Y:S02]  /*2e90*/  SEL R0, R0, R202, !P0 ;  /* 0x000000ca00007207 */ /* 0x000fe40004000000 */
[----:B------:R-:W-:Y:S01]  /*2ea0*/  SHF.R.S32.HI R4, RZ, 0x1f, R4 ;  /* 0x0000001fff047819 */ /* 0x000fe20000011404 */
[----:B------:R-:W-:Y:S01]  /*2eb0*/  IMAD.SHL.U32 R187, R2, 0x2, RZ ;  /* 0x0000000202bb7824 */ /* 0x000fe200078e00ff */
[----:B------:R-:W-:Y:S01]  /*2ec0*/  MOV R2, c[0x0][0x22c] ;  /* 0x00008b0000027a02 */ /* 0x000fe20000000f00 */
[----:B------:R-:W-:Y:S01]  /*2ed0*/  IMAD.SHL.U32 R184, R0, 0x2, RZ ;  /* 0x0000000200b87824 */ /* 0x000fe200078e00ff */
[----:B------:R-:W-:Y:S01]  /*2ee0*/  IADD3.X R247, R4, R3, R7, P6, P5 ;  /* 0x0000000304f77210 */ /* 0x000fe200037ea407 */
[----:B------:R-:W3:Y:S01]  /*2ef0*/  @P4 S2R R0, SR_TID.X ;  /* 0x0000000000004919 */ /* 0x000ee20000002100 */
[----:B----4-:R-:W-:Y:S01]  /*2f00*/  IADD3 R3, R242, 0x3c6ef372, RZ ;  /* 0x3c6ef372f2037810 */ /* 0x010fe20007ffe0ff */
[----:B------:R-:W-:Y:S01]  /*2f10*/  IMAD R2, R2, c[0x0][0x1c0], RZ ;  /* 0x0000700002027a24 */ /* 0x000fe200078e02ff */
[----:B------:R-:W-:-:S02]  /*2f20*/  IADD3 R3, R243, 0x32370b8f, RZ ;  /* 0x32370b8ff3037810 */ /* 0x000fc40007ffe0ff */
[----:B------:R-:W-:Y:S01]  /*2f30*/  IADD3 R3, R242, 0x1715609d, RZ ;  /* 0x1715609df2037810 */ /* 0x000fe20007ffe0ff */
[C---:B------:R-:W-:Y:S01]  /*2f40*/  IMAD.SHL.U32 R248, R2.reuse, 0x10, RZ ;  /* 0x0000001002f87824 */ /* 0x040fe200078e00ff */
[----:B------:R-:W-:Y:S02]  /*2f50*/  SHF.L.U32 R211, R2, 0x3, RZ ;  /* 0x0000000302d37819 */ /* 0x000fe400000006ff */
[C---:B------:R-:W-:Y:S02]  /*2f60*/  IADD3 R3, R243.reuse, 0x646e171e, RZ ;  /* 0x646e171ef3037810 */ /* 0x040fe40007ffe0ff */
[C---:B------:R-:W-:Y:S02]  /*2f70*/  IADD3 R252, R248.reuse, 0x60, RZ ;  /* 0x00000060f8fc7810 */ /* 0x040fe40007ffe0ff */
[----:B------:R-:W-:Y:S02]  /*2f80*/  IADD3 R3, R248, 0x20, RZ ;  /* 0x00000020f8037810 */ /* 0x000fe40007ffe0ff */
[----:B------:R-:W-:Y:S01]  /*2f90*/  IADD3 R4, R243, -0x4498517b, RZ ;  /* 0xbb67ae85f3047810 */ /* 0x000fe20007ffe0ff */
[C---:B------:R-:W-:Y:S01]  /*2fa0*/  IMAD.IADD R249, R211.reuse, 0x1, R252 ;  /* 0x00000001d3f97824 */ /* 0x040fe200078e02fc */
[----:B------:R-:W-:Y:S01]  /*2fb0*/  IADD3 R4, R242, -0x255992d5, RZ ;  /* 0xdaa66d2bf2047810 */ /* 0x000fe20007ffe0ff */
[----:B------:R-:W-:Y:S01]  /*2fc0*/  IMAD.IADD R251, R211, 0x1, R3 ;  /* 0x00000001d3fb7824 */ /* 0x000fe200078e0203 */
[----:B------:R-:W-:-:S02]  /*2fd0*/  IADD3 R4, R243, -0x126145ec, RZ ;  /* 0xed9eba14f3047810 */ /* 0x000fc40007ffe0ff */
[----:B------:R-:W-:Y:S01]  /*2fe0*/  IADD3 R4, R242, -0x4ab325aa, RZ ;  /* 0xb54cda56f2047810 */ /* 0x000fe20007ffe0ff */
[----:B------:R-:W-:Y:S01]  /*2ff0*/  IMAD.IADD R4, R211, 0x1, R251 ;  /* 0x00000001d3047824 */ /* 0x000fe200078e02fb */
[----:B------:R-:W-:Y:S01]  /*3000*/  SEL R201, R201, 0xffffffe0, !P1 ;  /* 0xffffffe0c9c97807 */ /* 0x000fe20004800000 */
[----:B---3--:R-:W-:Y:S01]  /*3010*/  @P4 IMAD.SHL.U32 R0, R0, 0x2, RZ ;  /* 0x0000000200004824 */ /* 0x008fe200078e00ff */
[----:B------:R-:W-:Y:S01]  /*3020*/  SEL R192, R192, 0xffffffc0, !P2 ;  /* 0xffffffc0c0c07807 */ /* 0x000fe20005000000 */
[----:B------:R-:W-:Y:S01]  /*3030*/  IMAD.IADD R237, R211, 0x1, R4 ;  /* 0x00000001d3ed7824 */ /* 0x000fe200078e0204 */
[----:B------:R-:W-:Y:S01]  /*3040*/  IADD3 R5, R242, -0x61c88647, RZ ;  /* 0x9e3779b9f2057810 */ /* 0x000fe20007ffe0ff */
[----:B------:R-:W-:Y:S01]  /*3050*/  IMAD.IADD R196, R194, 0x1, R201 ;  /* 0x00000001c2c47824 */ /* 0x000fe200078e02c9 */
[----:B--2---:R-:W-:Y:S01]  /*3060*/  @P4 LOP3.LUT R246, R8, 0x6, R0, 0xf8, !PT ;  /* 0x0000000608f64812 */ /* 0x004fe200078ef800 */
[----:B------:R-:W-:Y:S01]  /*3070*/  IMAD.IADD R195, R201, 0x1, R193 ;  /* 0x00000001c9c37824 */ /* 0x000fe200078e02c1 */
[----:B------:R-:W-:Y:S01]  /*3080*/  IADD3 R0, R248, 0x40, RZ ;  /* 0x00000040f8007810 */ /* 0x000fe20007ffe0ff */
[----:B------:R-:W-:Y:S01]  /*3090*/  IMAD.IADD R236, R211, 0x1, R237 ;  /* 0x00000001d3ec7824 */ /* 0x000fe200078e02ed */
[----:B------:R-:W-:Y:S01]  /*30a0*/  IADD3 R5, R243, 0x76cf5d0a, RZ ;  /* 0x76cf5d0af3057810 */ /* 0x000fe20007ffe0ff */
[----:B------:R-:W-:Y:S01]  /*30b0*/  IMAD.IADD R199, R194, 0x1, R192 ;  /* 0x00000001c2c77824 */ /* 0x000fe200078e02c0 */
[----:B------:R-:W-:Y:S01]  /*30c0*/  IADD3 R5, R242, 0x78dde6e4, RZ ;  /* 0x78dde6e4f2057810 */ /* 0x000fe20007ffe0ff */
[----:B------:R-:W-:Y:S01]  /*30d0*/  IMAD.IADD R250, R211, 0x1, R0 ;  /* 0x00000001d3fa7824 */ /* 0x000fe200078e0200 */
[----:B------:R-:W-:Y:S01]  /*30e0*/  IADD3 R5, R243, -0x56f99767, RZ ;  /* 0xa9066899f3057810 */ /* 0x000fe20007ffe0ff */
[----:B------:R-:W-:-:S02]  /*30f0*/  IMAD.IADD R0, R211, 0x1, R249 ;  /* 0x00000001d3007824 */ /* 0x000fc400078e02f9 */
[C---:B------:R-:W-:Y:S02]  /*3100*/  IMAD.IADD R3, R211.reuse, 0x1, R250 ;  /* 0x00000001d3037824 */ /* 0x040fe400078e02fa */
[C---:B------:R-:W-:Y:S01]  /*3110*/  IMAD.IADD R198, R192.reuse, 0x1, R193 ;  /* 0x00000001c0c67824 */ /* 0x040fe200078e02c1 */
[C---:B------:R-:W-:Y:S01]  /*3120*/  IADD3 R233, R211.reuse, R0, RZ ;  /* 0x00000000d3e97210 */ /* 0x040fe20007ffe0ff */
[C---:B------:R-:W-:Y:S02]  /*3130*/  IMAD.IADD R235, R211.reuse, 0x1, R3 ;  /* 0x00000001d3eb7824 */ /* 0x040fe400078e0203 */
[----:B------:R-:W-:Y:S02]  /*3140*/  IMAD.IADD R200, R192, 0x1, R196 ;  /* 0x00000001c0c87824 */ /* 0x000fe400078e02c4 */
[C---:B------:R-:W-:Y:S02]  /*3150*/  IMAD.IADD R234, R211.reuse, 0x1, R235 ;  /* 0x00000001d3ea7824 */ /* 0x040fe400078e02eb */
[----:B------:R-:W-:-:S02]  /*3160*/  IMAD.IADD R232, R211, 0x1, R233 ;  /* 0x00000001d3e87824 */ /* 0x000fc400078e02e9 */
[----:B------:R-:W-:Y:S02]  /*3170*/  IMAD.IADD R197, R192, 0x1, R195 ;  /* 0x00000001c0c57824 */ /* 0x000fe400078e02c3 */
[C---:B------:R-:W-:Y:S02]  /*3180*/  IMAD.IADD R240, R211.reuse, 0x1, R236 ;  /* 0x00000001d3f07824 */ /* 0x040fe400078e02ec */
[C---:B------:R-:W-:Y:S02]  /*3190*/  IMAD.IADD R239, R211.reuse, 0x1, R234 ;  /* 0x00000001d3ef7824 */ /* 0x040fe400078e02ea */
[----:B-1----:R-:W-:Y:S02]  /*31a0*/  IMAD.IADD R238, R211, 0x1, R232 ;  /* 0x00000001d3ee7824 */ /* 0x002fe400078e02e8 */
.L_x_756:
        /* <DEDUP_REMOVED lines=373> */
[----:B------:R-:W-:Y:S01]  /*4900*/  IMAD.MOV.U32 R2, RZ, RZ, -0x4000 ;  /* 0xffffc000ff027424 */ /* 0x000fe200078e00ff */
[----:B------:R-:W-:Y:S01]  /*4910*/  ISETP.GE.AND P1, PT, R218, c[0x0][0x220], PT ;  /* 0x00008800da007a0c */ /* 0x000fe20003f26270 */
[----:B------:R-:W-:Y:S01]  /*4920*/  IMAD.U32 R4, R5, -0x40, RZ ;  /* 0xffffffc005047824 */ /* 0x000fe200078e00ff */
[----:B------:R-:W-:Y:S01]  /*4930*/  ISETP.NE.U32.AND P0, PT, R0, 0x1, PT ;  /* 0x000000010000780c */ /* 0x000fe20003f05070 */
[----:B------:R-:W-:Y:S03]  /*4940*/  IMAD.MOV.U32 R10, RZ, RZ, c[0x0][0x194] ;  /* 0x00006500ff0a7624 */ /* 0x000fe600078e00ff */
[----:B------:R-:W-:Y:S02]  /*4950*/  SEL R0, R2, 0x4000, !P0 ;  /* 0x0000400002007807 */ /* 0x000fe40004000000 */
[----:B------:R-:W-:Y:S02]  /*4960*/  LEA R2, P0, R4, R214, 0x1 ;  /* 0x000000d604027211 */ /* 0x000fe400078008ff */
[----:B------:R-:W-:Y:S01]  /*4970*/  SHF.R.S32.HI R6, RZ, 0x1f, R4 ;  /* 0x0000001fff067819 */ /* 0x000fe20000011404 */
[--C-:B------:R-:W-:Y:S01]  /*4980*/  IMAD.IADD R206, R206, 0x1, R0.reuse ;  /* 0x00000001cece7824 */ /* 0x100fe200078e0200 */
[----:B------:R-:W-:Y:S01]  /*4990*/  LEA.HI.X.SX32 R3, R4, R215, 0x1, P0 ;  /* 0x000000d704037211 */ /* 0x000fe200000f0eff */
[--C-:B------:R-:W-:Y:S01]  /*49a0*/  IMAD.IADD R210, R210, 0x1, R0.reuse ;  /* 0x00000001d2d27824 */ /* 0x100fe200078e0200 */
[----:B------:R-:W-:Y:S01]  /*49b0*/  ISETP.GE.AND P0, PT, R228, c[0x0][0x220], PT ;  /* 0x00008800e4007a0c */ /* 0x000fe20003f06270 */
[----:B------:R-:W-:Y:S01]  /*49c0*/  IMAD.IADD R187, R187, 0x1, R0 ;  /* 0x00000001bbbb7824 */ /* 0x000fe200078e0200 */
[----:B------:R1:W-:Y:S01]  /*49d0*/  @P1 STS [R206], RZ ;  /* 0x000000ffce001388 */ /* 0x0003e20000000800 */
[C---:B------:R-:W-:Y:S02]  /*49e0*/  LEA R0, P3, R5.reuse, R4, 0x5 ;  /* 0x0000000405007211 */ /* 0x040fe400078628ff */
[C---:B------:R-:W-:Y:S01]  /*49f0*/  @!P1 LEA R4, P2, R5.reuse, R2, 0x6 ;  /* 0x0000000205049211 */ /* 0x040fe200078430ff */
[----:B------:R1:W-:Y:S01]  /*4a00*/  @P1 STS [R206+0x4], RZ ;  /* 0x000004ffce001388 */ /* 0x0003e20000000800 */
[C-C-:B------:R-:W-:Y:S02]  /*4a10*/  LEA.HI.X R6, R5.reuse, R6, R10.reuse, 0x5, P3 ;  /* 0x0000000605067211 */ /* 0x140fe400018f2c0a */
[----:B------:R-:W-:Y:S01]  /*4a20*/  @!P1 LEA.HI.X R5, R5, R3, R10, 0x6, P2 ;  /* 0x0000000305059211 */ /* 0x000fe200010f340a */
        /* <DEDUP_REMOVED lines=26> */
[C---:B--2---:R-:W-:Y:S01]  /*4bd0*/  @!P0 LEA R4, P1, R0.reuse, R214, 0x1 ;  /* 0x000000d600048211 */ /* 0x044fe200078208ff */
[----:B------:R-:W-:Y:S03]  /*4be0*/  IMAD.MOV.U32 R214, RZ, RZ, R2 ;  /* 0x000000ffffd67224 */ /* 0x000fe600078e0002 */
[----:B------:R-:W-:Y:S01]  /*4bf0*/  @!P0 LEA.HI.X R5, R0, R215, R6, 0x1, P1 ;  /* 0x000000d700058211 */ /* 0x000fe200008f0c06 */
[----:B------:R-:W-:Y:S04]  /*4c00*/  IMAD.MOV.U32 R215, RZ, RZ, R3 ;  /* 0x000000ffffd77224 */ /* 0x000fe800078e0003 */
[----:B------:R-:W-:Y:S01]  /*4c10*/  @!PT LDS RZ, [RZ] ;  /* 0x00000000fffff984 */ /* 0x000fe20000000800 */
[----:B------:R-:W-:Y:S01]  /*4c20*/  @!PT LDS RZ, [RZ] ;  /* 0x00000000fffff984 */ /* 0x000fe20000000800 */
[----:B------:R-:W-:Y:S01]  /*4c30*/  @!PT LDS RZ, [RZ] ;  /* 0x00000000fffff984 */ /* 0x000fe20000000800 */
[----:B------:R1:W-:Y:S04]  /*4c40*/  @!P0 LDGSTS.E.BYPASS.LTC128B.128 [R210+0x3000], [R4.64+0x80] ;  /* 0x0300008004d28fae */ /* 0x0003e8000b901d48 */
[----:B------:R-:W0:Y:S02]  /*4c50*/  LDGDEPBAR ;  /* 0x00000000000079af */ /* 0x000e240000000000 */
.L_x_754:
[----:B------:R-:W-:Y:S02]  /*4c60*/  F2FP.PACK_AB R6, R103, R168 ;  /* 0x000000a86706723e */ /* 0x000fe400000000ff */
[----:B-1----:R-:W-:Y:S02]  /*4c70*/  F2FP.PACK_AB R5, R101, R102 ;  /* 0x000000666505723e */ /* 0x002fe400000000ff */
        /* <DEDUP_REMOVED lines=104> */
.L_x_755:
        /* <DEDUP_REMOVED lines=85> */
[----:B------:R-:W-:Y:S03]  /*5850*/  IADD3 R170, R248, 0x20, RZ ;  /* 0x00000020f8aa7810 */ /* 0x000fe60007ffe0ff */
        /* <DEDUP_REMOVED lines=20> */
[-C--:B------:R-:W-:Y:S02]  /*59a0*/  LEA.HI.X.SX32 R11, R171, R205.reuse, 0x2, P0 ;  /* 0x000000cdab0b7211 */ /* 0x080fe400000f16ff */
[----:B------:R-:W-:Y:S01]  /*59b0*/  IADD3 R170, R248, 0x40, RZ ;  /* 0x00000040f8aa7810 */ /* 0x000fe20007ffe0ff */
        /* <DEDUP_REMOVED lines=110> */
[----:B------:R-:W4:Y:S01]  /*60a0*/  LDL R169, [R1+0xc] ;  /* 0x00000c0001a97983 */ /* 0x000f220000100800 */
[----:B------:R-:W-:-:S02]  /*60b0*/  FMUL.FTZ R52, R32, c[0x0][0x2dc] ;  /* 0x0000b70020347a20 */ /* 0x000fc40000410000 */
[----:B------:R-:W-:Y:S02]  /*60c0*/  FMUL.FTZ R32, R30, c[0x0][0x2dc] ;  /* 0x0000b7001e207a20 */ /* 0x000fe40000410000 */
[----:B------:R-:W-:Y:S02]  /*60d0*/  FMUL.FTZ R10, R29, c[0x0][0x2dc] ;  /* 0x0000b7001d0a7a20 */ /* 0x000fe40000410000 */
[----:B------:R-:W-:Y:S02]  /*60e0*/  FMUL.FTZ R68, R68, c[0x0][0x2e0] ;  /* 0x0000b80044447a20 */ /* 0x000fe40000410000 */
[----:B------:R-:W-:Y:S02]  /*60f0*/  FMUL.FTZ R30, R69, c[0x0][0x2e0] ;  /* 0x0000b800451e7a20 */ /* 0x000fe40000410000 */
[----:B------:R-:W-:Y:S02]  /*6100*/  FMUL.FTZ R53, R26, c[0x0][0x2dc] ;  /* 0x0000b7001a357a20 */ /* 0x000fe40000410000 */
[----:B------:R-:W-:Y:S01]  /*6110*/  FMUL.FTZ R70, R70, c[0x0][0x2e0] ;  /* 0x0000b80046467a20 */ /* 0x000fe20000410000 */
[----:B------:R-:W-:Y:S01]  /*6120*/  F2FP.PACK_AB R30, R30, R68 ;  /* 0x000000441e1e723e */ /* 0x000fe200000000ff */
[----:B------:R-:W-:Y:S01]  /*6130*/  BAR.SYNC.DEFER_BLOCKING 0x0 ;  /* 0x0000000000007b1d */ /* 0x000fe20000010000 */
        /* <DEDUP_REMOVED lines=138> */
.L_x_757:
        /* <DEDUP_REMOVED lines=15> */
.L_x_758:
        /* <DEDUP_REMOVED lines=41> */
.L_x_760:
[----:B------:R-:W-:Y:S05]  /*6d60*/  BSYNC B0 ;  /* 0x0000000000007941 */ /* 0x000fea0003800000 */
.L_x_759:
        /* <DEDUP_REMOVED lines=18> */
.L_x_762:
[----:B------:R-:W-:Y:S05]  /*6e90*/  BSYNC B0 ;  /* 0x0000000000007941 */ /* 0x000fea0003800000 */
.L_x_761:
        /* <DEDUP_REMOVED lines=23> */
.L_x_764:
[----:B------:R-:W-:Y:S05]  /*7010*/  BSYNC B0 ;  /* 0x0000000000007941 */ /* 0x000fea0003800000 */
.L_x_763:
        /* <DEDUP_REMOVED lines=16> */
.L_x_735:
        /* <DEDUP_REMOVED lines=19> */
.L_x_766:
        /* <DEDUP_REMOVED lines=15> */
.L_x_767:
        /* <DEDUP_REMOVED lines=30> */
.L_x_769:
[----:B------:R-:W-:Y:S05]  /*7520*/  BSYNC B0 ;  /* 0x0000000000007941 */ /* 0x000fea0003800000 */
.L_x_768:
        /* <DEDUP_REMOVED lines=18> */
.L_x_771:
[----:B------:R-:W-:Y:S05]  /*7650*/  BSYNC B0 ;  /* 0x0000000000007941 */ /* 0x000fea0003800000 */
.L_x_770:
        /* <DEDUP_REMOVED lines=23> */
.L_x_773:
[----:B------:R-:W-:Y:S05]  /*77d0*/  BSYNC B0 ;  /* 0x0000000000007941 */ /* 0x000fea0003800000 */
.L_x_772:
        /* <DEDUP_REMOVED lines=14> */
.L_x_765:
[----:B------:R-:W-:Y:S05]  /*78c0*/  BSYNC B1 ;  /* 0x0000000000017941 */ /* 0x000fea0003800000 */
.L_x_730:
        /* <DEDUP_REMOVED lines=9> */
.L_x_774:
[----:B------:R-:W-:Y:S05]  /*7960*/  EXIT ;  /* 0x000000000000794d */ /* 0x000fea0003800000 */
.L_x_776:
        /* <DEDUP_REMOVED lines=9> */
.L_x_2063:


//--------------------- .text._ZN5flash44flash_bwd_dq_dk_dv_loop_seqk_parallel_kernelI23Flash_bwd_kernel_traitsILi128ELi64ELi64ELi8ELi4ELi2ELi2ELb1ELb0EN7cutlass6half_tE19Flash_kernel_traitsILi128ELi64ELi64ELi8ES3_EELb0ELb0ELb0ELb0ELb0ELb0ELb1EEEvNS_16Flash_bwd_paramsE --------------------------
	.section	.text._ZN5flash44flash_bwd_dq_dk_dv_loop_seqk_parallel_kernelI23Flash_bwd_kernel_traitsILi128ELi64ELi64ELi8ELi4ELi2ELi2ELb1ELb0EN7cutlass6half_tE19Flash_kernel_traitsILi128ELi64ELi64ELi8ES3_EELb0ELb0ELb0ELb0ELb0ELb0ELb1EEEvNS_16Flash_bwd_paramsE,"ax",@progbits
	.sectioninfo	@"SHI_REGISTERS=255"
	.align	128
        .global         _ZN5flash44flash_bwd_dq_dk_dv_loop_seqk_parallel_kernelI23Flash_bwd_kernel_traitsILi128ELi64ELi64ELi8ELi4ELi2ELi2ELb1ELb0EN7cutlass6half_tE19Flash_kernel_traitsILi128ELi64ELi64ELi8ES3_EELb0ELb0ELb0ELb0ELb0ELb0ELb1EEEvNS_16Flash_bwd_paramsE
        .type           _ZN5flash44flash_bwd_dq_dk_dv_loop_seqk_parallel_kernelI23Flash_bwd_kernel_traitsILi128ELi64ELi64ELi8ELi4ELi2ELi2ELb1ELb0EN7cutlass6half_tE19Flash_kernel_traitsILi128ELi64ELi64ELi8ES3_EELb0ELb0ELb0ELb0ELb0ELb0ELb1EEEvNS_16Flash_bwd_paramsE,@function
        .size           _ZN5flash44flash_bwd_dq_dk_dv_loop_seqk_parallel_kernelI23Flash_bwd_kernel_traitsILi128ELi64ELi64ELi8ELi4ELi2ELi2ELb1ELb0EN7cutlass6half_tE19Flash_kernel_traitsILi128ELi64ELi64ELi8ES3_EELb0ELb0ELb0ELb0ELb0ELb0ELb1EEEvNS_16Flash_bwd_paramsE,(.L_x_2064 - _ZN5flash44flash_bwd_dq_dk_dv_loop_seqk_parallel_kernelI23Flash_bwd_kernel_traitsILi128ELi64ELi64ELi8ELi4ELi2ELi2ELb1ELb0EN7cutlass6half_tE19Flash_kernel_traitsILi128ELi64ELi64ELi8ES3_EELb0ELb0ELb0ELb0ELb0ELb0ELb1EEEvNS_16Flash_bwd_paramsE)
        .other          _ZN5flash44flash_bwd_dq_dk_dv_loop_seqk_parallel_kernelI23Flash_bwd_kernel_traitsILi128ELi64ELi64ELi8ELi4ELi2ELi2ELb1ELb0EN7cutlass6half_tE19Flash_kernel_traitsILi128ELi64ELi64ELi8ES3_EELb0ELb0ELb0ELb0ELb0ELb0ELb1EEEvNS_16Flash_bwd_paramsE,@"STO_CUDA_ENTRY STV_DEFAULT"
_ZN5flash44flash_bwd_dq_dk_dv_loop_seqk_parallel_kernelI23Flash_bwd_kernel_traitsILi128ELi64ELi64ELi8ELi4ELi2ELi2ELb1ELb0EN7cutlass6half_tE19Flash_kernel_traitsILi128ELi64ELi64ELi8ES3_EELb0ELb0ELb0ELb0ELb0ELb0ELb1EEEvNS_16Flash_bwd_paramsE:
.text._ZN5flash44flash_bwd_dq_dk_dv_loop_seqk_parallel_kernelI23Flash_bwd_kernel_traitsILi128ELi64ELi64ELi8ELi4ELi2ELi2ELb1ELb0EN7cutlass6half_tE19Flash_kernel_traitsILi128ELi64ELi64ELi8ES3_EELb0ELb0ELb0ELb0ELb0ELb0ELb1EEEvNS_16Flash_bwd_paramsE:
        /* <DEDUP_REMOVED lines=80> */
[C---:B------:R-:W-:Y:S01]  /*0500*/  R2P PR, R7.reuse, 0x6 ;  /* 0x0000000607007804 */ /* 0x040fe20000000000 */
        /* <DEDUP_REMOVED lines=10> */
[----:B------:R1:W-:Y:S01]  /*05b0*/  STL [R1+0x4], R5 ;  /* 0x0000040501007387 */ /* 0x0003e20000100800 */
        /* <DEDUP_REMOVED lines=23> */
[----:B------:R-:W-:Y:S01]  /*0730*/  IMAD.IADD R5, R5, 0x1, R10 ;  /* 0x0000000105057824 */ /* 0x000fe200078e020a */
[----:B------:R-:W-:Y:S01]  /*0740*/  LOP3.LUT R201, R2, R0, RZ, 0xfc, !PT ;  /* 0x0000000002c97212 */ /* 0x000fe200078efcff */
[C-C-:B------:R-:W-:Y:S01]  /*0750*/  IMAD R203, R4.reuse, 0x400, R0.reuse ;  /* 0x0000040004cb7824 */ /* 0x140fe200078e0200 */
[----:B------:R-:W-:Y:S01]  /*0760*/  IADD3 R222, R223, 0x20, RZ ;  /* 0x00000020dfde7810 */ /* 0x000fe20007ffe0ff */
[----:B------:R-:W-:Y:S01]  /*0770*/  IMAD R193, R193, 0x400, R0 ;  /* 0x00000400c1c17824 */ /* 0x000fe200078e0200 */
[----:B------:R-:W-:Y:S01]  /*0780*/  LEA R252, R5, 0xc000, 0x1 ;  /* 0x0000c00005fc7811 */ /* 0x000fe200078e08ff */
[----:B------:R-:W-:Y:S01]  /*0790*/  IMAD.IADD R203, R203, 0x1, R3 ;  /* 0x00000001cbcb7824 */ /* 0x000fe200078e0203 */
[----:B------:R-:W-:Y:S01]  /*07a0*/  @P1 IADD3 R222, R223, -0x20, RZ ;  /* 0xffffffe0dfde1810 */ /* 0x000fe20007ffe0ff */
[----:B------:R-:W-:Y:S01]  /*07b0*/  IMAD.IADD R193, R3, 0x1, R193 ;  /* 0x0000000103c17824 */ /* 0x000fe200078e02c1 */
[----:B------:R-:W-:Y:S01]  /*07c0*/  SHF.R.S32.HI R3, RZ, 0x1f, R243 ;  /* 0x0000001fff037819 */ /* 0x000fe200000114f3 */
[----:B------:R-:W-:Y:S01]  /*07d0*/  IMAD R6, R4, 0x10, R6 ;  /* 0x0000001004067824 */ /* 0x000fe200078e0206 */
[C---:B------:R-:W-:Y:S01]  /*07e0*/  IADD3 R3, R252.reuse, 0x40, RZ ;  /* 0x00000040fc037810 */ /* 0x040fe20007ffe0ff */
[----:B------:R-:W-:Y:S01]  /*07f0*/  IMAD.MOV.U32 R0, RZ, RZ, 0x40 ;  /* 0x00000040ff007424 */ /* 0x000fe200078e00ff */
[----:B------:R-:W-:Y:S01]  /*0800*/  @P2 IADD3 R3, R252, -0x40, RZ ;  /* 0xffffffc0fc032810 */ /* 0x000fe20007ffe0ff */
[----:B------:R-:W-:Y:S01]  /*0810*/  IMAD.MOV.U32 R2, RZ, RZ, 0x20 ;  /* 0x00000020ff027424 */ /* 0x000fe200078e00ff */
[----:B------:R1:W-:Y:S01]  /*0820*/  STL [R1+0xc], R6 ;  /* 0x00000c0601007387 */ /* 0x0003e20000100800 */
[----:B------:R-:W-:Y:S01]  /*0830*/  LEA R193, R193, 0x10000, 0x1 ;  /* 0x00010000c1c17811 */ /* 0x000fe200078e08ff */
[----:B------:R-:W-:Y:S01]  /*0840*/  IMAD.IADD R224, R224, 0x1, R222 ;  /* 0x00000001e0e07824 */ /* 0x000fe200078e02de */
[----:B------:R-:W-:Y:S01]  /*0850*/  SEL R0, R0, 0xffffffc0, !P3 ;  /* 0xffffffc000007807 */ /* 0x000fe20005800000 */
[----:B------:R1:W-:Y:S01]  /*0860*/  STL [R1], R3 ;  /* 0x0000000301007387 */ /* 0x0003e20000100800 */
[----:B------:R-:W-:-:S03]  /*0870*/  SEL R2, R2, 0xffffffe0, !P4 ;  /* 0xffffffe002027807 */ /* 0x000fc60006000000 */
[----:B------:R-:W-:Y:S01]  /*0880*/  IMAD.IADD R189, R187, 0x1, R0 ;  /* 0x00000001bbbd7824 */ /* 0x000fe200078e0200 */
[----:B------:R-:W-:Y:S01]  /*0890*/  IADD3 R190, R0, R187, R2 ;  /* 0x000000bb00be7210 */ /* 0x000fe20007ffe002 */
[C---:B------:R-:W-:Y:S02]  /*08a0*/  IMAD R184, R185.reuse, 0x2, R0 ;  /* 0x00000002b9b87824 */ /* 0x040fe400078e0200 */
[----:B------:R-:W-:Y:S02]  /*08b0*/  IMAD.SHL.U32 R185, R185, 0x2, RZ ;  /* 0x00000002b9b97824 */ /* 0x000fe400078e00ff */
[----:B------:R-:W-:Y:S02]  /*08c0*/  IMAD.IADD R188, R187, 0x1, R2 ;  /* 0x00000001bbbc7824 */ /* 0x000fe400078e0202 */
[----:B------:R-:W-:Y:S02]  /*08d0*/  IMAD.IADD R202, R2, 0x1, R189 ;  /* 0x0000000102ca7824 */ /* 0x000fe400078e02bd */
.L_x_823:
[----:B-12---:R-:W2:Y:S01]  /*08e0*/  S2R R35, SR_CTAID.Y ;  /* 0x0000000000237919 */ /* 0x006ea20000002600 */
[----:B---3--:R-:W3:Y:S01]  /*08f0*/  LDC.U8 R0, c[0x0][0x312] ;  /* 0x0000c480ff007b82 */ /* 0x008ee20000000000 */
[----:B------:R-:W-:-:S02]  /*0900*/  ISETP.NE.U32.AND P1, PT, RZ, c[0x0][0x240], PT ;  /* 0x00009000ff007a0c */ /* 0x000fc40003f25070 */
        /* <DEDUP_REMOVED lines=10> */
[----:B------:R-:W-:Y:S02]  /*09b0*/  IADD3 R2, P0, R8, c[0x0][0x240], RZ ;  /* 0x0000900008027a10 */ /* 0x000fe40007f1e0ff */
[----:B------:R-:W-:-:S02]  /*09c0*/  ISETP.EQ.OR.EX P5, PT, RZ, c[0x0][0x24c], !P4, P5 ;  /* 0x00009300ff007a0c */ /* 0x000fc400067a2750 */
[----:B-1----:R-:W-:Y:S02]  /*09d0*/  IADD3.X R3, R7, c[0x0][0x244], RZ, P0, !PT ;  /* 0x0000910007037a10 */ /* 0x002fe400007fe4ff */
        /* <DEDUP_REMOVED lines=19> */
.L_x_777:
        /* <DEDUP_REMOVED lines=44> */
.L_x_779:
        /* <DEDUP_REMOVED lines=15> */
.L_x_780:
        /* <DEDUP_REMOVED lines=17> */
[C---:B------:R-:W-:Y:S01]  /*0fd0*/  IMAD R31, R36.reuse, c[0x0][0x22c], RZ ;  /* 0x00008b00241f7a24 */ /* 0x040fe200078e02ff */
        /* <DEDUP_REMOVED lines=20> */
[C---:B------:R-:W-:Y:S01]  /*1120*/  IMAD.SHL.U32 R6, R35.reuse, 0x80, RZ ;  /* 0x0000008023067824 */ /* 0x040fe200078e00ff */
        /* <DEDUP_REMOVED lines=16> */
[----:B-1----:R-:W-:Y:S01]  /*1230*/  ISETP.NE.AND P1, PT, R28, RZ, PT ;  /* 0x000000ff1c00720c */ /* 0x002fe20003f25270 */
        /* <DEDUP_REMOVED lines=11> */
[--C-:B------:R-:W-:Y:S01]  /*12f0*/  SHF.R.S32.HI R32, RZ, 0x1f, R36.reuse ;  /* 0x0000001fff207819 */ /* 0x100fe20000011424 */
[----:B------:R-:W-:Y:S01]  /*1300*/  IMAD R3, R22, c[0x0][0x3dc], R33 ;  /* 0x0000f70016037a24 */ /* 0x000fe200078e0221 */
[----:B------:R-:W-:Y:S01]  /*1310*/  SHF.R.S32.HI R33, RZ, 0x1f, R31 ;  /* 0x0000001fff217819 */ /* 0x000fe2000001141f */
[----:B------:R-:W-:Y:S01]  /*1320*/  @!P2 IMAD R5, R35, c[0x0][0x1c0], R36 ;  /* 0x000070002305aa24 */ /* 0x000fe200078e0224 */
[----:B------:R-:W-:Y:S01]  /*1330*/  @!P3 IADD3 R14, -R14, RZ, RZ ;  /* 0x000000ff0e0eb210 */ /* 0x000fe20007ffe1ff */
[----:B------:R-:W-:Y:S01]  /*1340*/  @P2 IMAD R12, R36, c[0x0][0x234], R4 ;  /* 0x00008d00240c2a24 */ /* 0x000fe200078e0204 */
[----:B------:R-:W-:Y:S01]  /*1350*/  @!P4 LOP3.LUT R14, RZ, c[0x0][0x1c8], RZ, 0x33, !PT ;  /* 0x00007200ff0eca12 */ /* 0x000fe200078e33ff */
        /* <DEDUP_REMOVED lines=12> */
.L_x_781:
[----:B------:R-:W-:-:S04]  /*1420*/  IMAD R5, R35, c[0x0][0x1c0], R36 ;  /* 0x0000700023057a24 */ /* 0x000fc800078e0224 */
[----:B------:R-:W-:Y:S02]  /*1430*/  IMAD R5, R5, c[0x0][0x224], RZ ;  /* 0x0000890005057a24 */ /* 0x000fe400078e02ff */
.L_x_782:
        /* <DEDUP_REMOVED lines=11> */
[----:B------:R-:W-:Y:S01]  /*14f0*/  IMAD R0, R10, c[0x0][0x374], R0 ;  /* 0x0000dd000a007a24 */ /* 0x000fe200078e0200 */
[----:B------:R-:W-:Y:S01]  /*1500*/  IADD3 R6, P2, P0, R6, R4, R31 ;  /* 0x0000000406067210 */ /* 0x000fe2000785e01f */
[----:B------:R-:W-:Y:S01]  /*1510*/  IMAD.WIDE.U32 R2, R10, c[0x0][0x370], R2 ;  /* 0x0000dc000a027a25 */ /* 0x000fe200078e0002 */
[----:B------:R-:W-:Y:S01]  /*1520*/  SHF.R.S32.HI R4, RZ, 0x1f, R4 ;  /* 0x0000001fff047819 */ /* 0x000fe20000011404 */
[----:B------:R-:W-:Y:S01]  /*1530*/  BSSY B1, `(.L_x_778) ;  /* 0x00005d3000017945 */ /* 0x000fe20003800000 */
[----:B------:R-:W-:-:S02]  /*1540*/  ISETP.GE.AND P4, PT, R23, 0x1, PT ;  /* 0x000000011700780c */ /* 0x000fc40003f86270 */
[----:B------:R-:W-:Y:S01]  /*1550*/  IADD3 R3, R3, R0, RZ ;  /* 0x0000000003037210 */ /* 0x000fe20007ffe0ff */
[----:B------:R-:W-:Y:S01]  /*1560*/  IMAD.X R0, R35, 0x1, R15, P3 ;  /* 0x0000000123007824 */ /* 0x000fe200018e060f */
[----:B------:R-:W-:Y:S01]  /*1570*/  IADD3.X R8, R8, R4, R33, P2, P0 ;  /* 0x0000000408087210 */ /* 0x000fe200017e0421 */
[----:B------:R-:W-:Y:S01]  /*1580*/  IMAD R15, R32, c[0x0][0x378], RZ ;  /* 0x0000de00200f7a24 */ /* 0x000fe200078e02ff */
[----:B------:R-:W-:Y:S01]  /*1590*/  IADD3 R9, P2, P0, R18, R6, R17 ;  /* 0x0000000612097210 */ /* 0x000fe2000785e011 */
[----:B------:R-:W-:Y:S02]  /*15a0*/  IMAD R4, R0, c[0x0][0x190], RZ ;  /* 0x0000640000047a24 */ /* 0x000fe400078e02ff */
[----:B------:R-:W-:Y:S01]  /*15b0*/  IMAD.WIDE.U32 R2, R36, c[0x0][0x378], R2 ;  /* 0x0000de0024027a25 */ /* 0x000fe200078e0002 */
[----:B------:R-:W-:Y:S02]  /*15c0*/  IADD3.X R8, R16, R8, R13, P2, P0 ;  /* 0x0000000810087210 */ /* 0x000fe400017e040d */
[----:B-1----:R-:W-:Y:S01]  /*15d0*/  SHF.R.S32.HI R37, RZ, 0x1f, R37 ;  /* 0x0000001fff257819 */ /* 0x002fe20000011425 */
[----:B------:R-:W-:-:S02]  /*15e0*/  IMAD R11, R7, c[0x0][0x194], R4 ;  /* 0x00006500070b7a24 */ /* 0x000fc400078e0204 */
[----:B------:R-:W-:Y:S01]  /*15f0*/  IMAD.WIDE.U32 R6, R7, c[0x0][0x190], R218 ;  /* 0x0000640007067a25 */ /* 0x000fe200078e00da */
[----:B---3--:R-:W-:-:S03]  /*1600*/  LEA.HI R37, R37, R38, RZ, 0x5 ;  /* 0x0000002625257211 */ /* 0x008fc600078f28ff */
[----:B------:R-:W-:Y:S01]  /*1610*/  IMAD R4, R36, c[0x0][0x37c], R15 ;  /* 0x0000df0024047a24 */ /* 0x000fe200078e020f */
[----:B------:R-:W-:Y:S01]  /*1620*/  SHF.R.S32.HI R37, RZ, 0x5, R37 ;  /* 0x00000005ff257819 */ /* 0x000fe20000011425 */
[----:B------:R-:W-:Y:S01]  /*1630*/  IMAD.IADD R18, R10, 0x1, R5 ;  /* 0x000000010a127824 */ /* 0x000fe200078e0205 */
[----:B------:R-:W-:Y:S01]  /*1640*/  IADD3 R6, P2, R20, R6, RZ ;  /* 0x0000000614067210 */ /* 0x000fe20007f5e0ff */
[----:B------:R-:W-:Y:S01]  /*1650*/  IMAD.IADD R15, R10, 0x1, R12 ;  /* 0x000000010a0f7824 */ /* 0x000fe200078e020c */
[----:B------:R-:W-:Y:S01]  /*1660*/  IADD3 R5, R3, R4, RZ ;  /* 0x0000000403057210 */ /* 0x000fe20007ffe0ff */
[----:B------:R-:W-:Y:S01]  /*1670*/  IMAD R10, R32, c[0x0][0x1a8], RZ ;  /* 0x00006a00200a7a24 */ /* 0x000fe200078e02ff */
[----:B------:R-:W-:Y:S01]  /*1680*/  IADD3.X R7, R19, R7, R11, P2, !PT ;  /* 0x0000000713077210 */ /* 0x000fe200017fe40b */
[----:B------:R-:W-:Y:S01]  /*1690*/  IMAD.MOV.U32 R4, RZ, RZ, R2 ;  /* 0x000000ffff047224 */ /* 0x000fe200078e0002 */
[----:B------:R-:W-:Y:S01]  /*16a0*/  MOV R19, 0x4 ;  /* 0x0000000400137802 */ /* 0x000fe20000000f00 */
[----:B------:R-:W-:-:S02]  /*16b0*/  IMAD R2, R36, c[0x0][0x1ac], R10 ;  /* 0x00006b0024027a24 */ /* 0x000fc400078e020a */
[----:B------:R-:W-:-:S04]  /*16c0*/  IMAD.WIDE.U32 R12, R36, c[0x0][0x1a8], R6 ;  /* 0x00006a00240c7a25 */ /* 0x000fc800078e0006 */
[----:B------:R-:W-:Y:S01]  /*16d0*/  IMAD.WIDE.U32 R4, R243, c[0x0][0x370], R4 ;  /* 0x0000dc00f3047a25 */ /* 0x000fe200078e0004 */
[----:B------:R-:W-:-:S03]  /*16e0*/  LEA R10, P3, R12, c[0x0][0x160], 0x1 ;  /* 0x000058000c0a7a11 */ /* 0x000fc600078608ff */
[----:B------:R-:W-:-:S04]  /*16f0*/  IMAD.WIDE R16, R15, R19, c[0x0][0x200] ;  /* 0x000080000f107625 */ /* 0x000fc800078e0213 */
[----:B------:R-:W-:-:S04]  /*1700*/  IMAD.WIDE R18, R18, R19, c[0x0][0x3c8] ;  /* 0x0000f20012127625 */ /* 0x000fc800078e0213 */
[----:B--2---:R-:W-:Y:S01]  /*1710*/  IMAD R0, R37, R22, R39 ;  /* 0x0000001625007224 */ /* 0x004fe200078e0227 */
[----:B------:R-:W-:-:S04]  /*1720*/  IADD3 R22, R13, R2, RZ ;  /* 0x000000020d167210 */ /* 0x000fc80007ffe0ff */
[----:B------:R-:W-:Y:S02]  /*1730*/  IADD3 R9, P0, R0, R9, RZ ;  /* 0x0000000900097210 */ /* 0x000fe40007f1e0ff */
[----:B------:R-:W-:Y:S02]  /*1740*/  LEA.HI.X R11, R12, c[0x0][0x164], R22, 0x1, P3 ;  /* 0x000059000c0b7a11 */ /* 0x000fe400018f0c16 */
[----:B------:R-:W-:Y:S01]  /*1750*/  LEA.HI.X.SX32 R3, R0, R8, 0x1, P0 ;  /* 0x0000000800037211 */ /* 0x000fe200000f0eff */
[----:B------:R-:W-:Y:S01]  /*1760*/  IMAD R0, R35, c[0x0][0x370], RZ ;  /* 0x0000dc0023007a24 */ /* 0x000fe200078e02ff */
[----:B------:R-:W-:Y:S02]  /*1770*/  LEA R206, P0, R9, c[0x0][0x350], 0x2 ;  /* 0x0000d40009ce7a11 */ /* 0x000fe400078010ff */
[----:B------:R-:W-:Y:S01]  /*1780*/  LEA R8, P2, R4, c[0x0][0x330], 0x1 ;  /* 0x0000cc0004087a11 */ /* 0x000fe200078408ff */
[----:B------:R-:W-:Y:S01]  /*1790*/  IMAD R0, R243, c[0x0][0x374], R0 ;  /* 0x0000dd00f3007a24 */ /* 0x000fe200078e0200 */
[----:B------:R-:W-:-:S03]  /*17a0*/  LEA.HI.X R207, R9, c[0x0][0x354], R3, 0x2, P0 ;  /* 0x0000d50009cf7a11 */ /* 0x000fc600000f1403 */
[----:B------:R-:W-:Y:S01]  /*17b0*/  IMAD.IADD R20, R5, 0x1, R0 ;  /* 0x0000000105147824 */ /* 0x000fe200078e0200 */
[----:B------:R-:W-:-:S04]  /*17c0*/  LEA.HI.SX32 R0, R26, 0xffffffff, 0x1a ;  /* 0xffffffff1a007811 */ /* 0x000fc800078fd2ff */
        /* <DEDUP_REMOVED lines=54> */
.L_x_785:
[----:B------:R-:W-:Y:S05]  /*1b30*/  BSYNC B0 ;  /* 0x0000000000007941 */ /* 0x000fea0003800000 */
.L_x_784:
        /* <DEDUP_REMOVED lines=30> */
.L_x_787:
[----:B------:R-:W-:Y:S05]  /*1d20*/  BSYNC B0 ;  /* 0x0000000000007941 */ /* 0x000fea0003800000 */
.L_x_786:
        /* <DEDUP_REMOVED lines=20> */
.L_x_789:
[----:B------:R-:W-:Y:S05]  /*1e70*/  BSYNC B0 ;  /* 0x0000000000007941 */ /* 0x000fea0003800000 */
.L_x_788:
        /* <DEDUP_REMOVED lines=28> */
.L_x_791:
[----:B------:R-:W-:Y:S05]  /*2040*/  BSYNC B0 ;  /* 0x0000000000007941 */ /* 0x000fea0003800000 */
.L_x_790:
        /* <DEDUP_REMOVED lines=15> */
.L_x_793:
        /* <DEDUP_REMOVED lines=19> */
.L_x_794:
[----:B------:R-:W-:Y:S05]  /*2270*/  BSYNC B0 ;  /* 0x0000000000007941 */ /* 0x000fea0003800000 */
.L_x_792:
        /* <DEDUP_REMOVED lines=14> */
.L_x_796:
        /* <DEDUP_REMOVED lines=27> */
.L_x_797:
[----:B------:R-:W-:Y:S05]  /*2510*/  BSYNC B0 ;  /* 0x0000000000007941 */ /* 0x000fea0003800000 */
.L_x_795:
        /* <DEDUP_REMOVED lines=9> */
[-C--:B------:R-:W-:Y:S02]  /*25b0*/  ISETP.GE.AND P2, PT, R4, R0.reuse, PT ;  /* 0x000000000400720c */ /* 0x080fe40003f46270 */
        /* <DEDUP_REMOVED lines=39> */
.L_x_799:
[----:B------:R-:W-:Y:S05]  /*2830*/  BSYNC B0 ;  /* 0x0000000000007941 */ /* 0x000fea0003800000 */
.L_x_798:
        /* <DEDUP_REMOVED lines=28> */
.L_x_801:
[----:B------:R-:W-:Y:S05]  /*2a00*/  BSYNC B0 ;  /* 0x0000000000007941 */ /* 0x000fea0003800000 */
.L_x_800:
        /* <DEDUP_REMOVED lines=94> */
.L_x_804:
[----:B------:R-:W0:Y:S01]  /*2ff0*/  LDGDEPBAR ;  /* 0x00000000000079af */ /* 0x000e220000000000 */
[C---:B------:R-:W-:Y:S02]  /*3000*/  IADD3 R0, R186.reuse, R200, RZ ;  /* 0x000000c8ba007210 */ /* 0x040fe40007ffe0ff */
[-C--:B------:R-:W-:Y:S02]  /*3010*/  IADD3 R2, R186, R191.reuse, RZ ;  /* 0x000000bfba027210 */ /* 0x080fe40007ffe0ff */
[----:B------:R-:W-:Y:S02]  /*3020*/  IADD3 R180, R0, R191, RZ ;  /* 0x000000bf00b47210 */ /* 0x000fe40007ffe0ff */
[----:B-----5:R-:W-:Y:S01]  /*3030*/  FSETP.NEU.FTZ.AND P1, PT, R220, -INF , PT ;  /* 0xff800000dc00780b */ /* 0x020fe20003f3d000 */
[----:B------:R-:W2:Y:S01]  /*3040*/  LDL R181, [R1+0x4] ;  /* 0x0000040001b57983 */ /* 0x000ea20000100800 */
[----:B------:R-:W-:Y:S01]  /*3050*/  ISETP.GE.AND P6, PT, R210, 0x1, PT ;  /* 0x00000001d200780c */ /* 0x000fe20003fc6270 */
        /* <DEDUP_REMOVED lines=9> */
[----:B------:R-:W-:Y:S01]  /*30f0*/  LDSM.16.M88.4 R100, [R2] ;  /* 0x000000000264783b */ /* 0x000fe20000000200 */
[C---:B------:R-:W-:Y:S07]  /*3100*/  HMMA.16816.F32 R8, R16.reuse, R10, RZ ;  /* 0x0000000a1008723c */ /* 0x040fee00000018ff */
[----:B------:R-:W1:Y:S01]  /*3110*/  LDSM.16.M88.4 R104, [R189+0xc000] ;  /* 0x00c00000bd68783b */ /* 0x000e620000000200 */
[C---:B---3--:R-:W-:Y:S07]  /*3120*/  HMMA.16816.F32 R12, R16.reuse, R52, RZ ;  /* 0x00000034100c723c */ /* 0x048fee00000018ff */
[----:B------:R-:W-:Y:S01]  /*3130*/  LDSM.16.M88.4 R108, [R180] ;  /* 0x00000000b46c783b */ /* 0x000fe20000000200 */
[----:B------:R-:W-:Y:S07]  /*3140*/  HMMA.16816.F32 R16, R16, R54, RZ ;  /* 0x000000361010723c */ /* 0x000fee00000018ff */
[----:B------:R-:W3:Y:S01]  /*3150*/  LDSM.16.M88.4 R52, [R189+0xc800] ;  /* 0x00c80000bd34783b */ /* 0x000ee20000000200 */
[C---:B----4-:R-:W-:Y:S07]  /*3160*/  HMMA.16816.F32 R4, R56.reuse, R60, R4 ;  /* 0x0000003c3804723c */ /* 0x050fee0000001804 */
[----:B------:R-:W4:Y:S01]  /*3170*/  LDSM.16.M88.4 R112, [R190+0xc000] ;  /* 0x00c00000be70783b */ /* 0x000f220000000200 */
[C---:B------:R-:W-:Y:S07]  /*3180*/  HMMA.16816.F32 R8, R56.reuse, R62, R8 ;  /* 0x0000003e3808723c */ /* 0x040fee0000001808 */
[----:B------:R-:W-:Y:S01]  /*3190*/  LDSM.16.M88.4 R60, [R186+0x2000] ;  /* 0x00200000ba3c783b */ /* 0x000fe20000000200 */
[C---:B------:R-:W-:Y:S08]  /*31a0*/  HMMA.16816.F32 R12, R56.reuse, R64, R12 ;  /* 0x00000040380c723c */ /* 0x040ff0000000180c */
[----:B------:R-:W-:Y:S01]  /*31b0*/  HMMA.16816.F32 R16, R56, R66, R16 ;  /* 0x000000423810723c */ /* 0x000fe20000001810 */
[----:B------:R-:W4:Y:S07]  /*31c0*/  LDSM.16.M88.4 R56, [R190+0xc800] ;  /* 0x00c80000be38783b */ /* 0x000f2e0000000200 */
[C---:B-1----:R-:W-:Y:S01]  /*31d0*/  HMMA.16816.F32 R4, R100.reuse, R104, R4 ;  /* 0x000000686404723c */ /* 0x042fe20000001804 */
[----:B------:R-:W1:Y:S07]  /*31e0*/  LDSM.16.M88.4 R64, [R187+0xe000] ;  /* 0x00e00000bb40783b */ /* 0x000e6e0000000200 */
[C---:B------:R-:W-:Y:S01]  /*31f0*/  HMMA.16816.F32 R8, R100.reuse, R106, R8 ;  /* 0x0000006a6408723c */ /* 0x040fe20000001808 */
[----:B------:R-:W-:Y:S07]  /*3200*/  LDSM.16.M88.4 R104, [R188+0xe000] ;  /* 0x00e00000bc68783b */ /* 0x000fee0000000200 */
[C---:B---3--:R-:W-:Y:S08]  /*3210*/  HMMA.16816.F32 R12, R100.reuse, R52, R12 ;  /* 0x00000034640c723c */ /* 0x048ff0000000180c */
[----:B------:R-:W-:Y:S01]  /*3220*/  HMMA.16816.F32 R16, R100, R54, R16 ;  /* 0x000000366410723c */ /* 0x000fe20000001810 */
[----:B------:R-:W3:Y:S07]  /*3230*/  LDSM.16.M88.4 R52, [R187+0xe800] ;  /* 0x00e80000bb34783b */ /* 0x000eee0000000200 */
[C---:B----4-:R-:W-:Y:S01]  /*3240*/  HMMA.16816.F32 R4, R108.reuse, R112, R4 ;  /* 0x000000706c04723c */ /* 0x050fe20000001804 */
[----:B------:R-:W4:Y:S07]  /*3250*/  LDSM.16.M88.4 R100, [R0+0x2000] ;  /* 0x002000000064783b */ /* 0x000f2e0000000200 */
[C---:B------:R-:W-:Y:S01]  /*3260*/  HMMA.16816.F32 R8, R108.reuse, R114, R8 ;  /* 0x000000726c08723c */ /* 0x040fe20000001808 */
[----:B------:R-:W-:Y:S07]  /*3270*/  LDSM.16.M88.4 R112, [R189+0xe000] ;  /* 0x00e00000bd70783b */ /* 0x000fee0000000200 */
[C---:B------:R-:W-:Y:S08]  /*3280*/  HMMA.16816.F32 R12, R108.reuse, R56, R12 ;  /* 0x000000386c0c723c */ /* 0x040ff0000000180c */
[----:B------:R-:W-:Y:S01]  /*3290*/  HMMA.16816.F32 R16, R108, R58, R16 ;  /* 0x0000003a6c10723c */ /* 0x000fe20000001810 */
[----:B------:R-:W4:Y:S07]  /*32a0*/  LDSM.16.M88.4 R56, [R188+0xe800] ;  /* 0x00e80000bc38783b */ /* 0x000f2e0000000200 */
[C---:B-1----:R-:W-:Y:S01]  /*32b0*/  HMMA.16816.F32 R4, R60.reuse, R64, R4 ;  /* 0x000000403c04723c */ /* 0x042fe20000001804 */
[----:B------:R1:W4:Y:S07]  /*32c0*/  LDSM.16.M88.4 R108, [R2+0x2000] ;  /* 0x00200000026c783b */ /* 0x00032e0000000200 */
[C---:B------:R-:W-:Y:S01]  /*32d0*/  HMMA.16816.F32 R8, R60.reuse, R66, R8 ;  /* 0x000000423c08723c */ /* 0x040fe20000001808 */
[----:B------:R-:W-:Y:S07]  /*32e0*/  LDSM.16.M88.4 R64, [R190+0xe000] ;  /* 0x00e00000be40783b */ /* 0x000fee0000000200 */
[C---:B---3--:R-:W-:Y:S08]  /*32f0*/  HMMA.16816.F32 R12, R60.reuse, R52, R12 ;  /* 0x000000343c0c723c */ /* 0x048ff0000000180c */
[----:B------:R-:W-:Y:S01]  /*3300*/  HMMA.16816.F32 R16, R60, R54, R16 ;  /* 0x000000363c10723c */ /* 0x000fe20000001810 */
[----:B------:R-:W3:Y:S03]  /*3310*/  LDSM.16.M88.4 R52, [R189+0xe800] ;  /* 0x00e80000bd34783b */ /* 0x000ee60000000200 */
[----:B-1----:R-:W-:Y:S04]  /*3320*/  FMUL.FTZ R2, R220, 1.4426950216293334961 ;  /* 0x3fb8aa3bdc027820 */ /* 0x002fe80000410000 */
[C---:B----4-:R-:W-:Y:S01]  /*3330*/  HMMA.16816.F32 R4, R100.reuse, R104, R4 ;  /* 0x000000686404723c */ /* 0x050fe20000001804 */
[----:B------:R-:W1:Y:S04]  /*3340*/  LDSM.16.M88.4 R60, [R180+0x2000] ;  /* 0x00200000b43c783b */ /* 0x000e680000000200 */
[----:B------:R-:W-:Y:S02]  /*3350*/  FSEL R2, R2, RZ, P1 ;  /* 0x000000ff02027208 */ /* 0x000fe40000800000 */
[----:B------:R-:W-:Y:S01]  /*3360*/  FSETP.NEU.FTZ.AND P1, PT, R221, -INF , PT ;  /* 0xff800000dd00780b */ /* 0x000fe20003f3d000 */
[C---:B------:R-:W-:Y:S08]  /*3370*/  HMMA.16816.F32 R8, R100.reuse, R106, R8 ;  /* 0x0000006a6408723c */ /* 0x040ff00000001808 */
[C---:B------:R-:W-:Y:S08]  /*3380*/  HMMA.16816.F32 R12, R100.reuse, R56, R12 ;  /* 0x00000038640c723c */ /* 0x040ff0000000180c */
[----:B------:R-:W-:Y:S08]  /*3390*/  HMMA.16816.F32 R16, R100, R58, R16 ;  /* 0x0000003a6410723c */ /* 0x000ff00000001810 */
[C---:B------:R-:W-:Y:S08]  /*33a0*/  HMMA.16816.F32 R4, R108.reuse, R112, R4 ;  /* 0x000000706c04723c */ /* 0x040ff00000001804 */
[C---:B------:R-:W-:Y:S08]  /*33b0*/  HMMA.16816.F32 R8, R108.reuse, R114, R8 ;  /* 0x000000726c08723c */ /* 0x040ff00000001808 */
[C---:B---3--:R-:W-:Y:S08]  /*33c0*/  HMMA.16816.F32 R12, R108.reuse, R52, R12 ;  /* 0x000000346c0c723c */ /* 0x048ff0000000180c */
[----:B------:R-:W-:Y:S01]  /*33d0*/  HMMA.16816.F32 R16, R108, R54, R16 ;  /* 0x000000366c10723c */ /* 0x000fe20000001810 */
[----:B------:R-:W3:Y:S07]  /*33e0*/  LDSM.16.M88.4 R52, [R190+0xe800] ;  /* 0x00e80000be34783b */ /* 0x000eee0000000200 */
[C---:B-1----:R-:W-:Y:S08]  /*33f0*/  HMMA.16816.F32 R4, R60.reuse, R64, R4 ;  /* 0x000000403c04723c */ /* 0x042ff00000001804 */
[C---:B------:R-:W-:Y:S11]  /*3400*/  HMMA.16816.F32 R8, R60.reuse, R66, R8 ;  /* 0x000000423c08723c */ /* 0x040ff60000001808 */
[----:B------:R-:W-:Y:S05]  /*3410*/  @!UPT UIADD3 URZ, URZ, URZ, URZ ;  /* 0x0000003f3f3ff290 */ /* 0x000fea000fffe03f */
[----:B------:R-:W-:Y:S02]  /*3420*/  FMUL.FTZ R4, R4, c[0x0][0x2ec] ;  /* 0x0000bb0004047a20 */ /* 0x000fe40000410000 */
[----:B------:R-:W-:Y:S02]  /*3430*/  FMUL.FTZ R7, R7, c[0x0][0x2ec] ;  /* 0x0000bb0007077a20 */ /* 0x000fe40000410000 */
[----:B------:R2:W1:Y:S01]  /*3440*/  MUFU.TANH R59, R4 ;  /* 0x00000004003b7308 */ /* 0x0004620000002400 */
[----:B------:R-:W-:Y:S02]  /*3450*/  FMUL.FTZ R5, R5, c[0x0][0x2ec] ;  /* 0x0000bb0005057a20 */ /* 0x000fe40000410000 */
[----:B------:R-:W-:Y:S01]  /*3460*/  FMUL.FTZ R6, R6, c[0x0][0x2ec] ;  /* 0x0000bb0006067a20 */ /* 0x000fe20000410000 */
[C---:B---3--:R-:W-:Y:S03]  /*3470*/  HMMA.16816.F32 R12, R60.reuse, R52, R12 ;  /* 0x000000343c0c723c */ /* 0x048fe6000000180c */
[----:B------:R-:W-:Y:S03]  /*3480*/  FMUL.FTZ R8, R8, c[0x0][0x2ec] ;  /* 0x0000bb0008087a20 */ /* 0x000fe60000410000 */
[----:B------:R3:W4:Y:S01]  /*3490*/  MUFU.TANH R58, R5 ;  /* 0x00000005003a7308 */ /* 0x0007220000002400 */
[----:B------:R-:W-:Y:S01]  /*34a0*/  FMUL.FTZ R9, R9, c[0x0][0x2ec] ;  /* 0x0000bb0009097a20 */ /* 0x000fe20000410000 */
[----:B------:R-:W-:Y:S04]  /*34b0*/  HMMA.16816.F32 R16, R60, R54, R16 ;  /* 0x000000363c10723c */ /* 0x000fe80000001810 */
[----:B------:R-:W-:Y:S02]  /*34c0*/  FMUL.FTZ R10, R10, c[0x0][0x2ec] ;  /* 0x0000bb000a0a7a20 */ /* 0x000fe40000410000 */
[----:B------:R-:W-:Y:S02]  /*34d0*/  FMUL.FTZ R11, R11, c[0x0][0x2ec] ;  /* 0x0000bb000b0b7a20 */ /* 0x000fe40000410000 */
[----:B------:R-:W-:Y:S01]  /*34e0*/  MUFU.TANH R65, R8 ;  /* 0x0000000800417308 */ /* 0x000fe20000002400 */
[----:B--2---:R-:W-:Y:S03]  /*34f0*/  @P0 LEA R4, R244, R181, 0x6 ;  /* 0x000000b5f4040211 */ /* 0x004fe600078e30ff */
[-C--:B-1----:R-:W-:Y:S02]  /*3500*/  MOV R0, R59.reuse ;  /* 0x0000003b00007202 */ /* 0x082fe40000000f00 */
[-C--:B------:R-:W-:Y:S04]  /*3510*/  @P0 ISETP.GE.AND P2, PT, R4, R208.reuse, PT ;  /* 0x000000d00400020c */ /* 0x080fe80003f46270 */
[----:B------:R1:W2:Y:S01]  /*3520*/  MUFU.TANH R105, R6 ;  /* 0x0000000600697308 */ /* 0x0002a20000002400 */
[----:B------:R-:W-:Y:S01]  /*3530*/  FMUL.FTZ R12, R12, c[0x0][0x2ec] ;  /* 0x0000bb000c0c7a20 */ /* 0x000fe20000410000 */
[----:B------:R-:W-:Y:S01]  /*3540*/  @P0 FSEL R0, R59, -INF , !P2 ;  /* 0xff8000003b000808 */ /* 0x000fe20005000000 */
[----:B------:R-:W-:Y:S01]  /*3550*/  FMUL.FTZ R13, R13, c[0x0][0x2ec] ;  /* 0x0000bb000d0d7a20 */ /* 0x000fe20000410000 */
[----:B---3--:R-:W-:Y:S01]  /*3560*/  @P0 IADD3 R5, R4, 0x1, RZ ;  /* 0x0000000104050810 */ /* 0x008fe20007ffe0ff */
[----:B------:R-:W-:Y:S02]  /*3570*/  FMUL.FTZ R14, R14, c[0x0][0x2ec] ;  /* 0x0000bb000e0e7a20 */ /* 0x000fe40000410000 */
[----:B------:R-:W-:Y:S01]  /*3580*/  FMUL.FTZ R16, R16, c[0x0][0x2ec] ;  /* 0x0000bb0010107a20 */ /* 0x000fe20000410000 */
[----:B------:R-:W-:Y:S02]  /*3590*/  @P0 ISETP.GE.AND P3, PT, R5, R208, PT ;  /* 0x000000d00500020c */ /* 0x000fe40003f66270 */
[----:B------:R-:W-:Y:S01]  /*35a0*/  MUFU.TANH R64, R9 ;  /* 0x0000000900407308 */ /* 0x000fe20000002400 */
[--C-:B------:R-:W-:Y:S01]  /*35b0*/  FFMA.FTZ R5, R0, c[0x0][0x23c], -R2.reuse ;  /* 0x00008f0000057a23 */ /* 0x100fe20000010802 */
[-C--:B----4-:R-:W-:Y:S01]  /*35c0*/  MOV R0, R58.reuse ;  /* 0x0000003a00007202 */ /* 0x090fe20000000f00 */
[----:B------:R-:W-:Y:S01]  /*35d0*/  FMUL.FTZ R17, R17, c[0x0][0x2ec] ;  /* 0x0000bb0011117a20 */ /* 0x000fe20000410000 */
[----:B------:R-:W-:Y:S01]  /*35e0*/  @P0 FSEL R0, R58, -INF , !P3 ;  /* 0xff8000003a000808 */ /* 0x000fe20005800000 */
[----:B------:R-:W-:Y:S02]  /*35f0*/  FMUL.FTZ R18, R18, c[0x0][0x2ec] ;  /* 0x0000bb0012127a20 */ /* 0x000fe40000410000 */
[----:B------:R-:W-:Y:S02]  /*3600*/  FMUL.FTZ R19, R19, c[0x0][0x2ec] ;  /* 0x0000bb0013137a20 */ /* 0x000fe40000410000 */
[----:B------:R-:W-:Y:S01]  /*3610*/  FMUL.FTZ R15, R15, c[0x0][0x2ec] ;  /* 0x0000bb000f0f7a20 */ /* 0x000fe20000410000 */
[----:B------:R3:W4:Y:S01]  /*3620*/  MUFU.TANH R104, R7 ;  /* 0x0000000700687308 */ /* 0x0007220000002400 */
[----:B------:R-:W-:Y:S02]  /*3630*/  FFMA.FTZ R59, -R59, R59, 1 ;  /* 0x3f8000003b3b7423 */ /* 0x000fe4000001013b */
[----:B------:R-:W-:Y:S02]  /*3640*/  FFMA.FTZ R58, -R58, R58, 1 ;  /* 0x3f8000003a3a7423 */ /* 0x000fe4000001013a */
[----:B-1----:R-:W-:Y:S02]  /*3650*/  FMUL.FTZ R6, R221, 1.4426950216293334961 ;  /* 0x3fb8aa3bdd067820 */ /* 0x002fe40000410000 */
[----:B------:R-:W-:Y:S02]  /*3660*/  FMUL.FTZ R59, R59, c[0x0][0x2ec] ;  /* 0x0000bb003b3b7a20 */ /* 0x000fe40000410000 */
[----:B------:R-:W-:Y:S01]  /*3670*/  FMUL.FTZ R58, R58, c[0x0][0x2ec] ;  /* 0x0000bb003a3a7a20 */ /* 0x000fe20000410000 */
[----:B------:R2:W-:Y:S10]  /*3680*/  MUFU.EX2 R113, R5 ;  /* 0x0000000500717308 */ /* 0x0005f40000000800 */
[----:B------:R-:W1:Y:S01]  /*3690*/  MUFU.TANH R103, R10 ;  /* 0x0000000a00677308 */ /* 0x000e620000002400 */
[----:B---3--:R-:W-:Y:S01]  /*36a0*/  FFMA.FTZ R7, R0, c[0x0][0x23c], -R2 ;  /* 0x00008f0000077a23 */ /* 0x008fe20000010802 */
[----:B------:R-:W-:Y:S08]  /*36b0*/  FSEL R0, R6, RZ, P1 ;  /* 0x000000ff06007208 */ /* 0x000ff00000800000 */
[----:B------:R3:W-:Y:S01]  /*36c0*/  MUFU.EX2 R111, R7 ;  /* 0x00000007006f7308 */ /* 0x0007e20000000800 */
[----:B--2---:R-:W-:Y:S02]  /*36d0*/  MOV R5, R105 ;  /* 0x0000006900057202 */ /* 0x004fe40000000f00 */
[----:B------:R-:W-:Y:S07]  /*36e0*/  @P0 FSEL R5, R105, -INF , !P2 ;  /* 0xff80000069050808 */ /* 0x000fee0005000000 */
[----:B------:R-:W2:Y:S01]  /*36f0*/  MUFU.TANH R102, R11 ;  /* 0x0000000b00667308 */ /* 0x000ea20000002400 */
[--C-:B------:R-:W-:Y:S01]  /*3700*/  FFMA.FTZ R6, R5, c[0x0][0x23c], -R0.reuse ;  /* 0x00008f0005067a23 */ /* 0x100fe20000010800 */
[----:B----4-:R-:W-:Y:S02]  /*3710*/  MOV R5, R104 ;  /* 0x0000006800057202 */ /* 0x010fe40000000f00 */
[----:B------:R-:W-:Y:S06]  /*3720*/  @P0 FSEL R5, R104, -INF , !P3 ;  /* 0xff80000068050808 */ /* 0x000fec0005800000 */
[----:B------:R4:W-:Y:S01]  /*3730*/  MUFU.EX2 R217, R6 ;  /* 0x0000000600d97308 */ /* 0x0009e20000000800 */
[C---:B---3--:R-:W-:Y:S04]  /*3740*/  @P0 IADD3 R7, R4.reuse, 0x8, RZ ;  /* 0x0000000804070810 */ /* 0x048fe80007ffe0ff */
[-C--:B------:R-:W-:Y:S02]  /*3750*/  @P0 ISETP.GE.AND P1, PT, R7, R208.reuse, PT ;  /* 0x000000d00700020c */ /* 0x080fe40003f26270 */
[C---:B------:R-:W-:Y:S03]  /*3760*/  @P0 IADD3 R7, R4.reuse, 0x9, RZ ;  /* 0x0000000904070810 */ /* 0x040fe60007ffe0ff */
[----:B------:R-:W3:Y:S01]  /*3770*/  MUFU.TANH R63, R12 ;  /* 0x0000000c003f7308 */ /* 0x000ee20000002400 */
        /* <DEDUP_REMOVED lines=24> */
[----:B--2---:R-:W-:Y:S02]  /*3900*/  MOV R5, R102 ;  /* 0x0000006600057202 */ /* 0x004fe40000000f00 */
[----:B------:R-:W-:Y:S02]  /*3910*/  @P0 FSEL R5, R102, -INF , !P2 ;  /* 0xff80000066050808 */ /* 0x000fe40005000000 */
[----:B------:R-:W-:Y:S04]  /*3920*/  @P0 ISETP.GE.AND P2, PT, R7, R208, PT ;  /* 0x000000d00700020c */ /* 0x000fe80003f46270 */
[----:B------:R1:W-:Y:S01]  /*3930*/  MUFU.EX2 R182, R6 ;  /* 0x0000000600b67308 */ /* 0x0003e20000000800 */
[C---:B------:R-:W-:Y:S02]  /*3940*/  @P0 IADD3 R7, R4.reuse, 0x18, RZ ;  /* 0x0000001804070810 */ /* 0x040fe40007ffe0ff */
[----:B------:R-:W-:Y:S01]  /*3950*/  @P0 IADD3 R4, R4, 0x19, RZ ;  /* 0x0000001904040810 */ /* 0x000fe20007ffe0ff */
[----:B-1----:R-:W-:Y:S01]  /*3960*/  FFMA.FTZ R6, R5, c[0x0][0x23c], -R0 ;  /* 0x00008f0005067a23 */ /* 0x002fe20000010800 */
[----:B---3--:R-:W-:Y:S02]  /*3970*/  MOV R5, R63 ;  /* 0x0000003f00057202 */ /* 0x008fe40000000f00 */
        /* <DEDUP_REMOVED lines=106> */
[C---:B------:R-:W-:Y:S02]  /*4020*/  FADD.FTZ R4, -R2.reuse, R13 ;  /* 0x0000000d02047221 */ /* 0x040fe40000010100 */
[C---:B------:R-:W-:Y:S02]  /*4030*/  FADD.FTZ R9, -R2.reuse, R9 ;  /* 0x0000000902097221 */ /* 0x040fe40000010100 */
[----:B------:R-:W-:Y:S02]  /*4040*/  FMUL.FTZ R8, R109, R8 ;  /* 0x000000086d087220 */ /* 0x000fe40000410000 */
[----:B------:R-:W-:Y:S02]  /*4050*/  FMUL.FTZ R58, R5, R58 ;  /* 0x0000003a053a7220 */ /* 0x000fe40000410000 */
[C---:B------:R-:W-:Y:S02]  /*4060*/  FADD.FTZ R5, -R2.reuse, R16 ;  /* 0x0000001002057221 */ /* 0x040fe40000010100 */
[----:B------:R-:W-:Y:S02]  /*4070*/  FADD.FTZ R17, -R2, R17 ;  /* 0x0000001102117221 */ /* 0x000fe40000010100 */
[----:B------:R-:W-:Y:S02]  /*4080*/  FMUL.FTZ R53, R53, c[0x0][0x2ec] ;  /* 0x0000bb0035357a20 */ /* 0x000fe40000410000 */
[----:B------:R-:W-:Y:S02]  /*4090*/  FMUL.FTZ R2, R112, R12 ;  /* 0x0000000c70027220 */ /* 0x000fe40000410000 */
[----:B------:R-:W-:Y:S02]  /*40a0*/  FMUL.FTZ R4, R110, R4 ;  /* 0x000000046e047220 */ /* 0x000fe40000410000 */
[----:B------:R-:W-:Y:S02]  /*40b0*/  FMUL.FTZ R53, R8, R53 ;  /* 0x0000003508357220 */ /* 0x000fe40000410000 */
[----:B------:R-:W-:Y:S02]  /*40c0*/  FMUL.FTZ R8, R106, R17 ;  /* 0x000000116a087220 */ /* 0x000fe40000410000 */
        /* <DEDUP_REMOVED lines=9> */
[----:B------:R-:W-:Y:S02]  /*4160*/  FMUL.FTZ R2, R217, R2 ;  /* 0x00000002d9027220 */ /* 0x000fe40000410000 */
[----:B------:R-:W-:Y:S02]  /*4170*/  FMUL.FTZ R4, R183, R4 ;  /* 0x00000004b7047220 */ /* 0x000fe40000410000 */
[----:B------:R-:W-:Y:S02]  /*4180*/  FMUL.FTZ R17, R17, c[0x0][0x2ec] ;  /* 0x0000bb0011117a20 */ /* 0x000fe40000410000 */
[----:B------:R-:W-:Y:S02]  /*4190*/  FMUL.FTZ R16, R16, c[0x0][0x2ec] ;  /* 0x0000bb0010107a20 */ /* 0x000fe40000410000 */
[----:B------:R-:W-:Y:S02]  /*41a0*/  FFMA.FTZ R52, -R64, R64, 1 ;  /* 0x3f80000040347423 */ /* 0x000fe40000010140 */
[----:B------:R-:W-:Y:S02]  /*41b0*/  FFMA.FTZ R54, -R60, R60, 1 ;  /* 0x3f8000003c367423 */ /* 0x000fe4000001013c */
        /* <DEDUP_REMOVED lines=51> */
[----:B------:R-:W-:Y:S01]  /*44f0*/  LEA.HI.X.SX32 R5, R5, R215, 0x1, P1 ;  /* 0x000000d705057211 */ /* 0x000fe200008f0eff */
[--C-:B------:R-:W-:Y:S01]  /*4500*/  IMAD.IADD R204, R204, 0x1, R0.reuse ;  /* 0x00000001cccc7824 */ /* 0x100fe200078e0200 */
[----:B------:R-:W-:Y:S01]  /*4510*/  @!P3 LEA R8, P1, R9, R4, 0x6 ;  /* 0x000000040908b211 */ /* 0x000fe200078230ff */
[----:B------:R-:W-:Y:S01]  /*4520*/  IMAD.IADD R209, R209, 0x1, R0 ;  /* 0x00000001d1d17824 */ /* 0x000fe200078e0200 */
[C---:B------:R-:W-:Y:S01]  /*4530*/  LEA.HI.X R7, R9.reuse, R7, R18, 0x5, P4 ;  /* 0x0000000709077211 */ /* 0x040fe200020f2c12 */
[----:B------:R-:W-:Y:S01]  /*4540*/  IMAD.IADD R186, R186, 0x1, R0 ;  /* 0x00000001baba7824 */ /* 0x000fe200078e0200 */
[----:B------:R1:W-:Y:S01]  /*4550*/  @P3 STS [R204], RZ ;  /* 0x000000ffcc003388 */ /* 0x0003e20000000800 */
[----:B------:R-:W-:Y:S02]  /*4560*/  @!P3 LEA.HI.X R9, R9, R5, R18, 0x6, P1 ;  /* 0x000000050909b211 */ /* 0x000fe400008f3412 */
[C---:B------:R-:W-:Y:S01]  /*4570*/  @!P2 LEA R6, P4, R2.reuse, R214, 0x1 ;  /* 0x000000d60206a211 */ /* 0x040fe200078808ff */
[----:B------:R1:W-:Y:S01]  /*4580*/  @P3 STS [R204+0x4], RZ ;  /* 0x000004ffcc003388 */ /* 0x0003e20000000800 */
[----:B------:R-:W-:Y:S02]  /*4590*/  IMAD.MOV.U32 R214, RZ, RZ, R4 ;  /* 0x000000ffffd67224 */ /* 0x000fe400078e0004 */
[----:B------:R-:W-:Y:S01]  /*45a0*/  @!P2 LEA.HI.X R7, R2, R215, R7, 0x1, P4 ;  /* 0x000000d70207a211 */ /* 0x000fe200020f0c07 */
[----:B------:R1:W-:Y:S01]  /*45b0*/  @P3 STS [R204+0x8], RZ ;  /* 0x000008ffcc003388 */ /* 0x0003e20000000800 */
[----:B------:R-:W-:Y:S03]  /*45c0*/  IMAD.MOV.U32 R215, RZ, RZ, R5 ;  /* 0x000000ffffd77224 */ /* 0x000fe600078e0005 */
        /* <DEDUP_REMOVED lines=30> */
.L_x_802:
        /* <DEDUP_REMOVED lines=106> */
.L_x_803:
        /* <DEDUP_REMOVED lines=11> */
[----:B------:R-:W-:Y:S02]  /*4f00*/  LEA R206, P1, R2, R206, 0x2 ;  /* 0x000000ce02ce7211 */ /* 0x000fe400078210ff */
        /* <DEDUP_REMOVED lines=58> */
[-C--:B------:R-:W-:Y:S02]  /*52b0*/  LEA R104, P2, R211, R100.reuse, 0x2 ;  /* 0x00000064d3687211 */ /* 0x080fe400078410ff */
[-C--:B------:R-:W-:Y:S01]  /*52c0*/  LEA R112, P1, R245, R100.reuse, 0x2 ;  /* 0x00000064f5707211 */ /* 0x080fe200078210ff */
        /* <DEDUP_REMOVED lines=10> */
[CC--:B------:R-:W-:Y:S02]  /*5370*/  LEA R102, P3, R217.reuse, R100.reuse, 0x2 ;  /* 0x00000064d9667211 */ /* 0x0c0fe400078610ff */
        /* <DEDUP_REMOVED lines=256> */
.L_x_805:
        /* <DEDUP_REMOVED lines=15> */
.L_x_806:
        /* <DEDUP_REMOVED lines=41> */
.L_x_808:
[----:B------:R-:W-:Y:S05]  /*6700*/  BSYNC B0 ;  /* 0x0000000000007941 */ /* 0x000fea0003800000 */
.L_x_807:
        /* <DEDUP_REMOVED lines=18> */
.L_x_810:
[----:B------:R-:W-:Y:S05]  /*6830*/  BSYNC B0 ;  /* 0x0000000000007941 */ /* 0x000fea0003800000 */
.L_x_809:
        /* <DEDUP_REMOVED lines=23> */
.L_x_812:
[----:B------:R-:W-:Y:S05]  /*69b0*/  BSYNC B0 ;  /* 0x0000000000007941 */ /* 0x000fea0003800000 */
.L_x_811:
        /* <DEDUP_REMOVED lines=16> */
.L_x_783:
        /* <DEDUP_REMOVED lines=19> */
.L_x_814:
        /* <DEDUP_REMOVED lines=15> */
.L_x_815:
        /* <DEDUP_REMOVED lines=30> */
.L_x_817:
[----:B------:R-:W-:Y:S05]  /*6ec0*/  BSYNC B0 ;  /* 0x0000000000007941 */ /* 0x000fea0003800000 */
.L_x_816:
        /* <DEDUP_REMOVED lines=18> */
.L_x_819:
[----:B------:R-:W-:Y:S05]  /*6ff0*/  BSYNC B0 ;  /* 0x0000000000007941 */ /* 0x000fea0003800000 */
.L_x_818:
        /* <DEDUP_REMOVED lines=23> */
.L_x_821:
[----:B------:R-:W-:Y:S05]  /*7170*/  BSYNC B0 ;  /* 0x0000000000007941 */ /* 0x000fea0003800000 */
.L_x_820:
        /* <DEDUP_REMOVED lines=14> */
.L_x_813:
[----:B------:R-:W-:Y:S05]  /*7260*/  BSYNC B1 ;  /* 0x0000000000017941 */ /* 0x000fea0003800000 */
.L_x_778:
[----:B------:R-:W-:-:S04]  /*7270*/  IADD3 R244, R244, c[0x0][0xc], RZ ;  /* 0x00000300f4f47a10 */ /* 0x000fc80007ffe0ff */
[----:B------:R-:W-:-:S13]  /*7280*/  ISETP.GE.AND P0, PT, R244, UR4, PT ;  /* 0x00000004f4007c0c */ /* 0x000fda000bf06270 */
[----:B------:R-:W-:Y:S01]  /*7290*/  @P0 CALL.REL.NOINC `(.L_x_822) ;  /* 0x0000001000000944 */ /* 0x000fe20003c00000 */
[----:B------:R-:W-:Y:S05]  /*72a0*/  BRA `(.L_x_823) ;  /* 0xffff963000007947 */ /* 0x000fea000383ffff */
.L_x_822:
[----:B------:R-:W-:Y:S05]  /*72b0*/  EXIT ;  /* 0x000000000000794d */ /* 0x000fea0003800000 */
.L_x_824:
        /* <DEDUP_REMOVED lines=12> */
.L_x_2064:


//--------------------- .text._ZN5flash44flash_bwd_dq_dk_dv_loop_seqk_parallel_kernelI23Flash_bwd_kernel_traitsILi128ELi64ELi64ELi8ELi4ELi2ELi2ELb1ELb0EN7cutlass6half_tE19Flash_kernel_traitsILi128ELi64ELi64ELi8ES3_EELb1ELb0ELb1ELb0ELb0ELb0ELb0EEEvNS_16Flash_bwd_paramsE --------------------------
	.section	.text._ZN5flash44flash_bwd_dq_dk_dv_loop_seqk_parallel_kernelI23Flash_bwd_kernel_traitsILi128ELi64ELi64ELi8ELi4ELi2ELi2ELb1ELb0EN7cutlass6half_tE19Flash_kernel_traitsILi128ELi64ELi64ELi8ES3_EELb1ELb0ELb1ELb0ELb0ELb0ELb0EEEvNS_16Flash_bwd_paramsE,"ax",@progbits
	.sectioninfo	@"SHI_REGISTERS=255"
	.align	128
        .global         _ZN5flash44flash_bwd_dq_dk_dv_loop_seqk_parallel_kernelI23Flash_bwd_kernel_traitsILi128ELi64ELi64ELi8ELi4ELi2ELi2ELb1ELb0EN7cutlass6half_tE19Flash_kernel_traitsILi128ELi64ELi64ELi8ES3_EELb1ELb0ELb1ELb0ELb0ELb0ELb0EEEvNS_16Flash_bwd_paramsE
        .type           _ZN5flash44flash_bwd_dq_dk_dv_loop_seqk_parallel_kernelI23Flash_bwd_kernel_traitsILi128ELi64ELi64ELi8ELi4ELi2ELi2ELb1ELb0EN7cutlass6half_tE19Flash_kernel_traitsILi128ELi64ELi64ELi8ES3_EELb1ELb0ELb1ELb0ELb0ELb0ELb0EEEvNS_16Flash_bwd_paramsE,@function
        .size           _ZN5flash44flash_bwd_dq_dk_dv_loop_seqk_parallel_kernelI23Flash_bwd_kernel_traitsILi128ELi64ELi64ELi8ELi4ELi2ELi2ELb1ELb0EN7cutlass6half_tE19Flash_kernel_traitsILi128ELi64ELi64ELi8ES3_EELb1ELb0ELb1ELb0ELb0ELb0ELb0EEEvNS_16Flash_bwd_paramsE,(.L_x_2065 - _ZN5flash44flash_bwd_dq_dk_dv_loop_seqk_parallel_kernelI23Flash_bwd_kernel_traitsILi128ELi64ELi64ELi8ELi4ELi2ELi2ELb1ELb0EN7cutlass6half_tE19Flash_kernel_traitsILi128ELi64ELi64ELi8ES3_EELb1ELb0ELb1ELb0ELb0ELb0ELb0EEEvNS_16Flash_bwd_paramsE)
        .other          _ZN5flash44flash_bwd_dq_dk_dv_loop_seqk_parallel_kernelI23Flash_bwd_kernel_traitsILi128ELi64ELi64ELi8ELi4ELi2ELi2ELb1ELb0EN7cutlass6half_tE19Flash_kernel_traitsILi128ELi64ELi64ELi8ES3_EELb1ELb0ELb1ELb0ELb0ELb0ELb0EEEvNS_16Flash_bwd_paramsE,@"STO_CUDA_ENTRY STV_DEFAULT"
_ZN5flash44flash_bwd_dq_dk_dv_loop_seqk_parallel_kernelI23Flash_bwd_kernel_traitsILi128ELi64ELi64ELi8ELi4ELi2ELi2ELb1ELb0EN7cutlass6half_tE19Flash_kernel_traitsILi128ELi64ELi64ELi8ES3_EELb1ELb0ELb1ELb0ELb0ELb0ELb0EEEvNS_16Flash_bwd_paramsE:
.text._ZN5flash44flash_bwd_dq_dk_dv_loop_seqk_parallel_kernelI23Flash_bwd_kernel_traitsILi128ELi64ELi64ELi8ELi4ELi2ELi2ELb1ELb0EN7cutlass6half_tE19Flash_kernel_traitsILi128ELi64ELi64ELi8ES3_EELb1ELb0ELb1ELb0ELb0ELb0ELb0EEEvNS_16Flash_bwd_paramsE:
        /* <DEDUP_REMOVED lines=13> */
[----:B------:R-:W2:Y:S01]  /*00d0*/  S2R R214, SR_CTAID.Y ;  /* 0x0000000000d67919 */ /* 0x000ea20000002600 */
[----:B------:R-:W-:-:S03]  /*00e0*/  ULDC.U8 UR6, c[0x0][0x2d8] ;  /* 0x0000b60000067ab9 */ /* 0x000fc60000000000 */
[----:B------:R-:W3:Y:S01]  /*00f0*/  S2R R231, SR_CTAID.Z ;  /* 0x0000000000e77919 */ /* 0x000ee20000002700 */
[----:B-1----:R-:W-:-:S04]  /*0100*/  SHF.R.S32.HI R3, RZ, 0x1f, R4 ;  /* 0x0000001fff037819 */ /* 0x002fc80000011404 */
[CC--:B------:R-:W-:Y:S02]  /*0110*/  LEA.HI R7, R3.reuse, R4.reuse, RZ, 0x5 ;  /* 0x0000000403077211 */ /* 0x0c0fe400078f28ff */
[CC--:B------:R-:W-:Y:S02]  /*0120*/  LEA.HI R218, R3.reuse, R4.reuse, RZ, 0x2 ;  /* 0x0000000403da7211 */ /* 0x0c0fe400078f10ff */
[CC--:B------:R-:W-:Y:S02]  /*0130*/  LEA.HI R14, R3.reuse, R4.reuse, RZ, 0x3 ;  /* 0x00000004030e7211 */ /* 0x0c0fe400078f18ff */
[CC--:B------:R-:W-:Y:S02]  /*0140*/  LEA.HI R8, R3.reuse, R4.reuse, RZ, 0x4 ;  /* 0x0000000403087211 */ /* 0x0c0fe400078f20ff */
[CC--:B------:R-:W-:Y:S02]  /*0150*/  LEA.HI R208, R3.reuse, R4.reuse, RZ, 0x7 ;  /* 0x0000000403d07211 */ /* 0x0c0fe400078f38ff */
[----:B------:R-:W-:-:S02]  /*0160*/  LEA.HI R11, R3, R4, RZ, 0x6 ;  /* 0x00000004030b7211 */ /* 0x000fc400078f30ff */
[--C-:B------:R-:W-:Y:S02]  /*0170*/  SHF.R.S32.HI R0, RZ, 0x5, R7.reuse ;  /* 0x00000005ff007819 */ /* 0x100fe40000011407 */
[----:B------:R-:W-:Y:S02]  /*0180*/  SHF.R.S32.HI R209, RZ, 0x1f, R7 ;  /* 0x0000001fffd17819 */ /* 0x000fe40000011407 */
[----:B------:R-:W-:Y:S02]  /*0190*/  LOP3.LUT R3, R218, 0x7ffffffc, RZ, 0xc0, !PT ;  /* 0x7ffffffcda037812 */ /* 0x000fe400078ec0ff */
[--C-:B------:R-:W-:Y:S02]  /*01a0*/  SHF.R.S32.HI R15, RZ, 0x2, R218.reuse ;  /* 0x00000002ff0f7819 */ /* 0x100fe400000114da */
[----:B------:R-:W-:Y:S02]  /*01b0*/  SHF.R.S32.HI R218, RZ, 0x1f, R218 ;  /* 0x0000001fffda7819 */ /* 0x000fe400000114da */
[----:B------:R-:W-:-:S02]  /*01c0*/  LOP3.LUT R9, R7, 0xffffffe0, RZ, 0xc0, !PT ;  /* 0xffffffe007097812 */ /* 0x000fc400078ec0ff */
[----:B------:R-:W-:Y:S02]  /*01d0*/  LOP3.LUT R5, R14, 0xfffffff8, RZ, 0xc0, !PT ;  /* 0xfffffff80e057812 */ /* 0x000fe400078ec0ff */
[----:B------:R-:W-:Y:S01]  /*01e0*/  LOP3.LUT R13, R8, 0xfffffff0, RZ, 0xc0, !PT ;  /* 0xfffffff0080d7812 */ /* 0x000fe200078ec0ff */
[C---:B------:R-:W-:Y:S01]  /*01f0*/  IMAD.IADD R9, R4.reuse, 0x1, -R9 ;  /* 0x0000000104097824 */ /* 0x040fe200078e0a09 */
[-C--:B------:R-:W-:Y:S01]  /*0200*/  LEA.HI R209, R209, R0.reuse, RZ, 0x2 ;  /* 0x00000000d1d17211 */ /* 0x080fe200078f10ff */
[C---:B------:R-:W-:Y:S01]  /*0210*/  IMAD.IADD R5, R4.reuse, 0x1, -R5 ;  /* 0x0000000104057824 */ /* 0x040fe200078e0a05 */
[----:B------:R-:W-:Y:S01]  /*0220*/  LEA.HI R7, R7, R0, RZ, 0x1 ;  /* 0x0000000007077211 */ /* 0x000fe200078f08ff */
[C---:B------:R-:W-:Y:S01]  /*0230*/  IMAD.IADD R13, R4.reuse, 0x1, -R13 ;  /* 0x00000001040d7824 */ /* 0x040fe200078e0a0d */
[----:B------:R-:W-:Y:S01]  /*0240*/  SHF.R.S32.HI R211, RZ, 0x3, R14 ;  /* 0x00000003ffd37819 */ /* 0x000fe2000001140e */
[----:B------:R-:W-:Y:S01]  /*0250*/  IMAD.IADD R4, R4, 0x1, -R3 ;  /* 0x0000000104047824 */ /* 0x000fe200078e0a03 */
[----:B------:R-:W-:Y:S01]  /*0260*/  LEA.HI R218, R218, R15, RZ, 0x3 ;  /* 0x0000000fdada7211 */ /* 0x000fe200078f18ff */
[----:B------:R-:W-:Y:S01]  /*0270*/  IMAD.SHL.U32 R212, R5, 0x8, RZ ;  /* 0x0000000805d47824 */ /* 0x000fe200078e00ff */
[----:B------:R-:W-:Y:S01]  /*0280*/  LOP3.LUT R209, R209, 0xfffffffc, RZ, 0xc0, !PT ;  /* 0xfffffffcd1d17812 */ /* 0x000fe200078ec0ff */
[----:B------:R-:W-:Y:S01]  /*0290*/  IMAD.SHL.U32 R3, R211, 0x40, RZ ;  /* 0x00000040d3037824 */ /* 0x000fe200078e00ff */
[----:B------:R-:W-:Y:S01]  /*02a0*/  LOP3.LUT R7, R7, 0xfffffffe, RZ, 0xc0, !PT ;  /* 0xfffffffe07077812 */ /* 0x000fe200078ec0ff */
[----:B------:R-:W-:Y:S01]  /*02b0*/  IMAD.SHL.U32 R4, R4, 0x2, RZ ;  /* 0x0000000204047824 */ /* 0x000fe200078e00ff */
[----:B------:R-:W-:Y:S01]  /*02c0*/  SHF.R.S32.HI R17, RZ, 0x4, R8 ;  /* 0x00000004ff117819 */ /* 0x000fe20000011408 */
[----:B------:R-:W-:Y:S01]  /*02d0*/  IMAD.IADD R209, R0, 0x1, -R209 ;  /* 0x0000000100d17824 */ /* 0x000fe200078e0ad1 */
[----:B------:R-:W-:Y:S01]  /*02e0*/  LOP3.LUT R218, R218, 0xfffffff8, RZ, 0xc0, !PT ;  /* 0xfffffff8dada7812 */ /* 0x000fe200078ec0ff */
[----:B------:R-:W-:Y:S01]  /*02f0*/  IMAD.IADD R7, R0, 0x1, -R7 ;  /* 0x0000000100077824 */ /* 0x000fe200078e0a07 */
[----:B------:R-:W-:Y:S01]  /*0300*/  SHF.R.S32.HI R2, RZ, 0x1f, R9 ;  /* 0x0000001fff027819 */ /* 0x000fe20000011409 */
[----:B------:R-:W-:Y:S01]  /*0310*/  IMAD R216, R209, 0x400, R4 ;  /* 0x00000400d1d87824 */ /* 0x000fe200078e0204 */
[----:B------:R-:W-:Y:S01]  /*0320*/  LEA.HI R8, R8, R17, RZ, 0x1 ;  /* 0x0000001108087211 */ /* 0x000fe200078f08ff */
[----:B------:R-:W-:Y:S01]  /*0330*/  IMAD.IADD R218, R15, 0x1, -R218 ;  /* 0x000000010fda7824 */ /* 0x000fe200078e0ada */
[----:B------:R-:W-:-:S02]  /*0340*/  LOP3.LUT P4, RZ, R5, 0x2, RZ, 0xc0, !PT ;  /* 0x0000000205ff7812 */ /* 0x000fc4000788c0ff */
[C---:B------:R-:W-:Y:S01]  /*0350*/  LOP3.LUT P3, RZ, R5.reuse, 0x4, RZ, 0xc0, !PT ;  /* 0x0000000405ff7812 */ /* 0x040fe2000786c0ff */
[----:B------:R-:W-:Y:S01]  /*0360*/  IMAD.SHL.U32 R5, R5, 0x40, RZ ;  /* 0x0000004005057824 */ /* 0x000fe200078e00ff */
[----:B------:R-:W-:Y:S02]  /*0370*/  SHF.R.S32.HI R0, RZ, 0x1f, R13 ;  /* 0x0000001fff007819 */ /* 0x000fe4000001140d */
[----:B------:R-:W-:Y:S02]  /*0380*/  LOP3.LUT R3, R3, 0x1c0, RZ, 0xc0, !PT ;  /* 0x000001c003037812 */ /* 0x000fe400078ec0ff */
[----:B------:R-:W-:Y:S02]  /*0390*/  LEA.HI R2, R2, R9, RZ, 0x2 ;  /* 0x0000000902027211 */ /* 0x000fe400078f10ff */
[----:B------:R-:W-:Y:S02]  /*03a0*/  LOP3.LUT R8, R8, 0xfffffffe, RZ, 0xc0, !PT ;  /* 0xfffffffe08087812 */ /* 0x000fe400078ec0ff */
[----:B------:R-:W-:Y:S01]  /*03b0*/  LEA.HI R9, R0, R13, RZ, 0x3 ;  /* 0x0000000d00097211 */ /* 0x000fe200078f18ff */
[----:B------:R-:W-:Y:S01]  /*03c0*/  IMAD.SHL.U32 R0, R7, 0x10, RZ ;  /* 0x0000001007007824 */ /* 0x000fe200078e00ff */
[----:B------:R-:W-:Y:S01]  /*03d0*/  SHF.R.U32.HI R210, RZ, 0x3, R3 ;  /* 0x00000003ffd27819 */ /* 0x000fe20000011603 */
[----:B------:R-:W-:Y:S01]  /*03e0*/  IMAD.IADD R8, R17, 0x1, -R8 ;  /* 0x0000000111087824 */ /* 0x000fe200078e0a08 */
[----:B------:R-:W-:-:S02]  /*03f0*/  LOP3.LUT R5, R5, 0x1c0, RZ, 0xc0, !PT ;  /* 0x000001c005057812 */ /* 0x000fc400078ec0ff */
[----:B------:R-:W-:Y:S02]  /*0400*/  LOP3.LUT R12, R218, 0x1, RZ, 0xc0, !PT ;  /* 0x00000001da0c7812 */ /* 0x000fe400078ec0ff */
[----:B------:R-:W-:Y:S02]  /*0410*/  LOP3.LUT R3, R3, 0x38, R212, 0xf8, !PT ;  /* 0x0000003803037812 */ /* 0x000fe400078ef8d4 */
[----:B------:R-:W-:Y:S02]  /*0420*/  LOP3.LUT R201, R5, 0x10, R0, 0xf8, !PT ;  /* 0x0000001005c97812 */ /* 0x000fe400078ef800 */
[----:B------:R-:W-:Y:S02]  /*0430*/  ISETP.NE.U32.AND P0, PT, R12, 0x1, PT ;  /* 0x000000010c00780c */ /* 0x000fe40003f05070 */
[----:B------:R-:W-:Y:S02]  /*0440*/  LOP3.LUT R210, R3, R210, RZ, 0x3c, !PT ;  /* 0x000000d203d27212 */ /* 0x000fe400078e3cff */
[----:B------:R-:W-:-:S02]  /*0450*/  LOP3.LUT R3, R5, 0x8, R14, 0xf8, !PT ;  /* 0x0000000805037812 */ /* 0x000fc400078ef80e */
[----:B------:R-:W-:Y:S01]  /*0460*/  SHF.R.U32.HI R0, RZ, 0x3, R5 ;  /* 0x00000003ff007819 */ /* 0x000fe20000011605 */
[----:B------:R-:W-:Y:S01]  /*0470*/  IMAD.SHL.U32 R5, R8, 0x200, RZ ;  /* 0x0000020008057824 */ /* 0x000fe200078e00ff */
[----:B------:R-:W-:Y:S02]  /*0480*/  SHF.R.S32.HI R208, RZ, 0x7, R208 ;  /* 0x00000007ffd07819 */ /* 0x000fe400000114d0 */
[----:B------:R-:W-:Y:S02]  /*0490*/  LOP3.LUT R6, R9, 0xfffffff8, RZ, 0xc0, !PT ;  /* 0xfffffff809067812 */ /* 0x000fe400078ec0ff */
[----:B------:R-:W-:Y:S01]  /*04a0*/  SHF.R.S32.HI R11, RZ, 0x6, R11 ;  /* 0x00000006ff0b7819 */ /* 0x000fe2000001140b */
[----:B------:R-:W-:Y:S01]  /*04b0*/  IMAD R10, R208, 0x800, R5 ;  /* 0x00000800d00a7824 */ /* 0x000fe200078e0205 */
[----:B------:R-:W-:Y:S01]  /*04c0*/  LOP3.LUT R201, R201, 0x8, R14, 0xf8, !PT ;  /* 0x00000008c9c97812 */ /* 0x000fe200078ef80e */
[----:B------:R-:W-:Y:S01]  /*04d0*/  IMAD.IADD R6, R13, 0x1, -R6 ;  /* 0x000000010d067824 */ /* 0x000fe200078e0a06 */
[C---:B------:R-:W-:Y:S01]  /*04e0*/  R2P PR, R218.reuse, 0x6 ;  /* 0x00000006da007804 */ /* 0x040fe20000000000 */
[----:B------:R-:W-:Y:S01]  /*04f0*/  IMAD.SHL.U32 R218, R218, 0x40, RZ ;  /* 0x00000040dada7824 */ /* 0x000fe200078e00ff */
[----:B------:R-:W-:Y:S01]  /*0500*/  LOP3.LUT R201, R5, R201, R0, 0xf6, !PT ;  /* 0x000000c905c97212 */ /* 0x000fe200078ef600 */
[----:B------:R-:W-:Y:S01]  /*0510*/  IMAD R210, R11, 0x200, R210 ;  /* 0x000002000bd27824 */ /* 0x000fe200078e02d2 */
[----:B------:R-:W-:Y:S01]  /*0520*/  LOP3.LUT R3, R3, R0, RZ, 0x3c, !PT ;  /* 0x0000000003037212 */ /* 0x000fe200078e3cff */
[----:B------:R-:W-:Y:S01]  /*0530*/  IMAD.SHL.U32 R11, R11, 0x8, RZ ;  /* 0x000000080b0b7824 */ /* 0x000fe200078e00ff */
[----:B------:R-:W-:Y:S01]  /*0540*/  LOP3.LUT R218, R218, 0x1c0, RZ, 0xc0, !PT ;  /* 0x000001c0dada7812 */ /* 0x000fe200078ec0ff */
[----:B------:R-:W-:Y:S01]  /*0550*/  IMAD.SHL.U32 R5, R208, 0x20, RZ ;  /* 0x00000020d0057824 */ /* 0x000fe200078e00ff */
[----:B------:R-:W-:Y:S01]  /*0560*/  SEL R192, R192, 0xffffffe0, !P4 ;  /* 0xffffffe0c0c07807 */ /* 0x000fe20006000000 */
[----:B------:R-:W-:Y:S01]  /*0570*/  IMAD.SHL.U32 R6, R6, 0x40, RZ ;  /* 0x0000004006067824 */ /* 0x000fe200078e00ff */
[----:B------:R-:W-:Y:S01]  /*0580*/  LOP3.LUT R11, R11, 0x18, RZ, 0xc0, !PT ;  /* 0x000000180b0b7812 */ /* 0x000fe200078ec0ff */
[----:B------:R-:W-:Y:S01]  /*0590*/  IMAD.IADD R3, R10, 0x1, R3 ;  /* 0x000000010a037824 */ /* 0x000fe200078e0203 */
[----:B------:R-:W-:Y:S01]  /*05a0*/  SHF.R.U32.HI R0, RZ, 0x3, R218 ;  /* 0x00000003ff007819 */ /* 0x000fe200000116da */
[----:B------:R-:W-:Y:S01]  /*05b0*/  IMAD.SHL.U32 R10, R8, 0x20, RZ ;  /* 0x00000020080a7824 */ /* 0x000fe200078e00ff */
[----:B------:R-:W-:Y:S01]  /*05c0*/  LOP3.LUT R5, R218, 0x20, R5, 0xf8, !PT ;  /* 0x00000020da057812 */ /* 0x000fe200078ef805 */
[C---:B------:R-:W-:Y:S01]  /*05d0*/  IMAD R192, R3.reuse, 0x2, R192 ;  /* 0x0000000203c07824 */ /* 0x040fe200078e02c0 */
[----:B------:R-:W-:Y:S01]  /*05e0*/  LOP3.LUT R6, R6, 0x1c0, RZ, 0xc0, !PT ;  /* 0x000001c006067812 */ /* 0x000fe200078ec0ff */
[----:B------:R-:W-:Y:S01]  /*05f0*/  IMAD.SHL.U32 R202, R3, 0x2, RZ ;  /* 0x0000000203ca7824 */ /* 0x000fe200078e00ff */
[----:B------:R-:W-:-:S02]  /*0600*/  LOP3.LUT R218, R0, R218, R11, 0x1e, !PT ;  /* 0x000000da00da7212 */ /* 0x000fc400078e1e0b */
[----:B------:R-:W-:Y:S01]  /*0610*/  LOP3.LUT R5, R5, R0, RZ, 0x3c, !PT ;  /* 0x0000000005057212 */ /* 0x000fe200078e3cff */
[----:B------:R-:W-:Y:S01]  /*0620*/  IMAD.SHL.U32 R0, R9, 0x40, RZ ;  /* 0x0000004009007824 */ /* 0x000fe200078e00ff */
[----:B------:R-:W-:Y:S01]  /*0630*/  LOP3.LUT R203, R11, 0x20, R10, 0xf8, !PT ;  /* 0x000000200bcb7812 */ /* 0x000fe200078ef80a */
[----:B------:R-:W-:Y:S01]  /*0640*/  IMAD.SHL.U32 R11, R8, 0x8, RZ ;  /* 0x00000008080b7824 */ /* 0x000fe200078e00ff */
[----:B------:R-:W-:Y:S01]  /*0650*/  SHF.R.U32.HI R200, RZ, 0x3, R6 ;  /* 0x00000003ffc87819 */ /* 0x000fe20000011606 */
[----:B------:R-:W-:Y:S01]  /*0660*/  IMAD.IADD R216, R216, 0x1, R5 ;  /* 0x00000001d8d87824 */ /* 0x000fe200078e0205 */
[----:B------:R-:W-:Y:S01]  /*0670*/  LOP3.LUT R0, R0, 0xfffffe00, RZ, 0xc0, !PT ;  /* 0xfffffe0000007812 */ /* 0x000fe200078ec0ff */
[----:B------:R-:W-:Y:S01]  /*0680*/  IMAD R9, R7, 0x400, R4 ;  /* 0x0000040007097824 */ /* 0x000fe200078e0204 */
[----:B------:R-:W-:Y:S01]  /*0690*/  LOP3.LUT R203, R200, R203, R6, 0x1e, !PT ;  /* 0x000000cbc8cb7212 */ /* 0x000fe200078e1e06 */
[----:B------:R-:W-:Y:S01]  /*06a0*/  IMAD.SHL.U32 R216, R216, 0x2, RZ ;  /* 0x00000002d8d87824 */ /* 0x000fe200078e00ff */
[----:B------:R-:W-:Y:S01]  /*06b0*/  LOP3.LUT R11, R6, 0x8, R11, 0xf8, !PT ;  /* 0x00000008060b7812 */ /* 0x000fe200078ef80b */
[--C-:B------:R-:W-:Y:S01]  /*06c0*/  IMAD R5, R209, 0x400, R0.reuse ;  /* 0x00000400d1057824 */ /* 0x100fe200078e0200 */
[----:B------:R-:W-:Y:S01]  /*06d0*/  LOP3.LUT R203, R203, R0, RZ, 0xfc, !PT ;  /* 0x00000000cbcb7212 */ /* 0x000fe200078efcff */
[----:B------:R-:W-:Y:S01]  /*06e0*/  IMAD R7, R7, 0x400, R0 ;  /* 0x0000040007077824 */ /* 0x000fe200078e0200 */
[----:B------:R-:W-:Y:S01]  /*06f0*/  LOP3.LUT R200, R11, R200, RZ, 0x3c, !PT ;  /* 0x000000c80bc87212 */ /* 0x000fe200078e3cff */
[----:B------:R-:W-:Y:S01]  /*0700*/  IMAD.MOV.U32 R0, RZ, RZ, 0x40 ;  /* 0x00000040ff007424 */ /* 0x000fe200078e00ff */
[----:B------:R-:W-:Y:S01]  /*0710*/  SHF.R.S32.HI R2, RZ, 0x2, R2 ;  /* 0x00000002ff027819 */ /* 0x000fe20000011402 */
[----:B------:R-:W-:Y:S01]  /*0720*/  IMAD.IADD R218, R9, 0x1, R218 ;  /* 0x0000000109da7824 */ /* 0x000fe200078e02da */
[----:B------:R-:W-:Y:S01]  /*0730*/  SEL R225, R225, 0x10, !P0 ;  /* 0x00000010e1e17807 */ /* 0x000fe20004000000 */
[----:B------:R-:W-:Y:S01]  /*0740*/  IMAD.IADD R204, R5, 0x1, R200 ;  /* 0x0000000105cc7824 */ /* 0x000fe200078e02c8 */
[----:B------:R-:W-:Y:S01]  /*0750*/  SEL R0, R0, 0xffffffc0, !P3 ;  /* 0xffffffc000007807 */ /* 0x000fe20005800000 */
[----:B------:R-:W-:Y:S01]  /*0760*/  IMAD.IADD R200, R200, 0x1, R7 ;  /* 0x00000001c8c87824 */ /* 0x000fe200078e0207 */
[----:B------:R-:W-:Y:S01]  /*0770*/  IADD3 R219, R216, 0x20, RZ ;  /* 0x00000020d8db7810 */ /* 0x000fe20007ffe0ff */
[----:B------:R-:W-:Y:S01]  /*0780*/  IMAD R215, R209, 0x10, R2 ;  /* 0x00000010d1d77824 */ /* 0x000fe200078e0202 */
[----:B------:R-:W-:Y:S01]  /*0790*/  LEA R218, R218, 0xc000, 0x1 ;  /* 0x0000c000dada7811 */ /* 0x000fe200078e08ff */
[----:B------:R-:W-:Y:S01]  /*07a0*/  IMAD R3, R3, 0x2, R0 ;  /* 0x0000000203037824 */ /* 0x000fe200078e0200 */
[----:B------:R-:W-:Y:S01]  /*07b0*/  @P1 IADD3 R219, R216, -0x20, RZ ;  /* 0xffffffe0d8db1810 */ /* 0x000fe20007ffe0ff */
[----:B------:R-:W-:Y:S01]  /*07c0*/  IMAD.IADD R2, R0, 0x1, R192 ;  /* 0x0000000100027824 */ /* 0x000fe200078e02c0 */
[----:B------:R-:W-:Y:S01]  /*07d0*/  IADD3 R220, R218, 0x40, RZ ;  /* 0x00000040dadc7810 */ /* 0x000fe20007ffe0ff */
[C---:B------:R-:W-:Y:S01]  /*07e0*/  IMAD R0, R201.reuse, 0x2, R0 ;  /* 0x00000002c9007824 */ /* 0x040fe200078e0200 */
[----:B------:R-:W-:Y:S01]  /*07f0*/  LEA R200, R200, 0x10000, 0x1 ;  /* 0x00010000c8c87811 */ /* 0x000fe200078e08ff */
[----:B------:R-:W-:Y:S01]  /*0800*/  IMAD.IADD R221, R216, 0x1, R225 ;  /* 0x00000001d8dd7824 */ /* 0x000fe200078e02e1 */
[----:B------:R-:W-:Y:S01]  /*0810*/  @P2 IADD3 R220, R218, -0x40, RZ ;  /* 0xffffffc0dadc2810 */ /* 0x000fe20007ffe0ff */
[----:B------:R-:W-:-:S02]  /*0820*/  IMAD.SHL.U32 R201, R201, 0x2, RZ ;  /* 0x00000002c9c97824 */ /* 0x000fc400078e00ff */
[----:B--23--:R-:W-:Y:S02]  /*0830*/  IMAD.IADD R225, R225, 0x1, R219 ;  /* 0x00000001e1e17824 */ /* 0x00cfe400078e02db */
.L_x_873:
[----:B-123--:R-:W1:Y:S01]  /*0840*/  LDC.U8 R4, c[0x0][0x312] ;  /* 0x0000c480ff047b82 */ /* 0x00ee620000000000 */
[----:B------:R-:W-:Y:S01]  /*0850*/  ISETP.NE.U32.AND P3, PT, RZ, c[0x0][0x250], PT ;  /* 0x00009400ff007a0c */ /* 0x000fe20003f65070 */
[----:B------:R-:W-:Y:S01]  /*0860*/  IMAD.SHL.U32 R6, R214, 0x4, RZ ;  /* 0x00000004d6067824 */ /* 0x000fe200078e00ff */
[----:B------:R-:W-:Y:S01]  /*0870*/  ISETP.NE.U32.AND P2, PT, RZ, c[0x0][0x240], PT ;  /* 0x00009000ff007a0c */ /* 0x000fe20003f45070 */
[----:B------:R-:W-:Y:S01]  /*0880*/  IMAD.MOV.U32 R23, RZ, RZ, -0x1 ;  /* 0xffffffffff177424 */ /* 0x000fe200078e00ff */
[----:B------:R-:W-:Y:S02]  /*0890*/  ISETP.NE.AND.EX P3, PT, RZ, c[0x0][0x254], PT, P3 ;  /* 0x00009500ff007a0c */ /* 0x000fe40003f65330 */
[----:B------:R-:W-:Y:S02]  /*08a0*/  SHF.R.S32.HI R15, RZ, 0x1f, R214 ;  /* 0x0000001fff0f7819 */ /* 0x000fe400000114d6 */
[----:B------:R-:W-:Y:S02]  /*08b0*/  ISETP.NE.AND.EX P2, PT, RZ, c[0x0][0x244], PT, P2 ;  /* 0x00009100ff007a0c */ /* 0x000fe40003f45320 */
[----:B------:R-:W-:-:S02]  /*08c0*/  ISETP.EQ.U32.AND P5, PT, RZ, c[0x0][0x248], PT ;  /* 0x00009200ff007a0c */ /* 0x000fc40003fa2070 */
[----:B------:R-:W-:Y:S02]  /*08d0*/  SHF.L.U64.HI R5, R214, 0x2, R15 ;  /* 0x00000002d6057819 */ /* 0x000fe4000001020f */
[----:B------:R-:W-:Y:S02]  /*08e0*/  IADD3 R12, P0, R6, c[0x0][0x240], RZ ;  /* 0x00009000060c7a10 */ /* 0x000fe40007f1e0ff */
[----:B-1----:R-:W-:Y:S02]  /*08f0*/  ISETP.NE.AND P4, PT, R4, RZ, PT ;  /* 0x000000ff0400720c */ /* 0x002fe40003f85270 */
[C---:B------:R-:W-:Y:S02]  /*0900*/  IADD3.X R13, R5.reuse, c[0x0][0x244], RZ, P0, !PT ;  /* 0x00009100050d7a10 */ /* 0x040fe400007fe4ff */
[----:B------:R-:W-:Y:S02]  /*0910*/  ISETP.EQ.OR.EX P5, PT, RZ, c[0x0][0x24c], !P4, P5 ;  /* 0x00009300ff007a0c */ /* 0x000fe400067a2750 */
[C---:B------:R-:W-:Y:S01]  /*0920*/  @P3 IADD3 R10, P0, R6.reuse, c[0x0][0x250], RZ ;  /* 0x00009400060a3a10 */ /* 0x040fe20007f1e0ff */
[----:B------:R-:W-:Y:S01]  /*0930*/  IMAD.MOV.U32 R238, RZ, RZ, RZ ;  /* 0x000000ffffee7224 */ /* 0x000fe200078e00ff */
[----:B------:R-:W-:Y:S01]  /*0940*/  IADD3 R8, P1, R6, c[0x0][0x248], RZ ;  /* 0x0000920006087a10 */ /* 0x000fe20007f3e0ff */
[----:B------:R-:W-:Y:S01]  /*0950*/  IMAD.MOV.U32 R241, RZ, RZ, -0x1 ;  /* 0xfffffffffff17424 */ /* 0x000fe200078e00ff */
[----:B------:R-:W2:Y:S01]  /*0960*/  @P2 LDG.E R23, [R12.64] ;  /* 0x000000080c172981 */ /* 0x000ea2000c1e1900 */
[----:B------:R-:W-:-:S02]  /*0970*/  @P3 IADD3.X R11, R5, c[0x0][0x254], RZ, P0, !PT ;  /* 0x00009500050b3a10 */ /* 0x000fc400007fe4ff */
[----:B------:R-:W-:Y:S01]  /*0980*/  IADD3.X R9, R5, c[0x0][0x24c], RZ, P1, !PT ;  /* 0x0000930005097a10 */ /* 0x000fe20000ffe4ff */
[----:B------:R-:W2:Y:S04]  /*0990*/  @P2 LDG.E R4, [R12.64+0x4] ;  /* 0x000004080c042981 */ /* 0x000ea8000c1e1900 */
[----:B-----5:R1:W5:Y:S04]  /*09a0*/  @P3 LDG.E R238, [R10.64] ;  /* 0x000000080aee3981 */ /* 0x020368000c1e1900 */
[----:B------:R1:W5:Y:S01]  /*09b0*/  @!P5 LDG.E R241, [R8.64] ;  /* 0x0000000808f1d981 */ /* 0x000362000c1e1900 */
[----:B------:R-:W-:-:S04]  /*09c0*/  ISETP.NE.U32.AND P0, PT, RZ, c[0x0][0x248], PT ;  /* 0x00009200ff007a0c */ /* 0x000fc80003f05070 */
[----:B------:R-:W-:Y:S01]  /*09d0*/  ISETP.NE.AND.EX P0, PT, RZ, c[0x0][0x24c], PT, P0 ;  /* 0x00009300ff007a0c */ /* 0x000fe20003f05300 */
[----:B--2---:R-:W-:Y:S02]  /*09e0*/  @P2 IMAD.IADD R239, R4, 0x1, -R23 ;  /* 0x0000000104ef2824 */ /* 0x004fe400078e0a17 */
[----:B------:R-:W-:Y:S02]  /*09f0*/  IMAD.MOV.U32 R4, RZ, RZ, c[0x0][0x218] ;  /* 0x00008600ff047624 */ /* 0x000fe400078e00ff */
[----:B------:R-:W-:-:S08]  /*0a00*/  @!P2 IMAD.MOV.U32 R239, RZ, RZ, c[0x0][0x214] ;  /* 0x00008500ffefa624 */ /* 0x000fd000078e00ff */
[----:B----4-:R-:W-:Y:S05]  /*0a10*/  @!P0 BRA `(.L_x_825) ;  /* 0x0000003000008947 */ /* 0x010fea0003800000 */
[----:B-1----:R-:W2:Y:S02]  /*0a20*/  @P4 LDG.E R4, [R8.64+0x4] ;  /* 0x0000040808044981 */ /* 0x002ea4000c1e1900 */
[----:B--2--5:R-:W-:-:S06]  /*0a30*/  @P4 IADD3 R4, R4, -R241, RZ ;  /* 0x800000f104044210 */ /* 0x024fcc0007ffe0ff */
[----:B------:R1:W5:Y:S02]  /*0a40*/  @!P4 LDG.E R4, [R8.64] ;  /* 0x000000080804c981 */ /* 0x000364000c1e1900 */
.L_x_825:
[----:B-1----:R-:W-:-:S04]  /*0a50*/  ISETP.NE.U32.AND P1, PT, RZ, c[0x0][0x258], PT ;  /* 0x00009600ff007a0c */ /* 0x002fc80003f25070 */
[----:B------:R-:W-:-:S13]  /*0a60*/  ISETP.NE.AND.EX P1, PT, RZ, c[0x0][0x25c], PT, P1 ;  /* 0x00009700ff007a0c */ /* 0x000fda0003f25310 */
[----:B------:R-:W-:-:S04]  /*0a70*/  @P1 IADD3 R6, P0, R6, c[0x0][0x258], RZ ;  /* 0x0000960006061a10 */ /* 0x000fc80007f1e0ff */
        /* <DEDUP_REMOVED lines=12> */
[----:B------:R-:W-:Y:S02]  /*0b40*/  ISETP.NE.AND P0, PT, R241, -0x1, PT ;  /* 0xfffffffff100780c */ /* 0x000fe40003f05270 */
[----:B------:R-:W-:Y:S01]  /*0b50*/  IADD3 R6, R5, c[0x0][0x2e4], -R236 ;  /* 0x0000b90005067a10 */ /* 0x000fe20007ffe8ec */
[----:B------:R-:W-:Y:S01]  /*0b60*/  IMAD R19, R15, c[0x0][0x178], RZ ;  /* 0x00005e000f137a24 */ /* 0x000fe200078e02ff */
[----:B------:R-:W-:Y:S02]  /*0b70*/  IADD3 R5, R239, 0x3f, RZ ;  /* 0x0000003fef057810 */ /* 0x000fe40007ffe0ff */
[----:B------:R-:W-:Y:S01]  /*0b80*/  IADD3 R6, R6, 0x3f, RZ ;  /* 0x0000003f06067810 */ /* 0x000fe20007ffe0ff */
[----:B------:R-:W-:Y:S01]  /*0b90*/  IMAD R19, R214, c[0x0][0x17c], R19 ;  /* 0x00005f00d6137a24 */ /* 0x000fe200078e0213 */
[----:B------:R-:W-:-:S02]  /*0ba0*/  SHF.R.S32.HI R4, RZ, 0x1f, R5 ;  /* 0x0000001fff047819 */ /* 0x000fc40000011405 */
[----:B------:R-:W-:Y:S01]  /*0bb0*/  SHF.R.S32.HI R237, RZ, 0x1f, R6 ;  /* 0x0000001fffed7819 */ /* 0x000fe20000011406 */
[----:B------:R-:W-:Y:S01]  /*0bc0*/  IMAD.IADD R19, R21, 0x1, R19 ;  /* 0x0000000115137824 */ /* 0x000fe200078e0213 */
[----:B------:R-:W-:Y:S01]  /*0bd0*/  LEA.HI R4, R4, R5, RZ, 0x6 ;  /* 0x0000000504047211 */ /* 0x000fe200078f30ff */
[----:B------:R-:W-:Y:S01]  /*0be0*/  @P0 IMAD.IADD R12, R238, 0x1, R241 ;  /* 0x00000001ee0c0824 */ /* 0x000fe200078e02f1 */
[----:B------:R-:W-:Y:S01]  /*0bf0*/  LEA.HI R237, R237, R6, RZ, 0x6 ;  /* 0x00000006eded7211 */ /* 0x000fe200078f30ff */
[C---:B------:R-:W-:Y:S01]  /*0c00*/  IMAD.WIDE.U32 R6, R23.reuse, c[0x0][0x190], RZ ;  /* 0x0000640017067a25 */ /* 0x040fe200078e00ff */
[----:B------:R-:W-:Y:S02]  /*0c10*/  ISETP.NE.AND P1, PT, R23, -0x1, PT ;  /* 0xffffffff1700780c */ /* 0x000fe40003f25270 */
[----:B------:R-:W-:Y:S01]  /*0c20*/  SHF.R.S32.HI R4, RZ, 0x6, R4 ;  /* 0x00000006ff047819 */ /* 0x000fe20000011404 */
[----:B------:R-:W-:Y:S01]  /*0c30*/  @P0 IMAD.WIDE.U32 R8, R12, c[0x0][0x198], RZ ;  /* 0x000066000c080a25 */ /* 0x000fe200078e00ff */
[----:B------:R-:W-:-:S02]  /*0c40*/  SHF.R.S32.HI R237, RZ, 0x6, R237 ;  /* 0x00000006ffed7819 */ /* 0x000fc400000114ed */
[----:B------:R-:W-:Y:S01]  /*0c50*/  SEL R20, R20, R6, !P1 ;  /* 0x0000000614147207 */ /* 0x000fe20004800000 */
[----:B------:R-:W-:Y:S01]  /*0c60*/  @P0 IMAD R12, R12, c[0x0][0x19c], R9 ;  /* 0x000067000c0c0a24 */ /* 0x000fe200078e0209 */
[----:B------:R-:W-:Y:S01]  /*0c70*/  IMNMX R237, R4, R237, PT ;  /* 0x000000ed04ed7217 */ /* 0x000fe20003800200 */
[----:B------:R-:W-:Y:S02]  /*0c80*/  IMAD R4, R23, c[0x0][0x194], RZ ;  /* 0x0000650017047a24 */ /* 0x000fe400078e02ff */
[----:B------:R-:W-:Y:S01]  /*0c90*/  @P0 IMAD.MOV.U32 R14, RZ, RZ, R8 ;  /* 0x000000ffff0e0224 */ /* 0x000fe200078e0008 */
[----:B------:R-:W-:Y:S01]  /*0ca0*/  LEA R6, R237, 0xffffffc0, 0x6 ;  /* 0xffffffc0ed067811 */ /* 0x000fe200078e30ff */
[----:B------:R-:W-:-:S03]  /*0cb0*/  @P1 IMAD.IADD R19, R7, 0x1, R4 ;  /* 0x0000000107131824 */ /* 0x000fc600078e0204 */
[----:B------:R-:W-:Y:S01]  /*0cc0*/  SHF.R.S32.HI R25, RZ, 0x1f, R6 ;  /* 0x0000001fff197819 */ /* 0x000fe20000011406 */
[----:B------:R-:W-:Y:S05]  /*0cd0*/  @P0 BRA `(.L_x_827) ;  /* 0x000000a000000947 */ /* 0x000fea0003800000 */
[----:B------:R-:W-:Y:S01]  /*0ce0*/  SHF.R.S32.HI R5, RZ, 0x1f, R238 ;  /* 0x0000001fff057819 */ /* 0x000fe200000114ee */
[----:B------:R-:W-:-:S04]  /*0cf0*/  IMAD.WIDE.U32 R8, R238, c[0x0][0x198], RZ ;  /* 0x00006600ee087a25 */ /* 0x000fc800078e00ff */
[----:B------:R-:W-:-:S04]  /*0d00*/  IMAD R5, R5, c[0x0][0x198], RZ ;  /* 0x0000660005057a24 */ /* 0x000fc800078e02ff */
[----:B------:R-:W-:Y:S02]  /*0d10*/  IMAD R4, R238, c[0x0][0x19c], R5 ;  /* 0x00006700ee047a24 */ /* 0x000fe400078e0205 */
[----:B------:R-:W-:-:S03]  /*0d20*/  IMAD R5, R15, c[0x0][0x180], RZ ;  /* 0x000060000f057a24 */ /* 0x000fc600078e02ff */
[----:B------:R-:W-:Y:S01]  /*0d30*/  IADD3 R9, R9, R4, RZ ;  /* 0x0000000409097210 */ /* 0x000fe20007ffe0ff */
[----:B------:R-:W-:-:S04]  /*0d40*/  IMAD R5, R214, c[0x0][0x184], R5 ;  /* 0x00006100d6057a24 */ /* 0x000fc800078e0205 */
[----:B------:R-:W-:-:S05]  /*0d50*/  IMAD.WIDE.U32 R8, R214, c[0x0][0x180], R8 ;  /* 0x00006000d6087a25 */ /* 0x000fca00078e0008 */
[----:B------:R-:W-:Y:S02]  /*0d60*/  IADD3 R12, R9, R5, RZ ;  /* 0x00000005090c7210 */ /* 0x000fe40007ffe0ff */
[----:B------:R-:W-:Y:S02]  /*0d70*/  MOV R14, R8 ;  /* 0x00000008000e7202 */ /* 0x000fe40000000f00 */
.L_x_827:
[----:B------:R-:W-:-:S05]  /*0d80*/  @P0 IADD3 R13, R238, R241, RZ ;  /* 0x000000f1ee0d0210 */ /* 0x000fca0007ffe0ff */
[----:B------:R-:W-:-:S04]  /*0d90*/  @P0 IMAD.WIDE.U32 R16, R13, c[0x0][0x1a0], RZ ;  /* 0x000068000d100a25 */ /* 0x000fc800078e00ff */
[----:B------:R-:W-:Y:S01]  /*0da0*/  @P0 IMAD R13, R13, c[0x0][0x1a4], R17 ;  /* 0x000069000d0d0a24 */ /* 0x000fe200078e0211 */
        /* <DEDUP_REMOVED lines=10> */
.L_x_828:
[----:B------:R-:W-:Y:S01]  /*0e50*/  IABS R7, c[0x0][0x1c8] ;  /* 0x0000720000077a13 */ /* 0x000fe20000000000 */
[----:B------:R-:W-:Y:S01]  /*0e60*/  @!P1 IMAD R17, R15, c[0x0][0x368], RZ ;  /* 0x0000da000f119a24 */ /* 0x000fe200078e02ff */
[----:B------:R-:W-:Y:S01]  /*0e70*/  MOV R21, c[0x0][0x224] ;  /* 0x0000890000157a02 */ /* 0x000fe20000000f00 */
[----:B------:R-:W-:Y:S01]  /*0e80*/  @P1 IMAD.WIDE.U32 R32, R23, c[0x0][0x370], RZ ;  /* 0x0000dc0017201a25 */ /* 0x000fe200078e00ff */
[----:B------:R-:W1:Y:S01]  /*0e90*/  I2F.RP R5, R7 ;  /* 0x0000000700057306 */ /* 0x000e620000209400 */
[----:B------:R-:W-:Y:S02]  /*0ea0*/  LOP3.LUT R8, R231, c[0x0][0x1c8], RZ, 0x3c, !PT ;  /* 0x00007200e7087a12 */ /* 0x000fe400078e3cff */
[----:B------:R-:W-:Y:S01]  /*0eb0*/  SHF.R.S32.HI R21, RZ, 0x1f, R21 ;  /* 0x0000001fff157819 */ /* 0x000fe20000011415 */
[----:B------:R-:W-:Y:S01]  /*0ec0*/  @!P1 IMAD R17, R214, c[0x0][0x36c], R17 ;  /* 0x0000db00d6119a24 */ /* 0x000fe200078e0211 */
[----:B------:R-:W-:Y:S01]  /*0ed0*/  ISETP.GE.AND P4, PT, R8, RZ, PT ;  /* 0x000000ff0800720c */ /* 0x000fe20003f86270 */
[----:B------:R-:W-:Y:S01]  /*0ee0*/  IMAD.WIDE.U32 R36, R214, c[0x0][0x224], RZ ;  /* 0x00008900d6247a25 */ /* 0x000fe200078e00ff */
[----:B------:R-:W2:Y:S01]  /*0ef0*/  LDC.U8 R8, c[0x0][0x3d0] ;  /* 0x0000f400ff087b82 */ /* 0x000ea20000000000 */
[----:B------:R-:W-:-:S02]  /*0f00*/  MOV R30, c[0x0][0x22c] ;  /* 0x00008b00001e7a02 */ /* 0x000fc40000000f00 */
[----:B------:R-:W-:-:S03]  /*0f10*/  SHF.L.U64.HI R22, R214, 0x7, R15 ;  /* 0x00000007d6167819 */ /* 0x000fc6000001020f */
[----:B------:R-:W-:Y:S01]  /*0f20*/  IMAD.WIDE R28, R30, c[0x0][0x1c0], RZ ;  /* 0x000070001e1c7a25 */ /* 0x000fe200078e02ff */
[----:B------:R-:W-:Y:S01]  /*0f30*/  SEL R22, R22, RZ, P2 ;  /* 0x000000ff16167207 */ /* 0x000fe20001000000 */
[----:B-1----:R-:W1:Y:S02]  /*0f40*/  MUFU.RCP R26, R5 ;  /* 0x00000005001a7308 */ /* 0x002e640000001000 */
[----:B-1----:R-:W-:Y:S01]  /*0f50*/  IADD3 R26, R26, 0xffffffe, RZ ;  /* 0x0ffffffe1a1a7810 */ /* 0x002fe20007ffe0ff */
[----:B------:R-:W-:-:S05]  /*0f60*/  @P1 IMAD R5, R23, c[0x0][0x374], R33 ;  /* 0x0000dd0017051a24 */ /* 0x000fca00078e0221 */
[----:B------:R-:W1:Y:S02]  /*0f70*/  F2I.FTZ.U32.TRUNC.NTZ R27, R26 ;  /* 0x0000001a001b7305 */ /* 0x000e64000021f000 */
[----:B-1----:R-:W-:Y:S01]  /*0f80*/  IADD3 R4, RZ, -R27, RZ ;  /* 0x8000001bff047210 */ /* 0x002fe20007ffe0ff */
[----:B------:R-:W-:-:S04]  /*0f90*/  IMAD.MOV.U32 R26, RZ, RZ, RZ ;  /* 0x000000ffff1a7224 */ /* 0x000fc800078e00ff */
[----:B------:R-:W-:Y:S01]  /*0fa0*/  IMAD R9, R4, R7, RZ ;  /* 0x0000000704097224 */ /* 0x000fe200078e02ff */
[----:B------:R-:W-:-:S03]  /*0fb0*/  IABS R4, R231 ;  /* 0x000000e700047213 */ /* 0x000fc60000000000 */
[----:B------:R-:W-:-:S04]  /*0fc0*/  IMAD.HI.U32 R9, R27, R9, R26 ;  /* 0x000000091b097227 */ /* 0x000fc800078e001a */
[----:B------:R-:W-:-:S04]  /*0fd0*/  @!P1 IMAD.WIDE.U32 R26, R214, c[0x0][0x368], RZ ;  /* 0x0000da00d61a9a25 */ /* 0x000fc800078e00ff */
[----:B------:R-:W-:Y:S01]  /*0fe0*/  IMAD.HI.U32 R10, R9, R4, RZ ;  /* 0x00000004090a7227 */ /* 0x000fe200078e00ff */
[----:B------:R-:W-:Y:S01]  /*0ff0*/  @!P1 MOV R32, R26 ;  /* 0x0000001a00209202 */ /* 0x000fe20000000f00 */
[----:B------:R-:W1:Y:S02]  /*1000*/  LDC.U8 R9, c[0x0][0x328] ;  /* 0x0000ca00ff097b82 */ /* 0x000e640000000000 */
[----:B------:R-:W-:Y:S02]  /*1010*/  IMAD.MOV R24, RZ, RZ, -R10 ;  /* 0x000000ffff187224 */ /* 0x000fe400078e0a0a */
[----:B------:R-:W-:Y:S02]  /*1020*/  @!P1 IMAD.IADD R5, R27, 0x1, R17 ;  /* 0x000000011b059824 */ /* 0x000fe400078e0211 */
[----:B------:R-:W-:Y:S02]  /*1030*/  IMAD R24, R7, R24, R4 ;  /* 0x0000001807187224 */ /* 0x000fe400078e0204 */
[----:B------:R-:W-:-:S02]  /*1040*/  IMAD R4, R21, R214, RZ ;  /* 0x000000d615047224 */ /* 0x000fc400078e02ff */
[----:B------:R-:W-:Y:S01]  /*1050*/  IMAD R21, R29, R36, RZ ;  /* 0x000000241d157224 */ /* 0x000fe200078e02ff */
[----:B------:R-:W-:Y:S01]  /*1060*/  ISETP.GT.U32.AND P5, PT, R7, R24, PT ;  /* 0x000000180700720c */ /* 0x000fe20003fa4070 */
[----:B------:R-:W-:Y:S02]  /*1070*/  IMAD R17, R15, c[0x0][0x224], R4 ;  /* 0x000089000f117a24 */ /* 0x000fe400078e0204 */
[----:B------:R-:W3:Y:S01]  /*1080*/  S2R R4, SR_CTAID.X ;  /* 0x0000000000047919 */ /* 0x000ee20000002500 */
[----:B------:R-:W-:-:S04]  /*1090*/  IMAD.WIDE.U32 R26, R28, R23, RZ ;  /* 0x000000171c1a7225 */ /* 0x000fc800078e00ff */
[----:B------:R-:W-:Y:S01]  /*10a0*/  IMAD.IADD R18, R37, 0x1, R17 ;  /* 0x0000000125127824 */ /* 0x000fe200078e0211 */
[----:B------:R-:W-:Y:S01]  /*10b0*/  SHF.L.U32 R17, R214, 0x7, RZ ;  /* 0x00000007d6117819 */ /* 0x000fe200000006ff */
[----:B------:R-:W-:Y:S01]  /*10c0*/  IMAD.WIDE.U32 R36, R28, R36, RZ ;  /* 0x000000241c247225 */ /* 0x000fe200078e00ff */
[----:B-1----:R-:W-:-:S03]  /*10d0*/  ISETP.NE.AND P3, PT, R9, RZ, PT ;  /* 0x000000ff0900720c */ /* 0x002fc60003f65270 */
[----:B------:R-:W-:Y:S01]  /*10e0*/  @!P5 IMAD.IADD R24, R24, 0x1, -R7 ;  /* 0x000000011818d824 */ /* 0x000fe200078e0a07 */
[----:B------:R-:W-:Y:S01]  /*10f0*/  SEL R9, R17, RZ, P2 ;  /* 0x000000ff11097207 */ /* 0x000fe20001000000 */
[----:B------:R-:W-:Y:S01]  /*1100*/  IMAD R18, R28, R18, R21 ;  /* 0x000000121c127224 */ /* 0x000fe200078e0215 */
[----:B------:R-:W-:Y:S02]  /*1110*/  @!P5 IADD3 R10, R10, 0x1, RZ ;  /* 0x000000010a0ad810 */ /* 0x000fe40007ffe0ff */
[----:B------:R-:W-:Y:S02]  /*1120*/  ISETP.GE.U32.AND P6, PT, R24, R7, PT ;  /* 0x000000071800720c */ /* 0x000fe40003fc6070 */
[----:B------:R-:W-:Y:S01]  /*1130*/  IADD3 R34, P2, R6, R9, RZ ;  /* 0x0000000906227210 */ /* 0x000fe20007f5e0ff */
[----:B------:R-:W-:Y:S01]  /*1140*/  IMAD R9, R29, R23, RZ ;  /* 0x000000171d097224 */ /* 0x000fe200078e02ff */
[----:B------:R-:W-:Y:S02]  /*1150*/  ISETP.NE.AND P5, PT, RZ, c[0x0][0x1c8], PT ;  /* 0x00007200ff007a0c */ /* 0x000fe40003fa5270 */
[----:B------:R-:W-:Y:S01]  /*1160*/  IADD3.X R22, R25, R22, RZ, P2, !PT ;  /* 0x0000001619167210 */ /* 0x000fe200017fe4ff */
[----:B------:R-:W-:Y:S01]  /*1170*/  IMAD R7, R29, R34, RZ ;  /* 0x000000221d077224 */ /* 0x000fe200078e02ff */
[----:B------:R-:W-:Y:S01]  /*1180*/  IADD3 R18, R37, R18, RZ ;  /* 0x0000001225127210 */ /* 0x000fe20007ffe0ff */
[----:B------:R-:W-:Y:S01]  /*1190*/  @P1 IMAD.IADD R18, R27, 0x1, R9 ;  /* 0x000000011b121824 */ /* 0x000fe200078e0209 */
[----:B------:R-:W-:Y:S01]  /*11a0*/  SEL R24, R36, R26, !P1 ;  /* 0x0000001a24187207 */ /* 0x000fe20004800000 */
[----:B------:R-:W-:Y:S01]  /*11b0*/  IMAD R7, R28, R22, R7 ;  /* 0x000000161c077224 */ /* 0x000fe200078e0207 */
[----:B--2---:R-:W-:Y:S01]  /*11c0*/  ISETP.NE.AND P2, PT, R8, RZ, PT ;  /* 0x000000ff0800720c */ /* 0x004fe20003f45270 */
[----:B------:R-:W-:Y:S01]  /*11d0*/  @P3 IMAD R22, R214, c[0x0][0x214], RZ ;  /* 0x00008500d6163a24 */ /* 0x000fe200078e02ff */
[----:B------:R-:W-:Y:S01]  /*11e0*/  @P6 IADD3 R10, R10, 0x1, RZ ;  /* 0x000000010a0a6810 */ /* 0x000fe20007ffe0ff */
[----:B---3--:R-:W-:Y:S01]  /*11f0*/  IMAD.WIDE.U32 R26, R4, c[0x0][0x3d8], RZ ;  /* 0x0000f600041a7a25 */ /* 0x008fe200078e00ff */
[----:B------:R-:W-:-:S02]  /*1200*/  SHF.R.S32.HI R8, RZ, 0x1f, R11 ;  /* 0x0000001fff087819 */ /* 0x000fc4000001140b */
[----:B------:R-:W-:Y:S01]  /*1210*/  @P3 SEL R22, R22, R23, !P1 ;  /* 0x0000001716163207 */ /* 0x000fe20004800000 */
[----:B------:R-:W-:Y:S01]  /*1220*/  IMAD R21, R4, c[0x0][0x3dc], R27 ;  /* 0x0000f70004157a24 */ /* 0x000fe200078e021b */
[----:B------:R-:W-:Y:S01]  /*1230*/  SEL R27, R26, RZ, P2 ;  /* 0x000000ff1a1b7207 */ /* 0x000fe20001000000 */
[----:B------:R-:W-:Y:S01]  /*1240*/  IMAD.WIDE.U32 R34, R28, R34, RZ ;  /* 0x000000221c227225 */ /* 0x000fe200078e00ff */
[----:B------:R-:W-:Y:S02]  /*1250*/  @!P4 IADD3 R10, -R10, RZ, RZ ;  /* 0x000000ff0a0ac210 */ /* 0x000fe40007ffe1ff */
[----:B------:R-:W-:Y:S01]  /*1260*/  @!P5 LOP3.LUT R10, RZ, c[0x0][0x1c8], RZ, 0x33, !PT ;  /* 0x00007200ff0ada12 */ /* 0x000fe200078e33ff */
[----:B------:R-:W-:Y:S01]  /*1270*/  IMAD R26, R231, c[0x0][0x22c], RZ ;  /* 0x00008b00e71a7a24 */ /* 0x000fe200078e02ff */
[--C-:B------:R-:W-:Y:S01]  /*1280*/  SHF.R.S32.HI R17, RZ, 0x1f, R231.reuse ;  /* 0x0000001fff117819 */ /* 0x100fe200000114e7 */
        /* <DEDUP_REMOVED lines=15> */
.L_x_829:
[----:B------:R-:W-:-:S04]  /*1380*/  IMAD R227, R214, c[0x0][0x1c0], R231 ;  /* 0x00007000d6e37a24 */ /* 0x000fc800078e02e7 */
[----:B------:R-:W-:Y:S02]  /*1390*/  IMAD R227, R227, c[0x0][0x224], RZ ;  /* 0x00008900e3e37a24 */ /* 0x000fe400078e02ff */
.L_x_830:
[----:B------:R-:W1:Y:S01]  /*13a0*/  S2R R7, SR_TID.X ;  /* 0x0000000000077919 */ /* 0x000e620000002100 */
[----:B------:R-:W-:Y:S01]  /*13b0*/  IADD3 R32, P4, R212, R32, RZ ;  /* 0x00000020d4207210 */ /* 0x000fe20007f9e0ff */
[----:B------:R-:W-:Y:S01]  /*13c0*/  IMAD R30, R30, c[0x0][0x1c0], RZ ;  /* 0x000070001e1e7a24 */ /* 0x000fe200078e02ff */
[----:B------:R-:W-:Y:S01]  /*13d0*/  SHF.R.S32.HI R213, RZ, 0x1f, R212 ;  /* 0x0000001fffd57819 */ /* 0x000fe200000114d4 */
[----:B------:R-:W-:Y:S01]  /*13e0*/  IMAD R31, R25, c[0x0][0x370], RZ ;  /* 0x0000dc00191f7a24 */ /* 0x000fe200078e02ff */
[----:B------:R-:W-:Y:S01]  /*13f0*/  BSSY B1, `(.L_x_826) ;  /* 0x0000643000017945 */ /* 0x000fe20003800000 */
[----:B------:R-:W-:Y:S01]  /*1400*/  IMAD.SHL.U32 R29, R30, 0x40, RZ ;  /* 0x000000401e1d7824 */ /* 0x000fe200078e00ff */
[----:B------:R-:W-:Y:S01]  /*1410*/  IADD3 R223, R212, 0x40, RZ ;  /* 0x00000040d4df7810 */ /* 0x000fe20007ffe0ff */
[----:B------:R-:W-:Y:S01]  /*1420*/  IMAD.X R33, R213, 0x1, R5, P4 ;  /* 0x00000001d5217824 */ /* 0x000fe200020e0605 */
[----:B------:R-:W-:Y:S01]  /*1430*/  IADD3 R23, P4, R211, R6, RZ ;  /* 0x00000006d3177210 */ /* 0x000fe20007f9e0ff */
[----:B------:R-:W-:Y:S01]  /*1440*/  IMAD.IADD R227, R6, 0x1, R227 ;  /* 0x0000000106e37824 */ /* 0x000fe200078e02e3 */
[----:B------:R-:W-:Y:S01]  /*1450*/  IADD3 R26, P3, P1, R34, R29, R26 ;  /* 0x0000001d221a7210 */ /* 0x000fe2000797e01a */
[C---:B------:R-:W-:Y:S01]  /*1460*/  IMAD.IADD R247, R6.reuse, 0x1, R247 ;  /* 0x0000000106f77824 */ /* 0x040fe200078e02f7 */
[----:B------:R-:W-:Y:S01]  /*1470*/  SHF.R.S32.HI R29, RZ, 0x1f, R29 ;  /* 0x0000001fff1d7819 */ /* 0x000fe2000001141d */
[----:B------:R-:W-:-:S02]  /*1480*/  IMAD R31, R6, c[0x0][0x374], R31 ;  /* 0x0000dd00061f7a24 */ /* 0x000fc400078e021f */
[----:B------:R-:W-:Y:S01]  /*1490*/  IMAD.WIDE.U32 R32, R6, c[0x0][0x370], R32 ;  /* 0x0000dc0006207a25 */ /* 0x000fe200078e0020 */
[----:B------:R-:W-:Y:S02]  /*14a0*/  SHF.R.S32.HI R6, RZ, 0x1f, R211 ;  /* 0x0000001fff067819 */ /* 0x000fe400000114d3 */
[----:B------:R-:W-:Y:S01]  /*14b0*/  IADD3.X R22, R22, R29, R28, P3, P1 ;  /* 0x0000001d16167210 */ /* 0x000fe20001fe241c */
[----:B------:R-:W-:Y:S01]  /*14c0*/  IMAD.WIDE.U32 R28, R23, c[0x0][0x190], R212 ;  /* 0x00006400171c7a25 */ /* 0x000fe200078e00d4 */
[----:B------:R-:W-:Y:S02]  /*14d0*/  IADD3 R24, P3, P1, R27, R26, R24 ;  /* 0x0000001a1b187210 */ /* 0x000fe4000797e018 */
[----:B-1----:R-:W-:Y:S01]  /*14e0*/  SHF.R.S32.HI R4, RZ, 0x1f, R7 ;  /* 0x0000001fff047819 */ /* 0x002fe20000011407 */
[----:B------:R-:W-:Y:S01]  /*14f0*/  IMAD.X R25, R6, 0x1, R25, P4 ;  /* 0x0000000106197824 */ /* 0x000fe200020e0619 */
[----:B------:R-:W-:Y:S01]  /*1500*/  IADD3.X R18, R21, R22, R18, P3, P1 ;  /* 0x0000001615127210 */ /* 0x000fe20001fe2412 */
[----:B------:R-:W-:Y:S01]  /*1510*/  IMAD.IADD R33, R33, 0x1, R31 ;  /* 0x0000000121217824 */ /* 0x000fe200078e021f */
[----:B------:R-:W-:Y:S01]  /*1520*/  LEA.HI R5, R4, R7, RZ, 0x5 ;  /* 0x0000000704057211 */ /* 0x000fe200078f28ff */
[----:B------:R-:W-:Y:S01]  /*1530*/  IMAD R26, R25, c[0x0][0x190], RZ ;  /* 0x00006400191a7a24 */ /* 0x000fe200078e02ff */
[----:B------:R-:W-:Y:S01]  /*1540*/  IADD3 R20, P3, R20, R28, RZ ;  /* 0x0000001c14147210 */ /* 0x000fe20007f7e0ff */
[----:B------:R-:W-:Y:S01]  /*1550*/  IMAD.WIDE.U32 R32, R231, c[0x0][0x378], R32 ;  /* 0x0000de00e7207a25 */ /* 0x000fe200078e0020 */
[----:B------:R-:W-:-:S02]  /*1560*/  LOP3.LUT R228, R5, 0xffffffe0, RZ, 0xc0, !PT ;  /* 0xffffffe005e47812 */ /* 0x000fc400078ec0ff */
[----:B------:R-:W-:Y:S01]  /*1570*/  SHF.R.S32.HI R5, RZ, 0x5, R5 ;  /* 0x00000005ff057819 */ /* 0x000fe20000011405 */
[----:B------:R-:W-:Y:S02]  /*1580*/  IMAD R26, R23, c[0x0][0x194], R26 ;  /* 0x00006500171a7a24 */ /* 0x000fe400078e021a */
[----:B------:R-:W-:Y:S02]  /*1590*/  IMAD.IADD R228, R7, 0x1, -R228 ;  /* 0x0000000107e47824 */ /* 0x000fe400078e0ae4 */
[----:B------:R-:W-:Y:S01]  /*15a0*/  IMAD.MOV.U32 R246, RZ, RZ, 0x4 ;  /* 0x00000004fff67424 */ /* 0x000fe200078e00ff */
[----:B------:R-:W-:Y:S01]  /*15b0*/  IADD3.X R21, R19, R29, R26, P3, !PT ;  /* 0x0000001d13157210 */ /* 0x000fe20001ffe41a */
[----:B------:R-:W-:Y:S02]  /*15c0*/  IMAD R27, R5, R30, R228 ;  /* 0x0000001e051b7224 */ /* 0x000fe400078e02e4 */
[----:B------:R-:W-:Y:S02]  /*15d0*/  IMAD.IADD R5, R11, 0x1, R239 ;  /* 0x000000010b057824 */ /* 0x000fe400078e02ef */
[----:B------:R-:W-:Y:S01]  /*15e0*/  IMAD R30, R17, c[0x0][0x378], RZ ;  /* 0x0000de00111e7a24 */ /* 0x000fe200078e02ff */
[----:B------:R-:W-:Y:S01]  /*15f0*/  IADD3 R24, P1, R27, R24, RZ ;  /* 0x000000181b187210 */ /* 0x000fe20007f3e0ff */
[----:B------:R-:W-:Y:S01]  /*1600*/  IMAD.WIDE.U32 R20, R231, c[0x0][0x1a8], R20 ;  /* 0x00006a00e7147a25 */ /* 0x000fe200078e0014 */
[----:B------:R-:W-:-:S02]  /*1610*/  IADD3 R25, R5, -c[0x0][0x2e8], -R236 ;  /* 0x8000ba0005197a10 */ /* 0x000fc40007ffe8ec */
[----:B------:R-:W-:Y:S01]  /*1620*/  LEA.HI.X.SX32 R27, R27, R18, 0x1, P1 ;  /* 0x000000121b1b7211 */ /* 0x000fe200008f0eff */
[----:B------:R-:W-:Y:S01]  /*1630*/  IMAD R23, R231, c[0x0][0x37c], R30 ;  /* 0x0000df00e7177a24 */ /* 0x000fe200078e021e */
[----:B------:R-:W-:Y:S01]  /*1640*/  SHF.R.S32.HI R22, RZ, 0x1f, R25 ;  /* 0x0000001fff167819 */ /* 0x000fe20000011419 */
[----:B------:R-:W-:Y:S01]  /*1650*/  IMAD R18, R6, c[0x0][0x370], RZ ;  /* 0x0000dc0006127a24 */ /* 0x000fe200078e02ff */
[----:B------:R-:W-:Y:S01]  /*1660*/  LEA R248, P1, R24, c[0x0][0x350], 0x2 ;  /* 0x0000d40018f87a11 */ /* 0x000fe200078210ff */
[----:B------:R-:W-:Y:S01]  /*1670*/  IMAD.IADD R33, R33, 0x1, R23 ;  /* 0x0000000121217824 */ /* 0x000fe200078e0217 */
[----:B------:R-:W-:Y:S01]  /*1680*/  LEA.HI R25, R22, R25, RZ, 0x6 ;  /* 0x0000001916197211 */ /* 0x000fe200078f30ff */
[----:B------:R-:W-:Y:S01]  /*1690*/  IMAD R22, R17, c[0x0][0x1a8], RZ ;  /* 0x00006a0011167a24 */ /* 0x000fe200078e02ff */
[----:B------:R-:W-:Y:S01]  /*16a0*/  LEA.HI.X R249, R24, c[0x0][0x354], R27, 0x2, P1 ;  /* 0x0000d50018f97a11 */ /* 0x000fe200008f141b */
[----:B------:R-:W-:Y:S01]  /*16b0*/  IMAD R19, R211, c[0x0][0x374], R18 ;  /* 0x0000dd00d3137a24 */ /* 0x000fe200078e0212 */
[----:B------:R-:W-:Y:S01]  /*16c0*/  SHF.R.S32.HI R25, RZ, 0x6, R25 ;  /* 0x00000006ff197819 */ /* 0x000fe20000011419 */
[----:B------:R-:W-:Y:S01]  /*16d0*/  IMAD R23, R231, c[0x0][0x1ac], R22 ;  /* 0x00006b00e7177a24 */ /* 0x000fe200078e0216 */
[----:B------:R-:W-:Y:S01]  /*16e0*/  LEA R244, P3, R20, c[0x0][0x160], 0x1 ;  /* 0x0000580014f47a11 */ /* 0x000fe200078608ff */
[----:B------:R-:W-:Y:S01]  /*16f0*/  IMAD.WIDE.U32 R32, R211, c[0x0][0x370], R32 ;  /* 0x0000dc00d3207a25 */ /* 0x000fe200078e0020 */
[----:B------:R-:W-:-:S03]  /*1700*/  IMNMX R224, RZ, R25, !PT ;  /* 0x00000019ffe07217 */ /* 0x000fc60007800200 */
[----:B------:R-:W-:Y:S01]  /*1710*/  IMAD.IADD R18, R21, 0x1, R23 ;  /* 0x0000000115127824 */ /* 0x000fe200078e0217 */
[----:B------:R-:W-:Y:S01]  /*1720*/  ISETP.GT.AND P4, PT, R237, R224, PT ;  /* 0x000000e0ed00720c */ /* 0x000fe20003f84270 */
[----:B------:R-:W-:Y:S01]  /*1730*/  IMAD.IADD R19, R33, 0x1, R19 ;  /* 0x0000000121137824 */ /* 0x000fe200078e0213 */
[----:B------:R-:W-:Y:S01]  /*1740*/  LEA R242, P1, R32, c[0x0][0x330], 0x1 ;  /* 0x0000cc0020f27a11 */ /* 0x000fe200078208ff */
[-C--:B------:R-:W-:Y:S01]  /*1750*/  IMAD.WIDE R226, R227, R246.reuse, c[0x0][0x3c8] ;  /* 0x0000f200e3e27625 */ /* 0x080fe200078e02f6 */
[----:B------:R-:W-:Y:S02]  /*1760*/  IADD3 R237, R237, -0x1, RZ ;  /* 0xffffffffeded7810 */ /* 0x000fe40007ffe0ff */
[----:B------:R-:W-:Y:S01]  /*1770*/  LEA.HI.X R245, R20, c[0x0][0x164], R18, 0x1, P3 ;  /* 0x0000590014f57a11 */ /* 0x000fe200018f0c12 */
[----:B------:R-:W-:Y:S01]  /*1780*/  IMAD.WIDE R246, R247, R246, c[0x0][0x200] ;  /* 0x00008000f7f67625 */ /* 0x000fe200078e02f6 */
[----:B------:R-:W-:-:S05]  /*1790*/  LEA.HI.X R243, R32, c[0x0][0x334], R19, 0x1, P1 ;  /* 0x0000cd0020f37a11 */ /* 0x000fca00008f0c13 */
[----:B------:R-:W-:Y:S05]  /*17a0*/  @P4 BRA `(.L_x_831) ;  /* 0x0000070000004947 */ /* 0x000fea0003800000 */
        /* <DEDUP_REMOVED lines=13> */
.L_x_832:
        /* <DEDUP_REMOVED lines=15> */
.L_x_833:
        /* <DEDUP_REMOVED lines=25> */
.L_x_835:
[----:B------:R-:W-:Y:S05]  /*1b00*/  BSYNC B0 ;  /* 0x0000000000007941 */ /* 0x000fea0003800000 */
.L_x_834:
        /* <DEDUP_REMOVED lines=17> */
.L_x_837:
[----:B------:R-:W-:Y:S05]  /*1c20*/  BSYNC B0 ;  /* 0x0000000000007941 */ /* 0x000fea0003800000 */
.L_x_836:
[----:B-1----:R-:W-:Y:S01]  /*1c30*/  IMAD.WIDE.U32 R12, R11, c[0x0][0x3a8], R212 ;  /* 0x0000ea000b0c7a25 */ /* 0x002fe200078e00d4 */
[----:B------:R-:W-:Y:S03]  /*1c40*/  BSSY B0, `(.L_x_838) ;  /* 0x0000016000007945 */ /* 0x000fe60003800000 */
[----:B------:R-:W-:Y:S01]  /*1c50*/  IMAD R8, R8, c[0x0][0x3a8], RZ ;  /* 0x0000ea0008087a24 */ /* 0x000fe200078e02ff */
        /* <DEDUP_REMOVED lines=20> */
.L_x_839:
[----:B------:R-:W-:Y:S05]  /*1da0*/  BSYNC B0 ;  /* 0x0000000000007941 */ /* 0x000fea0003800000 */
.L_x_838:
        /* <DEDUP_REMOVED lines=16> */
.L_x_831:
[----:B------:R-:W-:Y:S01]  /*1eb0*/  @P2 BAR.SYNC.DEFER_BLOCKING 0x0 ;  /* 0x0000000000002b1d */ /* 0x000fe20000010000 */
[----:B------:R-:W-:Y:S01]  /*1ec0*/  IMAD R22, R217, -0x40, R236 ;  /* 0xffffffc0d9167824 */ /* 0x000fe200078e02ec */
[----:B------:R-:W-:Y:S01]  /*1ed0*/  SHF.L.U32 R222, R210, 0x1, RZ ;  /* 0x00000001d2de7819 */ /* 0x000fe200000006ff */
[----:B------:R-:W-:Y:S01]  /*1ee0*/  IMAD.WIDE.U32 R26, R11, c[0x0][0x1a0], R212 ;  /* 0x000068000b1a7a25 */ /* 0x000fe200078e00d4 */
[----:B------:R-:W-:Y:S02]  /*1ef0*/  LEA.HI R15, R237, R237, RZ, 0x1 ;  /* 0x000000eded0f7211 */ /* 0x000fe400078f08ff */
[----:B------:R-:W-:Y:S01]  /*1f00*/  ISETP.GE.AND P6, PT, R211, R22, PT ;  /* 0x00000016d300720c */ /* 0x000fe20003fc6270 */
[----:B------:R-:W-:Y:S01]  /*1f10*/  IMAD R24, R8, c[0x0][0x1a0], RZ ;  /* 0x0000680008187a24 */ /* 0x000fe200078e02ff */
[----:B------:R-:W-:Y:S01]  /*1f20*/  IADD3 R26, P0, R16, R26, RZ ;  /* 0x0000001a101a7210 */ /* 0x000fe20007f1e0ff */
[----:B------:R-:W-:Y:S01]  /*1f30*/  BSSY B0, `(.L_x_841) ;  /* 0x0000024000007945 */ /* 0x000fe20003800000 */
[----:B------:R-:W-:Y:S01]  /*1f40*/  LOP3.LUT R16, R15, 0xfffffffe, RZ, 0xc0, !PT ;  /* 0xfffffffe0f107812 */ /* 0x000fe200078ec0ff */
[----:B------:R-:W-:-:S02]  /*1f50*/  IMAD R24, R11, c[0x0][0x1a4], R24 ;  /* 0x000069000b187a24 */ /* 0x000fc400078e0218 */
[----:B------:R-:W-:Y:S01]  /*1f60*/  IMAD R15, R9, c[0x0][0x1b8], RZ ;  /* 0x00006e00090f7a24 */ /* 0x000fe200078e02ff */
[----:B------:R-:W-:Y:S02]  /*1f70*/  IADD3 R16, R237, -R16, RZ ;  /* 0x80000010ed107210 */ /* 0x000fe40007ffe0ff */
[----:B------:R-:W-:Y:S01]  /*1f80*/  IADD3.X R27, R13, R27, R24, P0, !PT ;  /* 0x0000001b0d1b7210 */ /* 0x000fe200007fe418 */
[----:B------:R-:W-:Y:S01]  /*1f90*/  IMAD R15, R10, c[0x0][0x1bc], R15 ;  /* 0x00006f000a0f7a24 */ /* 0x000fe200078e020f */
[----:B------:R-:W-:-:S03]  /*1fa0*/  ISETP.NE.AND P0, PT, R16, 0x1, PT ;  /* 0x000000011000780c */ /* 0x000fc60003f05270 */
[----:B------:R-:W-:Y:S01]  /*1fb0*/  IMAD.WIDE.U32 R24, R10, c[0x0][0x1b8], R26 ;  /* 0x00006e000a187a25 */ /* 0x000fe200078e001a */
[----:B------:R1:W-:Y:S04]  /*1fc0*/  @P6 STS.128 [R222+0x10000], RZ ;  /* 0x010000ffde006388 */ /* 0x0003e80000000c00 */
[----:B------:R-:W-:Y:S01]  /*1fd0*/  IADD3 R15, R25, R15, RZ ;  /* 0x0000000f190f7210 */ /* 0x000fe20007ffe0ff */
[----:B------:R1:W-:Y:S01]  /*1fe0*/  @P6 STS.128 [R222+0x12000], RZ ;  /* 0x012000ffde006388 */ /* 0x0003e20000000c00 */
        /* <DEDUP_REMOVED lines=24> */
.L_x_842:
[----:B------:R-:W-:Y:S05]  /*2170*/  BSYNC B0 ;  /* 0x0000000000007941 */ /* 0x000fea0003800000 */
.L_x_841:
[----:B------:R-:W-:Y:S01]  /*2180*/  IADD3 R13, R211, 0x20, RZ ;  /* 0x00000020d30d7810 */ /* 0x000fe20007ffe0ff */
[----:B------:R-:W-:Y:S03]  /*2190*/  BSSY B0, `(.L_x_843) ;  /* 0x000001e000007945 */ /* 0x000fe60003800000 */
[----:B------:R-:W-:-:S13]  /*21a0*/  ISETP.GE.AND P5, PT, R13, R22, PT ;  /* 0x000000160d00720c */ /* 0x000fda0003fa6270 */
[----:B------:R3:W-:Y:S04]  /*21b0*/  @P5 STS.128 [R222+0x11000], RZ ;  /* 0x011000ffde005388 */ /* 0x0007e80000000c00 */
[----:B------:R3:W-:Y:S01]  /*21c0*/  @P5 STS.128 [R222+0x13000], RZ ;  /* 0x013000ffde005388 */ /* 0x0007e20000000c00 */
[----:B------:R-:W-:Y:S05]  /*21d0*/  @P5 BRA `(.L_x_844) ;  /* 0x0000019000005947 */ /* 0x000fea0003800000 */
[----:B--2---:R-:W-:Y:S01]  /*21e0*/  IADD3 R17, P1, R211, 0x20, RZ ;  /* 0x00000020d3117810 */ /* 0x004fe20007f3e0ff */
        /* <DEDUP_REMOVED lines=24> */
.L_x_844:
[----:B------:R-:W-:Y:S05]  /*2370*/  BSYNC B0 ;  /* 0x0000000000007941 */ /* 0x000fea0003800000 */
.L_x_843:
[----:B--2---:R-:W-:Y:S01]  /*2380*/  IMAD R16, R237, -0x40, R239 ;  /* 0xffffffc0ed107824 */ /* 0x004fe200078e02ef */
        /* <DEDUP_REMOVED lines=19> */
.L_x_846:
[----:B------:R-:W-:Y:S05]  /*24c0*/  BSYNC B0 ;  /* 0x0000000000007941 */ /* 0x000fea0003800000 */
.L_x_845:
[----:B------:R-:W-:Y:S01]  /*24d0*/  ISETP.GE.AND P3, PT, R13, R16, PT ;  /* 0x000000100d00720c */ /* 0x000fe20003f66270 */
[----:B------:R-:W-:-:S12]  /*24e0*/  BSSY B0, `(.L_x_847) ;  /* 0x000001b000007945 */ /* 0x000fd80003800000 */
[----:B------:R1:W-:Y:S04]  /*24f0*/  @P3 STS.128 [R222+0x9000], RZ ;  /* 0x009000ffde003388 */ /* 0x0003e80000000c00 */
[----:B------:R1:W-:Y:S01]  /*2500*/  @P3 STS.128 [R222+0xb000], RZ ;  /* 0x00b000ffde003388 */ /* 0x0003e20000000c00 */
[----:B------:R-:W-:Y:S05]  /*2510*/  @P3 BRA `(.L_x_848) ;  /* 0x0000017000003947 */ /* 0x000fea0003800000 */
[----:B------:R-:W-:-:S13]  /*2520*/  ISETP.GE.AND P2, PT, R212, c[0x0][0x220], PT ;  /* 0x00008800d4007a0c */ /* 0x000fda0003f46270 */
[----:B------:R-:W-:Y:S01]  /*2530*/  @!P2 IMAD.MOV.U32 R15, RZ, RZ, c[0x0][0x370] ;  /* 0x0000dc00ff0fa624 */ /* 0x000fe200078e00ff */
        /* <DEDUP_REMOVED lines=12> */
[----:B-1----:R-:W-:-:S03]  /*2600*/  IMAD.MOV.U32 R22, RZ, RZ, c[0x0][0x374] ;  /* 0x0000dd00ff167624 */ /* 0x002fc600078e00ff */
        /* <DEDUP_REMOVED lines=8> */
.L_x_848:
[----:B------:R-:W-:Y:S05]  /*2690*/  BSYNC B0 ;  /* 0x0000000000007941 */ /* 0x000fea0003800000 */
.L_x_847:
        /* <DEDUP_REMOVED lines=14> */
.L_x_850:
        /* <DEDUP_REMOVED lines=19> */
.L_x_851:
[----:B------:R-:W-:Y:S05]  /*28b0*/  BSYNC B0 ;  /* 0x0000000000007941 */ /* 0x000fea0003800000 */
.L_x_849:
        /* <DEDUP_REMOVED lines=14> */
.L_x_853:
        /* <DEDUP_REMOVED lines=27> */
.L_x_854:
[----:B------:R-:W-:Y:S05]  /*2b50*/  BSYNC B0 ;  /* 0x0000000000007941 */ /* 0x000fea0003800000 */
.L_x_852:
[CC--:B------:R-:W-:Y:S01]  /*2b60*/  ISETP.GE.AND P2, PT, R215.reuse, R16.reuse, PT ;  /* 0x00000010d700720c */ /* 0x0c0fe20003f46270 */
[C---:B-1----:R-:W-:Y:S01]  /*2b70*/  IMAD.WIDE R18, R215.reuse, 0x4, R246 ;  /* 0x00000004d7127825 */ /* 0x042fe200078e02f6 */
[----:B------:R-:W-:Y:S02]  /*2b80*/  MOV R233, 0x7f800000 ;  /* 0x7f80000000e97802 */ /* 0x000fe40000000f00 */
[----:B------:R-:W-:Y:S02]  /*2b90*/  IADD3 R13, R215, 0x8, RZ ;  /* 0x00000008d70d7810 */ /* 0x000fe40007ffe0ff */
[----:B------:R-:W-:Y:S02]  /*2ba0*/  MOV R234, 0x7f800000 ;  /* 0x7f80000000ea7802 */ /* 0x000fe40000000f00 */
[----:B------:R-:W-:-:S05]  /*2bb0*/  ISETP.GE.AND P1, PT, R13, R16, PT ;  /* 0x000000100d00720c */ /* 0x000fca0003f26270 */
[----:B------:R1:W5:Y:S01]  /*2bc0*/  @!P2 LDG.E R233, [R18.64] ;  /* 0x0000000812e9a981 */ /* 0x000362000c1e1900 */
[----:B------:R-:W-:Y:S02]  /*2bd0*/  IMAD R8, R8, c[0x0][0x198], RZ ;  /* 0x0000660008087a24 */ /* 0x000fe400078e02ff */
[C---:B------:R-:W-:Y:S01]  /*2be0*/  IMAD.WIDE.U32 R16, R11.reuse, c[0x0][0x198], R212 ;  /* 0x000066000b107a25 */ /* 0x040fe200078e00d4 */
[----:B------:R1:W-:Y:S04]  /*2bf0*/  @P6 STS.128 [R222+0xc000], RZ ;  /* 0x00c000ffde006388 */ /* 0x0003e80000000c00 */
[----:B------:R1:W-:Y:S01]  /*2c00*/  @P6 STS.128 [R222+0xe000], RZ ;  /* 0x00e000ffde006388 */ /* 0x0003e20000000c00 */
[----:B------:R-:W-:-:S03]  /*2c10*/  IMAD R11, R11, c[0x0][0x19c], R8 ;  /* 0x000067000b0b7a24 */ /* 0x000fc600078e0208 */
[----:B------:R1:W5:Y:S01]  /*2c20*/  @!P1 LDG.E R234, [R18.64+0x20] ;  /* 0x0000200812ea9981 */ /* 0x000362000c1e1900 */
[----:B------:R-:W-:Y:S01]  /*2c30*/  IADD3 R14, P1, R14, R16, RZ ;  /* 0x000000100e0e7210 */ /* 0x000fe20007f3e0ff */
[----:B------:R-:W-:Y:S01]  /*2c40*/  IMAD R9, R9, c[0x0][0x1b0], RZ ;  /* 0x00006c0009097a24 */ /* 0x000fe200078e02ff */
[----:B------:R-:W-:Y:S02]  /*2c50*/  BSSY B0, `(.L_x_855) ;  /* 0x000001d000007945 */ /* 0x000fe40003800000 */
[----:B------:R-:W-:Y:S01]  /*2c60*/  IADD3.X R15, R12, R17, R11, P1, !PT ;  /* 0x000000110c0f7210 */ /* 0x000fe20000ffe40b */
[----:B------:R-:W-:-:S04]  /*2c70*/  IMAD R9, R10, c[0x0][0x1b4], R9 ;  /* 0x00006d000a097a24 */ /* 0x000fc800078e0209 */
[----:B------:R-:W-:-:S05]  /*2c80*/  IMAD.WIDE.U32 R10, R10, c[0x0][0x1b0], R14 ;  /* 0x00006c000a0a7a25 */ /* 0x000fca00078e000e */
[----:B------:R-:W-:Y:S01]  /*2c90*/  IADD3 R9, R11, R9, RZ ;  /* 0x000000090b097210 */ /* 0x000fe20007ffe0ff */
        /* <DEDUP_REMOVED lines=24> */
.L_x_856:
[----:B------:R-:W-:Y:S05]  /*2e20*/  BSYNC B0 ;  /* 0x0000000000007941 */ /* 0x000fea0003800000 */
.L_x_855:
[----:B------:R1:W-:Y:S01]  /*2e30*/  @P5 STS.128 [R222+0xd000], RZ ;  /* 0x00d000ffde005388 */ /* 0x0003e20000000c00 */
[----:B------:R-:W-:Y:S03]  /*2e40*/  BSSY B0, `(.L_x_857) ;  /* 0x000001c000007945 */ /* 0x000fe60003800000 */
        /* <DEDUP_REMOVED lines=27> */
.L_x_858:
[----:B------:R-:W-:Y:S05]  /*3000*/  BSYNC B0 ;  /* 0x0000000000007941 */ /* 0x000fea0003800000 */
.L_x_857:
[----:B------:R-:W0:Y:S01]  /*3010*/  LDGDEPBAR ;  /* 0x00000000000079af */ /* 0x000e220000000000 */
[----:B-1----:R-:W-:Y:S02]  /*3020*/  IMAD.MOV.U32 R14, RZ, RZ, c[0x0][0x308] ;  /* 0x0000c200ff0e7624 */ /* 0x002fe400078e00ff */
[----:B------:R-:W-:Y:S01]  /*3030*/  IMAD.MOV.U32 R15, RZ, RZ, c[0x0][0x30c] ;  /* 0x0000c300ff0f7624 */ /* 0x000fe200078e00ff */
[----:B------:R-:W-:-:S04]  /*3040*/  DEPBAR.LE SB0, 0x1 ;  /* 0x000080400000791a */ /* 0x000fc80000000000 */
[----:B------:R-:W-:Y:S06]  /*3050*/  BAR.SYNC.DEFER_BLOCKING 0x0 ;  /* 0x0000000000007b1d */ /* 0x000fec0000010000 */
[----:B--2---:R-:W2:Y:S04]  /*3060*/  LDG.E.64 R12, [R14.64+0x8] ;  /* 0x000008080e0c7981 */ /* 0x004ea8000c1e1b00 */
[----:B------:R1:W5:Y:S01]  /*3070*/  LDG.E.64 R206, [R14.64] ;  /* 0x000000080ece7981 */ /* 0x000362000c1e1b00 */
[-C--:B------:R-:W-:Y:S01]  /*3080*/  LEA.HI R6, R4, R7.reuse, RZ, 0x4 ;  /* 0x0000000704067211 */ /* 0x080fe200078f20ff */
[----:B------:R-:W-:Y:S01]  /*3090*/  IMAD R9, R214, c[0x0][0x1c0], R231 ;  /* 0x00007000d6097a24 */ /* 0x000fe200078e02e7 */
[----:B------:R-:W-:Y:S01]  /*30a0*/  LEA.HI R4, R4, R7, RZ, 0x3 ;  /* 0x0000000704047211 */ /* 0x000fe200078f18ff */
[----:B------:R1:W3:Y:S01]  /*30b0*/  LDSM.16.M88.4 R108, [R202+0x10000] ;  /* 0x01000000ca6c783b */ /* 0x0002e20000000200 */
[----:B------:R-:W-:Y:S01]  /*30c0*/  LOP3.LUT R6, R6, 0xfffffff0, RZ, 0xc0, !PT ;  /* 0xfffffff006067812 */ /* 0x000fe200078ec0ff */
[----:B------:R-:W-:Y:S01]  /*30d0*/  IMAD.SHL.U32 R9, R9, 0x20, RZ ;  /* 0x0000002009097824 */ /* 0x000fe200078e00ff */
[----:B------:R-:W-:Y:S01]  /*30e0*/  LOP3.LUT R4, R4, 0xfffffff8, RZ, 0xc0, !PT ;  /* 0xfffffff804047812 */ /* 0x000fe200078ec0ff */
[----:B------:R1:W4:Y:S01]  /*30f0*/  LDSM.16.M88.4 R112, [R202+0x10800] ;  /* 0x01080000ca70783b */ /* 0x0003220000000200 */
[----:B------:R-:W-:Y:S01]  /*3100*/  SHF.R.S32.HI R229, RZ, 0x1f, R228 ;  /* 0x0000001fffe57819 */ /* 0x000fe200000114e4 */
[C---:B------:R-:W-:Y:S01]  /*3110*/  IMAD.IADD R6, R7.reuse, 0x1, -R6 ;  /* 0x0000000107067824 */ /* 0x040fe200078e0a06 */
[----:B------:R-:W-:Y:S01]  /*3120*/  IADD3 R199, R204, 0x2000, RZ ;  /* 0x00002000ccc77810 */ /* 0x000fe20007ffe0ff */
[----:B------:R-:W-:Y:S01]  /*3130*/  IMAD.IADD R4, R7, 0x1, -R4 ;  /* 0x0000000107047824 */ /* 0x000fe200078e0a04 */
[----:B------:R1:W1:Y:S01]  /*3140*/  LDSM.16.M88.4 R116, [R192+0x10000] ;  /* 0x01000000c074783b */ /* 0x0002620000000200 */
[----:B------:R-:W-:Y:S01]  /*3150*/  IMAD.MOV.U32 R196, RZ, RZ, 0x40 ;  /* 0x00000040ffc47424 */ /* 0x000fe200078e00ff */
[----:B------:R-:W-:Y:S01]  /*3160*/  SHF.R.S32.HI R11, RZ, 0x1f, R6 ;  /* 0x0000001fff0b7819 */ /* 0x000fe20000011406 */
[----:B------:R-:W-:Y:S01]  /*3170*/  IMAD.MOV.U32 R232, RZ, RZ, c[0x0][0x2e4] ;  /* 0x0000b900ffe87624 */ /* 0x000fe200078e00ff */
[----:B------:R-:W-:Y:S01]  /*3180*/  LOP3.LUT P3, RZ, R4, 0x2, RZ, 0xc0, !PT ;  /* 0x0000000204ff7812 */ /* 0x000fe2000786c0ff */
[----:B------:R-:W-:Y:S01]  /*3190*/  IMAD.MOV.U32 R4, RZ, RZ, 0x20 ;  /* 0x00000020ff047424 */ /* 0x000fe200078e00ff */
[----:B------:R1:W1:Y:S01]  /*31a0*/  LDSM.16.M88.4 R120, [R192+0x10800] ;  /* 0x01080000c078783b */ /* 0x0002620000000200 */
[----:B------:R-:W-:Y:S01]  /*31b0*/  LEA.HI R11, R11, R6, RZ, 0x3 ;  /* 0x000000060b0b7211 */ /* 0x000fe200078f18ff */
[----:B------:R-:W-:Y:S01]  /*31c0*/  IMAD.MOV.U32 R230, RZ, RZ, R235 ;  /* 0x000000ffffe67224 */ /* 0x000fe200078e00eb */
[----:B------:R-:W-:Y:S01]  /*31d0*/  IADD3 R198, R203, 0x2000, RZ ;  /* 0x00002000cbc67810 */ /* 0x000fe20007ffe0ff */
[----:B------:R1:W1:Y:S01]  /*31e0*/  LDSM.16.M88.4 R128, [R3+0x10000] ;  /* 0x010000000380783b */ /* 0x0002620000000200 */
[----:B------:R-:W-:Y:S01]  /*31f0*/  SEL R4, R4, 0xffffffe0, !P3 ;  /* 0xffffffe004047807 */ /* 0x000fe20005800000 */
[----:B------:R-:W-:Y:S01]  /*3200*/  CS2R R94, SRZ ;  /* 0x00000000005e7805 */ /* 0x000fe2000001ff00 */
[----:B------:R-:W-:Y:S01]  /*3210*/  LOP3.LUT R11, R11, 0xfffffff8, RZ, 0xc0, !PT ;  /* 0xfffffff80b0b7812 */ /* 0x000fe200078ec0ff */
[----:B------:R1:W1:Y:S01]  /*3220*/  LDSM.16.M88.4 R132, [R3+0x10800] ;  /* 0x010800000384783b */ /* 0x0002620000000200 */
[----:B------:R-:W-:Y:S01]  /*3230*/  SEL R199, R199, R204, !P0 ;  /* 0x000000ccc7c77207 */ /* 0x000fe20004000000 */
[----:B------:R-:W-:Y:S01]  /*3240*/  IMAD.IADD R4, R4, 0x1, R3 ;  /* 0x0000000104047824 */ /* 0x000fe200078e0203 */
[----:B------:R-:W-:Y:S01]  /*3250*/  SEL R198, R198, R203, !P0 ;  /* 0x000000cbc6c67207 */ /* 0x000fe20004000000 */
[----:B------:R1:W1:Y:S01]  /*3260*/  LDSM.16.M88.4 R144, [R202+0x12000] ;  /* 0x01200000ca90783b */ /* 0x0002620000000200 */
[----:B------:R-:W-:Y:S01]  /*3270*/  IMAD.IADD R11, R6, 0x1, -R11 ;  /* 0x00000001060b7824 */ /* 0x000fe200078e0a0b */
[----:B------:R-:W-:Y:S01]  /*3280*/  IADD3 R240, -R236, 0x40, R5 ;  /* 0x00000040ecf07810 */ /* 0x000fe20007ffe105 */
        /* <DEDUP_REMOVED lines=42> */
[----:B------:R-:W-:Y:S01]  /*3530*/  IMAD.SHL.U32 R198, R198, 0x2, RZ ;  /* 0x00000002c6c67824 */ /* 0x000fe200078e00ff */
[----:B--2---:R-:W-:Y:S02]  /*3540*/  IADD3 R228, P5, P4, R9, R12, R228 ;  /* 0x0000000c09e47210 */ /* 0x004fe40007cbe0e4 */
[----:B------:R-:W-:Y:S02]  /*3550*/  SHF.R.S32.HI R12, RZ, 0x1f, R9 ;  /* 0x0000001fff0c7819 */ /* 0x000fe40000011409 */
[----:B------:R-:W-:Y:S02]  /*3560*/  R2P PR, R11, 0x6 ;  /* 0x000000060b007804 */ /* 0x000fe40000000000 */
[----:B------:R-:W-:-:S03]  /*3570*/  IADD3.X R229, R12, R13, R229, P5, P4 ;  /* 0x0000000d0ce57210 */ /* 0x000fc60002fe84e5 */
[----:B------:R-:W-:Y:S02]  /*3580*/  SEL R197, R197, 0xffffffe0, !P1 ;  /* 0xffffffe0c5c57807 */ /* 0x000fe40004800000 */
[----:B------:R-:W-:-:S03]  /*3590*/  SEL R196, R196, 0xffffffc0, !P2 ;  /* 0xffffffc0c4c47807 */ /* 0x000fc60005000000 */
[C---:B------:R-:W-:Y:S02]  /*35a0*/  IMAD.IADD R195, R200.reuse, 0x1, R197 ;  /* 0x00000001c8c37824 */ /* 0x040fe400078e02c5 */
[----:B------:R-:W-:Y:S02]  /*35b0*/  IMAD.IADD R193, R200, 0x1, R196 ;  /* 0x00000001c8c17824 */ /* 0x000fe400078e02c4 */
[----:B-1-34-:R-:W-:Y:S02]  /*35c0*/  IMAD.IADD R194, R196, 0x1, R195 ;  /* 0x00000001c4c27824 */ /* 0x01afe400078e02c3 */
.L_x_863:
[----:B------:R-:W0:Y:S01]  /*35d0*/  LDGDEPBAR ;  /* 0x00000000000079af */ /* 0x000e220000000000 */
[----:B------:R-:W-:Y:S01]  /*35e0*/  LEA R176, P0, R215, R226, 0x2 ;  /* 0x000000e2d7b07211 */ /* 0x000fe200078010ff */
[C---:B------:R-:W-:Y:S01]  /*35f0*/  IMAD.IADD R127, R199.reuse, 0x1, R197 ;  /* 0x00000001c77f7824 */ /* 0x040fe200078e02c5 */
[----:B------:R-:W-:Y:S01]  /*3600*/  MOV R126, c[0x0][0x2e4] ;  /* 0x0000b900007e7a02 */ /* 0x000fe20000000f00 */
[----:B------:R-:W-:Y:S01]  /*3610*/  IMAD.IADD R125, R199, 0x1, R196 ;  /* 0x00000001c77d7824 */ /* 0x000fe200078e02c4 */
[----:B------:R-:W-:Y:S02]  /*3620*/  LEA.HI.X.SX32 R177, R215, R227, 0x2, P0 ;  /* 0x000000e3d7b17211 */ /* 0x000fe400000f16ff */
[----:B------:R-:W-:Y:S01]  /*3630*/  IADD3 R124, R127, R196, RZ ;  /* 0x000000c47f7c7210 */ /* 0x000fe20007ffe0ff */
[----:B------:R-:W-:Y:S04]  /*3640*/  DEPBAR.LE SB0, 0x0 ;  /* 0x000080000000791a */ /* 0x000fe80000000000 */
[----:B------:R-:W-:Y:S06]  /*3650*/  BAR.SYNC.DEFER_BLOCKING 0x0 ;  /* 0x0000000000007b1d */ /* 0x000fec0000010000 */
[----:B------:R-:W-:Y:S04]  /*3660*/  LDSM.16.M88.4 R20, [R199] ;  /* 0x00000000c714783b */ /* 0x000fe80000000200 */
[----:B------:R-:W1:Y:S04]  /*3670*/  LDSM.16.M88.4 R24, [R202+0xc000] ;  /* 0x00c00000ca18783b */ /* 0x000e680000000200 */
[----:B-----5:R2:W5:Y:S04]  /*3680*/  LDG.E R181, [R176.64] ;  /* 0x00000008b0b57981 */ /* 0x020568000c1e1900 */
[----:B------:R2:W5:Y:S04]  /*3690*/  LDG.E R180, [R176.64+0x20] ;  /* 0x00002008b0b47981 */ /* 0x000568000c1e1900 */
[----:B------:R-:W3:Y:S04]  /*36a0*/  LDSM.16.M88.4 R28, [R202+0xc800] ;  /* 0x00c80000ca1c783b */ /* 0x000ee80000000200 */
[----:B------:R-:W-:Y:S04]  /*36b0*/  LDSM.16.M88.4 R32, [R127] ;  /* 0x000000007f20783b */ /* 0x000fe80000000200 */
[----:B------:R-:W4:Y:S04]  /*36c0*/  LDSM.16.M88.4 R100, [R192+0xc000] ;  /* 0x00c00000c064783b */ /* 0x000f280000000200 */
[----:B------:R-:W4:Y:S01]  /*36d0*/  LDSM.16.M88.4 R104, [R192+0xc800] ;  /* 0x00c80000c068783b */ /* 0x000f220000000200 */
[----:B--2---:R-:W-:Y:S05]  /*36e0*/  IMAD.SHL.U32 R176, R237, 0x40, RZ ;  /* 0x00000040edb07824 */ /* 0x004fea00078e00ff */
[----:B------:R-:W-:Y:S01]  /*36f0*/  ISETP.GE.AND P0, PT, R176, R240, PT ;  /* 0x000000f0b000720c */ /* 0x000fe20003f06270 */
[C---:B-1----:R-:W-:Y:S08]  /*3700*/  HMMA.16816.F32 R4, R20.reuse, R24, RZ ;  /* 0x000000181404723c */ /* 0x042ff000000018ff */
[C---:B------:R-:W-:Y:S01]  /*3710*/  HMMA.16816.F32 R8, R20.reuse, R26, RZ ;  /* 0x0000001a1408723c */ /* 0x040fe200000018ff */
[----:B------:R-:W-:Y:S07]  /*3720*/  LDSM.16.M88.4 R24, [R3+0xc000] ;  /* 0x00c000000318783b */ /* 0x000fee0000000200 */
[C---:B---3--:R-:W-:Y:S08]  /*3730*/  HMMA.16816.F32 R12, R20.reuse, R28, RZ ;  /* 0x0000001c140c723c */ /* 0x048ff000000018ff */
[----:B------:R-:W-:Y:S01]  /*3740*/  HMMA.16816.F32 R16, R20, R30, RZ ;  /* 0x0000001e1410723c */ /* 0x000fe200000018ff */
[----:B------:R-:W1:Y:S04]  /*3750*/  LDSM.16.M88.4 R20, [R125] ;  /* 0x000000007d14783b */ /* 0x000e680000000200 */
[----:B------:R-:W2:Y:S03]  /*3760*/  LDSM.16.M88.4 R28, [R3+0xc800] ;  /* 0x00c80000031c783b */ /* 0x000ea60000000200 */
[C---:B----4-:R-:W-:Y:S08]  /*3770*/  HMMA.16816.F32 R4, R32.reuse, R100, R4 ;  /* 0x000000642004723c */ /* 0x050ff00000001804 */
        /* <DEDUP_REMOVED lines=53> */
.L_x_859:
[--C-:B------:R-:W-:Y:S01]  /*3ad0*/  IADD3 R20, R236, 0x1, -R239.reuse ;  /* 0x00000001ec147810 */ /* 0x100fe20007ffe8ef */
[----:B------:R-:W1:Y:S01]  /*3ae0*/  S2R R21, SR_TID.X ;  /* 0x0000000000157919 */ /* 0x000e620000002100 */
[-C--:B------:R-:W-:Y:S01]  /*3af0*/  IADD3 R24, -R126, R236.reuse, -R239 ;  /* 0x000000ec7e187210 */ /* 0x080fe20007ffe9ef */
[----:B------:R-:W-:Y:S01]  /*3b00*/  IMAD.IADD R29, R215, 0x1, R176 ;  /* 0x00000001d71d7824 */ /* 0x000fe200078e02b0 */
[----:B------:R-:W-:Y:S01]  /*3b10*/  IADD3 R20, R20, c[0x0][0x2e8], RZ ;  /* 0x0000ba0014147a10 */ /* 0x000fe20007ffe0ff */
[----:B------:R-:W-:Y:S02]  /*3b20*/  IMAD.SHL.U32 R22, R208, 0x20, RZ ;  /* 0x00000020d0167824 */ /* 0x000fe400078e00ff */
[C---:B------:R-:W-:Y:S01]  /*3b30*/  IMAD.IADD R31, R29.reuse, 0x1, R24 ;  /* 0x000000011d1f7824 */ /* 0x040fe200078e0218 */
[C---:B------:R-:W-:Y:S01]  /*3b40*/  IADD3 R23, R29.reuse, 0x8, RZ ;  /* 0x000000081d177810 */ /* 0x040fe20007ffe0ff */
[----:B------:R-:W-:Y:S02]  /*3b50*/  IMAD.IADD R29, R29, 0x1, R20 ;  /* 0x000000011d1d7824 */ /* 0x000fe400078e0214 */
[----:B------:R-:W-:Y:S01]  /*3b60*/  IMAD.MOV.U32 R232, RZ, RZ, R126 ;  /* 0x000000ffffe87224 */ /* 0x000fe200078e007e */
[----:B------:R-:W-:Y:S02]  /*3b70*/  IMNMX R31, RZ, R31, !PT ;  /* 0x0000001fff1f7217 */ /* 0x000fe40007800200 */
[-C--:B------:R-:W-:Y:S01]  /*3b80*/  IMNMX R29, R29, R236.reuse, PT ;  /* 0x000000ec1d1d7217 */ /* 0x080fe20003800200 */
[----:B-1----:R-:W-:Y:S05]  /*3b90*/  IMAD.SHL.U32 R21, R21, 0x2, RZ ;  /* 0x0000000215157824 */ /* 0x002fea00078e00ff */
[----:B------:R-:W-:Y:S01]  /*3ba0*/  LOP3.LUT R22, R22, 0x6, R21, 0xf8, !PT ;  /* 0x0000000616167812 */ /* 0x000fe200078ef815 */
[--C-:B------:R-:W-:Y:S02]  /*3bb0*/  IMAD.IADD R21, R24, 0x1, R23.reuse ;  /* 0x0000000118157824 */ /* 0x100fe400078e0217 */
[----:B------:R-:W-:Y:S02]  /*3bc0*/  IMAD.IADD R23, R20, 0x1, R23 ;  /* 0x0000000114177824 */ /* 0x000fe400078e0217 */
[----:B------:R-:W-:Y:S01]  /*3bd0*/  IMAD R22, R217, 0x40, R22 ;  /* 0x00000040d9167824 */ /* 0x000fe200078e0216 */
[----:B------:R-:W-:Y:S02]  /*3be0*/  IMNMX R21, RZ, R21, !PT ;  /* 0x00000015ff157217 */ /* 0x000fe40007800200 */
[----:B------:R-:W-:Y:S02]  /*3bf0*/  IMNMX R20, R23, R236, PT ;  /* 0x000000ec17147217 */ /* 0x000fe40003800200 */
[C---:B------:R-:W-:Y:S02]  /*3c00*/  ISETP.GE.AND P1, PT, R22.reuse, R31, PT ;  /* 0x0000001f1600720c */ /* 0x040fe40003f26270 */
[C---:B------:R-:W-:Y:S02]  /*3c10*/  ISETP.GE.AND P0, PT, R22.reuse, R21, PT ;  /* 0x000000151600720c */ /* 0x040fe40003f06270 */
[C---:B------:R-:W-:Y:S02]  /*3c20*/  IADD3 R28, R22.reuse, 0x1, RZ ;  /* 0x00000001161c7810 */ /* 0x040fe40007ffe0ff */
[C---:B------:R-:W-:Y:S02]  /*3c30*/  IADD3 R27, R22.reuse, 0x8, RZ ;  /* 0x00000008161b7810 */ /* 0x040fe40007ffe0ff */
[C---:B------:R-:W-:Y:S02]  /*3c40*/  IADD3 R26, R22.reuse, 0x9, RZ ;  /* 0x00000009161a7810 */ /* 0x040fe40007ffe0ff */
[C---:B------:R-:W-:Y:S02]  /*3c50*/  IADD3 R25, R22.reuse, 0x10, RZ ;  /* 0x0000001016197810 */ /* 0x040fe40007ffe0ff */
[C---:B------:R-:W-:Y:S02]  /*3c60*/  IADD3 R24, R22.reuse, 0x11, RZ ;  /* 0x0000001116187810 */ /* 0x040fe40007ffe0ff */
[C---:B------:R-:W-:Y:S02]  /*3c70*/  IADD3 R23, R22.reuse, 0x18, RZ ;  /* 0x0000001816177810 */ /* 0x040fe40007ffe0ff */
[C---:B------:R-:W-:Y:S02]  /*3c80*/  ISETP.GE.OR P1, PT, R22.reuse, R29, !P1 ;  /* 0x0000001d1600720c */ /* 0x040fe40004f26670 */
[CC--:B------:R-:W-:Y:S02]  /*3c90*/  ISETP.GE.OR P0, PT, R22.reuse, R20.reuse, !P0 ;  /* 0x000000141600720c */ /* 0x0c0fe40004706670 */
[----:B------:R-:W-:Y:S02]  /*3ca0*/  IADD3 R22, R22, 0x19, RZ ;  /* 0x0000001916167810 */ /* 0x000fe40007ffe0ff */
[-C--:B------:R-:W-:Y:S02]  /*3cb0*/  ISETP.GE.AND P6, PT, R28, R31.reuse, PT ;  /* 0x0000001f1c00720c */ /* 0x080fe40003fc6270 */
        /* <DEDUP_REMOVED lines=43> */
.L_x_860:
[C---:B------:R-:W-:Y:S01]  /*3f70*/  FMUL.FTZ R191, R233.reuse, 1.4426950216293334961 ;  /* 0x3fb8aa3be9bf7820 */ /* 0x040fe20000410000 */
[----:B------:R-:W-:Y:S01]  /*3f80*/  FSETP.NEU.FTZ.AND P0, PT, R233, -INF , PT ;  /* 0xff800000e900780b */ /* 0x000fe20003f1d000 */
[----:B------:R-:W-:Y:S01]  /*3f90*/  FMUL.FTZ R205, R234, 1.4426950216293334961 ;  /* 0x3fb8aa3beacd7820 */ /* 0x000fe20000410000 */
[----:B------:R-:W-:Y:S01]  /*3fa0*/  IADD3 R189, R207, -0x4498517b, RZ ;  /* 0xbb67ae85cfbd7810 */ /* 0x000fe20007ffe0ff */
[----:B------:R-:W-:Y:S01]  /*3fb0*/  IMAD.WIDE.U32 R176, R228, -0x2daee0ad, RZ ;  /* 0xd2511f53e4b07825 */ /* 0x000fe200078e00ff */
[----:B------:R-:W-:Y:S02]  /*3fc0*/  FSEL R191, R191, RZ, P0 ;  /* 0x000000ffbfbf7208 */ /* 0x000fe40000000000 */
[----:B------:R-:W-:Y:S01]  /*3fd0*/  FSETP.NEU.FTZ.AND P0, PT, R234, -INF , PT ;  /* 0xff800000ea00780b */ /* 0x000fe20003f1d000 */
[----:B------:R-:W-:Y:S01]  /*3fe0*/  IMAD R187, R217, 0x2, R208 ;  /* 0x00000002d9bb7824 */ /* 0x000fe200078e02d0 */
[----:B------:R-:W-:Y:S01]  /*3ff0*/  IADD3 R252, R207, -0x126145ec, RZ ;  /* 0xed9eba14cffc7810 */ /* 0x000fe20007ffe0ff */
[----:B------:R-:W-:Y:S01]  /*4000*/  IMAD R188, R237, 0x4, R209 ;  /* 0x00000004edbc7824 */ /* 0x000fe200078e02d1 */
[----:B------:R-:W-:Y:S01]  /*4010*/  FSEL R205, R205, RZ, P0 ;  /* 0x000000ffcdcd7208 */ /* 0x000fe20000000000 */
[----:B------:R-:W-:Y:S01]  /*4020*/  FFMA.FTZ R183, R8, c[0x0][0x23c], -R191 ;  /* 0x00008f0008b77a23 */ /* 0x000fe200000108bf */
[----:B------:R-:W-:Y:S01]  /*4030*/  LOP3.LUT R187, R177, R207, R187, 0x96, !PT ;  /* 0x000000cfb1bb7212 */ /* 0x000fe200078e96bb */
[----:B------:R-:W-:Y:S04]  /*4040*/  IMAD.WIDE.U32 R178, R188, -0x326172a9, RZ ;  /* 0xcd9e8d57bcb27825 */ /* 0x000fe800078e00ff */
[--C-:B------:R-:W-:Y:S01]  /*4050*/  FFMA.FTZ R185, R7, c[0x0][0x23c], -R205.reuse ;  /* 0x00008f0007b97a23 */ /* 0x100fe200000108cd */
[----:B------:R-:W-:Y:S01]  /*4060*/  LOP3.LUT R250, R179, R229, R206, 0x96, !PT ;  /* 0x000000e5b3fa7212 */ /* 0x000fe200078e96ce */
[----:B------:R-:W-:Y:S01]  /*4070*/  FFMA.FTZ R188, R6, c[0x0][0x23c], -R205 ;  /* 0x00008f0006bc7a23 */ /* 0x000fe200000108cd */
[----:B------:R-:W-:Y:S01]  /*4080*/  MUFU.EX2 R183, R183 ;  /* 0x000000b700b77308 */ /* 0x000fe20000000800 */
[----:B------:R-:W-:Y:S01]  /*4090*/  IMAD.WIDE.U32 R6, R187, -0x326172a9, RZ ;  /* 0xcd9e8d57bb067825 */ /* 0x000fe200078e00ff */
[----:B------:R-:W-:Y:S03]  /*40a0*/  IADD3 R187, R206, -0x61c88647, RZ ;  /* 0x9e3779b9cebb7810 */ /* 0x000fe60007ffe0ff */
[----:B------:R-:W-:Y:S01]  /*40b0*/  IMAD.WIDE.U32 R250, R250, -0x2daee0ad, RZ ;  /* 0xd2511f53fafa7825 */ /* 0x000fe200078e00ff */
[----:B------:R-:W-:Y:S03]  /*40c0*/  LOP3.LUT R187, R7, R178, R187, 0x96, !PT ;  /* 0x000000b207bb7212 */ /* 0x000fe600078e96bb */
[----:B------:R-:W-:Y:S01]  /*40d0*/  FFMA.FTZ R190, R9, c[0x0][0x23c], -R191 ;  /* 0x00008f0009be7a23 */ /* 0x000fe200000108bf */
[----:B------:R-:W-:Y:S01]  /*40e0*/  LOP3.LUT R189, R251, R176, R189, 0x96, !PT ;  /* 0x000000b0fbbd7212 */ /* 0x000fe200078e96bd */
[----:B------:R-:W-:Y:S01]  /*40f0*/  IMAD.WIDE.U32 R8, R187, -0x2daee0ad, RZ ;  /* 0xd2511f53bb087825 */ /* 0x000fe200078e00ff */
[----:B------:R-:W-:Y:S01]  /*4100*/  IADD3 R187, R207, 0x76cf5d0a, RZ ;  /* 0x76cf5d0acfbb7810 */ /* 0x000fe20007ffe0ff */
[----:B------:R-:W-:Y:S01]  /*4110*/  MUFU.EX2 R185, R185 ;  /* 0x000000b900b97308 */ /* 0x000fe20000000800 */
[C---:B------:R-:W-:Y:S01]  /*4120*/  IADD3 R251, R206.reuse, -0x255992d5, RZ ;  /* 0xdaa66d2bcefb7810 */ /* 0x040fe20007ffe0ff */
[----:B------:R-:W-:Y:S01]  /*4130*/  IMAD.WIDE.U32 R178, R189, -0x326172a9, RZ ;  /* 0xcd9e8d57bdb27825 */ /* 0x000fe200078e00ff */
[----:B------:R-:W-:Y:S02]  /*4140*/  LOP3.LUT R250, R9, R250, R187, 0x96, !PT ;  /* 0x000000fa09fa7212 */ /* 0x000fe400078e96bb */
[----:B------:R-:W-:Y:S01]  /*4150*/  IADD3 R189, R206, 0x3c6ef372, RZ ;  /* 0x3c6ef372cebd7810 */ /* 0x000fe20007ffe0ff */
[--C-:B------:R-:W-:Y:S02]  /*4160*/  FFMA.FTZ R186, R4, c[0x0][0x23c], -R191.reuse ;  /* 0x00008f0004ba7a23 */ /* 0x100fe400000108bf */
[----:B------:R-:W-:Y:S01]  /*4170*/  FFMA.FTZ R187, R5, c[0x0][0x23c], -R191 ;  /* 0x00008f0005bb7a23 */ /* 0x000fe200000108bf */
[----:B------:R-:W-:Y:S01]  /*4180*/  LOP3.LUT R189, R179, R6, R189, 0x96, !PT ;  /* 0x00000006b3bd7212 */ /* 0x000fe200078e96bd */
[----:B------:R-:W-:Y:S01]  /*4190*/  IMAD.WIDE.U32 R6, R250, -0x326172a9, RZ ;  /* 0xcd9e8d57fa067825 */ /* 0x000fe200078e00ff */
[----:B------:R-:W-:Y:S01]  /*41a0*/  IADD3 R250, R207, 0x32370b8f, RZ ;  /* 0x32370b8fcffa7810 */ /* 0x000fe20007ffe0ff */
[----:B------:R-:W-:Y:S02]  /*41b0*/  MUFU.EX2 R186, R186 ;  /* 0x000000ba00ba7308 */ /* 0x000fe40000000800 */
[----:B------:R-:W-:Y:S01]  /*41c0*/  IMAD.WIDE.U32 R176, R189, -0x2daee0ad, RZ ;  /* 0xd2511f53bdb07825 */ /* 0x000fe200078e00ff */
[----:B------:R-:W-:Y:S03]  /*41d0*/  LOP3.LUT R251, R7, R178, R251, 0x96, !PT ;  /* 0x000000b207fb7212 */ /* 0x000fe600078e96fb */
[--C-:B------:R-:W-:Y:S01]  /*41e0*/  FFMA.FTZ R184, R11, c[0x0][0x23c], -R205.reuse ;  /* 0x00008f000bb87a23 */ /* 0x100fe200000108cd */
[----:B------:R-:W-:Y:S01]  /*41f0*/  LOP3.LUT R250, R177, R8, R250, 0x96, !PT ;  /* 0x00000008b1fa7212 */ /* 0x000fe200078e96fa */
[----:B------:R-:W-:Y:S01]  /*4200*/  IMAD.WIDE.U32 R4, R251, -0x2daee0ad, RZ ;  /* 0xd2511f53fb047825 */ /* 0x000fe200078e00ff */
[----:B------:R-:W-:Y:S01]  /*4210*/  IADD3 R251, R206, 0x78dde6e4, RZ ;  /* 0x78dde6e4cefb7810 */ /* 0x000fe20007ffe0ff */
[----:B------:R-:W-:Y:S02]  /*4220*/  MUFU.EX2 R188, R188 ;  /* 0x000000bc00bc7308 */ /* 0x000fe40000000800 */
[----:B------:R-:W-:Y:S01]  /*4230*/  FFMA.FTZ R189, R10, c[0x0][0x23c], -R205 ;  /* 0x00008f000abd7a23 */ /* 0x000fe200000108cd */
[----:B------:R-:W-:Y:S01]  /*4240*/  LOP3.LUT R252, R5, R176, R252, 0x96, !PT ;  /* 0x000000b005fc7212 */ /* 0x000fe200078e96fc */
[----:B------:R-:W-:Y:S01]  /*4250*/  IMAD.WIDE.U32 R8, R250, -0x326172a9, RZ ;  /* 0xcd9e8d57fa087825 */ /* 0x000fe200078e00ff */
[----:B------:R-:W-:Y:S03]  /*4260*/  IADD3 R250, R206, 0x1715609d, RZ ;  /* 0x1715609dcefa7810 */ /* 0x000fe60007ffe0ff */
[----:B------:R-:W-:Y:S01]  /*4270*/  IMAD.WIDE.U32 R10, R252, -0x326172a9, RZ ;  /* 0xcd9e8d57fc0a7825 */ /* 0x000fe200078e00ff */
[----:B------:R-:W-:Y:S01]  /*4280*/  LOP3.LUT R251, R9, R6, R251, 0x96, !PT ;  /* 0x0000000609fb7212 */ /* 0x000fe200078e96fb */
[----:B------:R-:W-:Y:S02]  /*4290*/  MUFU.EX2 R184, R184 ;  /* 0x000000b800b87308 */ /* 0x000fe40000000800 */
[----:B------:R-:W-:Y:S01]  /*42a0*/  FFMA.FTZ R19, R19, c[0x0][0x23c], -R205 ;  /* 0x00008f0013137a23 */ /* 0x000fe200000108cd */
[----:B------:R-:W-:Y:S01]  /*42b0*/  LOP3.LUT R5, R11, R8, R250, 0x96, !PT ;  /* 0x000000080b057212 */ /* 0x000fe200078e96fa */
[--C-:B------:R-:W-:Y:S01]  /*42c0*/  FFMA.FTZ R7, R12, c[0x0][0x23c], -R191.reuse ;  /* 0x00008f000c077a23 */ /* 0x100fe200000108bf */
[----:B------:R-:W-:Y:S01]  /*42d0*/  IADD3 R250, R207, -0x56f99767, RZ ;  /* 0xa9066899cffa7810 */ /* 0x000fe20007ffe0ff */
[--C-:B------:R-:W-:Y:S01]  /*42e0*/  FFMA.FTZ R6, R13, c[0x0][0x23c], -R191.reuse ;  /* 0x00008f000d067a23 */ /* 0x100fe200000108bf */
[----:B------:R-:W-:Y:S01]  /*42f0*/  IADD3 R11, R207, 0x646e171e, RZ ;  /* 0x646e171ecf0b7810 */ /* 0x000fe20007ffe0ff */
[----:B------:R-:W-:Y:S02]  /*4300*/  IMAD.WIDE.U32 R12, R251, -0x2daee0ad, RZ ;  /* 0xd2511f53fb0c7825 */ /* 0x000fe400078e00ff */
[----:B------:R-:W-:Y:S02]  /*4310*/  MUFU.EX2 R187, R187 ;  /* 0x000000bb00bb7308 */ /* 0x000fe40000000800 */
[----:B------:R-:W-:Y:S01]  /*4320*/  IMAD.WIDE.U32 R8, R5, -0x2daee0ad, RZ ;  /* 0xd2511f5305087825 */ /* 0x000fe200078e00ff */
[----:B------:R-:W-:Y:S03]  /*4330*/  LOP3.LUT R5, R13, R4, R250, 0x96, !PT ;  /* 0x000000040d057212 */ /* 0x000fe600078e96fa */
[--C-:B------:R-:W-:Y:S01]  /*4340*/  FFMA.FTZ R252, R17, c[0x0][0x23c], -R191.reuse ;  /* 0x00008f0011fc7a23 */ /* 0x100fe200000108bf */
[----:B------:R-:W-:Y:S01]  /*4350*/  IADD3 R17, R206, -0x4ab325aa, RZ ;  /* 0xb54cda56ce117810 */ /* 0x000fe20007ffe0ff */
[----:B------:R-:W-:Y:S01]  /*4360*/  FFMA.FTZ R182, R16, c[0x0][0x23c], -R191 ;  /* 0x00008f0010b67a23 */ /* 0x000fe200000108bf */
[----:B------:R-:W-:Y:S01]  /*4370*/  LOP3.LUT R11, R9, R12, R11, 0x96, !PT ;  /* 0x0000000c090b7212 */ /* 0x000fe200078e960b */
[----:B------:R1:W-:Y:S01]  /*4380*/  MUFU.EX2 R191, R19 ;  /* 0x0000001300bf7308 */ /* 0x0003e20000000800 */
[--C-:B------:R-:W-:Y:S01]  /*4390*/  FFMA.FTZ R250, R18, c[0x0][0x23c], -R205.reuse ;  /* 0x00008f0012fa7a23 */ /* 0x100fe200000108cd */
[----:B------:R-:W-:Y:S01]  /*43a0*/  SHF.R.U32.HI R13, RZ, 0x18, R8 ;  /* 0x00000018ff0d7819 */ /* 0x000fe20000011608 */
[--C-:B------:R-:W-:Y:S01]  /*43b0*/  FFMA.FTZ R251, R14, c[0x0][0x23c], -R205.reuse ;  /* 0x00008f000efb7a23 */ /* 0x100fe200000108cd */
[C---:B------:R-:W-:Y:S01]  /*43c0*/  LOP3.LUT R9, R8.reuse, 0xffff, RZ, 0xc0, !PT ;  /* 0x0000ffff08097812 */ /* 0x040fe200078ec0ff */
[----:B------:R-:W-:Y:S01]  /*43d0*/  FFMA.FTZ R15, R15, c[0x0][0x23c], -R205 ;  /* 0x00008f000f0f7a23 */ /* 0x000fe200000108cd */
[----:B------:R-:W-:Y:S01]  /*43e0*/  LOP3.LUT R205, R8, 0xff, RZ, 0xc0, !PT ;  /* 0x000000ff08cd7812 */ /* 0x000fe200078ec0ff */
[----:B------:R-:W-:Y:S01]  /*43f0*/  IMAD.WIDE.U32 R176, R5, -0x326172a9, RZ ;  /* 0xcd9e8d5705b07825 */ /* 0x000fe200078e00ff */
[----:B------:R-:W-:Y:S02]  /*4400*/  ISETP.LE.U32.AND P0, PT, R13, UR6, PT ;  /* 0x000000060d007c0c */ /* 0x000fe4000bf03070 */
[----:B------:R-:W-:Y:S01]  /*4410*/  ISETP.LE.U32.AND P2, PT, R205, UR6, PT ;  /* 0x00000006cd007c0c */ /* 0x000fe2000bf43070 */
[----:B------:R-:W2:Y:S01]  /*4420*/  MUFU.EX2 R182, R182 ;  /* 0x000000b600b67308 */ /* 0x000ea20000000800 */
[----:B------:R-:W-:Y:S01]  /*4430*/  LOP3.LUT R18, R176, 0xff, RZ, 0xc0, !PT ;  /* 0x000000ffb0127812 */ /* 0x000fe200078ec0ff */
[----:B------:R-:W-:Y:S01]  /*4440*/  IMAD.SHL.U32 R178, R204, 0x2, RZ ;  /* 0x00000002ccb27824 */ /* 0x000fe200078e00ff */
[----:B------:R-:W-:Y:S02]  /*4450*/  LOP3.LUT R14, R177, R10, R17, 0x96, !PT ;  /* 0x0000000ab10e7212 */ /* 0x000fe400078e9611 */
[----:B------:R-:W-:Y:S01]  /*4460*/  ISETP.LE.U32.AND P6, PT, R18, UR6, PT ;  /* 0x0000000612007c0c */ /* 0x000fe2000bfc3070 */
[----:B------:R-:W-:Y:S01]  /*4470*/  IMAD.IADD R179, R197, 0x1, R178 ;  /* 0x00000001c5b37824 */ /* 0x000fe200078e02b2 */
[----:B------:R-:W-:Y:S02]  /*4480*/  LOP3.LUT R18, R11, 0xff, RZ, 0xc0, !PT ;  /* 0x000000ff0b127812 */ /* 0x000fe400078ec0ff */
[----:B------:R-:W-:Y:S01]  /*4490*/  SHF.R.U32.HI R13, RZ, 0x18, R11 ;  /* 0x00000018ff0d7819 */ /* 0x000fe2000001160b */
[----:B------:R3:W-:Y:S01]  /*44a0*/  MUFU.EX2 R205, R15 ;  /* 0x0000000f00cd7308 */ /* 0x0007e20000000800 */
[----:B------:R-:W-:Y:S02]  /*44b0*/  ISETP.LE.U32.AND P5, PT, R18, UR6, PT ;  /* 0x0000000612007c0c */ /* 0x000fe4000bfa3070 */
[----:B-1----:R-:W-:Y:S02]  /*44c0*/  SHF.R.U32.HI R19, RZ, 0x18, R176 ;  /* 0x00000018ff137819 */ /* 0x002fe400000116b0 */
[----:B------:R-:W-:Y:S02]  /*44d0*/  LOP3.LUT R18, R14, 0xff, RZ, 0xc0, !PT ;  /* 0x000000ff0e127812 */ /* 0x000fe400078ec0ff */
[----:B------:R-:W-:Y:S02]  /*44e0*/  ISETP.LE.U32.AND P1, PT, R19, UR6, PT ;  /* 0x0000000613007c0c */ /* 0x000fe4000bf23070 */
[----:B------:R-:W-:Y:S01]  /*44f0*/  ISETP.LE.U32.AND P3, PT, R13, UR6, PT ;  /* 0x000000060d007c0c */ /* 0x000fe2000bf63070 */
[----:B------:R-:W-:Y:S01]  /*4500*/  MUFU.EX2 R190, R190 ;  /* 0x000000be00be7308 */ /* 0x000fe20000000800 */
[----:B------:R-:W-:Y:S02]  /*4510*/  SHF.R.U32.HI R13, RZ, 0x10, R14 ;  /* 0x00000010ff0d7819 */ /* 0x000fe4000001160e */
[----:B------:R-:W-:Y:S02]  /*4520*/  SHF.R.U32.HI R5, RZ, 0x10, R8 ;  /* 0x00000010ff057819 */ /* 0x000fe40000011608 */
[----:B------:R-:W-:Y:S01]  /*4530*/  LOP3.LUT R17, R176, 0xffff, RZ, 0xc0, !PT ;  /* 0x0000ffffb0117812 */ /* 0x000fe200078ec0ff */
[C---:B------:R-:W-:Y:S01]  /*4540*/  IMAD.IADD R177, R196.reuse, 0x1, R178 ;  /* 0x00000001c4b17824 */ /* 0x040fe200078e02b2 */
[----:B------:R-:W-:Y:S02]  /*4550*/  LOP3.LUT R5, R5, 0xff, RZ, 0xc0, !PT ;  /* 0x000000ff05057812 */ /* 0x000fe400078ec0ff */
[----:B------:R-:W-:Y:S01]  /*4560*/  LOP3.LUT R13, R13, 0xff, RZ, 0xc0, !PT ;  /* 0x000000ff0d0d7812 */ /* 0x000fe200078ec0ff */
[----:B------:R-:W-:Y:S01]  /*4570*/  MUFU.EX2 R189, R189 ;  /* 0x000000bd00bd7308 */ /* 0x000fe20000000800 */
[----:B------:R-:W-:Y:S02]  /*4580*/  SHF.R.U32.HI R17, RZ, 0x8, R17 ;  /* 0x00000008ff117819 */ /* 0x000fe40000011611 */
[----:B------:R-:W-:Y:S01]  /*4590*/  SHF.R.U32.HI R10, RZ, 0x10, R176 ;  /* 0x00000010ff0a7819 */ /* 0x000fe200000116b0 */
[----:B------:R-:W-:Y:S01]  /*45a0*/  IMAD.IADD R176, R196, 0x1, R179 ;  /* 0x00000001c4b07824 */ /* 0x000fe200078e02b3 */
[----:B---3--:R-:W-:Y:S02]  /*45b0*/  SHF.R.U32.HI R15, RZ, 0x18, R14 ;  /* 0x00000018ff0f7819 */ /* 0x008fe4000001160e */
[----:B------:R-:W-:Y:S02]  /*45c0*/  LOP3.LUT R14, R14, 0xffff, RZ, 0xc0, !PT ;  /* 0x0000ffff0e0e7812 */ /* 0x000fe400078ec0ff */
[----:B------:R-:W-:Y:S01]  /*45d0*/  ISETP.LE.U32.AND P4, PT, R15, UR6, PT ;  /* 0x000000060f007c0c */ /* 0x000fe2000bf83070 */
[----:B------:R-:W1:Y:S01]  /*45e0*/  MUFU.EX2 R7, R7 ;  /* 0x0000000700077308 */ /* 0x000e620000000800 */
[----:B------:R-:W-:Y:S02]  /*45f0*/  SHF.R.U32.HI R14, RZ, 0x8, R14 ;  /* 0x00000008ff0e7819 */ /* 0x000fe4000001160e */
[----:B------:R-:W-:Y:S02]  /*4600*/  LOP3.LUT R17, R17, 0xffff, RZ, 0xc0, !PT ;  /* 0x0000ffff11117812 */ /* 0x000fe400078ec0ff */
[----:B------:R-:W-:Y:S02]  /*4610*/  LOP3.LUT R14, R14, 0xffff, RZ, 0xc0, !PT ;  /* 0x0000ffff0e0e7812 */ /* 0x000fe400078ec0ff */
[----:B------:R-:W-:Y:S02]  /*4620*/  LOP3.LUT R10, R10, 0xff, RZ, 0xc0, !PT ;  /* 0x000000ff0a0a7812 */ /* 0x000fe400078ec0ff */
[----:B------:R-:W-:Y:S01]  /*4630*/  SHF.R.U32.HI R9, RZ, 0x8, R9 ;  /* 0x00000008ff097819 */ /* 0x000fe20000011609 */
[----:B------:R-:W-:Y:S03]  /*4640*/  MUFU.EX2 R6, R6 ;  /* 0x0000000600067308 */ /* 0x000fe60000000800 */
[----:B------:R-:W-:Y:S07]  /*4650*/  LOP3.LUT R9, R9, 0xffff, RZ, 0xc0, !PT ;  /* 0x0000ffff09097812 */ /* 0x000fee00078ec0ff */
[----:B------:R-:W-:Y:S01]  /*4660*/  MUFU.EX2 R251, R251 ;  /* 0x000000fb00fb7308 */ /* 0x000fe20000000800 */
[----:B--2---:R-:W-:Y:S01]  /*4670*/  @!P2 FADD.FTZ R182, -R182, -RZ ;  /* 0x800000ffb6b6a221 */ /* 0x004fe20000010100 */
[----:B------:R-:W-:Y:S01]  /*4680*/  ISETP.LE.U32.AND P2, PT, R18, UR6, PT ;  /* 0x0000000612007c0c */ /* 0x000fe2000bf43070 */
[----:B------:R-:W-:Y:S01]  /*4690*/  @!P1 FADD.FTZ R184, -R184, -RZ ;  /* 0x800000ffb8b89221 */ /* 0x000fe20000010100 */
[----:B------:R-:W-:Y:S01]  /*46a0*/  ISETP.LE.U32.AND P1, PT, R5, UR6, PT ;  /* 0x0000000605007c0c */ /* 0x000fe2000bf23070 */
[----:B------:R-:W-:Y:S01]  /*46b0*/  @!P6 FADD.FTZ R183, -R183, -RZ ;  /* 0x800000ffb7b7e221 */ /* 0x000fe20000010100 */
[----:B------:R-:W-:Y:S01]  /*46c0*/  ISETP.LE.U32.AND P6, PT, R13, UR6, PT ;  /* 0x000000060d007c0c */ /* 0x000fe2000bfc3070 */
[----:B------:R-:W-:Y:S01]  /*46d0*/  @!P4 FADD.FTZ R185, -R185, -RZ ;  /* 0x800000ffb9b9c221 */ /* 0x000fe20000010100 */
[----:B------:R-:W-:Y:S01]  /*46e0*/  ISETP.LE.U32.AND P4, PT, R17, UR6, PT ;  /* 0x0000000611007c0c */ /* 0x000fe2000bf83070 */
[----:B-1----:R-:W-:Y:S01]  /*46f0*/  @!P5 FADD.FTZ R7, -R7, -RZ ;  /* 0x800000ff0707d221 */ /* 0x002fe20000010100 */
[----:B------:R-:W1:Y:S01]  /*4700*/  MUFU.EX2 R5, R252 ;  /* 0x000000fc00057308 */ /* 0x000e620000000800 */
[----:B------:R-:W-:Y:S01]  /*4710*/  @!P3 FADD.FTZ R205, -R205, -RZ ;  /* 0x800000ffcdcdb221 */ /* 0x000fe20000010100 */
[----:B------:R-:W-:Y:S01]  /*4720*/  ISETP.GT.AND P5, PT, R237, R224, PT ;  /* 0x000000e0ed00720c */ /* 0x000fe20003fa4270 */
[----:B------:R-:W-:Y:S02]  /*4730*/  @!P0 FADD.FTZ R191, -R191, -RZ ;  /* 0x800000ffbfbf8221 */ /* 0x000fe40000010100 */
[----:B------:R-:W-:Y:S01]  /*4740*/  @!P2 FADD.FTZ R186, -R186, -RZ ;  /* 0x800000ffbabaa221 */ /* 0x000fe20000010100 */
[----:B------:R-:W-:Y:S03]  /*4750*/  ISETP.LE.U32.AND P2, PT, R14, UR6, PT ;  /* 0x000000060e007c0c */ /* 0x000fe6000bf43070 */
[----:B------:R-:W-:Y:S01]  /*4760*/  @!P6 FADD.FTZ R188, -R188, -RZ ;  /* 0x800000ffbcbce221 */ /* 0x000fe20000010100 */
[----:B------:R2:W3:Y:S01]  /*4770*/  MUFU.EX2 R252, R250 ;  /* 0x000000fa00fc7308 */ /* 0x0004e20000000800 */
[----:B------:R-:W-:Y:S01]  /*4780*/  ISETP.LE.U32.AND P6, PT, R10, UR6, PT ;  /* 0x000000060a007c0c */ /* 0x000fe2000bfc3070 */
[----:B------:R-:W-:Y:S01]  /*4790*/  @!P4 FADD.FTZ R190, -R190, -RZ ;  /* 0x800000ffbebec221 */ /* 0x000fe20000010100 */
[----:B------:R-:W-:Y:S02]  /*47a0*/  SHF.R.U32.HI R10, RZ, 0x10, R11 ;  /* 0x00000010ff0a7819 */ /* 0x000fe4000001160b */
[----:B------:R-:W-:Y:S02]  /*47b0*/  LOP3.LUT R11, R11, 0xffff, RZ, 0xc0, !PT ;  /* 0x0000ffff0b0b7812 */ /* 0x000fe400078ec0ff */
[----:B------:R-:W-:Y:S02]  /*47c0*/  LOP3.LUT R10, R10, 0xff, RZ, 0xc0, !PT ;  /* 0x000000ff0a0a7812 */ /* 0x000fe400078ec0ff */
[----:B------:R-:W-:Y:S01]  /*47d0*/  @!P2 FADD.FTZ R187, -R187, -RZ ;  /* 0x800000ffbbbba221 */ /* 0x000fe20000010100 */
[----:B------:R-:W-:Y:S02]  /*47e0*/  SHF.R.U32.HI R11, RZ, 0x8, R11 ;  /* 0x00000008ff0b7819 */ /* 0x000fe4000001160b */
[----:B------:R-:W-:Y:S02]  /*47f0*/  ISETP.LE.U32.AND P2, PT, R9, UR6, PT ;  /* 0x0000000609007c0c */ /* 0x000fe4000bf43070 */
[----:B------:R-:W-:Y:S01]  /*4800*/  F2FP.RELU.PACK_AB R9, R185, R188 ;  /* 0x000000bcb909723e */ /* 0x000fe200000008ff */
[----:B------:R-:W-:Y:S01]  /*4810*/  @!P6 FADD.FTZ R189, -R189, -RZ ;  /* 0x800000ffbdbde221 */ /* 0x000fe20000010100 */
[----:B------:R-:W-:Y:S02]  /*4820*/  ISETP.LE.U32.AND P4, PT, R10, UR6, PT ;  /* 0x000000060a007c0c */ /* 0x000fe4000bf83070 */
[----:B------:R-:W-:Y:S01]  /*4830*/  LOP3.LUT R10, R11, 0xffff, RZ, 0xc0, !PT ;  /* 0x0000ffff0b0a7812 */ /* 0x000fe200078ec0ff */
[----:B------:R-:W-:Y:S01]  /*4840*/  STS [R216+0x12400], R9 ;  /* 0x01240009d8007388 */ /* 0x000fe20000000800 */
[----:B------:R-:W-:Y:S02]  /*4850*/  F2FP.RELU.PACK_AB R11, R187, R186 ;  /* 0x000000babb0b723e */ /* 0x000fe400000008ff */
[----:B------:R-:W-:Y:S02]  /*4860*/  ISETP.LE.U32.AND P6, PT, R10, UR6, PT ;  /* 0x000000060a007c0c */ /* 0x000fe4000bfc3070 */
[----:B--2---:R-:W-:Y:S01]  /*4870*/  F2FP.RELU.PACK_AB R250, R190, R183 ;  /* 0x000000b7befa723e */ /* 0x004fe200000008ff */
[----:B------:R-:W-:Y:S01]  /*4880*/  STS [R216+0x12000], R11 ;  /* 0x0120000bd8007388 */ /* 0x000fe20000000800 */
[----:B------:R-:W-:Y:S01]  /*4890*/  F2FP.RELU.PACK_AB R13, R184, R189 ;  /* 0x000000bdb80d723e */ /* 0x000fe200000008ff */
[----:B-1----:R-:W-:Y:S01]  /*48a0*/  @!P2 FADD.FTZ R5, -R5, -RZ ;  /* 0x800000ff0505a221 */ /* 0x002fe20000010100 */
[----:B------:R-:W-:Y:S01]  /*48b0*/  FSETP.GE.FTZ.AND P3, PT, R186, RZ, PT ;  /* 0x000000ffba00720b */ /* 0x000fe20003f76000 */
[----:B------:R1:W-:Y:S01]  /*48c0*/  STS [R221+0x12000], R250 ;  /* 0x012000fadd007388 */ /* 0x0003e20000000800 */
[----:B------:R-:W-:Y:S01]  /*48d0*/  @!P4 FADD.FTZ R251, -R251, -RZ ;  /* 0x800000fffbfbc221 */ /* 0x000fe20000010100 */
[----:B------:R-:W-:Y:S01]  /*48e0*/  FSETP.GE.FTZ.AND P2, PT, R187, RZ, PT ;  /* 0x000000ffbb00720b */ /* 0x000fe20003f56000 */
[----:B---3--:R-:W-:Y:S01]  /*48f0*/  @!P1 FADD.FTZ R252, -R252, -RZ ;  /* 0x800000fffcfc9221 */ /* 0x008fe20000010100 */
[----:B------:R-:W-:Y:S01]  /*4900*/  STS [R221+0x12400], R13 ;  /* 0x0124000ddd007388 */ /* 0x000fe20000000800 */
[----:B------:R-:W-:Y:S01]  /*4910*/  F2FP.RELU.PACK_AB R10, R5, R182 ;  /* 0x000000b6050a723e */ /* 0x000fe200000008ff */
[----:B------:R-:W-:Y:S01]  /*4920*/  @!P6 FADD.FTZ R6, -R6, -RZ ;  /* 0x800000ff0606e221 */ /* 0x000fe20000010100 */
[----:B------:R-:W-:Y:S02]  /*4930*/  F2FP.RELU.PACK_AB R14, R205, R251 ;  /* 0x000000fbcd0e723e */ /* 0x000fe400000008ff */
[----:B------:R-:W-:Y:S02]  /*4940*/  FSETP.GE.FTZ.AND P1, PT, R188, RZ, PT ;  /* 0x000000ffbc00720b */ /* 0x000fe40003f36000 */
[----:B------:R-:W-:Y:S01]  /*4950*/  F2FP.RELU.PACK_AB R18, R6, R7 ;  /* 0x000000070612723e */ /* 0x000fe200000008ff */
[----:B------:R-:W-:Y:S01]  /*4960*/  STS [R219+0x12400], R14 ;  /* 0x0124000edb007388 */ /* 0x000fe20000000800 */
[----:B------:R-:W-:Y:S03]  /*4970*/  FSETP.GE.FTZ.AND P4, PT, R190, RZ, PT ;  /* 0x000000ffbe00720b */ /* 0x000fe60003f96000 */
[----:B------:R-:W-:Y:S04]  /*4980*/  STS [R219+0x12000], R18 ;  /* 0x01200012db007388 */ /* 0x000fe80000000800 */
[----:B------:R-:W-:Y:S01]  /*4990*/  STS [R225+0x12000], R10 ;  /* 0x0120000ae1007388 */ /* 0x000fe20000000800 */
[----:B-1----:R-:W-:Y:S05]  /*49a0*/  F2FP.RELU.PACK_AB R250, R191, R252 ;  /* 0x000000fcbffa723e */ /* 0x002fea00000008ff */
[----:B------:R1:W-:Y:S04]  /*49b0*/  STS [R225+0x12400], R250 ;  /* 0x012400fae1007388 */ /* 0x0003e80000000800 */
[----:B------:R-:W2:Y:S08]  /*49c0*/  LDSM.16.M88.4 R100, [R178+0x8000] ;  /* 0x00800000b264783b */ /* 0x000eb00000000200 */
[----:B------:R-:W3:Y:S08]  /*49d0*/  LDSM.16.M88.4 R104, [R179+0x8000] ;  /* 0x00800000b368783b */ /* 0x000ef00000000200 */
[----:B------:R-:W4:Y:S01]  /*49e0*/  LDSM.16.M88.4 R124, [R177+0x8000] ;  /* 0x00800000b17c783b */ /* 0x000f220000000200 */
[----:B-1----:R-:W-:Y:S04]  /*49f0*/  IMAD.MOV.U32 R250, RZ, RZ, c[0x0][0x22c] ;  /* 0x00008b00fffa7624 */ /* 0x002fe800078e00ff */
[----:B------:R-:W-:Y:S04]  /*4a00*/  IMAD R250, R250, c[0x0][0x1c0], RZ ;  /* 0x00007000fafa7a24 */ /* 0x000fe800078e02ff */
[----:B------:R-:W-:Y:S05]  /*4a10*/  IMAD.U32 R9, R250, -0x40, RZ ;  /* 0xffffffc0fa097824 */ /* 0x000fea00078e00ff */
[C---:B------:R-:W-:Y:S04]  /*4a20*/  LEA R248, P0, R9.reuse, R248, 0x2 ;  /* 0x000000f809f87211 */ /* 0x040fe800078010ff */
[----:B------:R-:W-:Y:S01]  /*4a30*/  LEA.HI.X.SX32 R249, R9, R249, 0x2, P0 ;  /* 0x000000f909f97211 */ /* 0x000fe200000f16ff */
[C---:B--2---:R-:W-:Y:S01]  /*4a40*/  HMMA.16816.F32 R20, R100.reuse, R108, RZ ;  /* 0x0000006c6414723c */ /* 0x044fe200000018ff */
[----:B------:R-:W-:Y:S07]  /*4a50*/  FSETP.GE.FTZ.AND P0, PT, R185, RZ, PT ;  /* 0x000000ffb900720b */ /* 0x000fee0003f16000 */
        /* <DEDUP_REMOVED lines=37> */
[----:B------:R-:W-:Y:S01]  /*4cb0*/  FADD.FTZ R11, -R180, R23 ;  /* 0x00000017b40b7221 */ /* 0x000fe20000010100 */
[-C--:B------:R-:W-:Y:S01]  /*4cc0*/  FSEL R19, R18, R181.reuse, P3 ;  /* 0x000000b512137208 */ /* 0x080fe20001800000 */
[----:B------:R-:W-:Y:S01]  /*4cd0*/  FADD.FTZ R10, -R181, R21 ;  /* 0x00000015b50a7221 */ /* 0x000fe20000010100 */
[----:B------:R-:W-:Y:S01]  /*4ce0*/  FSETP.GE.FTZ.AND P3, PT, R7, RZ, PT ;  /* 0x000000ff0700720b */ /* 0x000fe20003f76000 */
[----:B------:R-:W-:Y:S01]  /*4cf0*/  FADD.FTZ R14, -R181, R24 ;  /* 0x00000018b50e7221 */ /* 0x000fe20000010100 */
[----:B------:R-:W-:Y:S01]  /*4d00*/  FSEL R18, R11, R180, P0 ;  /* 0x000000b40b127208 */ /* 0x000fe20000000000 */
[C---:B------:R-:W-:Y:S01]  /*4d10*/  FADD.FTZ R9, -R180.reuse, R22 ;  /* 0x00000016b4097221 */ /* 0x040fe20000010100 */
[----:B------:R-:W-:Y:S02]  /*4d20*/  FSETP.GE.FTZ.AND P0, PT, R183, RZ, PT ;  /* 0x000000ffb700720b */ /* 0x000fe40003f16000 */
[----:B------:R-:W-:Y:S01]  /*4d30*/  FADD.FTZ R15, -R180, R26 ;  /* 0x0000001ab40f7221 */ /* 0x000fe20000010100 */
[-C--:B------:R-:W-:Y:S01]  /*4d40*/  FSEL R10, R10, R181.reuse, P2 ;  /* 0x000000b50a0a7208 */ /* 0x080fe20001000000 */
[----:B------:R-:W-:Y:S01]  /*4d50*/  FADD.FTZ R17, -R180, R27 ;  /* 0x0000001bb4117221 */ /* 0x000fe20000010100 */
[----:B------:R-:W-:Y:S01]  /*4d60*/  FSEL R14, R14, R181, P0 ;  /* 0x000000b50e0e7208 */ /* 0x000fe20000000000 */
[----:B------:R-:W-:Y:S01]  /*4d70*/  FMUL.FTZ R185, R185, R18 ;  /* 0x00000012b9b97220 */ /* 0x000fe20000410000 */
[----:B------:R-:W-:Y:S01]  /*4d80*/  FSEL R9, R9, R180, P1 ;  /* 0x000000b409097208 */ /* 0x000fe20000800000 */
[----:B------:R-:W-:Y:S01]  /*4d90*/  FMUL.FTZ R187, R187, R10 ;  /* 0x0000000abbbb7220 */ /* 0x000fe20000410000 */
[----:B------:R-:W-:Y:S01]  /*4da0*/  FSETP.GE.FTZ.AND P0, PT, R184, RZ, PT ;  /* 0x000000ffb800720b */ /* 0x000fe20003f16000 */
[----:B------:R-:W-:Y:S01]  /*4db0*/  FADD.FTZ R10, -R181, R28 ;  /* 0x0000001cb50a7221 */ /* 0x000fe20000010100 */
[----:B------:R-:W-:Y:S01]  /*4dc0*/  FSETP.GE.FTZ.AND P1, PT, R189, RZ, PT ;  /* 0x000000ffbd00720b */ /* 0x000fe20003f36000 */
[----:B------:R-:W-:Y:S01]  /*4dd0*/  FADD.FTZ R18, -R181, R29 ;  /* 0x0000001db5127221 */ /* 0x000fe20000010100 */
[----:B------:R-:W-:Y:S01]  /*4de0*/  FSETP.GE.FTZ.AND P2, PT, R6, RZ, PT ;  /* 0x000000ff0600720b */ /* 0x000fe20003f56000 */
[----:B------:R-:W-:Y:S01]  /*4df0*/  FMUL.FTZ R183, R183, R14 ;  /* 0x0000000eb7b77220 */ /* 0x000fe20000410000 */
[-C--:B------:R-:W-:Y:S01]  /*4e00*/  FSEL R14, R15, R180.reuse, P1 ;  /* 0x000000b40f0e7208 */ /* 0x080fe20000800000 */
[----:B------:R-:W-:Y:S01]  /*4e10*/  FADD.FTZ R13, -R181, R25 ;  /* 0x00000019b50d7221 */ /* 0x000fe20000010100 */
[----:B------:R-:W-:Y:S01]  /*4e20*/  FSEL R17, R17, R180, P0 ;  /* 0x000000b411117208 */ /* 0x000fe20000000000 */
[----:B------:R-:W-:Y:S01]  /*4e30*/  FADD.FTZ R11, -R180, R31 ;  /* 0x0000001fb40b7221 */ /* 0x000fe20000010100 */
[----:B------:R-:W-:Y:S01]  /*4e40*/  FSETP.GE.FTZ.AND P1, PT, R5, RZ, PT ;  /* 0x000000ff0500720b */ /* 0x000fe20003f36000 */
[----:B------:R-:W-:Y:S01]  /*4e50*/  FMUL.FTZ R188, R188, R9 ;  /* 0x00000009bcbc7220 */ /* 0x000fe20000410000 */
[----:B------:R-:W-:Y:S01]  /*4e60*/  FSETP.GE.FTZ.AND P0, PT, R191, RZ, PT ;  /* 0x000000ffbf00720b */ /* 0x000fe20003f16000 */
[----:B------:R-:W-:Y:S01]  /*4e70*/  FADD.FTZ R9, -R180, R30 ;  /* 0x0000001eb4097221 */ /* 0x000fe20000010100 */
[-C--:B------:R-:W-:Y:S01]  /*4e80*/  FSEL R10, R10, R181.reuse, P3 ;  /* 0x000000b50a0a7208 */ /* 0x080fe20001800000 */
[----:B------:R-:W-:Y:S01]  /*4e90*/  FMUL.FTZ R189, R189, R14 ;  /* 0x0000000ebdbd7220 */ /* 0x000fe20000410000 */
[-C--:B------:R-:W-:Y:S01]  /*4ea0*/  FSEL R15, R18, R181.reuse, P2 ;  /* 0x000000b5120f7208 */ /* 0x080fe20001000000 */
[----:B------:R-:W-:Y:S01]  /*4eb0*/  FADD.FTZ R18, -R181, R32 ;  /* 0x00000020b5127221 */ /* 0x000fe20000010100 */
[----:B------:R-:W-:Y:S01]  /*4ec0*/  FSETP.GE.FTZ.AND P2, PT, R205, RZ, PT ;  /* 0x000000ffcd00720b */ /* 0x000fe20003f56000 */
        /* <DEDUP_REMOVED lines=9> */
[----:B------:R-:W-:Y:S01]  /*4f60*/  FSETP.GE.FTZ.AND P2, PT, R252, RZ, PT ;  /* 0x000000fffc00720b */ /* 0x000fe20003f56000 */
[----:B------:R-:W-:Y:S01]  /*4f70*/  FMUL.FTZ R184, R184, R17 ;  /* 0x00000011b8b87220 */ /* 0x000fe20000410000 */
[----:B------:R-:W-:Y:S01]  /*4f80*/  FSEL R6, R9, R180, P3 ;  /* 0x000000b409067208 */ /* 0x000fe20001800000 */
[----:B------:R-:W-:Y:S01]  /*4f90*/  FMUL.FTZ R205, R205, R14 ;  /* 0x0000000ecdcd7220 */ /* 0x000fe20000410000 */
[----:B------:R-:W-:Y:S01]  /*4fa0*/  FSEL R9, R18, R181, P4 ;  /* 0x000000b512097208 */ /* 0x000fe20002000000 */
[----:B------:R-:W-:Y:S01]  /*4fb0*/  @P1 FADD.FTZ R181, -R181, R33 ;  /* 0x00000021b5b51221 */ /* 0x000fe20000010100 */
[----:B------:R-:W-:Y:S01]  /*4fc0*/  FSEL R7, R7, R180, P2 ;  /* 0x000000b407077208 */ /* 0x000fe20001000000 */
[----:B------:R-:W-:Y:S02]  /*4fd0*/  @P0 FADD.FTZ R180, -R180, R35 ;  /* 0x00000023b4b40221 */ /* 0x000fe40000010100 */
        /* <DEDUP_REMOVED lines=62> */
.L_x_861:
[----:B------:R-:W-:Y:S02]  /*53c0*/  F2FP.PACK_AB R187, R187, R186 ;  /* 0x000000babbbb723e */ /* 0x000fe400000000ff */
[----:B------:R-:W-:Y:S02]  /*53d0*/  F2FP.PACK_AB R185, R185, R188 ;  /* 0x000000bcb9b9723e */ /* 0x000fe400000000ff */
[----:B------:R-:W-:Y:S01]  /*53e0*/  F2FP.PACK_AB R190, R190, R183 ;  /* 0x000000b7bebe723e */ /* 0x000fe200000000ff */
[----:B------:R-:W-:Y:S01]  /*53f0*/  STS [R216+0x10000], R187 ;  /* 0x010000bbd8007388 */ /* 0x000fe20000000800 */
[----:B------:R-:W-:Y:S02]  /*5400*/  F2FP.PACK_AB R184, R184, R189 ;  /* 0x000000bdb8b8723e */ /* 0x000fe400000000ff */
[----:B------:R-:W-:Y:S01]  /*5410*/  F2FP.PACK_AB R24, R15, R10 ;  /* 0x0000000a0f18723e */ /* 0x000fe200000000ff */
[----:B------:R-:W-:Y:S01]  /*5420*/  STS [R216+0x10400], R185 ;  /* 0x010400b9d8007388 */ /* 0x000fe20000000800 */
[----:B------:R-:W-:Y:S01]  /*5430*/  F2FP.PACK_AB R28, R205, R251 ;  /* 0x000000fbcd1c723e */ /* 0x000fe200000000ff */
[----:B------:R-:W-:Y:S01]  /*5440*/  IMAD.SHL.U32 R205, R203, 0x2, RZ ;  /* 0x00000002cbcd7824 */ /* 0x000fe200078e00ff */
        /* <DEDUP_REMOVED lines=97> */
.L_x_862:
        /* <DEDUP_REMOVED lines=8> */
[----:B------:R-:W-:Y:S04]  /*5ae0*/  LDSM.16.MT88.4 R184, [R205+0xd000] ;  /* 0x00d00000cdb8783b */ /* 0x000fe80000004200 */
[----:B------:R-:W-:Y:S01]  /*5af0*/  LDSM.16.M88.4 R188, [R193+0x1000] ;  /* 0x00100000c1bc783b */ /* 0x000fe20000000200 */
        /* <DEDUP_REMOVED lines=8> */
[----:B------:R-:W1:Y:S07]  /*5b80*/  LDSM.16.M88.4 R100, [R193] ;  /* 0x00000000c164783b */ /* 0x000e6e0000000200 */
        /* <DEDUP_REMOVED lines=8> */
[----:B------:R-:W-:Y:S07]  /*5c10*/  LDSM.16.MT88.4 R176, [R205+0xd800] ;  /* 0x00d80000cdb0783b */ /* 0x000fee0000004200 */
[----:B------:R-:W-:Y:S01]  /*5c20*/  HMMA.16816.F32 R32, R104, R182, R32 ;  /* 0x000000b66820723c */ /* 0x000fe20000001820 */
[----:B------:R-:W3:Y:S04]  /*5c30*/  LDSM.16.M88.4 R104, [R194] ;  /* 0x00000000c268783b */ /* 0x000ee80000000200 */
[----:B------:R-:W4:Y:S03]  /*5c40*/  LDSM.16.M88.4 R180, [R194+0x1000] ;  /* 0x00100000c2b4783b */ /* 0x000f260000000200 */
[-C--:B-1----:R-:W-:Y:S08]  /*5c50*/  HMMA.16816.F32 R4, R100, R184.reuse, R4 ;  /* 0x000000b86404723c */ /* 0x082ff00000001804 */
[C---:B------:R-:W-:Y:S08]  /*5c60*/  HMMA.16816.F32 R8, R188.reuse, R184, R8 ;  /* 0x000000b8bc08723c */ /* 0x040ff00000001808 */
[-C--:B------:R-:W-:Y:S08]  /*5c70*/  HMMA.16816.F32 R12, R188, R186.reuse, R12 ;  /* 0x000000babc0c723c */ /* 0x080ff0000000180c */
[C---:B------:R-:W-:Y:S01]  /*5c80*/  HMMA.16816.F32 R16, R100.reuse, R186, R16 ;  /* 0x000000ba6410723c */ /* 0x040fe20000001810 */
[----:B------:R-:W1:Y:S07]  /*5c90*/  LDSM.16.MT88.4 R184, [R205+0xf800] ;  /* 0x00f80000cdb8783b */ /* 0x000e6e0000004200 */
[-C--:B--2---:R-:W-:Y:S08]  /*5ca0*/  HMMA.16816.F32 R20, R100, R124.reuse, R20 ;  /* 0x0000007c6414723c */ /* 0x084ff00000001814 */
[C---:B------:R-:W-:Y:S07]  /*5cb0*/  HMMA.16816.F32 R24, R188.reuse, R124, R24 ;  /* 0x0000007cbc18723c */ /* 0x040fee0000001818 */
[----:B------:R-:W-:Y:S01]  /*5cc0*/  @P5 IADD3 R124, P0, R246, -0x100, RZ ;  /* 0xffffff00f67c5810 */ /* 0x000fe20007f1e0ff */
[-C--:B------:R-:W-:Y:S04]  /*5cd0*/  HMMA.16816.F32 R28, R188, R126.reuse, R28 ;  /* 0x0000007ebc1c723c */ /* 0x080fe8000000181c */
[----:B------:R-:W-:Y:S01]  /*5ce0*/  @P5 IADD3.X R125, R247, -0x1, RZ, P0, !PT ;  /* 0xfffffffff77d5810 */ /* 0x000fe200007fe4ff */
[----:B------:R-:W-:Y:S03]  /*5cf0*/  @P5 IMAD.MOV.U32 R246, RZ, RZ, R124 ;  /* 0x000000fffff65224 */ /* 0x000fe600078e007c */
[----:B------:R-:W-:Y:S01]  /*5d00*/  HMMA.16816.F32 R32, R100, R126, R32 ;  /* 0x0000007e6420723c */ /* 0x000fe20000001820 */
[----:B------:R-:W-:Y:S03]  /*5d10*/  LDSM.16.MT88.4 R100, [R198+0x2800] ;  /* 0x00280000c664783b */ /* 0x000fe60000004200 */
[----:B------:R-:W-:Y:S02]  /*5d20*/  @P5 IMAD.MOV.U32 R247, RZ, RZ, R125 ;  /* 0x000000fffff75224 */ /* 0x000fe400078e007d */
[C---:B------:R-:W-:Y:S02]  /*5d30*/  IMAD.SHL.U32 R125, R250.reuse, 0x10, RZ ;  /* 0x00000010fa7d7824 */ /* 0x040fe400078e00ff */
[-C--:B---3--:R-:W-:Y:S05]  /*5d40*/  HMMA.16816.F32 R4, R104, R176.reuse, R4 ;  /* 0x000000b06804723c */ /* 0x088fea0000001804 */
[C---:B------:R-:W-:Y:S03]  /*5d50*/  IMAD.SHL.U32 R127, R250.reuse, 0x8, RZ ;  /* 0x00000008fa7f7824 */ /* 0x040fe600078e00ff */
[C---:B----4-:R-:W-:Y:S07]  /*5d60*/  HMMA.16816.F32 R8, R180.reuse, R176, R8 ;  /* 0x000000b0b408723c */ /* 0x050fee0000001808 */
[----:B------:R-:W-:Y:S01]  /*5d70*/  @P5 IMAD.WIDE R176, R215, 0x4, R246 ;  /* 0x00000004d7b05825 */ /* 0x000fe200078e02f6 */
[-C--:B------:R-:W-:Y:S04]  /*5d80*/  HMMA.16816.F32 R12, R180, R178.reuse, R12 ;  /* 0x000000b2b40c723c */ /* 0x080fe8000000180c */
[----:B------:R2:W5:Y:S04]  /*5d90*/  @P5 LDG.E R233, [R176.64] ;  /* 0x00000008b0e95981 */ /* 0x000568000c1e1900 */
[C---:B------:R-:W-:Y:S01]  /*5da0*/  HMMA.16816.F32 R16, R104.reuse, R178, R16 ;  /* 0x000000b26810723c */ /* 0x040fe20000001810 */
[----:B------:R2:W5:Y:S04]  /*5db0*/  @P5 LDG.E R234, [R176.64+0x20] ;  /* 0x00002008b0ea5981 */ /* 0x000568000c1e1900 */
[----:B------:R-:W-:Y:S02]  /*5dc0*/  RED.E.ADD.F32.FTZ.RN.STRONG.GPU [R248.64], R4 ;  /* 0x00000004f800798e */ /* 0x000fe4000c10e788 */
[CC--:B------:R-:W-:Y:S01]  /*5dd0*/  LEA R178, P0, R127.reuse, R248.reuse, 0x2 ;  /* 0x000000f87fb27211 */ /* 0x0c0fe200078010ff */
[-C--:B-1----:R-:W-:Y:S04]  /*5de0*/  HMMA.16816.F32 R20, R104, R184.reuse, R20 ;  /* 0x000000b86814723c */ /* 0x082fe80000001814 */
[-C--:B------:R-:W-:Y:S04]  /*5df0*/  LEA.HI.X.SX32 R179, R127, R249.reuse, 0x2, P0 ;  /* 0x000000f97fb37211 */ /* 0x080fe800000f16ff */
[C---:B------:R-:W-:Y:S01]  /*5e00*/  HMMA.16816.F32 R24, R180.reuse, R184, R24 ;  /* 0x000000b8b418723c */ /* 0x040fe20000001818 */
[----:B------:R1:W-:Y:S06]  /*5e10*/  RED.E.ADD.F32.FTZ.RN.STRONG.GPU [R178.64], R5 ;  /* 0x00000005b200798e */ /* 0x0003ec000c10e788 */
[CC--:B------:R-:W-:Y:S01]  /*5e20*/  LEA R184, P1, R125.reuse, R248.reuse, 0x2 ;  /* 0x000000f87db87211 */ /* 0x0c0fe200078210ff */
[-C--:B------:R-:W-:Y:S04]  /*5e30*/  HMMA.16816.F32 R28, R180, R186.reuse, R28 ;  /* 0x000000bab41c723c */ /* 0x080fe8000000181c */
[-C--:B------:R-:W-:Y:S01]  /*5e40*/  LEA.HI.X.SX32 R185, R125, R249.reuse, 0x2, P1 ;  /* 0x000000f97db97211 */ /* 0x080fe200008f16ff */
[C---:B--2---:R-:W-:Y:S03]  /*5e50*/  IMAD R177, R250.reuse, 0x28, RZ ;  /* 0x00000028fab17824 */ /* 0x044fe600078e02ff */
[----:B------:R-:W-:Y:S01]  /*5e60*/  HMMA.16816.F32 R32, R104, R186, R32 ;  /* 0x000000ba6820723c */ /* 0x000fe20000001820 */
[----:B------:R-:W-:Y:S06]  /*5e70*/  RED.E.ADD.F32.FTZ.RN.STRONG.GPU [R184.64], R6 ;  /* 0x00000006b800798e */ /* 0x000fec000c10e788 */
[C---:B------:R-:W-:Y:S02]  /*5e80*/  IMAD R105, R250.reuse, 0x18, RZ ;  /* 0x00000018fa697824 */ /* 0x040fe400078e02ff */
[C---:B------:R-:W-:Y:S03]  /*5e90*/  IMAD.SHL.U32 R107, R250.reuse, 0x20, RZ ;  /* 0x00000020fa6b7824 */ /* 0x040fe600078e00ff */
[-C--:B------:R-:W-:Y:S02]  /*5ea0*/  LEA R182, P0, R105, R248.reuse, 0x2 ;  /* 0x000000f869b67211 */ /* 0x080fe400078010ff */
[-C--:B------:R-:W-:Y:S02]  /*5eb0*/  LEA R180, P1, R107, R248.reuse, 0x2 ;  /* 0x000000f86bb47211 */ /* 0x080fe400078210ff */
[-C--:B------:R-:W-:Y:S01]  /*5ec0*/  LEA.HI.X.SX32 R183, R105, R249.reuse, 0x2, P0 ;  /* 0x000000f969b77211 */ /* 0x080fe200000f16ff */
[C---:B------:R-:W-:Y:S01]  /*5ed0*/  IMAD R105, R250.reuse, 0x30, RZ ;  /* 0x00000030fa697824 */ /* 0x040fe200078e02ff */
[-C--:B------:R-:W-:Y:S02]  /*5ee0*/  LEA R176, P0, R177, R248.reuse, 0x2 ;  /* 0x000000f8b1b07211 */ /* 0x080fe400078010ff */
[-C--:B------:R-:W-:Y:S01]  /*5ef0*/  LEA.HI.X.SX32 R181, R107, R249.reuse, 0x2, P1 ;  /* 0x000000f96bb57211 */ /* 0x080fe200008f16ff */
[----:B------:R2:W-:Y:S01]  /*5f00*/  RED.E.ADD.F32.FTZ.RN.STRONG.GPU [R182.64], R7 ;  /* 0x00000007b600798e */ /* 0x0005e2000c10e788 */
[-C--:B------:R-:W-:Y:S01]  /*5f10*/  LEA R104, P1, R105, R248.reuse, 0x2 ;  /* 0x000000f869687211 */ /* 0x080fe200078210ff */
[----:B------:R-:W-:Y:S01]  /*5f20*/  IMAD R107, R250, 0x38, RZ ;  /* 0x00000038fa6b7824 */ /* 0x000fe200078e02ff */
[-C--:B------:R-:W-:Y:S01]  /*5f30*/  LEA.HI.X.SX32 R177, R177, R249.reuse, 0x2, P0 ;  /* 0x000000f9b1b17211 */ /* 0x080fe200000f16ff */
[----:B------:R3:W-:Y:S01]  /*5f40*/  RED.E.ADD.F32.FTZ.RN.STRONG.GPU [R180.64], R8 ;  /* 0x00000008b400798e */ /* 0x0007e2000c10e788 */
[-C--:B------:R-:W-:Y:S02]  /*5f50*/  LEA.HI.X.SX32 R105, R105, R249.reuse, 0x2, P1 ;  /* 0x000000f969697211 */ /* 0x080fe400008f16ff */
[-C--:B------:R-:W-:Y:S01]  /*5f60*/  LEA R106, P0, R107, R248.reuse, 0x2 ;  /* 0x000000f86b6a7211 */ /* 0x080fe200078010ff */
[----:B------:R-:W-:Y:S01]  /*5f70*/  RED.E.ADD.F32.FTZ.RN.STRONG.GPU [R176.64], R9 ;  /* 0x00000009b000798e */ /* 0x000fe2000c10e788 */
[----:B-1----:R-:W-:Y:S02]  /*5f80*/  IADD3 R5, R125, 0x20, RZ ;  /* 0x000000207d057810 */ /* 0x002fe40007ffe0ff */
[-C--:B------:R-:W-:Y:S01]  /*5f90*/  LEA.HI.X.SX32 R107, R107, R249.reuse, 0x2, P0 ;  /* 0x000000f96b6b7211 */ /* 0x080fe200000f16ff */
[----:B------:R1:W-:Y:S04]  /*5fa0*/  RED.E.ADD.F32.FTZ.RN.STRONG.GPU [R104.64], R10 ;  /* 0x0000000a6800798e */ /* 0x0003e8000c10e788 */
[----:B------:R4:W-:Y:S04]  /*5fb0*/  RED.E.ADD.F32.FTZ.RN.STRONG.GPU [R106.64], R11 ;  /* 0x0000000b6a00798e */ /* 0x0009e8000c10e788 */
[----:B------:R4:W-:Y:S04]  /*5fc0*/  RED.E.ADD.F32.FTZ.RN.STRONG.GPU [R248.64+0x80], R16 ;  /* 0x00008010f800798e */ /* 0x0009e8000c10e788 */
[----:B------:R4:W-:Y:S01]  /*5fd0*/  RED.E.ADD.F32.FTZ.RN.STRONG.GPU [R178.64+0x80], R17 ;  /* 0x00008011b200798e */ /* 0x0009e2000c10e788 */
[----:B--2---:R-:W-:Y:S01]  /*5fe0*/  IMAD.IADD R7, R127, 0x1, R5 ;  /* 0x000000017f077824 */ /* 0x004fe200078e0205 */
[CC--:B------:R-:W-:Y:S04]  /*5ff0*/  LEA R182, P0, R5.reuse, R248.reuse, 0x2 ;  /* 0x000000f805b67211 */ /* 0x0c0fe800078010ff */
[-C--:B------:R-:W-:Y:S01]  /*6000*/  LEA.HI.X.SX32 R183, R5, R249.reuse, 0x2, P0 ;  /* 0x000000f905b77211 */ /* 0x080fe200000f16ff */
[----:B------:R-:W-:Y:S01]  /*6010*/  IMAD.IADD R5, R127, 0x1, R7 ;  /* 0x000000017f057824 */ /* 0x000fe200078e0207 */
[CC--:B---3--:R-:W-:Y:S03]  /*6020*/  LEA R180, P0, R7.reuse, R248.reuse, 0x2 ;  /* 0x000000f807b47211 */ /* 0x0c8fe600078010ff */
[----:B------:R2:W-:Y:S01]  /*6030*/  RED.E.ADD.F32.FTZ.RN.STRONG.GPU [R182.64], R18 ;  /* 0x00000012b600798e */ /* 0x0005e2000c10e788 */
[-C--:B------:R-:W-:Y:S01]  /*6040*/  LEA.HI.X.SX32 R181, R7, R249.reuse, 0x2, P0 ;  /* 0x000000f907b57211 */ /* 0x080fe200000f16ff */
[----:B------:R-:W-:Y:S01]  /*6050*/  IMAD.IADD R7, R127, 0x1, R5 ;  /* 0x000000017f077824 */ /* 0x000fe200078e0205 */
[-C--:B-1----:R-:W-:Y:S03]  /*6060*/  LEA R104, P1, R5, R248.reuse, 0x2 ;  /* 0x000000f805687211 */ /* 0x082fe600078210ff */
        /* <DEDUP_REMOVED lines=8> */
[-C--:B----4-:R-:W-:Y:S01]  /*60f0*/  LEA.HI.X.SX32 R11, R9, R249.reuse, 0x2, P0 ;  /* 0x000000f9090b7211 */ /* 0x090fe200000f16ff */
[----:B------:R-:W-:Y:S01]  /*6100*/  RED.E.ADD.F32.FTZ.RN.STRONG.GPU [R6.64], R13 ;  /* 0x0000000d0600798e */ /* 0x000fe2000c10e788 */
[-C--:B------:R-:W-:Y:S02]  /*6110*/  LEA R16, P0, R5, R248.reuse, 0x2 ;  /* 0x000000f805107211 */ /* 0x080fe400078010ff */
[----:B------:R-:W-:Y:S01]  /*6120*/  IADD3 R9, R125, 0x40, RZ ;  /* 0x000000407d097810 */ /* 0x000fe20007ffe0ff */
[----:B------:R4:W-:Y:S01]  /*6130*/  RED.E.ADD.F32.FTZ.RN.STRONG.GPU [R10.64], R14 ;  /* 0x0000000e0a00798e */ /* 0x0009e2000c10e788 */
[-C--:B------:R-:W-:Y:S02]  /*6140*/  LEA.HI.X.SX32 R17, R5, R249.reuse, 0x2, P0 ;  /* 0x000000f905117211 */ /* 0x080fe400000f16ff */
[----:B------:R-:W-:Y:S01]  /*6150*/  IADD3 R125, R125, 0x60, RZ ;  /* 0x000000607d7d7810 */ /* 0x000fe20007ffe0ff */
[----:B------:R-:W-:Y:S01]  /*6160*/  IMAD.IADD R5, R127, 0x1, R9 ;  /* 0x000000017f057824 */ /* 0x000fe200078e0209 */
[CC--:B--2---:R-:W-:Y:S01]  /*6170*/  LEA R18, P0, R9.reuse, R248.reuse, 0x2 ;  /* 0x000000f809127211 */ /* 0x0c4fe200078010ff */
[----:B------:R2:W-:Y:S04]  /*6180*/  RED.E.ADD.F32.FTZ.RN.STRONG.GPU [R16.64], R15 ;  /* 0x0000000f1000798e */ /* 0x0005e8000c10e788 */
[----:B------:R-:W-:Y:S01]  /*6190*/  RED.E.ADD.F32.FTZ.RN.STRONG.GPU [R248.64+0x100], R20 ;  /* 0x00010014f800798e */ /* 0x000fe2000c10e788 */
[-C--:B-1----:R-:W-:Y:S01]  /*61a0*/  LEA.HI.X.SX32 R19, R9, R249.reuse, 0x2, P0 ;  /* 0x000000f909137211 */ /* 0x082fe200000f16ff */
[----:B------:R-:W-:Y:S02]  /*61b0*/  IMAD.IADD R9, R127, 0x1, R5 ;  /* 0x000000017f097824 */ /* 0x000fe400078e0205 */
[----:B------:R-:W-:Y:S01]  /*61c0*/  RED.E.ADD.F32.FTZ.RN.STRONG.GPU [R178.64+0x100], R21 ;  /* 0x00010015b200798e */ /* 0x000fe2000c10e788 */
[CC--:B---3--:R-:W-:Y:S03]  /*61d0*/  LEA R104, P0, R5.reuse, R248.reuse, 0x2 ;  /* 0x000000f805687211 */ /* 0x0c8fe600078010ff */
[----:B------:R1:W-:Y:S01]  /*61e0*/  RED.E.ADD.F32.FTZ.RN.STRONG.GPU [R18.64], R22 ;  /* 0x000000161200798e */ /* 0x0003e2000c10e788 */
[-C--:B------:R-:W-:Y:S01]  /*61f0*/  LEA.HI.X.SX32 R105, R5, R249.reuse, 0x2, P0 ;  /* 0x000000f905697211 */ /* 0x080fe200000f16ff */
[----:B------:R-:W-:Y:S01]  /*6200*/  IMAD.IADD R5, R127, 0x1, R9 ;  /* 0x000000017f057824 */ /* 0x000fe200078e0209 */
[-C--:B----4-:R-:W-:Y:S03]  /*6210*/  LEA R10, P1, R9, R248.reuse, 0x2 ;  /* 0x000000f8090a7211 */ /* 0x090fe600078210ff */
        /* <DEDUP_REMOVED lines=15> */
[-C--:B--2---:R-:W-:Y:S03]  /*6310*/  LEA R16, P0, R125, R248.reuse, 0x2 ;  /* 0x000000f87d107211 */ /* 0x084fe600078010ff */
[----:B------:R-:W-:Y:S01]  /*6320*/  RED.E.ADD.F32.FTZ.RN.STRONG.GPU [R12.64], R27 ;  /* 0x0000001b0c00798e */ /* 0x000fe2000c10e788 */
[----:B------:R-:W-:Y:S01]  /*6330*/  IMAD.IADD R15, R127, 0x1, R5 ;  /* 0x000000017f0f7824 */ /* 0x000fe200078e0205 */
[-C--:B------:R-:W-:Y:S02]  /*6340*/  LEA.HI.X.SX32 R17, R125, R249.reuse, 0x2, P0 ;  /* 0x000000f97d117211 */ /* 0x080fe400000f16ff */
[----:B------:R-:W-:Y:S01]  /*6350*/  RED.E.ADD.F32.FTZ.RN.STRONG.GPU [R248.64+0x180], R32 ;  /* 0x00018020f800798e */ /* 0x000fe2000c10e788 */
[CC--:B-1----:R-:W-:Y:S03]  /*6360*/  LEA R18, P0, R5.reuse, R248.reuse, 0x2 ;  /* 0x000000f805127211 */ /* 0x0c2fe600078010ff */
[----:B------:R-:W-:Y:S01]  /*6370*/  RED.E.ADD.F32.FTZ.RN.STRONG.GPU [R178.64+0x180], R33 ;  /* 0x00018021b200798e */ /* 0x000fe2000c10e788 */
[-C--:B------:R-:W-:Y:S02]  /*6380*/  LEA.HI.X.SX32 R19, R5, R249.reuse, 0x2, P0 ;  /* 0x000000f905137211 */ /* 0x080fe400000f16ff */
[CC--:B---3--:R-:W-:Y:S01]  /*6390*/  LEA R104, P0, R15.reuse, R248.reuse, 0x2 ;  /* 0x000000f80f687211 */ /* 0x0c8fe200078010ff */
        /* <DEDUP_REMOVED lines=13> */
[----:B------:R-:W-:Y:S01]  /*6470*/  LEA R106, P0, R127, R248, 0x2 ;  /* 0x000000f87f6a7211 */ /* 0x000fe200078010ff */
[----:B------:R-:W-:Y:S01]  /*6480*/  LDSM.16.MT88.4 R4, [R201+0x10000] ;  /* 0x01000000c904783b */ /* 0x000fe20000004200 */
[----:B------:R-:W-:Y:S02]  /*6490*/  ISETP.GT.AND P2, PT, R237, R224, PT ;  /* 0x000000e0ed00720c */ /* 0x000fe40003f44270 */
[----:B------:R-:W-:Y:S01]  /*64a0*/  LEA.HI.X.SX32 R107, R127, R249, 0x2, P0 ;  /* 0x000000f97f6b7211 */ /* 0x000fe200000f16ff */
[----:B------:R-:W1:Y:S01]  /*64b0*/  LDSM.16.MT88.4 R8, [R198] ;  /* 0x00000000c608783b */ /* 0x000e620000004200 */
[----:B------:R-:W-:Y:S03]  /*64c0*/  @P5 IADD3 R226, P1, R226, -0x100, RZ ;  /* 0xffffff00e2e25810 */ /* 0x000fe60007f3e0ff */
[----:B------:R-:W-:Y:S01]  /*64d0*/  RED.E.ADD.F32.FTZ.RN.STRONG.GPU [R176.64], R29 ;  /* 0x0000001db000798e */ /* 0x000fe2000c10e788 */
[----:B------:R-:W-:Y:S03]  /*64e0*/  @P5 IADD3.X R227, R227, -0x1, RZ, P1, !PT ;  /* 0xffffffffe3e35810 */ /* 0x000fe60000ffe4ff */
        /* <DEDUP_REMOVED lines=34> */
[C---:B------:R-:W-:Y:S01]  /*6710*/  LOP3.LUT R4, R237.reuse, 0x1, RZ, 0xc0, !PT ;  /* 0x00000001ed047812 */ /* 0x040fe200078ec0ff */
[-C--:B------:R-:W-:Y:S03]  /*6720*/  HMMA.16816.F32 R92, R28, R6.reuse, R92 ;  /* 0x000000061c5c723c */ /* 0x080fe6000000185c */
[----:B------:R-:W-:Y:S02]  /*6730*/  ISETP.NE.U32.AND P0, PT, R4, 0x1, PT ;  /* 0x000000010400780c */ /* 0x000fe40003f05070 */
[C---:B------:R-:W-:Y:S02]  /*6740*/  IADD3 R4, R198.reuse, -0x4000, RZ ;  /* 0xffffc000c6047810 */ /* 0x040fe40007ffe0ff */
[----:B------:R-:W-:Y:S01]  /*6750*/  IADD3 R237, R237, -0x1, RZ ;  /* 0xffffffffeded7810 */ /* 0x000fe20007ffe0ff */
[----:B------:R-:W-:Y:S08]  /*6760*/  HMMA.16816.F32 R96, R8, R6, R96 ;  /* 0x000000060860723c */ /* 0x000ff00000001860 */
[-C--:B--2---:R-:W-:Y:S05]  /*6770*/  HMMA.16816.F32 R68, R16, R24.reuse, R68 ;  /* 0x000000181044723c */ /* 0x084fea0000001844 */
[----:B------:R-:W-:Y:S03]  /*6780*/  @P0 IADD3 R4, R198, 0x4000, RZ ;  /* 0x00004000c6040810 */ /* 0x000fe60007ffe0ff */
        /* <DEDUP_REMOVED lines=11> */
[----:B------:R-:W-:Y:S01]  /*6840*/  ISETP.NE.AND P0, PT, R241, -0x1, PT ;  /* 0xfffffffff100780c */ /* 0x000fe20003f05270 */
[----:B------:R-:W-:Y:S01]  /*6850*/  FMUL.FTZ R69, R69, c[0x0][0x2e0] ;  /* 0x0000b80045457a20 */ /* 0x000fe20000410000 */
[----:B------:R-:W-:Y:S01]  /*6860*/  SHF.R.S32.HI R4, RZ, 0x1f, R214 ;  /* 0x0000001fff047819 */ /* 0x000fe200000114d6 */
        /* <DEDUP_REMOVED lines=10> */
[----:B------:R-:W-:Y:S01]  /*6910*/  @P0 IADD3 R28, R238, R241, RZ ;  /* 0x000000f1ee1c0210 */ /* 0x000fe20007ffe0ff */
[----:B------:R-:W-:Y:S01]  /*6920*/  FMUL.FTZ R73, R73, c[0x0][0x2e0] ;  /* 0x0000b80049497a20 */ /* 0x000fe20000410000 */
[----:B------:R-:W-:Y:S01]  /*6930*/  F2FP.PACK_AB R83, R83, R82 ;  /* 0x000000525353723e */ /* 0x000fe200000000ff */
[----:B------:R-:W-:-:S02]  /*6940*/  FMUL.FTZ R74, R74, c[0x0][0x2e0] ;  /* 0x0000b8004a4a7a20 */ /* 0x000fc40000410000 */
        /* <DEDUP_REMOVED lines=106> */
[C---:B------:R-:W-:Y:S01]  /*6ff0*/  @P0 IMAD.WIDE.U32 R30, R28.reuse, c[0x0][0x3a0], RZ ;  /* 0x0000e8001c1e0a25 */ /* 0x040fe200078e00ff */
[----:B------:R1:W-:Y:S02]  /*7000*/  STS [R220+0x6000], R65 ;  /* 0x00600041dc007388 */ /* 0x0003e40000000800 */
[----:B------:R-:W-:Y:S01]  /*7010*/  F2FP.PACK_AB R63, R63, R62 ;  /* 0x0000003e3f3f723e */ /* 0x000fe200000000ff */
[----:B------:R-:W-:Y:S01]  /*7020*/  @P0 IMAD R28, R28, c[0x0][0x3a4], R31 ;  /* 0x0000e9001c1c0a24 */ /* 0x000fe200078e021f */
        /* <DEDUP_REMOVED lines=15> */
.L_x_864:
[----:B------:R-:W-:-:S05]  /*7120*/  @P0 IADD3 R36, R238, R241, RZ ;  /* 0x000000f1ee240210 */ /* 0x000fca0007ffe0ff */
[----:B-1----:R-:W-:-:S04]  /*7130*/  @P0 IMAD.WIDE.U32 R38, R36, c[0x0][0x3a8], RZ ;  /* 0x0000ea0024260a25 */ /* 0x002fc800078e00ff */
        /* <DEDUP_REMOVED lines=11> */
.L_x_865:
[----:B------:R-:W-:Y:S01]  /*71f0*/  BAR.SYNC.DEFER_BLOCKING 0x0 ;  /* 0x0000000000007b1d */ /* 0x000fe20000010000 */
[----:B------:R-:W-:Y:S01]  /*7200*/  IMAD.SHL.U32 R46, R210, 0x2, RZ ;  /* 0x00000002d22e7824 */ /* 0x000fe200078e00ff */
[----:B------:R-:W-:Y:S01]  /*7210*/  SHF.R.S32.HI R49, RZ, 0x1f, R212 ;  /* 0x0000001fff317819 */ /* 0x000fe200000114d4 */
[C---:B------:R-:W-:Y:S01]  /*7220*/  IMAD.SHL.U32 R40, R217.reuse, 0x40, RZ ;  /* 0x00000040d9287824 */ /* 0x040fe200078e00ff */
[----:B------:R-:W-:Y:S01]  /*7230*/  MOV R48, R212 ;  /* 0x000000d400307202 */ /* 0x000fe20000000f00 */
[----:B------:R-:W-:Y:S01]  /*7240*/  IMAD R236, R217, -0x40, R236 ;  /* 0xffffffc0d9ec7824 */ /* 0x000fe200078e02ec */
[----:B------:R-:W-:Y:S01]  /*7250*/  SHF.R.S32.HI R37, RZ, 0x1f, R231 ;  /* 0x0000001fff257819 */ /* 0x000fe200000114e7 */
[----:B------:R-:W-:Y:S01]  /*7260*/  BSSY B0, `(.L_x_866) ;  /* 0x0000023000007945 */ /* 0x000fe20003800000 */
[----:B------:R-:W-:Y:S01]  /*7270*/  SHF.R.S32.HI R39, RZ, 0x1f, R40 ;  /* 0x0000001fff277819 */ /* 0x000fe20000011428 */
[----:B------:R-:W-:Y:S01]  /*7280*/  IMAD.WIDE.U32 R32, R40, c[0x0][0x3a0], R48 ;  /* 0x0000e80028207a25 */ /* 0x000fe200078e0030 */
[----:B------:R-:W-:-:S02]  /*7290*/  ISETP.GE.AND P3, PT, R211, R236, PT ;  /* 0x000000ecd300720c */ /* 0x000fc40003f66270 */
[----:B------:R-:W-:Y:S01]  /*72a0*/  SHF.R.S32.HI R42, RZ, 0x1f, R211 ;  /* 0x0000001fff2a7819 */ /* 0x000fe200000114d3 */
[----:B------:R-:W-:Y:S01]  /*72b0*/  IMAD R29, R39, c[0x0][0x3a0], RZ ;  /* 0x0000e800271d7a24 */ /* 0x000fe200078e02ff */
[----:B------:R-:W-:Y:S02]  /*72c0*/  IADD3 R50, P0, R30, R32, RZ ;  /* 0x000000201e327210 */ /* 0x000fe40007f1e0ff */
[----:B------:R-:W-:Y:S01]  /*72d0*/  IADD3 R41, R212, 0x40, RZ ;  /* 0x00000040d4297810 */ /* 0x000fe20007ffe0ff */
[----:B------:R-:W-:-:S05]  /*72e0*/  IMAD R29, R40, c[0x0][0x3a4], R29 ;  /* 0x0000e900281d7a24 */ /* 0x000fca00078e021d */
[----:B------:R-:W-:Y:S01]  /*72f0*/  IADD3.X R51, R28, R33, R29, P0, !PT ;  /* 0x000000211c337210 */ /* 0x000fe200007fe41d */
[----:B------:R-:W-:Y:S01]  /*7300*/  IMAD R28, R37, c[0x0][0x3b8], RZ ;  /* 0x0000ee00251c7a24 */ /* 0x000fe200078e02ff */
[----:B------:R1:W2:Y:S03]  /*7310*/  LDS.128 R24, [R46+0xd000] ;  /* 0x00d000002e187984 */ /* 0x0002a60000000c00 */
[C---:B------:R-:W-:Y:S01]  /*7320*/  IMAD R45, R231.reuse, c[0x0][0x3bc], R28 ;  /* 0x0000ef00e72d7a24 */ /* 0x040fe200078e021c */
[----:B------:R1:W3:Y:S01]  /*7330*/  LDS.128 R20, [R46+0xf000] ;  /* 0x00f000002e147984 */ /* 0x0002e20000000c00 */
[----:B------:R-:W-:-:S03]  /*7340*/  IMAD.WIDE.U32 R50, R231, c[0x0][0x3b8], R50 ;  /* 0x0000ee00e7327a25 */ /* 0x000fc600078e0032 */
[----:B------:R1:W4:Y:S02]  /*7350*/  LDS.128 R16, [R46+0x10000] ;  /* 0x010000002e107984 */ /* 0x0003240000000c00 */
[----:B------:R-:W-:Y:S02]  /*7360*/  IADD3 R45, R45, R51, RZ ;  /* 0x000000332d2d7210 */ /* 0x000fe40007ffe0ff */
[----:B------:R1:W1:Y:S04]  /*7370*/  LDS.128 R12, [R46+0x11000] ;  /* 0x011000002e0c7984 */ /* 0x0002680000000c00 */
[----:B------:R1:W1:Y:S04]  /*7380*/  LDS.128 R8, [R46+0x12000] ;  /* 0x012000002e087984 */ /* 0x0002680000000c00 */
[----:B------:R1:W1:Y:S01]  /*7390*/  LDS.128 R4, [R46+0x13000] ;  /* 0x013000002e047984 */ /* 0x0002620000000c00 */
[----:B------:R-:W-:Y:S05]  /*73a0*/  @P3 BRA `(.L_x_867) ;  /* 0x000000e000003947 */ /* 0x000fea0003800000 */
[----:B------:R-:W-:Y:S01]  /*73b0*/  ISETP.GE.AND P1, PT, R212, c[0x0][0x220], PT ;  /* 0x00008800d4007a0c */ /* 0x000fe20003f26270 */
[----:B------:R-:W-:Y:S01]  /*73c0*/  LDS.128 R32, [R46+0xe000] ;  /* 0x00e000002e207984 */ /* 0x000fe20000000c00 */
[----:B------:R-:W-:Y:S01]  /*73d0*/  MOV R47, R45 ;  /* 0x0000002d002f7202 */ /* 0x000fe20000000f00 */
[----:B------:R-:W-:Y:S01]  /*73e0*/  IMAD R44, R42, c[0x0][0x3a0], RZ ;  /* 0x0000e8002a2c7a24 */ /* 0x000fe200078e02ff */
[----:B------:R-:W-:-:S03]  /*73f0*/  ISETP.GE.AND P0, PT, R41, c[0x0][0x220], PT ;  /* 0x0000880029007a0c */ /* 0x000fc60003f06270 */
[----:B------:R-:W-:-:S06]  /*7400*/  IMAD R43, R211, c[0x0][0x3a4], R44 ;  /* 0x0000e900d32b7a24 */ /* 0x000fcc00078e022c */
[----:B------:R4:W3:Y:S02]  /*7410*/  @!P1 LDS.128 R28, [R46+0xc000] ;  /* 0x00c000002e1c9984 */ /* 0x0008e40000000c00 */
[----:B-1--4-:R-:W-:-:S04]  /*7420*/  IMAD.MOV.U32 R46, RZ, RZ, R50 ;  /* 0x000000ffff2e7224 */ /* 0x012fc800078e0032 */
[----:B------:R-:W-:-:S04]  /*7430*/  IMAD.WIDE.U32 R52, R211, c[0x0][0x3a0], R46 ;  /* 0x0000e800d3347a25 */ /* 0x000fc800078e002e */
[----:B------:R-:W-:Y:S01]  /*7440*/  IMAD.IADD R43, R43, 0x1, R53 ;  /* 0x000000012b2b7824 */ /* 0x000fe200078e0235 */
[----:B------:R-:W-:-:S04]  /*7450*/  LEA R54, P2, R52, c[0x0][0x340], 0x1 ;  /* 0x0000d00034367a11 */ /* 0x000fc800078408ff */
[----:B------:R-:W-:-:S05]  /*7460*/  LEA.HI.X R55, R52, c[0x0][0x344], R43, 0x1, P2 ;  /* 0x0000d10034377a11 */ /* 0x000fca00010f0c2b */
[----:B---3--:R1:W-:Y:S04]  /*7470*/  @!P1 STG.E.128 [R54.64], R28 ;  /* 0x0000001c36009986 */ /* 0x0083e8000c101d08 */
[----:B------:R1:W-:Y:S02]  /*7480*/  @!P0 STG.E.128 [R54.64+0x80], R32 ;  /* 0x0000802036008986 */ /* 0x0003e4000c101d08 */
.L_x_867:
[----:B------:R-:W-:Y:S05]  /*7490*/  BSYNC B0 ;  /* 0x0000000000007941 */ /* 0x000fea0003800000 */
.L_x_866:
        /* <DEDUP_REMOVED lines=17> */
.L_x_869:
[----:B------:R-:W-:Y:S05]  /*75b0*/  BSYNC B0 ;  /* 0x0000000000007941 */ /* 0x000fea0003800000 */
.L_x_868:
[----:B------:R-:W-:Y:S01]  /*75c0*/  IMAD.WIDE.U32 R48, R40, c[0x0][0x3a8], R48 ;  /* 0x0000ea0028307a25 */ /* 0x000fe200078e0030 */
[----:B------:R-:W-:Y:S03]  /*75d0*/  BSSY B0, `(.L_x_870) ;  /* 0x0000016000007945 */ /* 0x000fe60003800000 */
[----:B------:R-:W-:Y:S01]  /*75e0*/  IMAD R39, R39, c[0x0][0x3a8], RZ ;  /* 0x0000ea0027277a24 */ /* 0x000fe200078e02ff */
[----:B-1-3--:R-:W-:Y:S01]  /*75f0*/  IADD3 R22, P0, R38, R48, RZ ;  /* 0x0000003026167210 */ /* 0x00afe20007f1e0ff */
[----:B------:R-:W-:-:S02]  /*7600*/  IMAD R20, R37, c[0x0][0x3c0], RZ ;  /* 0x0000f00025147a24 */ /* 0x000fc400078e02ff */
[----:B------:R-:W-:Y:S02]  /*7610*/  IMAD R39, R40, c[0x0][0x3ac], R39 ;  /* 0x0000eb0028277a24 */ /* 0x000fe400078e0227 */
[----:B------:R-:W-:-:S03]  /*7620*/  IMAD R20, R231, c[0x0][0x3c4], R20 ;  /* 0x0000f100e7147a24 */ /* 0x000fc600078e0214 */
[----:B------:R-:W-:-:S05]  /*7630*/  IADD3.X R23, R36, R49, R39, P0, !PT ;  /* 0x0000003124177210 */ /* 0x000fca00007fe427 */
[----:B------:R-:W-:-:S05]  /*7640*/  IMAD.WIDE.U32 R22, R231, c[0x0][0x3c0], R22 ;  /* 0x0000f000e7167a25 */ /* 0x000fca00078e0016 */
[----:B------:R-:W-:Y:S01]  /*7650*/  IADD3 R21, R20, R23, RZ ;  /* 0x0000001714157210 */ /* 0x000fe20007ffe0ff */
[----:B------:R-:W-:Y:S05]  /*7660*/  @P3 BRA `(.L_x_871) ;  /* 0x000000c000003947 */ /* 0x000fea0003800000 */
[----:B--2---:R-:W-:Y:S01]  /*7670*/  MOV R25, R21 ;  /* 0x0000001500197202 */ /* 0x004fe20000000f00 */
        /* <DEDUP_REMOVED lines=9> */
[----:B----4-:R1:W-:Y:S04]  /*7710*/  @!P1 STG.E.128 [R26.64], R16 ;  /* 0x000000101a009986 */ /* 0x0103e8000c101d08 */
[----:B------:R1:W-:Y:S02]  /*7720*/  @!P0 STG.E.128 [R26.64+0x80], R8 ;  /* 0x000080081a008986 */ /* 0x0003e4000c101d08 */
.L_x_871:
[----:B------:R-:W-:Y:S05]  /*7730*/  BSYNC B0 ;  /* 0x0000000000007941 */ /* 0x000fea0003800000 */
.L_x_870:
        /* <DEDUP_REMOVED lines=14> */
.L_x_840:
[----:B------:R-:W-:Y:S05]  /*7820*/  BSYNC B1 ;  /* 0x0000000000017941 */ /* 0x000fea0003800000 */
.L_x_826:
        /* <DEDUP_REMOVED lines=9> */
.L_x_872:
[----:B------:R-:W-:Y:S05]  /*78c0*/  EXIT ;  /* 0x000000000000794d */ /* 0x000fea0003800000 */
.L_x_874:
        /* <DEDUP_REMOVED lines=11> */
.L_x_2065:


//--------------------- .text._ZN5flash44flash_bwd_dq_dk_dv_loop_seqk_parallel_kernelI23Flash_bwd_kernel_traitsILi128ELi64ELi64ELi8ELi4ELi2ELi2ELb1ELb0EN7cutlass6half_tE19Flash_kernel_traitsILi128ELi64ELi64ELi8ES3_EELb0ELb0ELb1ELb0ELb0ELb0ELb1EEEvNS_16Flash_bwd_paramsE --------------------------
	.section	.text._ZN5flash44flash_bwd_dq_dk_dv_loop_seqk_parallel_kernelI23Flash_bwd_kernel_traitsILi128ELi64ELi64ELi8ELi4ELi2ELi2ELb1ELb0EN7cutlass6half_tE19Flash_kernel_traitsILi128ELi64ELi64ELi8ES3_EELb0ELb0ELb1ELb0ELb0ELb0ELb1EEEvNS_16Flash_bwd_paramsE,"ax",@progbits
	.sectioninfo	@"SHI_REGISTERS=255"
	.align	128
        .global         _ZN5flash44flash_bwd_dq_dk_dv_loop_seqk_parallel_kernelI23Flash_bwd_kernel_traitsILi128ELi64ELi64ELi8ELi4ELi2ELi2ELb1ELb0EN7cutlass6half_tE19Flash_kernel_traitsILi128ELi64ELi64ELi8ES3_EELb0ELb0ELb1ELb0ELb0ELb0ELb1EEEvNS_16Flash_bwd_paramsE
        .type           _ZN5flash44flash_bwd_dq_dk_dv_loop_seqk_parallel_kernelI23Flash_bwd_kernel_traitsILi128ELi64ELi64ELi8ELi4ELi2ELi2ELb1ELb0EN7cutlass6half_tE19Flash_kernel_traitsILi128ELi64ELi64ELi8ES3_EELb0ELb0ELb1ELb0ELb0ELb0ELb1EEEvNS_16Flash_bwd_paramsE,@function
        .size           _ZN5flash44flash_bwd_dq_dk_dv_loop_seqk_parallel_kernelI23Flash_bwd_kernel_traitsILi128ELi64ELi64ELi8ELi4ELi2ELi2ELb1ELb0EN7cutlass6half_tE19Flash_kernel_traitsILi128ELi64ELi64ELi8ES3_EELb0ELb0ELb1ELb0ELb0ELb0ELb1EEEvNS_16Flash_bwd_paramsE,(.L_x_2066 - _ZN5flash44flash_bwd_dq_dk_dv_loop_seqk_parallel_kernelI23Flash_bwd_kernel_traitsILi128ELi64ELi64ELi8ELi4ELi2ELi2ELb1ELb0EN7cutlass6half_tE19Flash_kernel_traitsILi128ELi64ELi64ELi8ES3_EELb0ELb0ELb1ELb0ELb0ELb0ELb1EEEvNS_16Flash_bwd_paramsE)
        .other          _ZN5flash44flash_bwd_dq_dk_dv_loop_seqk_parallel_kernelI23Flash_bwd_kernel_traitsILi128ELi64ELi64ELi8ELi4ELi2ELi2ELb1ELb0EN7cutlass6half_tE19Flash_kernel_traitsILi128ELi64ELi64ELi8ES3_EELb0ELb0ELb1ELb0ELb0ELb0ELb1EEEvNS_16Flash_bwd_paramsE,@"STO_CUDA_ENTRY STV_DEFAULT"
_ZN5flash44flash_bwd_dq_dk_dv_loop_seqk_parallel_kernelI23Flash_bwd_kernel_traitsILi128ELi64ELi64ELi8ELi4ELi2ELi2ELb1ELb0EN7cutlass6half_tE19Flash_kernel_traitsILi128ELi64ELi64ELi8ES3_EELb0ELb0ELb1ELb0ELb0ELb0ELb1EEEvNS_16Flash_bwd_paramsE:
.text._ZN5flash44flash_bwd_dq_dk_dv_loop_seqk_parallel_kernelI23Flash_bwd_kernel_traitsILi128ELi64ELi64ELi8ELi4ELi2ELi2ELb1ELb0EN7cutlass6half_tE19Flash_kernel_traitsILi128ELi64ELi64ELi8ES3_EELb0ELb0ELb1ELb0ELb0ELb0ELb1EEEvNS_16Flash_bwd_paramsE:
        /* <DEDUP_REMOVED lines=15> */
[----:B------:R-:W-:Y:S02]  /*00f0*/  LEA.HI R9, R10, R14, RZ, 0x4 ;  /* 0x0000000e0a097211 */ /* 0x000fe400078f20ff */
[--C-:B------:R-:W-:Y:S02]  /*0100*/  SHF.R.S32.HI R5, RZ, 0x5, R4.reuse ;  /* 0x00000005ff057819 */ /* 0x100fe40000011404 */
[----:B------:R-:W-:Y:S02]  /*0110*/  SHF.R.S32.HI R0, RZ, 0x1f, R4 ;  /* 0x0000001fff007819 */ /* 0x000fe40000011404 */
[-C--:B------:R-:W-:Y:S02]  /*0120*/  LEA.HI R3, R4, R5.reuse, RZ, 0x1 ;  /* 0x0000000504037211 */ /* 0x080fe400078f08ff */
[----:B------:R-:W-:-:S02]  /*0130*/  LEA.HI R0, R0, R5, RZ, 0x2 ;  /* 0x0000000500007211 */ /* 0x000fc400078f10ff */
[----:B------:R-:W-:Y:S02]  /*0140*/  LEA.HI R17, R10, R14, RZ, 0x2 ;  /* 0x0000000e0a117211 */ /* 0x000fe400078f10ff */
[----:B------:R-:W-:Y:S02]  /*0150*/  LOP3.LUT R2, R0, 0xfffffffc, RZ, 0xc0, !PT ;  /* 0xfffffffc00027812 */ /* 0x000fe400078ec0ff */
[----:B------:R-:W-:Y:S02]  /*0160*/  SHF.R.S32.HI R7, RZ, 0x4, R9 ;  /* 0x00000004ff077819 */ /* 0x000fe40000011409 */
[----:B------:R-:W-:Y:S01]  /*0170*/  LOP3.LUT R0, R3, 0xfffffffe, RZ, 0xc0, !PT ;  /* 0xfffffffe03007812 */ /* 0x000fe200078ec0ff */
[C---:B------:R-:W-:Y:S01]  /*0180*/  IMAD.IADD R13, R5.reuse, 0x1, -R2 ;  /* 0x00000001050d7824 */ /* 0x040fe200078e0a02 */
[--C-:B------:R-:W-:Y:S02]  /*0190*/  SHF.R.S32.HI R8, RZ, 0x2, R17.reuse ;  /* 0x00000002ff087819 */ /* 0x100fe40000011411 */
[----:B------:R-:W-:Y:S01]  /*01a0*/  SHF.R.S32.HI R6, RZ, 0x1f, R17 ;  /* 0x0000001fff067819 */ /* 0x000fe20000011411 */
[----:B------:R-:W-:Y:S01]  /*01b0*/  IMAD.IADD R194, R5, 0x1, -R0 ;  /* 0x0000000105c27824 */ /* 0x000fe200078e0a00 */
[----:B------:R-:W-:-:S02]  /*01c0*/  LEA.HI R3, R9, R7, RZ, 0x1 ;  /* 0x0000000709037211 */ /* 0x000fc400078f08ff */
[----:B------:R-:W-:Y:S02]  /*01d0*/  LEA.HI R0, R6, R8, RZ, 0x3 ;  /* 0x0000000806007211 */ /* 0x000fe400078f18ff */
[-C--:B------:R-:W-:Y:S02]  /*01e0*/  LEA.HI R15, R10, R14.reuse, RZ, 0x3 ;  /* 0x0000000e0a0f7211 */ /* 0x080fe400078f18ff */
[----:B------:R-:W-:Y:S02]  /*01f0*/  LOP3.LUT R2, R3, 0xfffffffe, RZ, 0xc0, !PT ;  /* 0xfffffffe03027812 */ /* 0x000fe400078ec0ff */
[----:B------:R-:W-:Y:S02]  /*0200*/  LOP3.LUT R3, R4, 0xffffffe0, RZ, 0xc0, !PT ;  /* 0xffffffe004037812 */ /* 0x000fe400078ec0ff */
[----:B------:R-:W-:Y:S01]  /*0210*/  LOP3.LUT R0, R0, 0xfffffff8, RZ, 0xc0, !PT ;  /* 0xfffffff800007812 */ /* 0x000fe200078ec0ff */
[----:B------:R-:W-:Y:S01]  /*0220*/  IMAD.IADD R11, R7, 0x1, -R2 ;  /* 0x00000001070b7824 */ /* 0x000fe200078e0a02 */
[----:B------:R-:W-:Y:S01]  /*0230*/  SHF.R.S32.HI R244, RZ, 0x3, R15 ;  /* 0x00000003fff47819 */ /* 0x000fe2000001140f */
[----:B------:R-:W-:Y:S01]  /*0240*/  IMAD.IADD R2, R14, 0x1, -R3 ;  /* 0x000000010e027824 */ /* 0x000fe200078e0a03 */
[----:B------:R-:W-:Y:S01]  /*0250*/  LOP3.LUT R4, R15, 0xfffffff8, RZ, 0xc0, !PT ;  /* 0xfffffff80f047812 */ /* 0x000fe200078ec0ff */
[----:B------:R-:W-:Y:S01]  /*0260*/  IMAD.IADD R8, R8, 0x1, -R0 ;  /* 0x0000000108087824 */ /* 0x000fe200078e0a00 */
[----:B------:R-:W-:Y:S01]  /*0270*/  LEA.HI R7, R10, R14, RZ, 0x7 ;  /* 0x0000000e0a077211 */ /* 0x000fe200078f38ff */
[----:B------:R-:W-:Y:S01]  /*0280*/  IMAD.SHL.U32 R3, R244, 0x40, RZ ;  /* 0x00000040f4037824 */ /* 0x000fe200078e00ff */
[----:B------:R-:W-:Y:S01]  /*0290*/  SHF.R.S32.HI R5, RZ, 0x1f, R2 ;  /* 0x0000001fff057819 */ /* 0x000fe20000011402 */
[----:B------:R-:W-:Y:S01]  /*02a0*/  IMAD.IADD R0, R14, 0x1, -R4 ;  /* 0x000000010e007824 */ /* 0x000fe200078e0a04 */
[----:B------:R-:W-:-:S02]  /*02b0*/  LOP3.LUT R4, R9, 0xfffffff0, RZ, 0xc0, !PT ;  /* 0xfffffff009047812 */ /* 0x000fc400078ec0ff */
[----:B------:R-:W-:Y:S01]  /*02c0*/  LOP3.LUT R3, R3, 0x1c0, RZ, 0xc0, !PT ;  /* 0x000001c003037812 */ /* 0x000fe200078ec0ff */
[----:B------:R-:W-:Y:S01]  /*02d0*/  IMAD.SHL.U32 R216, R0, 0x8, RZ ;  /* 0x0000000800d87824 */ /* 0x000fe200078e00ff */
[----:B------:R-:W-:Y:S01]  /*02e0*/  LEA.HI R16, R5, R2, RZ, 0x2 ;  /* 0x0000000205107211 */ /* 0x000fe200078f10ff */
[----:B------:R-:W-:Y:S01]  /*02f0*/  IMAD.IADD R2, R14, 0x1, -R4 ;  /* 0x000000010e027824 */ /* 0x000fe200078e0a04 */
[C---:B------:R-:W-:Y:S02]  /*0300*/  LOP3.LUT P4, RZ, R0.reuse, 0x2, RZ, 0xc0, !PT ;  /* 0x0000000200ff7812 */ /* 0x040fe4000788c0ff */
[----:B------:R-:W-:Y:S02]  /*0310*/  LOP3.LUT R4, R3, 0x38, R216, 0xf8, !PT ;  /* 0x0000003803047812 */ /* 0x000fe400078ef8d8 */
[C---:B------:R-:W-:Y:S01]  /*0320*/  LOP3.LUT P3, RZ, R0.reuse, 0x4, RZ, 0xc0, !PT ;  /* 0x0000000400ff7812 */ /* 0x040fe2000786c0ff */
[----:B------:R-:W-:Y:S01]  /*0330*/  IMAD.SHL.U32 R0, R0, 0x40, RZ ;  /* 0x0000004000007824 */ /* 0x000fe200078e00ff */
[----:B------:R-:W-:-:S02]  /*0340*/  SHF.R.U32.HI R3, RZ, 0x3, R3 ;  /* 0x00000003ff037819 */ /* 0x000fc40000011603 */
[----:B------:R-:W-:Y:S02]  /*0350*/  SHF.R.S32.HI R5, RZ, 0x1f, R2 ;  /* 0x0000001fff057819 */ /* 0x000fe40000011402 */
[----:B------:R-:W-:Y:S01]  /*0360*/  LOP3.LUT R9, R4, R3, RZ, 0x3c, !PT ;  /* 0x0000000304097212 */ /* 0x000fe200078e3cff */
[----:B------:R-:W-:Y:S01]  /*0370*/  IMAD.SHL.U32 R3, R194, 0x10, RZ ;  /* 0x00000010c2037824 */ /* 0x000fe200078e00ff */
[----:B------:R-:W-:Y:S02]  /*0380*/  LOP3.LUT R0, R0, 0x1c0, RZ, 0xc0, !PT ;  /* 0x000001c000007812 */ /* 0x000fe400078ec0ff */
[----:B------:R-:W-:Y:S02]  /*0390*/  LEA.HI R12, R5, R2, RZ, 0x3 ;  /* 0x00000002050c7211 */ /* 0x000fe400078f18ff */
[----:B------:R-:W-:Y:S02]  /*03a0*/  SHF.R.S32.HI R7, RZ, 0x7, R7 ;  /* 0x00000007ff077819 */ /* 0x000fe40000011407 */
[----:B------:R-:W-:-:S02]  /*03b0*/  LOP3.LUT R189, R0, 0x8, R15, 0xf8, !PT ;  /* 0x0000000800bd7812 */ /* 0x000fc400078ef80f */
[----:B------:R-:W-:Y:S01]  /*03c0*/  LOP3.LUT R6, R0, 0x10, R3, 0xf8, !PT ;  /* 0x0000001000067812 */ /* 0x000fe200078ef803 */
[----:B------:R-:W-:Y:S01]  /*03d0*/  IMAD.SHL.U32 R3, R11, 0x200, RZ ;  /* 0x000002000b037824 */ /* 0x000fe200078e00ff */
[----:B------:R-:W-:Y:S02]  /*03e0*/  SHF.R.U32.HI R186, RZ, 0x3, R0 ;  /* 0x00000003ffba7819 */ /* 0x000fe40000011600 */
[----:B------:R-:W-:Y:S01]  /*03f0*/  LOP3.LUT R5, R12, 0xfffffff8, RZ, 0xc0, !PT ;  /* 0xfffffff80c057812 */ /* 0x000fe200078ec0ff */
[----:B------:R-:W-:Y:S01]  /*0400*/  IMAD R0, R7, 0x800, R3 ;  /* 0x0000080007007824 */ /* 0x000fe200078e0203 */
[----:B------:R-:W-:Y:S02]  /*0410*/  LOP3.LUT R4, R8, 0x1, RZ, 0xc0, !PT ;  /* 0x0000000108047812 */ /* 0x000fe400078ec0ff */
[----:B------:R-:W-:Y:S01]  /*0420*/  LOP3.LUT R189, R189, R186, RZ, 0x3c, !PT ;  /* 0x000000babdbd7212 */ /* 0x000fe200078e3cff */
[----:B------:R-:W-:Y:S01]  /*0430*/  IMAD.IADD R5, R2, 0x1, -R5 ;  /* 0x0000000102057824 */ /* 0x000fe200078e0a05 */
[----:B------:R-:W-:-:S02]  /*0440*/  LEA.HI R10, R10, R14, RZ, 0x6 ;  /* 0x0000000e0a0a7211 */ /* 0x000fc400078f30ff */
[----:B------:R-:W-:Y:S01]  /*0450*/  ISETP.NE.U32.AND P0, PT, R4, 0x1, PT ;  /* 0x000000010400780c */ /* 0x000fe20003f05070 */
[----:B------:R-:W-:Y:S01]  /*0460*/  IMAD.IADD R189, R0, 0x1, R189 ;  /* 0x0000000100bd7824 */ /* 0x000fe200078e02bd */
[----:B------:R-:W-:Y:S01]  /*0470*/  LOP3.LUT R2, R6, 0x8, R15, 0xf8, !PT ;  /* 0x0000000806027812 */ /* 0x000fe200078ef80f */
[----:B------:R-:W-:Y:S01]  /*0480*/  IMAD.SHL.U32 R6, R5, 0x40, RZ ;  /* 0x0000004005067824 */ /* 0x000fe200078e00ff */
[----:B------:R-:W-:Y:S01]  /*0490*/  LOP3.LUT R4, R17, 0x7ffffffc, RZ, 0xc0, !PT ;  /* 0x7ffffffc11047812 */ /* 0x000fe200078ec0ff */
[----:B------:R-:W-:Y:S01]  /*04a0*/  IMAD.SHL.U32 R189, R189, 0x2, RZ ;  /* 0x00000002bdbd7824 */ /* 0x000fe200078e00ff */
[----:B------:R-:W-:Y:S02]  /*04b0*/  SHF.R.S32.HI R0, RZ, 0x6, R10 ;  /* 0x00000006ff007819 */ /* 0x000fe4000001140a */
[----:B------:R-:W-:Y:S01]  /*04c0*/  LOP3.LUT R186, R3, R2, R186, 0xf6, !PT ;  /* 0x0000000203ba7212 */ /* 0x000fe200078ef6ba */
[----:B------:R-:W-:Y:S01]  /*04d0*/  IMAD.IADD R3, R14, 0x1, -R4 ;  /* 0x000000010e037824 */ /* 0x000fe200078e0a04 */
[----:B------:R-:W-:Y:S01]  /*04e0*/  R2P PR, R8, 0x6 ;  /* 0x0000000608007804 */ /* 0x000fe20000000000 */
[C---:B------:R-:W-:Y:S01]  /*04f0*/  IMAD R18, R0.reuse, 0x200, R9 ;  /* 0x0000020000127824 */ /* 0x040fe200078e0209 */
[----:B------:R-:W-:Y:S01]  /*0500*/  SEL R223, R223, 0x10, !P0 ;  /* 0x00000010dfdf7807 */ /* 0x000fe20004000000 */
[----:B------:R-:W-:Y:S01]  /*0510*/  IMAD.SHL.U32 R4, R0, 0x8, RZ ;  /* 0x0000000800047824 */ /* 0x000fe200078e00ff */
[----:B------:R-:W-:Y:S01]  /*0520*/  IADD3 R226, R216, 0x40, RZ ;  /* 0x00000040d8e27810 */ /* 0x000fe20007ffe0ff */
[----:B------:R-:W-:Y:S01]  /*0530*/  IMAD.SHL.U32 R0, R8, 0x40, RZ ;  /* 0x0000004008007824 */ /* 0x000fe200078e00ff */
[----:B------:R-:W-:Y:S01]  /*0540*/  STL [R1+0x14], R18 ;  /* 0x0000141201007387 */ /* 0x000fe20000100800 */
[----:B------:R-:W-:Y:S01]  /*0550*/  IMAD.SHL.U32 R14, R14, 0x2, RZ ;  /* 0x000000020e0e7824 */ /* 0x000fe200078e00ff */
[----:B------:R-:W-:Y:S01]  /*0560*/  LOP3.LUT R4, R4, 0x18, RZ, 0xc0, !PT ;  /* 0x0000001804047812 */ /* 0x000fe200078ec0ff */
[----:B------:R-:W-:Y:S01]  /*0570*/  IMAD.SHL.U32 R2, R7, 0x20, RZ ;  /* 0x0000002007027824 */ /* 0x000fe200078e00ff */
[----:B------:R-:W-:Y:S01]  /*0580*/  LOP3.LUT R0, R0, 0x1c0, RZ, 0xc0, !PT ;  /* 0x000001c000007812 */ /* 0x000fe200078ec0ff */
[----:B------:R-:W-:-:S02]  /*0590*/  IMAD.SHL.U32 R7, R3, 0x2, RZ ;  /* 0x0000000203077824 */ /* 0x000fc400078e00ff */
[----:B------:R-:W-:Y:S01]  /*05a0*/  IMAD.SHL.U32 R3, R11, 0x20, RZ ;  /* 0x000000200b037824 */ /* 0x000fe200078e00ff */
[----:B------:R-:W-:Y:S01]  /*05b0*/  LOP3.LUT R8, R2, 0x6, R14, 0xf8, !PT ;  /* 0x0000000602087812 */ /* 0x000fe200078ef80e */
[----:B------:R-:W-:Y:S01]  /*05c0*/  IMAD.SHL.U32 R202, R18, 0x2, RZ ;  /* 0x0000000212ca7824 */ /* 0x000fe200078e00ff */
[----:B------:R-:W-:Y:S02]  /*05d0*/  LOP3.LUT R5, R0, 0x20, R2, 0xf8, !PT ;  /* 0x0000002000057812 */ /* 0x000fe400078ef802 */
[----:B------:R-:W-:Y:S01]  /*05e0*/  SHF.R.U32.HI R2, RZ, 0x3, R0 ;  /* 0x00000003ff027819 */ /* 0x000fe20000011600 */
[----:B------:R1:W-:Y:S01]  /*05f0*/  STL [R1+0xc], R8 ;  /* 0x00000c0801007387 */ /* 0x0003e20000100800 */
[----:B------:R-:W-:Y:S02]  /*0600*/  LOP3.LUT R9, R4, 0x20, R3, 0xf8, !PT ;  /* 0x0000002004097812 */ /* 0x000fe400078ef803 */
[----:B------:R-:W-:Y:S02]  /*0610*/  LOP3.LUT R5, R5, R2, RZ, 0x3c, !PT ;  /* 0x0000000205057212 */ /* 0x000fe400078e3cff */
[----:B------:R-:W-:Y:S01]  /*0620*/  LOP3.LUT R10, R2, R0, R4, 0x1e, !PT ;  /* 0x00000000020a7212 */ /* 0x000fe200078e1e04 */
[----:B------:R-:W-:Y:S01]  /*0630*/  IMAD.SHL.U32 R0, R11, 0x8, RZ ;  /* 0x000000080b007824 */ /* 0x000fe200078e00ff */
[----:B------:R-:W-:Y:S01]  /*0640*/  LOP3.LUT R3, R6, 0x1c0, RZ, 0xc0, !PT ;  /* 0x000001c006037812 */ /* 0x000fe200078ec0ff */
[----:B------:R-:W-:Y:S01]  /*0650*/  IMAD.SHL.U32 R4, R12, 0x40, RZ ;  /* 0x000000400c047824 */ /* 0x000fe200078e00ff */
[----:B------:R-:W-:-:S02]  /*0660*/  SHF.R.S32.HI R6, RZ, 0x2, R16 ;  /* 0x00000002ff067819 */ /* 0x000fc40000011410 */
[----:B------:R-:W-:-:S03]  /*0670*/  SHF.R.U32.HI R2, RZ, 0x3, R3 ;  /* 0x00000003ff027819 */ /* 0x000fc60000011603 */
[----:B------:R-:W-:-:S05]  /*0680*/  IMAD R6, R13, 0x10, R6 ;  /* 0x000000100d067824 */ /* 0x000fca00078e0206 */
[----:B------:R2:W-:Y:S01]  /*0690*/  STL [R1], R6 ;  /* 0x0000000601007387 */ /* 0x0005e20000100800 */
[----:B-1----:R-:W-:-:S04]  /*06a0*/  IMAD R8, R13, 0x400, R7 ;  /* 0x000004000d087824 */ /* 0x002fc800078e0207 */
[----:B------:R-:W-:Y:S01]  /*06b0*/  IMAD.IADD R8, R8, 0x1, R5 ;  /* 0x0000000108087824 */ /* 0x000fe200078e0205 */
[----:B------:R-:W-:Y:S02]  /*06c0*/  LOP3.LUT R5, R3, 0x8, R0, 0xf8, !PT ;  /* 0x0000000803057812 */ /* 0x000fe400078ef800 */
[----:B------:R-:W-:Y:S01]  /*06d0*/  LOP3.LUT R0, R4, 0xfffffe00, RZ, 0xc0, !PT ;  /* 0xfffffe0004007812 */ /* 0x000fe200078ec0ff */
[----:B------:R-:W-:Y:S01]  /*06e0*/  IMAD.SHL.U32 R222, R8, 0x2, RZ ;  /* 0x0000000208de7824 */ /* 0x000fe200078e00ff */
[----:B------:R-:W-:Y:S02]  /*06f0*/  LOP3.LUT R3, R2, R9, R3, 0x1e, !PT ;  /* 0x0000000902037212 */ /* 0x000fe400078e1e03 */
[----:B------:R-:W-:Y:S01]  /*0700*/  LOP3.LUT R2, R5, R2, RZ, 0x3c, !PT ;  /* 0x0000000205027212 */ /* 0x000fe200078e3cff */
[----:B------:R-:W-:Y:S01]  /*0710*/  IMAD R5, R194, 0x400, R7 ;  /* 0x00000400c2057824 */ /* 0x000fe200078e0207 */
[----:B------:R-:W-:Y:S01]  /*0720*/  LOP3.LUT R199, R3, R0, RZ, 0xfc, !PT ;  /* 0x0000000003c77212 */ /* 0x000fe200078efcff */
[--C-:B------:R-:W-:Y:S01]  /*0730*/  IMAD R4, R13, 0x400, R0.reuse ;  /* 0x000004000d047824 */ /* 0x100fe200078e0200 */
[----:B------:R-:W-:Y:S01]  /*0740*/  IADD3 R221, R222, 0x20, RZ ;  /* 0x00000020dedd7810 */ /* 0x000fe20007ffe0ff */
[----:B------:R-:W-:Y:S01]  /*0750*/  IMAD R194, R194, 0x400, R0 ;  /* 0x00000400c2c27824 */ /* 0x000fe200078e0200 */
[----:B------:R-:W-:Y:S01]  /*0760*/  @P1 IADD3 R221, R222, -0x20, RZ ;  /* 0xffffffe0dedd1810 */ /* 0x000fe20007ffe0ff */
[----:B------:R-:W-:-:S02]  /*0770*/  IMAD.IADD R198, R4, 0x1, R2 ;  /* 0x0000000104c67824 */ /* 0x000fc400078e0202 */
[----:B------:R-:W-:Y:S02]  /*0780*/  IMAD.IADD R194, R2, 0x1, R194 ;  /* 0x0000000102c27824 */ /* 0x000fe400078e02c2 */
[----:B------:R-:W-:Y:S02]  /*0790*/  IMAD.MOV.U32 R0, RZ, RZ, 0x40 ;  /* 0x00000040ff007424 */ /* 0x000fe400078e00ff */
[----:B------:R-:W-:Y:S01]  /*07a0*/  IMAD.MOV.U32 R2, RZ, RZ, 0x20 ;  /* 0x00000020ff027424 */ /* 0x000fe200078e00ff */
[----:B------:R-:W-:Y:S01]  /*07b0*/  LEA R194, R194, 0x10000, 0x1 ;  /* 0x00010000c2c27811 */ /* 0x000fe200078e08ff */
[----:B------:R-:W-:Y:S01]  /*07c0*/  IMAD.IADD R5, R5, 0x1, R10 ;  /* 0x0000000105057824 */ /* 0x000fe200078e020a */
[----:B------:R-:W-:Y:S01]  /*07d0*/  SEL R0, R0, 0xffffffc0, !P3 ;  /* 0xffffffc000007807 */ /* 0x000fe20005800000 */
[----:B------:R-:W-:Y:S01]  /*07e0*/  IMAD.IADD R224, R222, 0x1, R223 ;  /* 0x00000001dee07824 */ /* 0x000fe200078e02df */
[----:B------:R-:W-:Y:S01]  /*07f0*/  SEL R2, R2, 0xffffffe0, !P4 ;  /* 0xffffffe002027807 */ /* 0x000fe20006000000 */
[----:B------:R-:W-:Y:S01]  /*0800*/  IMAD.IADD R223, R223, 0x1, R221 ;  /* 0x00000001dfdf7824 */ /* 0x000fe200078e02dd */
[----:B------:R-:W-:Y:S01]  /*0810*/  LEA R3, R5, 0xc000, 0x1 ;  /* 0x0000c00005037811 */ /* 0x000fe200078e08ff */
[----:B------:R-:W-:Y:S01]  /*0820*/  IMAD.IADD R191, R189, 0x1, R0 ;  /* 0x00000001bdbf7824 */ /* 0x000fe200078e0200 */
[----:B------:R-:W-:Y:S01]  /*0830*/  IADD3 R192, R0, R189, R2 ;  /* 0x000000bd00c07210 */ /* 0x000fe20007ffe002 */
[C---:B------:R-:W-:Y:S01]  /*0840*/  IMAD R185, R186.reuse, 0x2, R0 ;  /* 0x00000002bab97824 */ /* 0x040fe200078e0200 */
[C---:B------:R-:W-:Y:S01]  /*0850*/  IADD3 R0, R3.reuse, 0x40, RZ ;  /* 0x0000004003007810 */ /* 0x040fe20007ffe0ff */
[----:B------:R2:W-:Y:S01]  /*0860*/  STL [R1+0x4], R3 ;  /* 0x0000040301007387 */ /* 0x0005e20000100800 */
[----:B------:R-:W-:Y:S01]  /*0870*/  @P2 IADD3 R0, R3, -0x40, RZ ;  /* 0xffffffc003002810 */ /* 0x000fe20007ffe0ff */
[----:B------:R-:W-:-:S02]  /*0880*/  IMAD.SHL.U32 R186, R186, 0x2, RZ ;  /* 0x00000002baba7824 */ /* 0x000fc400078e00ff */
[----:B------:R-:W-:Y:S02]  /*0890*/  IMAD.IADD R190, R189, 0x1, R2 ;  /* 0x00000001bdbe7824 */ /* 0x000fe400078e0202 */
[----:B------:R2:W-:Y:S01]  /*08a0*/  STL [R1+0x8], R0 ;  /* 0x0000080001007387 */ /* 0x0005e20000100800 */
[----:B------:R-:W-:-:S03]  /*08b0*/  IMAD.IADD R200, R2, 0x1, R191 ;  /* 0x0000000102c87824 */ /* 0x000fc600078e02bf */
.L_x_923:
[----:B-1----:R-:W1:Y:S01]  /*08c0*/  S2R R37, SR_CTAID.Y ;  /* 0x0000000000257919 */ /* 0x002e620000002600 */
[----:B--2---:R-:W2:Y:S01]  /*08d0*/  LDC.U8 R0, c[0x0][0x312] ;  /* 0x0000c480ff007b82 */ /* 0x004ea20000000000 */
[----:B------:R-:W-:Y:S02]  /*08e0*/  ISETP.NE.U32.AND P2, PT, RZ, c[0x0][0x240], PT ;  /* 0x00009000ff007a0c */ /* 0x000fe40003f45070 */
[----:B------:R-:W-:Y:S02]  /*08f0*/  ISETP.EQ.U32.AND P5, PT, RZ, c[0x0][0x248], PT ;  /* 0x00009200ff007a0c */ /* 0x000fe40003fa2070 */
[----:B------:R-:W-:Y:S02]  /*0900*/  ISETP.NE.AND.EX P2, PT, RZ, c[0x0][0x244], PT, P2 ;  /* 0x00009100ff007a0c */ /* 0x000fe40003f45320 */
[----:B------:R-:W-:Y:S01]  /*0910*/  ISETP.NE.U32.AND P3, PT, RZ, c[0x0][0x250], PT ;  /* 0x00009400ff007a0c */ /* 0x000fe20003f65070 */
[----:B------:R-:W-:-:S03]  /*0920*/  IMAD.MOV.U32 R38, RZ, RZ, -0x1 ;  /* 0xffffffffff267424 */ /* 0x000fc600078e00ff */
[----:B------:R-:W-:Y:S01]  /*0930*/  ISETP.NE.AND.EX P3, PT, RZ, c[0x0][0x254], PT, P3 ;  /* 0x00009500ff007a0c */ /* 0x000fe20003f65330 */
[C---:B-1----:R-:W-:Y:S01]  /*0940*/  IMAD.SHL.U32 R8, R37.reuse, 0x4, RZ ;  /* 0x0000000425087824 */ /* 0x042fe200078e00ff */
[----:B---3--:R-:W-:Y:S02]  /*0950*/  SHF.R.S32.HI R29, RZ, 0x1f, R37 ;  /* 0x0000001fff1d7819 */ /* 0x008fe40000011425 */
        /* <DEDUP_REMOVED lines=25> */
.L_x_875:
        /* <DEDUP_REMOVED lines=32> */
[----:B------:R-:W-:Y:S01]  /*0cf0*/  SEL R25, R8, R4, !P1 ;  /* 0x0000000408197207 */ /* 0x000fe20004800000 */
[----:B------:R-:W-:Y:S01]  /*0d00*/  IMAD R7, R0, c[0x0][0x194], RZ ;  /* 0x0000650000077a24 */ /* 0x000fe200078e02ff */
[----:B------:R-:W-:Y:S01]  /*0d10*/  LEA R8, R203, 0xffffffc0, 0x6 ;  /* 0xffffffc0cb087811 */ /* 0x000fe200078e30ff */
[----:B------:R-:W-:-:S03]  /*0d20*/  @P0 IMAD.WIDE.U32 R2, R6, c[0x0][0x198], RZ ;  /* 0x0000660006020a25 */ /* 0x000fc600078e00ff */
[----:B------:R-:W-:Y:S01]  /*0d30*/  SHF.R.S32.HI R16, RZ, 0x1f, R8 ;  /* 0x0000001fff107819 */ /* 0x000fe20000011408 */
        /* <DEDUP_REMOVED lines=14> */
.L_x_877:
        /* <DEDUP_REMOVED lines=15> */
.L_x_878:
        /* <DEDUP_REMOVED lines=8> */
[----:B------:R-:W-:Y:S01]  /*0f90*/  @P1 MOV R10, R4 ;  /* 0x00000004000a1202 */ /* 0x000fe20000000f00 */
[C---:B------:R-:W-:Y:S01]  /*0fa0*/  @!P1 IMAD.WIDE.U32 R4, R37.reuse, c[0x0][0x368], RZ ;  /* 0x0000da0025049a25 */ /* 0x040fe200078e00ff */
[----:B------:R-:W5:Y:S03]  /*0fb0*/  LDC.U8 R19, c[0x0][0x3d0] ;  /* 0x0000f400ff137b82 */ /* 0x000f660000000000 */
        /* <DEDUP_REMOVED lines=25> */
[----:B------:R-:W2:Y:S01]  /*1150*/  S2R R13, SR_CTAID.X ;  /* 0x00000000000d7919 */ /* 0x000ea20000002500 */
[----:B------:R-:W-:Y:S01]  /*1160*/  ISETP.GT.U32.AND P5, PT, R11, R3, PT ;  /* 0x000000030b00720c */ /* 0x000fe20003fa4070 */
[----:B------:R-:W-:Y:S02]  /*1170*/  IMAD R5, R29, c[0x0][0x224], R7 ;  /* 0x000089001d057a24 */ /* 0x000fe400078e0207 */
[----:B------:R-:W-:Y:S02]  /*1180*/  IMAD.SHL.U32 R6, R37, 0x80, RZ ;  /* 0x0000008025067824 */ /* 0x000fe400078e00ff */
[-C--:B------:R-:W-:Y:S01]  /*1190*/  IMAD R7, R21, R14.reuse, RZ ;  /* 0x0000000e15077224 */ /* 0x080fe200078e02ff */
[----:B------:R-:W-:Y:S01]  /*11a0*/  IADD3 R4, R15, R5, RZ ;  /* 0x000000050f047210 */ /* 0x000fe20007ffe0ff */
[----:B------:R-:W-:Y:S01]  /*11b0*/  IMAD.WIDE.U32 R14, R20, R14, RZ ;  /* 0x0000000e140e7225 */ /* 0x000fe200078e00ff */
[----:B------:R-:W-:-:S03]  /*11c0*/  SEL R6, R6, RZ, P2 ;  /* 0x000000ff06067207 */ /* 0x000fc60001000000 */
[----:B------:R-:W-:Y:S01]  /*11d0*/  IMAD R7, R20, R4, R7 ;  /* 0x0000000414077224 */ /* 0x000fe200078e0207 */
[----:B------:R-:W-:Y:S01]  /*11e0*/  IADD3 R6, P2, R8, R6, RZ ;  /* 0x0000000608067210 */ /* 0x000fe20007f5e0ff */
[----:B------:R-:W-:Y:S01]  /*11f0*/  IMAD.WIDE.U32 R4, R20, R0, RZ ;  /* 0x0000000014047225 */ /* 0x000fe200078e00ff */
[-C--:B------:R-:W-:Y:S02]  /*1200*/  @!P5 IADD3 R3, R3, -R11.reuse, RZ ;  /* 0x8000000b0303d210 */ /* 0x080fe40007ffe0ff */
[----:B------:R-:W-:Y:S01]  /*1210*/  @!P5 IADD3 R2, R2, 0x1, RZ ;  /* 0x000000010202d810 */ /* 0x000fe20007ffe0ff */
[----:B------:R-:W-:Y:S01]  /*1220*/  IMAD.X R9, R16, 0x1, R9, P2 ;  /* 0x0000000110097824 */ /* 0x000fe200010e0609 */
[----:B------:R-:W-:Y:S01]  /*1230*/  ISETP.GE.U32.AND P6, PT, R3, R11, PT ;  /* 0x0000000b0300720c */ /* 0x000fe20003fc6070 */
[C---:B------:R-:W-:Y:S01]  /*1240*/  IMAD R11, R21.reuse, R6, RZ ;  /* 0x00000006150b7224 */ /* 0x040fe200078e02ff */
[----:B------:R-:W-:Y:S01]  /*1250*/  SEL R18, R14, R4, !P1 ;  /* 0x000000040e127207 */ /* 0x000fe20004800000 */
[----:B------:R-:W-:Y:S01]  /*1260*/  IMAD R3, R21, R0, RZ ;  /* 0x0000000015037224 */ /* 0x000fe200078e02ff */
[----:B------:R-:W-:Y:S01]  /*1270*/  IADD3 R15, R15, R7, RZ ;  /* 0x000000070f0f7210 */ /* 0x000fe20007ffe0ff */
[----:B------:R-:W-:Y:S01]  /*1280*/  @P3 IMAD R4, R37, c[0x0][0x214], RZ ;  /* 0x0000850025043a24 */ /* 0x000fe200078e02ff */
[----:B------:R-:W-:Y:S01]  /*1290*/  ISETP.NE.AND P5, PT, RZ, c[0x0][0x1c8], PT ;  /* 0x00007200ff007a0c */ /* 0x000fe20003fa5270 */
[----:B------:R-:W-:Y:S01]  /*12a0*/  IMAD.WIDE.U32 R6, R20, R6, RZ ;  /* 0x0000000614067225 */ /* 0x000fe200078e00ff */
[----:B------:R-:W-:-:S02]  /*12b0*/  @P1 IADD3 R15, R5, R3, RZ ;  /* 0x00000003050f1210 */ /* 0x000fc40007ffe0ff */
[----:B------:R-:W-:Y:S01]  /*12c0*/  @P3 SEL R3, R4, R0, !P1 ;  /* 0x0000000004033207 */ /* 0x000fe20004800000 */
[----:B------:R-:W-:Y:S01]  /*12d0*/  IMAD R9, R20, R9, R11 ;  /* 0x0000000914097224 */ /* 0x000fe200078e020b */
[----:B-----5:R-:W-:Y:S01]  /*12e0*/  ISETP.NE.AND P2, PT, R19, RZ, PT ;  /* 0x000000ff1300720c */ /* 0x020fe20003f45270 */
[C---:B--2---:R-:W-:Y:S01]  /*12f0*/  IMAD.WIDE.U32 R20, R13.reuse, c[0x0][0x3d8], RZ ;  /* 0x0000f6000d147a25 */ /* 0x044fe200078e00ff */
[----:B------:R-:W-:Y:S02]  /*1300*/  @P6 IADD3 R2, R2, 0x1, RZ ;  /* 0x0000000102026810 */ /* 0x000fe40007ffe0ff */
[----:B------:R-:W-:Y:S01]  /*1310*/  SHF.R.S32.HI R19, RZ, 0x1f, R243 ;  /* 0x0000001fff137819 */ /* 0x000fe200000114f3 */
[----:B------:R-:W-:Y:S01]  /*1320*/  IMAD R4, R13, c[0x0][0x3dc], R21 ;  /* 0x0000f7000d047a24 */ /* 0x000fe200078e0215 */
[----:B------:R-:W-:Y:S01]  /*1330*/  SEL R21, R20, RZ, P2 ;  /* 0x000000ff14157207 */ /* 0x000fe20001000000 */
[----:B------:R-:W-:Y:S01]  /*1340*/  IMAD.MOV.U32 R13, RZ, RZ, R2 ;  /* 0x000000ffff0d7224 */ /* 0x000fe200078e0002 */
[----:B------:R-:W-:Y:S01]  /*1350*/  IADD3 R9, R7, R9, RZ ;  /* 0x0000000907097210 */ /* 0x000fe20007ffe0ff */
[----:B------:R-:W-:Y:S01]  /*1360*/  IMAD R14, R36, c[0x0][0x22c], RZ ;  /* 0x00008b00240e7a24 */ /* 0x000fe200078e02ff */
[----:B------:R-:W-:Y:S01]  /*1370*/  SEL R17, R4, RZ, P2 ;  /* 0x000000ff04117207 */ /* 0x000fe20001000000 */
[----:B------:R-:W-:Y:S01]  /*1380*/  @!P3 IMAD R5, R37, c[0x0][0x1c0], R36 ;  /* 0x000070002505ba24 */ /* 0x000fe200078e0224 */
[----:B------:R-:W-:Y:S01]  /*1390*/  @!P4 IADD3 R13, -R13, RZ, RZ ;  /* 0x000000ff0d0dc210 */ /* 0x000fe20007ffe1ff */
[----:B------:R-:W-:Y:S01]  /*13a0*/  @P3 IMAD R2, R36, c[0x0][0x234], R3 ;  /* 0x00008d0024023a24 */ /* 0x000fe200078e0203 */
[----:B------:R-:W-:Y:S01]  /*13b0*/  @!P5 LOP3.LUT R13, RZ, c[0x0][0x1c8], RZ, 0x33, !PT ;  /* 0x00007200ff0dda12 */ /* 0x000fe200078e33ff */
[----:B------:R-:W-:Y:S01]  /*13c0*/  @!P3 IMAD R2, R5, c[0x0][0x214], RZ ;  /* 0x000085000502ba24 */ /* 0x000fe200078e02ff */
[----:B------:R-:W-:-:S02]  /*13d0*/  SHF.R.S32.HI R34, RZ, 0x1f, R14 ;  /* 0x0000001fff227819 */ /* 0x000fc4000001140e */
        /* <DEDUP_REMOVED lines=9> */
.L_x_879:
[----:B------:R-:W-:-:S04]  /*1470*/  IMAD R0, R37, c[0x0][0x1c0], R36 ;  /* 0x0000700025007a24 */ /* 0x000fc800078e0224 */
[----:B------:R-:W-:Y:S02]  /*1480*/  IMAD R0, R0, c[0x0][0x224], RZ ;  /* 0x0000890000007a24 */ /* 0x000fe400078e02ff */
.L_x_880:
[----:B------:R-:W2:Y:S01]  /*1490*/  S2R R30, SR_TID.X ;  /* 0x00000000001e7919 */ /* 0x000ea20000002100 */
[----:B------:R-:W-:Y:S01]  /*14a0*/  IMAD.IADD R3, R8, 0x1, R2 ;  /* 0x0000000108037824 */ /* 0x000fe200078e0202 */
[----:B------:R-:W-:Y:S01]  /*14b0*/  IADD3 R2, P4, R216, R10, RZ ;  /* 0x0000000ad8027210 */ /* 0x000fe20007f9e0ff */
[----:B------:R-:W-:Y:S01]  /*14c0*/  IMAD.MOV.U32 R35, RZ, RZ, 0x4 ;  /* 0x00000004ff237424 */ /* 0x000fe200078e00ff */
[----:B------:R-:W-:Y:S01]  /*14d0*/  SHF.R.S32.HI R217, RZ, 0x1f, R216 ;  /* 0x0000001fffd97819 */ /* 0x000fe200000114d8 */
[----:B------:R-:W-:Y:S01]  /*14e0*/  IMAD R31, R31, c[0x0][0x1c0], RZ ;  /* 0x000070001f1f7a24 */ /* 0x000fe200078e02ff */
[----:B------:R-:W-:Y:S01]  /*14f0*/  BSSY B1, `(.L_x_876) ;  /* 0x0000610000017945 */ /* 0x000fe20003800000 */
[----:B------:R-:W-:-:S04]  /*1500*/  IMAD.WIDE R10, R3, R35, c[0x0][0x200] ;  /* 0x00008000030a7625 */ /* 0x000fc800078e0223 */
[----:B------:R-:W-:Y:S01]  /*1510*/  IMAD.X R3, R217, 0x1, R12, P4 ;  /* 0x00000001d9037824 */ /* 0x000fe200020e060c */
[----:B------:R-:W-:Y:S01]  /*1520*/  MOV R228, R11 ;  /* 0x0000000b00e47202 */ /* 0x000fe20000000f00 */
[----:B------:R-:W-:Y:S02]  /*1530*/  IMAD.SHL.U32 R28, R31, 0x40, RZ ;  /* 0x000000401f1c7824 */ /* 0x000fe400078e00ff */
[----:B------:R-:W-:Y:S02]  /*1540*/  IMAD R4, R16, c[0x0][0x370], RZ ;  /* 0x0000dc0010047a24 */ /* 0x000fe400078e02ff */
[----:B------:R-:W-:Y:S01]  /*1550*/  IMAD.IADD R12, R8, 0x1, R0 ;  /* 0x00000001080c7824 */ /* 0x000fe200078e0200 */
[----:B------:R-:W-:Y:S01]  /*1560*/  IADD3 R14, P3, P1, R6, R28, R14 ;  /* 0x0000001c060e7210 */ /* 0x000fe2000797e00e */
[C---:B------:R-:W-:Y:S01]  /*1570*/  IMAD R7, R8.reuse, c[0x0][0x374], R4 ;  /* 0x0000dd0008077a24 */ /* 0x040fe200078e0204 */
[----:B------:R-:W-:Y:S01]  /*1580*/  SHF.R.S32.HI R4, RZ, 0x1f, R28 ;  /* 0x0000001fff047819 */ /* 0x000fe2000001141c */
[----:B------:R-:W-:Y:S01]  /*1590*/  IMAD.WIDE.U32 R2, R8, c[0x0][0x370], R2 ;  /* 0x0000dc0008027a25 */ /* 0x000fe200078e0002 */
[----:B------:R-:W-:-:S02]  /*15a0*/  IADD3 R6, P4, R244, R8, RZ ;  /* 0x00000008f4067210 */ /* 0x000fc40007f9e0ff */
[----:B--2---:R-:W-:Y:S01]  /*15b0*/  SHF.R.S32.HI R33, RZ, 0x1f, R30 ;  /* 0x0000001fff217819 */ /* 0x004fe2000001141e */
[----:B------:R-:W-:Y:S01]  /*15c0*/  IMAD.IADD R3, R3, 0x1, R7 ;  /* 0x0000000103037824 */ /* 0x000fe200078e0207 */
[----:B------:R-:W-:Y:S01]  /*15d0*/  IADD3.X R9, R9, R4, R34, P3, P1 ;  /* 0x0000000409097210 */ /* 0x000fe20001fe2422 */
[----:B------:R-:W-:Y:S01]  /*15e0*/  IMAD.MOV.U32 R229, RZ, RZ, R10 ;  /* 0x000000ffffe57224 */ /* 0x000fe200078e000a */
[----:B------:R-:W-:Y:S01]  /*15f0*/  LEA.HI R5, R33, R30, RZ, 0x5 ;  /* 0x0000001e21057211 */ /* 0x000fe200078f28ff */
[----:B------:R-:W-:Y:S01]  /*1600*/  IMAD.WIDE.U32 R2, R36, c[0x0][0x378], R2 ;  /* 0x0000de0024027a25 */ /* 0x000fe200078e0002 */
[----:B------:R-:W-:Y:S02]  /*1610*/  SHF.R.S32.HI R28, RZ, 0x1f, R244 ;  /* 0x0000001fff1c7819 */ /* 0x000fe400000114f4 */
[----:B------:R-:W-:Y:S02]  /*1620*/  LOP3.LUT R0, R5, 0xffffffe0, RZ, 0xc0, !PT ;  /* 0xffffffe005007812 */ /* 0x000fe400078ec0ff */
[----:B------:R-:W-:-:S02]  /*1630*/  SHF.R.S32.HI R5, RZ, 0x5, R5 ;  /* 0x00000005ff057819 */ /* 0x000fc40000011405 */
[----:B------:R-:W-:Y:S01]  /*1640*/  IADD3.X R7, R28, R16, RZ, P4, !PT ;  /* 0x000000101c077210 */ /* 0x000fe200027fe4ff */
[----:B------:R-:W-:Y:S01]  /*1650*/  IMAD.IADD R0, R30, 0x1, -R0 ;  /* 0x000000011e007824 */ /* 0x000fe200078e0a00 */
[----:B------:R-:W-:-:S03]  /*1660*/  IADD3 R14, P3, P1, R21, R14, R18 ;  /* 0x0000000e150e7210 */ /* 0x000fc6000797e012 */
[----:B------:R-:W-:Y:S01]  /*1670*/  IMAD R4, R5, R31, R0 ;  /* 0x0000001f05047224 */ /* 0x000fe200078e0200 */
[----:B------:R-:W-:Y:S01]  /*1680*/  IADD3 R0, -R205, R230, R243 ;  /* 0x000000e6cd007210 */ /* 0x000fe20007ffe1f3 */
[----:B------:R-:W-:Y:S01]  /*1690*/  IMAD R7, R7, c[0x0][0x190], RZ ;  /* 0x0000640007077a24 */ /* 0x000fe200078e02ff */
[----:B------:R-:W-:Y:S01]  /*16a0*/  IADD3.X R9, R17, R9, R15, P3, P1 ;  /* 0x0000000911097210 */ /* 0x000fe20001fe240f */
[----:B------:R-:W-:Y:S01]  /*16b0*/  IMAD R5, R32, c[0x0][0x378], RZ ;  /* 0x0000de0020057a24 */ /* 0x000fe200078e02ff */
[----:B------:R-:W-:Y:S01]  /*16c0*/  IADD3 R0, R0, -c[0x0][0x2e8], RZ ;  /* 0x8000ba0000007a10 */ /* 0x000fe20007ffe0ff */
[----:B------:R-:W-:Y:S01]  /*16d0*/  IMAD R10, R6, c[0x0][0x194], R7 ;  /* 0x00006500060a7a24 */ /* 0x000fe200078e0207 */
[----:B------:R-:W-:Y:S01]  /*16e0*/  IADD3 R178, P1, R4, R14, RZ ;  /* 0x0000000e04b27210 */ /* 0x000fe20007f3e0ff */
[----:B------:R-:W-:Y:S01]  /*16f0*/  IMAD.WIDE.U32 R6, R6, c[0x0][0x190], R216 ;  /* 0x0000640006067a25 */ /* 0x000fe200078e00d8 */
[----:B------:R-:W-:Y:S02]  /*1700*/  SHF.R.S32.HI R8, RZ, 0x1f, R0 ;  /* 0x0000001fff087819 */ /* 0x000fe40000011400 */
[----:B------:R-:W-:Y:S01]  /*1710*/  LEA.HI.X.SX32 R9, R4, R9, 0x1, P1 ;  /* 0x0000000904097211 */ /* 0x000fe200008f0eff */
[----:B------:R-:W-:Y:S01]  /*1720*/  IMAD R5, R36, c[0x0][0x37c], R5 ;  /* 0x0000df0024057a24 */ /* 0x000fe200078e0205 */
[----:B------:R-:W-:Y:S01]  /*1730*/  LEA.HI R0, R8, R0, RZ, 0x6 ;  /* 0x0000000008007211 */ /* 0x000fe200078f30ff */
[----:B------:R-:W-:Y:S01]  /*1740*/  IMAD.MOV.U32 R4, RZ, RZ, R2 ;  /* 0x000000ffff047224 */ /* 0x000fe200078e0002 */
[----:B------:R-:W-:Y:S01]  /*1750*/  IADD3 R6, P3, R25, R6, RZ ;  /* 0x0000000619067210 */ /* 0x000fe20007f7e0ff */
[----:B------:R-:W-:Y:S01]  /*1760*/  IMAD.IADD R5, R3, 0x1, R5 ;  /* 0x0000000103057824 */ /* 0x000fe200078e0205 */
[----:B------:R-:W-:Y:S01]  /*1770*/  SHF.R.S32.HI R0, RZ, 0x6, R0 ;  /* 0x00000006ff007819 */ /* 0x000fe20000011400 */
[----:B------:R-:W-:Y:S01]  /*1780*/  IMAD R8, R32, c[0x0][0x1a8], RZ ;  /* 0x00006a0020087a24 */ /* 0x000fe200078e02ff */
[----:B------:R-:W-:Y:S01]  /*1790*/  IADD3.X R7, R23, R7, R10, P3, !PT ;  /* 0x0000000717077210 */ /* 0x000fe20001ffe40a */
[----:B------:R-:W-:Y:S01]  /*17a0*/  IMAD R2, R28, c[0x0][0x370], RZ ;  /* 0x0000dc001c027a24 */ /* 0x000fe200078e02ff */
[----:B------:R-:W-:Y:S01]  /*17b0*/  IMNMX R242, RZ, R0, !PT ;  /* 0x00000000fff27217 */ /* 0x000fe20007800200 */
[----:B------:R-:W-:Y:S01]  /*17c0*/  IMAD R8, R36, c[0x0][0x1ac], R8 ;  /* 0x00006b0024087a24 */ /* 0x000fe200078e0208 */
[----:B------:R-:W-:Y:S01]  /*17d0*/  LEA R179, P1, R178, c[0x0][0x350], 0x2 ;  /* 0x0000d400b2b37a11 */ /* 0x000fe200078210ff */
[----:B------:R-:W-:Y:S01]  /*17e0*/  IMAD.WIDE.U32 R10, R36, c[0x0][0x1a8], R6 ;  /* 0x00006a00240a7a25 */ /* 0x000fe200078e0006 */
[----:B------:R-:W-:-:S02]  /*17f0*/  ISETP.GT.AND P5, PT, R203, R242, PT ;  /* 0x000000f2cb00720c */ /* 0x000fc40003fa4270 */
[----:B------:R-:W-:Y:S01]  /*1800*/  LEA.HI.X R178, R178, c[0x0][0x354], R9, 0x2, P1 ;  /* 0x0000d500b2b27a11 */ /* 0x000fe200008f1409 */
[----:B------:R-:W-:Y:S01]  /*1810*/  IMAD R0, R244, c[0x0][0x374], R2 ;  /* 0x0000dd00f4007a24 */ /* 0x000fe200078e0202 */
[----:B------:R-:W-:Y:S01]  /*1820*/  LEA R208, P4, R10, c[0x0][0x160], 0x1 ;  /* 0x000058000ad07a11 */ /* 0x000fe200078808ff */
[----:B------:R-:W-:Y:S01]  /*1830*/  IMAD.WIDE.U32 R4, R244, c[0x0][0x370], R4 ;  /* 0x0000dc00f4047a25 */ /* 0x000fe200078e0004 */
[----:B------:R-:W-:-:S03]  /*1840*/  IADD3 R203, R203, -0x1, RZ ;  /* 0xffffffffcbcb7810 */ /* 0x000fc60007ffe0ff */
[----:B------:R-:W-:Y:S01]  /*1850*/  IMAD.IADD R16, R11, 0x1, R8 ;  /* 0x000000010b107824 */ /* 0x000fe200078e0208 */
[----:B------:R-:W-:Y:S01]  /*1860*/  IADD3 R15, R5, R0, RZ ;  /* 0x00000000050f7210 */ /* 0x000fe20007ffe0ff */
[----:B------:R-:W-:Y:S01]  /*1870*/  IMAD.WIDE R2, R12, R35, c[0x0][0x3c8] ;  /* 0x0000f2000c027625 */ /* 0x000fe200078e0223 */
[----:B------:R-:W-:Y:S02]  /*1880*/  LEA R206, P3, R4, c[0x0][0x330], 0x1 ;  /* 0x0000cc0004ce7a11 */ /* 0x000fe400078608ff */
[----:B------:R-:W-:Y:S01]  /*1890*/  LEA.HI.X R209, R10, c[0x0][0x164], R16, 0x1, P4 ;  /* 0x000059000ad17a11 */ /* 0x000fe200020f0c10 */
[----:B------:R-:W-:Y:S01]  /*18a0*/  IMAD.MOV.U32 R227, RZ, RZ, R2 ;  /* 0x000000ffffe37224 */ /* 0x000fe200078e0002 */
[----:B------:R-:W-:Y:S01]  /*18b0*/  LEA.HI.X R207, R4, c[0x0][0x334], R15, 0x1, P3 ;  /* 0x0000cd0004cf7a11 */ /* 0x000fe200018f0c0f */
[----:B------:R-:W-:Y:S01]  /*18c0*/  IMAD.MOV.U32 R225, RZ, RZ, R3 ;  /* 0x000000ffffe17224 */ /* 0x000fe200078e0003 */
        /* <DEDUP_REMOVED lines=16> */
.L_x_882:
        /* <DEDUP_REMOVED lines=15> */
.L_x_883:
        /* <DEDUP_REMOVED lines=25> */
.L_x_885:
[----:B------:R-:W-:Y:S05]  /*1c50*/  BSYNC B0 ;  /* 0x0000000000007941 */ /* 0x000fea0003800000 */
.L_x_884:
        /* <DEDUP_REMOVED lines=17> */
.L_x_887:
[----:B------:R-:W-:Y:S05]  /*1d70*/  BSYNC B0 ;  /* 0x0000000000007941 */ /* 0x000fea0003800000 */
.L_x_886:
        /* <DEDUP_REMOVED lines=23> */
.L_x_889:
[----:B------:R-:W-:Y:S05]  /*1ef0*/  BSYNC B0 ;  /* 0x0000000000007941 */ /* 0x000fea0003800000 */
.L_x_888:
        /* <DEDUP_REMOVED lines=16> */
.L_x_881:
        /* <DEDUP_REMOVED lines=43> */
.L_x_892:
[----:B------:R-:W-:Y:S05]  /*22b0*/  BSYNC B0 ;  /* 0x0000000000007941 */ /* 0x000fea0003800000 */
.L_x_891:
        /* <DEDUP_REMOVED lines=30> */
.L_x_894:
[----:B------:R-:W-:Y:S05]  /*24a0*/  BSYNC B0 ;  /* 0x0000000000007941 */ /* 0x000fea0003800000 */
.L_x_893:
        /* <DEDUP_REMOVED lines=20> */
.L_x_896:
[----:B------:R-:W-:Y:S05]  /*25f0*/  BSYNC B0 ;  /* 0x0000000000007941 */ /* 0x000fea0003800000 */
.L_x_895:
        /* <DEDUP_REMOVED lines=28> */
.L_x_898:
[----:B------:R-:W-:Y:S05]  /*27c0*/  BSYNC B0 ;  /* 0x0000000000007941 */ /* 0x000fea0003800000 */
.L_x_897:
        /* <DEDUP_REMOVED lines=15> */
.L_x_900:
        /* <DEDUP_REMOVED lines=19> */
.L_x_901:
[----:B------:R-:W-:Y:S05]  /*29f0*/  BSYNC B0 ;  /* 0x0000000000007941 */ /* 0x000fea0003800000 */
.L_x_899:
        /* <DEDUP_REMOVED lines=14> */
.L_x_903:
        /* <DEDUP_REMOVED lines=27> */
.L_x_904:
[----:B------:R-:W-:Y:S05]  /*2c90*/  BSYNC B0 ;  /* 0x0000000000007941 */ /* 0x000fea0003800000 */
.L_x_902:
[----:B--2---:R-:W2:Y:S01]  /*2ca0*/  LDL R4, [R1] ;  /* 0x0000000001047983 */ /* 0x004ea20000100800 */
        /* <DEDUP_REMOVED lines=48> */
.L_x_906:
[----:B------:R-:W-:Y:S05]  /*2fb0*/  BSYNC B0 ;  /* 0x0000000000007941 */ /* 0x000fea0003800000 */
.L_x_905:
        /* <DEDUP_REMOVED lines=28> */
.L_x_908:
[----:B------:R-:W-:Y:S05]  /*3180*/  BSYNC B0 ;  /* 0x0000000000007941 */ /* 0x000fea0003800000 */
.L_x_907:
[----:B------:R-:W0:Y:S01]  /*3190*/  LDGDEPBAR ;  /* 0x00000000000079af */ /* 0x000e220000000000 */
[----:B------:R-:W-:Y:S01]  /*31a0*/  LEA.HI R0, R33, R30, RZ, 0x4 ;  /* 0x0000001e21007211 */ /* 0x000fe200078f20ff */
[----:B------:R-:W-:Y:S01]  /*31b0*/  IMAD.MOV.U32 R188, RZ, RZ, 0x40 ;  /* 0x00000040ffbc7424 */ /* 0x000fe200078e00ff */
[----:B------:R-:W-:Y:S01]  /*31c0*/  IADD3 R247, R243, R230, RZ ;  /* 0x000000e6f3f77210 */ /* 0x000fe20007ffe0ff */
[----:B------:R-:W-:Y:S01]  /*31d0*/  IMAD.MOV.U32 R218, RZ, RZ, c[0x0][0x2e4] ;  /* 0x0000b900ffda7624 */ /* 0x000fe200078e00ff */
[----:B------:R-:W-:Y:S01]  /*31e0*/  LOP3.LUT R0, R0, 0xfffffff0, RZ, 0xc0, !PT ;  /* 0xfffffff000007812 */ /* 0x000fe200078ec0ff */
[----:B------:R-:W-:Y:S01]  /*31f0*/  IMAD.MOV.U32 R204, RZ, RZ, R201 ;  /* 0x000000ffffcc7224 */ /* 0x000fe200078e00c9 */
        /* <DEDUP_REMOVED lines=17> */
[----:B------:R-:W-:-:S04]  /*3310*/  DEPBAR.LE SB0, 0x1 ;  /* 0x000080400000791a */ /* 0x000fc80000000000 */
[----:B------:R-:W-:Y:S01]  /*3320*/  BAR.SYNC.DEFER_BLOCKING 0x0 ;  /* 0x0000000000007b1d */ /* 0x000fe20000010000 */
[----:B------:R-:W-:Y:S01]  /*3330*/  IMAD.IADD R0, R0, 0x1, -R2 ;  /* 0x0000000100007824 */ /* 0x000fe200078e0a02 */
[----:B------:R-:W-:Y:S01]  /*3340*/  IADD3 R2, R198, 0x2000, RZ ;  /* 0x00002000c6027810 */ /* 0x000fe20007ffe0ff */
[----:B------:R-:W-:Y:S01]  /*3350*/  CS2R R74, SRZ ;  /* 0x00000000004a7805 */ /* 0x000fe2000001ff00 */
[----:B------:R-:W-:Y:S01]  /*3360*/  CS2R R72, SRZ ;  /* 0x0000000000487805 */ /* 0x000fe2000001ff00 */
[----:B------:R-:W-:Y:S01]  /*3370*/  CS2R R70, SRZ ;  /* 0x0000000000467805 */ /* 0x000fe2000001ff00 */
[----:B------:R-:W-:Y:S01]  /*3380*/  R2P PR, R0, 0x6 ;  /* 0x0000000600007804 */ /* 0x000fe20000000000 */
[----:B------:R-:W-:Y:S01]  /*3390*/  CS2R R68, SRZ ;  /* 0x0000000000447805 */ /* 0x000fe2000001ff00 */
[----:B------:R-:W-:Y:S01]  /*33a0*/  IADD3 R0, R199, 0x2000, RZ ;  /* 0x00002000c7007810 */ /* 0x000fe20007ffe0ff */
[----:B------:R-:W-:Y:S01]  /*33b0*/  CS2R R46, SRZ ;  /* 0x00000000002e7805 */ /* 0x000fe2000001ff00 */
[----:B------:R-:W-:Y:S01]  /*33c0*/  SEL R2, R2, R198, !P0 ;  /* 0x000000c602027207 */ /* 0x000fe20004000000 */
[----:B------:R-:W-:Y:S01]  /*33d0*/  CS2R R44, SRZ ;  /* 0x00000000002c7805 */ /* 0x000fe2000001ff00 */
[----:B------:R-:W-:Y:S01]  /*33e0*/  SEL R0, R0, R199, !P0 ;  /* 0x000000c700007207 */ /* 0x000fe20004000000 */
[----:B------:R-:W-:Y:S01]  /*33f0*/  CS2R R50, SRZ ;  /* 0x0000000000327805 */ /* 0x000fe2000001ff00 */
[----:B------:R-:W-:Y:S01]  /*3400*/  SEL R193, R193, 0xffffffe0, !P1 ;  /* 0xffffffe0c1c17807 */ /* 0x000fe20004800000 */
[----:B------:R-:W-:Y:S01]  /*3410*/  IMAD.SHL.U32 R187, R2, 0x2, RZ ;  /* 0x0000000202bb7824 */ /* 0x000fe200078e00ff */
[----:B------:R-:W-:Y:S01]  /*3420*/  SHF.L.U32 R184, R0, 0x1, RZ ;  /* 0x0000000100b87819 */ /* 0x000fe200000006ff */
[----:B------:R-:W-:Y:S01]  /*3430*/  IMAD.MOV.U32 R0, RZ, RZ, c[0x0][0x22c] ;  /* 0x00008b00ff007624 */ /* 0x000fe200078e00ff */
[----:B------:R-:W-:Y:S01]  /*3440*/  SEL R188, R188, 0xffffffc0, !P2 ;  /* 0xffffffc0bcbc7807 */ /* 0x000fe20005000000 */
[----:B------:R-:W-:Y:S01]  /*3450*/  IMAD.IADD R195, R194, 0x1, R193 ;  /* 0x00000001c2c37824 */ /* 0x000fe200078e02c1 */
[----:B------:R-:W-:Y:S01]  /*3460*/  CS2R R48, SRZ ;  /* 0x0000000000307805 */ /* 0x000fe2000001ff00 */
[----:B------:R-:W-:Y:S01]  /*3470*/  IMAD R0, R0, c[0x0][0x1c0], RZ ;  /* 0x0000700000007a24 */ /* 0x000fe200078e02ff */
[----:B------:R-:W-:Y:S01]  /*3480*/  CS2R R42, SRZ ;  /* 0x00000000002a7805 */ /* 0x000fe2000001ff00 */
[----:B------:R-:W-:Y:S01]  /*3490*/  CS2R R40, SRZ ;  /* 0x0000000000287805 */ /* 0x000fe2000001ff00 */
[----:B------:R1:W2:Y:S01]  /*34a0*/  LDSM.16.M88.4 R104, [R189+0x10000] ;  /* 0x01000000bd68783b */ /* 0x0002a20000000200 */
[C---:B------:R-:W-:Y:S01]  /*34b0*/  IMAD.SHL.U32 R212, R0.reuse, 0x8, RZ ;  /* 0x0000000800d47824 */ /* 0x040fe200078e00ff */
[----:B------:R-:W-:Y:S01]  /*34c0*/  SHF.L.U32 R249, R0, 0x4, RZ ;  /* 0x0000000400f97819 */ /* 0x000fe200000006ff */
[----:B------:R-:W-:Y:S01]  /*34d0*/  CS2R R38, SRZ ;  /* 0x0000000000267805 */ /* 0x000fe2000001ff00 */
[----:B------:R1:W3:Y:S01]  /*34e0*/  LDSM.16.M88.4 R108, [R189+0x10800] ;  /* 0x01080000bd6c783b */ /* 0x0002e20000000200 */
[----:B------:R-:W-:Y:S01]  /*34f0*/  CS2R R36, SRZ ;  /* 0x0000000000247805 */ /* 0x000fe2000001ff00 */
[C---:B------:R-:W-:Y:S01]  /*3500*/  IADD3 R4, R249.reuse, 0x20, RZ ;  /* 0x00000020f9047810 */ /* 0x040fe20007ffe0ff */
[----:B------:R-:W-:Y:S01]  /*3510*/  CS2R R30, SRZ ;  /* 0x00000000001e7805 */ /* 0x000fe2000001ff00 */
[----:B------:R1:W4:Y:S01]  /*3520*/  LDSM.16.M88.4 R112, [R190+0x10000] ;  /* 0x01000000be70783b */ /* 0x0003220000000200 */
[C---:B------:R-:W-:Y:S01]  /*3530*/  IADD3 R2, R249.reuse, 0x60, RZ ;  /* 0x00000060f9027810 */ /* 0x040fe20007ffe0ff */
[----:B------:R-:W-:Y:S01]  /*3540*/  CS2R R28, SRZ ;  /* 0x00000000001c7805 */ /* 0x000fe2000001ff00 */
[----:B------:R-:W-:Y:S01]  /*3550*/  IADD3 R3, R249, 0x40, RZ ;  /* 0x00000040f9037810 */ /* 0x000fe20007ffe0ff */
[----:B------:R1:W1:Y:S01]  /*3560*/  LDSM.16.M88.4 R116, [R190+0x10800] ;  /* 0x01080000be74783b */ /* 0x0002620000000200 */
[C---:B------:R-:W-:Y:S01]  /*3570*/  IMAD.IADD R252, R212.reuse, 0x1, R4 ;  /* 0x00000001d4fc7824 */ /* 0x040fe200078e0204 */
[----:B------:R-:W-:Y:S01]  /*3580*/  CS2R R34, SRZ ;  /* 0x0000000000227805 */ /* 0x000fe2000001ff00 */
[C---:B------:R-:W-:Y:S01]  /*3590*/  IADD3 R251, R212.reuse, R3, RZ ;  /* 0x00000003d4fb7210 */ /* 0x040fe20007ffe0ff */
[----:B------:R1:W1:Y:S01]  /*35a0*/  LDSM.16.M88.4 R120, [R191+0x10000] ;  /* 0x01000000bf78783b */ /* 0x0002620000000200 */
[C---:B------:R-:W-:Y:S01]  /*35b0*/  IMAD.IADD R250, R212.reuse, 0x1, R2 ;  /* 0x00000001d4fa7824 */ /* 0x040fe200078e0202 */
[----:B------:R-:W-:Y:S01]  /*35c0*/  CS2R R32, SRZ ;  /* 0x0000000000207805 */ /* 0x000fe2000001ff00 */
[C---:B------:R-:W-:Y:S01]  /*35d0*/  IMAD.IADD R4, R212.reuse, 0x1, R252 ;  /* 0x00000001d4047824 */ /* 0x040fe200078e02fc */
[----:B------:R1:W1:Y:S01]  /*35e0*/  LDSM.16.M88.4 R124, [R191+0x10800] ;  /* 0x01080000bf7c783b */ /* 0x0002620000000200 */
[C---:B------:R-:W-:Y:S01]  /*35f0*/  IADD3 R3, R212.reuse, R251, RZ ;  /* 0x000000fbd4037210 */ /* 0x040fe20007ffe0ff */
[C---:B------:R-:W-:Y:S01]  /*3600*/  IMAD.IADD R2, R212.reuse, 0x1, R250 ;  /* 0x00000001d4027824 */ /* 0x040fe200078e02fa */
[----:B------:R-:W-:Y:S01]  /*3610*/  CS2R R26, SRZ ;  /* 0x00000000001a7805 */ /* 0x000fe2000001ff00 */
[----:B------:R1:W1:Y:S01]  /*3620*/  LDSM.16.M88.4 R128, [R200+0x10000] ;  /* 0x01000000c880783b */ /* 0x0002620000000200 */
[C---:B------:R-:W-:Y:S01]  /*3630*/  IMAD.IADD R236, R212.reuse, 0x1, R4 ;  /* 0x00000001d4ec7824 */ /* 0x040fe200078e0204 */
[C---:B------:R-:W-:Y:S01]  /*3640*/  IADD3 R234, R212.reuse, R3, RZ ;  /* 0x00000003d4ea7210 */ /* 0x040fe20007ffe0ff */
[C---:B------:R-:W-:Y:S01]  /*3650*/  IMAD.IADD R232, R212.reuse, 0x1, R2 ;  /* 0x00000001d4e87824 */ /* 0x040fe200078e0202 */
[----:B------:R1:W1:Y:S01]  /*3660*/  LDSM.16.M88.4 R132, [R200+0x10800] ;  /* 0x01080000c884783b */ /* 0x0002620000000200 */
[C---:B------:R-:W-:Y:S01]  /*3670*/  IMAD.IADD R235, R212.reuse, 0x1, R236 ;  /* 0x00000001d4eb7824 */ /* 0x040fe200078e02ec */
[C---:B------:R-:W-:Y:S01]  /*3680*/  IADD3 R233, R212.reuse, R234, RZ ;  /* 0x000000ead4e97210 */ /* 0x040fe20007ffe0ff */
[----:B------:R-:W-:Y:S01]  /*3690*/  IMAD.IADD R231, R212, 0x1, R232 ;  /* 0x00000001d4e77824 */ /* 0x000fe200078e02e8 */
[----:B------:R1:W1:Y:S01]  /*36a0*/  LDSM.16.M88.4 R136, [R189+0x12000] ;  /* 0x01200000bd88783b */ /* 0x0002620000000200 */
[----:B------:R-:W-:Y:S01]  /*36b0*/  CS2R R24, SRZ ;  /* 0x0000000000187805 */ /* 0x000fe2000001ff00 */
[----:B------:R-:W-:Y:S01]  /*36c0*/  CS2R R22, SRZ ;  /* 0x0000000000167805 */ /* 0x000fe2000001ff00 */
[----:B------:R-:W-:Y:S01]  /*36d0*/  CS2R R20, SRZ ;  /* 0x0000000000147805 */ /* 0x000fe2000001ff00 */
[----:B------:R1:W1:Y:S01]  /*36e0*/  LDSM.16.M88.4 R140, [R189+0x12800] ;  /* 0x01280000bd8c783b */ /* 0x0002620000000200 */
[----:B------:R-:W-:Y:S01]  /*36f0*/  IADD3 R248, R248, -c[0x0][0x2e8], RZ ;  /* 0x8000ba00f8f87a10 */ /* 0x000fe20007ffe0ff */
[----:B------:R-:W-:Y:S01]  /*3700*/  IMAD.IADD R196, R194, 0x1, R188 ;  /* 0x00000001c2c47824 */ /* 0x000fe200078e02bc */
[----:B------:R-:W-:Y:S01]  /*3710*/  IADD3 R238, R212, R233, RZ ;  /* 0x000000e9d4ee7210 */ /* 0x000fe20007ffe0ff */
[----:B------:R1:W1:Y:S01]  /*3720*/  LDSM.16.M88.4 R144, [R190+0x12000] ;  /* 0x01200000be90783b */ /* 0x0002620000000200 */
[----:B------:R-:W-:-:S02]  /*3730*/  IMAD.IADD R197, R188, 0x1, R195 ;  /* 0x00000001bcc57824 */ /* 0x000fc400078e02c3 */
[C---:B------:R-:W-:Y:S01]  /*3740*/  IMAD.IADD R239, R212.reuse, 0x1, R235 ;  /* 0x00000001d4ef7824 */ /* 0x040fe200078e02eb */
[----:B------:R1:W1:Y:S01]  /*3750*/  LDSM.16.M88.4 R148, [R190+0x12800] ;  /* 0x01280000be94783b */ /* 0x0002620000000200 */
[----:B------:R-:W-:-:S03]  /*3760*/  IMAD.IADD R237, R212, 0x1, R231 ;  /* 0x00000001d4ed7824 */ /* 0x000fc600078e02e7 */
[----:B------:R1:W1:Y:S04]  /*3770*/  LDSM.16.M88.4 R152, [R191+0x12000] ;  /* 0x01200000bf98783b */ /* 0x0002680000000200 */
[----:B------:R1:W1:Y:S04]  /*3780*/  LDSM.16.M88.4 R156, [R191+0x12800] ;  /* 0x01280000bf9c783b */ /* 0x0002680000000200 */
[----:B------:R1:W1:Y:S04]  /*3790*/  LDSM.16.M88.4 R160, [R200+0x12000] ;  /* 0x01200000c8a0783b */ /* 0x0002680000000200 */
[----:B--234-:R1:W1:Y:S02]  /*37a0*/  LDSM.16.M88.4 R164, [R200+0x12800] ;  /* 0x01280000c8a4783b */ /* 0x01c2640000000200 */
.L_x_913:
[----:B------:R-:W0:Y:S01]  /*37b0*/  LDGDEPBAR ;  /* 0x00000000000079af */ /* 0x000e220000000000 */
[C---:B------:R-:W-:Y:S02]  /*37c0*/  IADD3 R0, R187.reuse, R193, RZ ;  /* 0x000000c1bb007210 */ /* 0x040fe40007ffe0ff */
[-C--:B------:R-:W-:Y:S02]  /*37d0*/  IADD3 R3, R187, R188.reuse, RZ ;  /* 0x000000bcbb037210 */ /* 0x080fe40007ffe0ff */
[----:B------:R-:W-:Y:S02]  /*37e0*/  IADD3 R2, R0, R188, RZ ;  /* 0x000000bc00027210 */ /* 0x000fe40007ffe0ff */
[----:B------:R-:W-:Y:S02]  /*37f0*/  MOV R210, R179 ;  /* 0x000000b300d27202 */ /* 0x000fe40000000f00 */
[----:B------:R-:W-:Y:S01]  /*3800*/  MOV R211, R178 ;  /* 0x000000b200d37202 */ /* 0x000fe20000000f00 */
[----:B------:R-:W-:Y:S04]  /*3810*/  DEPBAR.LE SB0, 0x0 ;  /* 0x000080000000791a */ /* 0x000fe80000000000 */
[----:B------:R-:W-:Y:S06]  /*3820*/  BAR.SYNC.DEFER_BLOCKING 0x0 ;  /* 0x0000000000007b1d */ /* 0x000fec0000010000 */
[----:B------:R-:W-:Y:S06]  /*3830*/  LDSM.16.M88.4 R16, [R187] ;  /* 0x00000000bb10783b */ /* 0x000fec0000000200 */
[----:B------:R-:W2:Y:S06]  /*3840*/  LDSM.16.M88.4 R8, [R189+0xc000] ;  /* 0x00c00000bd08783b */ /* 0x000eac0000000200 */
[----:B------:R-:W3:Y:S06]  /*3850*/  LDSM.16.M88.4 R52, [R189+0xc800] ;  /* 0x00c80000bd34783b */ /* 0x000eec0000000200 */
[----:B------:R-:W-:Y:S06]  /*3860*/  LDSM.16.M88.4 R56, [R0] ;  /* 0x000000000038783b */ /* 0x000fec0000000200 */
[----:B------:R-:W4:Y:S06]  /*3870*/  LDSM.16.M88.4 R60, [R190+0xc000] ;  /* 0x00c00000be3c783b */ /* 0x000f2c0000000200 */
[----:B------:R-:W1:Y:S06]  /*3880*/  LDSM.16.M88.4 R64, [R190+0xc800] ;  /* 0x00c80000be40783b */ /* 0x000e6c0000000200 */
[----:B------:R-:W-:Y:S01]  /*3890*/  LDSM.16.M88.4 R100, [R191+0xc800] ;  /* 0x00c80000bf64783b */ /* 0x000fe20000000200 */
[C---:B--2---:R-:W-:Y:S08]  /*38a0*/  HMMA.16816.F32 R4, R16.reuse, R8, RZ ;  /* 0x000000081004723c */ /* 0x044ff000000018ff */
[C---:B------:R-:W-:Y:S08]  /*38b0*/  HMMA.16816.F32 R8, R16.reuse, R10, RZ ;  /* 0x0000000a1008723c */ /* 0x040ff000000018ff */
[C---:B---3--:R-:W-:Y:S08]  /*38c0*/  HMMA.16816.F32 R12, R16.reuse, R52, RZ ;  /* 0x00000034100c723c */ /* 0x048ff000000018ff */
[----:B------:R-:W-:Y:S01]  /*38d0*/  HMMA.16816.F32 R16, R16, R54, RZ ;  /* 0x000000361010723c */ /* 0x000fe200000018ff */
[----:B------:R-:W-:Y:S07]  /*38e0*/  LDSM.16.M88.4 R52, [R3] ;  /* 0x000000000334783b */ /* 0x000fee0000000200 */
[C---:B----4-:R-:W-:Y:S08]  /*38f0*/  HMMA.16816.F32 R4, R56.reuse, R60, R4 ;  /* 0x0000003c3804723c */ /* 0x050ff00000001804 */
[C---:B------:R-:W-:Y:S01]  /*3900*/  HMMA.16816.F32 R8, R56.reuse, R62, R8 ;  /* 0x0000003e3808723c */ /* 0x040fe20000001808 */
[----:B------:R-:W2:Y:S07]  /*3910*/  LDSM.16.M88.4 R60, [R191+0xc000] ;  /* 0x00c00000bf3c783b */ /* 0x000eae0000000200 */
[C---:B-1----:R-:W-:Y:S07]  /*3920*/  HMMA.16816.F32 R12, R56.reuse, R64, R12 ;  /* 0x00000040380c723c */ /* 0x042fee000000180c */
[----:B------:R-:W-:Y:S01]  /*3930*/  IADD3 R64, P0, R241, R227, RZ ;  /* 0x000000e3f1407210 */ /* 0x000fe20007f1e0ff */
[----:B------:R-:W-:Y:S01]  /*3940*/  HMMA.16816.F32 R16, R56, R66, R16 ;  /* 0x000000423810723c */ /* 0x000fe20000001810 */
[----:B------:R-:W-:Y:S03]  /*3950*/  LDSM.16.M88.4 R56, [R2] ;  /* 0x000000000238783b */ /* 0x000fe60000000200 */
[----:B------:R-:W-:Y:S04]  /*3960*/  IADD3.X R65, R240, R225, RZ, P0, !PT ;  /* 0x000000e1f0417210 */ /* 0x000fe800007fe4ff */
[C---:B--2---:R-:W-:Y:S08]  /*3970*/  HMMA.16816.F32 R4, R52.reuse, R60, R4 ;  /* 0x0000003c3404723c */ /* 0x044ff00000001804 */
[C---:B------:R-:W-:Y:S01]  /*3980*/  HMMA.16816.F32 R8, R52.reuse, R62, R8 ;  /* 0x0000003e3408723c */ /* 0x040fe20000001808 */
[----:B------:R-:W1:Y:S07]  /*3990*/  LDSM.16.M88.4 R60, [R192+0xc000] ;  /* 0x00c00000c03c783b */ /* 0x000e6e0000000200 */
[C---:B------:R-:W-:Y:S01]  /*39a0*/  HMMA.16816.F32 R12, R52.reuse, R100, R12 ;  /* 0x00000064340c723c */ /* 0x040fe2000000180c */
[----:B-----5:R2:W5:Y:S06]  /*39b0*/  LDG.E R101, [R64.64] ;  /* 0x0000000640657981 */ /* 0x02056c000c1e1900 */
[----:B------:R2:W5:Y:S01]  /*39c0*/  LDG.E R100, [R64.64+0x20] ;  /* 0x0000200640647981 */ /* 0x000562000c1e1900 */
[----:B------:R-:W-:Y:S05]  /*39d0*/  HMMA.16816.F32 R16, R52, R102, R16 ;  /* 0x000000663410723c */ /* 0x000fea0000001810 */
[----:B------:R-:W3:Y:S06]  /*39e0*/  LDSM.16.M88.4 R52, [R192+0xc800] ;  /* 0x00c80000c034783b */ /* 0x000eec0000000200 */
[----:B--2---:R-:W-:Y:S01]  /*39f0*/  LDSM.16.M88.4 R64, [R190+0xe000] ;  /* 0x00e00000be40783b */ /* 0x004fe20000000200 */
[C---:B-1----:R-:W-:Y:S08]  /*3a00*/  HMMA.16816.F32 R4, R56.reuse, R60, R4 ;  /* 0x0000003c3804723c */ /* 0x042ff00000001804 */
[C---:B------:R-:W-:Y:S01]  /*3a10*/  HMMA.16816.F32 R8, R56.reuse, R62, R8 ;  /* 0x0000003e3808723c */ /* 0x040fe20000001808 */
[----:B------:R-:W-:Y:S07]  /*3a20*/  LDSM.16.M88.4 R60, [R187+0x2000] ;  /* 0x00200000bb3c783b */ /* 0x000fee0000000200 */
[C---:B---3--:R-:W-:Y:S08]  /*3a30*/  HMMA.16816.F32 R12, R56.reuse, R52, R12 ;  /* 0x00000034380c723c */ /* 0x048ff0000000180c */
[----:B------:R-:W-:Y:S01]  /*3a40*/  HMMA.16816.F32 R16, R56, R54, R16 ;  /* 0x000000363810723c */ /* 0x000fe20000001810 */
[----:B------:R-:W1:Y:S06]  /*3a50*/  LDSM.16.M88.4 R52, [R189+0xe000] ;  /* 0x00e00000bd34783b */ /* 0x000e6c0000000200 */
[----:B------:R-:W2:Y:S01]  /*3a60*/  LDSM.16.M88.4 R56, [R189+0xe800] ;  /* 0x00e80000bd38783b */ /* 0x000ea20000000200 */
[C---:B-1----:R-:W-:Y:S08]  /*3a70*/  HMMA.16816.F32 R4, R60.reuse, R52, R4 ;  /* 0x000000343c04723c */ /* 0x042ff00000001804 */
[C---:B------:R-:W-:Y:S01]  /*3a80*/  HMMA.16816.F32 R8, R60.reuse, R54, R8 ;  /* 0x000000363c08723c */ /* 0x040fe20000001808 */
[----:B------:R1:W3:Y:S07]  /*3a90*/  LDSM.16.M88.4 R52, [R0+0x2000] ;  /* 0x002000000034783b */ /* 0x0002ee0000000200 */
[C---:B--2---:R-:W-:Y:S08]  /*3aa0*/  HMMA.16816.F32 R12, R60.reuse, R56, R12 ;  /* 0x000000383c0c723c */ /* 0x044ff0000000180c */
[----:B------:R-:W-:Y:S01]  /*3ab0*/  HMMA.16816.F32 R16, R60, R58, R16 ;  /* 0x0000003a3c10723c */ /* 0x000fe20000001810 */
[----:B------:R-:W2:Y:S06]  /*3ac0*/  LDSM.16.M88.4 R56, [R190+0xe800] ;  /* 0x00e80000be38783b */ /* 0x000eac0000000200 */
[----:B------:R-:W-:Y:S01]  /*3ad0*/  LDSM.16.M88.4 R60, [R3+0x2000] ;  /* 0x00200000033c783b */ /* 0x000fe20000000200 */
[----:B-1----:R-:W-:Y:S04]  /*3ae0*/  SHF.L.U32 R0, R203, 0x6, RZ ;  /* 0x00000006cb007819 */ /* 0x002fe800000006ff */
[----:B------:R-:W-:Y:S01]  /*3af0*/  ISETP.GE.AND P0, PT, R0, R248, PT ;  /* 0x000000f80000720c */ /* 0x000fe20003f06270 */
[C---:B---3--:R-:W-:Y:S08]  /*3b00*/  HMMA.16816.F32 R4, R52.reuse, R64, R4 ;  /* 0x000000403404723c */ /* 0x048ff00000001804 */
[C---:B------:R-:W-:Y:S01]  /*3b10*/  HMMA.16816.F32 R8, R52.reuse, R66, R8 ;  /* 0x000000423408723c */ /* 0x040fe20000001808 */
[----:B------:R-:W1:Y:S07]  /*3b20*/  LDSM.16.M88.4 R64, [R191+0xe000] ;  /* 0x00e00000bf40783b */ /* 0x000e6e0000000200 */
[C---:B--2---:R-:W-:Y:S08]  /*3b30*/  HMMA.16816.F32 R12, R52.reuse, R56, R12 ;  /* 0x00000038340c723c */ /* 0x044ff0000000180c */
[----:B------:R-:W-:Y:S01]  /*3b40*/  HMMA.16816.F32 R16, R52, R58, R16 ;  /* 0x0000003a3410723c */ /* 0x000fe20000001810 */
[----:B------:R-:W2:Y:S06]  /*3b50*/  LDSM.16.M88.4 R52, [R191+0xe800] ;  /* 0x00e80000bf34783b */ /* 0x000eac0000000200 */
[----:B------:R-:W-:Y:S01]  /*3b60*/  LDSM.16.M88.4 R56, [R2+0x2000] ;  /* 0x002000000238783b */ /* 0x000fe20000000200 */
[C---:B-1----:R-:W-:Y:S08]  /*3b70*/  HMMA.16816.F32 R4, R60.reuse, R64, R4 ;  /* 0x000000403c04723c */ /* 0x042ff00000001804 */
[C---:B------:R-:W-:Y:S01]  /*3b80*/  HMMA.16816.F32 R8, R60.reuse, R66, R8 ;  /* 0x000000423c08723c */ /* 0x040fe20000001808 */
[----:B------:R-:W1:Y:S07]  /*3b90*/  LDSM.16.M88.4 R64, [R192+0xe000] ;  /* 0x00e00000c040783b */ /* 0x000e6e0000000200 */
[C---:B--2---:R-:W-:Y:S08]  /*3ba0*/  HMMA.16816.F32 R12, R60.reuse, R52, R12 ;  /* 0x000000343c0c723c */ /* 0x044ff0000000180c */
[----:B------:R-:W-:Y:S01]  /*3bb0*/  HMMA.16816.F32 R16, R60, R54, R16 ;  /* 0x000000363c10723c */ /* 0x000fe20000001810 */
[----:B------:R-:W2:Y:S07]  /*3bc0*/  LDSM.16.M88.4 R52, [R192+0xe800] ;  /* 0x00e80000c034783b */ /* 0x000eae0000000200 */
[C---:B-1----:R-:W-:Y:S08]  /*3bd0*/  HMMA.16816.F32 R4, R56.reuse, R64, R4 ;  /* 0x000000403804723c */ /* 0x042ff00000001804 */
[C---:B------:R-:W-:Y:S08]  /*3be0*/  HMMA.16816.F32 R8, R56.reuse, R66, R8 ;  /* 0x000000423808723c */ /* 0x040ff00000001808 */
[C---:B--2---:R-:W-:Y:S08]  /*3bf0*/  HMMA.16816.F32 R12, R56.reuse, R52, R12 ;  /* 0x00000034380c723c */ /* 0x044ff0000000180c */
[----:B------:R-:W-:Y:S04]  /*3c00*/  HMMA.16816.F32 R16, R56, R54, R16 ;  /* 0x000000363810723c */ /* 0x000fe80000001810 */
[----:B------:R-:W-:Y:S02]  /*3c10*/  FMUL.FTZ R4, R4, c[0x0][0x2ec] ;  /* 0x0000bb0004047a20 */ /* 0x000fe40000410000 */
[----:B------:R-:W-:Y:S02]  /*3c20*/  FMUL.FTZ R5, R5, c[0x0][0x2ec] ;  /* 0x0000bb0005057a20 */ /* 0x000fe40000410000 */
[----:B------:R-:W1:Y:S01]  /*3c30*/  MUFU.TANH R67, R4 ;  /* 0x0000000400437308 */ /* 0x000e620000002400 */
[----:B------:R-:W-:Y:S03]  /*3c40*/  FMUL.FTZ R6, R6, c[0x0][0x2ec] ;  /* 0x0000bb0006067a20 */ /* 0x000fe60000410000 */
[----:B------:R-:W-:Y:S02]  /*3c50*/  FMUL.FTZ R7, R7, c[0x0][0x2ec] ;  /* 0x0000bb0007077a20 */ /* 0x000fe40000410000 */
[----:B------:R-:W-:Y:S02]  /*3c60*/  FMUL.FTZ R8, R8, c[0x0][0x2ec] ;  /* 0x0000bb0008087a20 */ /* 0x000fe40000410000 */
[----:B------:R-:W-:Y:S02]  /*3c70*/  FMUL.FTZ R12, R12, c[0x0][0x2ec] ;  /* 0x0000bb000c0c7a20 */ /* 0x000fe40000410000 */
[----:B------:R-:W2:Y:S01]  /*3c80*/  MUFU.TANH R66, R5 ;  /* 0x0000000500427308 */ /* 0x000ea20000002400 */
[----:B------:R-:W-:Y:S02]  /*3c90*/  FMUL.FTZ R9, R9, c[0x0][0x2ec] ;  /* 0x0000bb0009097a20 */ /* 0x000fe40000410000 */
[----:B------:R-:W-:Y:S02]  /*3ca0*/  FMUL.FTZ R10, R10, c[0x0][0x2ec] ;  /* 0x0000bb000a0a7a20 */ /* 0x000fe40000410000 */
[----:B------:R-:W-:Y:S02]  /*3cb0*/  FMUL.FTZ R11, R11, c[0x0][0x2ec] ;  /* 0x0000bb000b0b7a20 */ /* 0x000fe40000410000 */
[----:B------:R-:W-:Y:S02]  /*3cc0*/  FMUL.FTZ R13, R13, c[0x0][0x2ec] ;  /* 0x0000bb000d0d7a20 */ /* 0x000fe40000410000 */
[----:B------:R-:W-:Y:S01]  /*3cd0*/  FMUL.FTZ R14, R14, c[0x0][0x2ec] ;  /* 0x0000bb000e0e7a20 */ /* 0x000fe20000410000 */
[----:B------:R3:W4:Y:S01]  /*3ce0*/  MUFU.TANH R63, R12 ;  /* 0x0000000c003f7308 */ /* 0x0007220000002400 */
[----:B------:R-:W-:Y:S02]  /*3cf0*/  FMUL.FTZ R15, R15, c[0x0][0x2ec] ;  /* 0x0000bb000f0f7a20 */ /* 0x000fe40000410000 */
[----:B------:R-:W-:Y:S02]  /*3d00*/  FMUL.FTZ R16, R16, c[0x0][0x2ec] ;  /* 0x0000bb0010107a20 */ /* 0x000fe40000410000 */
[----:B------:R-:W-:Y:S02]  /*3d10*/  FMUL.FTZ R17, R17, c[0x0][0x2ec] ;  /* 0x0000bb0011117a20 */ /* 0x000fe40000410000 */
[----:B------:R-:W-:Y:S02]  /*3d20*/  FMUL.FTZ R18, R18, c[0x0][0x2ec] ;  /* 0x0000bb0012127a20 */ /* 0x000fe40000410000 */
[----:B------:R-:W-:Y:S01]  /*3d30*/  FMUL.FTZ R19, R19, c[0x0][0x2ec] ;  /* 0x0000bb0013137a20 */ /* 0x000fe20000410000 */
[----:B------:R1:W1:Y:S10]  /*3d40*/  MUFU.TANH R65, R6 ;  /* 0x0000000600417308 */ /* 0x0002740000002400 */
[----:B------:R1:W1:Y:S01]  /*3d50*/  MUFU.TANH R64, R7 ;  /* 0x0000000700407308 */ /* 0x0002620000002400 */
[----:B---3--:R-:W-:Y:S09]  /*3d60*/  MOV R12, c[0x0][0x2e4] ;  /* 0x0000b900000c7a02 */ /* 0x008ff20000000f00 */
[----:B------:R3:W1:Y:S10]  /*3d70*/  MUFU.TANH R173, R8 ;  /* 0x0000000800ad7308 */ /* 0x0006740000002400 */
        /* <DEDUP_REMOVED lines=9> */
[----:B------:R3:W1:Y:S01]  /*3e10*/  MUFU.TANH R102, R19 ;  /* 0x0000001300667308 */ /* 0x0006620000002400 */
[----:B------:R-:W-:-:S05]  /*3e20*/  @!P0 BRA `(.L_x_909) ;  /* 0x0000017000008947 */ /* 0x000fca0003800000 */
[----:B--2-4-:R-:W-:Y:S01]  /*3e30*/  IADD3 R3, R218, R247, -R205 ;  /* 0x000000f7da037210 */ /* 0x014fe20007ffe8cd */
[----:B------:R-:W-:Y:S01]  /*3e40*/  IMAD.MOV.U32 R12, RZ, RZ, R218 ;  /* 0x000000ffff0c7224 */ /* 0x000fe200078e00da */
[----:B------:R-:W-:Y:S01]  /*3e50*/  IADD3 R2, R0, 0x40, RZ ;  /* 0x0000004000027810 */ /* 0x000fe20007ffe0ff */
[----:B-1-3--:R-:W-:Y:S01]  /*3e60*/  IMAD.MOV.U32 R9, RZ, RZ, R102 ;  /* 0x000000ffff097224 */ /* 0x00afe200078e0066 */
[----:B------:R-:W-:Y:S01]  /*3e70*/  IADD3 R4, R243, 0x40, RZ ;  /* 0x00000040f3047810 */ /* 0x000fe20007ffe0ff */
[----:B------:R-:W-:Y:S01]  /*3e80*/  IMAD.MOV.U32 R19, RZ, RZ, R168 ;  /* 0x000000ffff137224 */ /* 0x000fe200078e00a8 */
[----:B------:R-:W-:Y:S01]  /*3e90*/  ISETP.GE.AND P1, PT, R2, R3, PT ;  /* 0x000000030200720c */ /* 0x000fe20003f26270 */
[----:B------:R-:W-:Y:S01]  /*3ea0*/  IMAD.MOV.U32 R18, RZ, RZ, R169 ;  /* 0x000000ffff127224 */ /* 0x000fe200078e00a9 */
[----:B------:R-:W-:Y:S01]  /*3eb0*/  ISETP.LT.AND P0, PT, R4, R205, PT ;  /* 0x000000cd0400720c */ /* 0x000fe20003f01270 */
[----:B------:R-:W-:Y:S01]  /*3ec0*/  IMAD.MOV.U32 R6, RZ, RZ, R61 ;  /* 0x000000ffff067224 */ /* 0x000fe200078e003d */
[----:B------:R-:W-:Y:S01]  /*3ed0*/  MOV R8, R103 ;  /* 0x0000006700087202 */ /* 0x000fe20000000f00 */
        /* <DEDUP_REMOVED lines=9> */
[----:B------:R-:W-:Y:S02]  /*3f70*/  MOV R13, R65 ;  /* 0x00000041000d7202 */ /* 0x000fe40000000f00 */
[----:B------:R-:W-:Y:S01]  /*3f80*/  MOV R53, R67 ;  /* 0x0000004300357202 */ /* 0x000fe20000000f00 */
[----:B------:R-:W-:-:S05]  /*3f90*/  @!P1 BRA P0, `(.L_x_910) ;  /* 0x0000048000009947 */ /* 0x000fca0000000000 */
.L_x_909:
[--C-:B--2-4-:R-:W-:Y:S01]  /*3fa0*/  IADD3 R4, R205, 0x1, -R230.reuse ;  /* 0x00000001cd047810 */ /* 0x114fe20007ffe8e6 */
[----:B------:R-:W2:Y:S01]  /*3fb0*/  LDL R2, [R1] ;  /* 0x0000000001027983 */ /* 0x000ea20000100800 */
[-C--:B------:R-:W-:Y:S01]  /*3fc0*/  IADD3 R5, -R12, R205.reuse, -R230 ;  /* 0x000000cd0c057210 */ /* 0x080fe20007ffe9e6 */
[----:B------:R-:W-:Y:S01]  /*3fd0*/  IMAD.MOV.U32 R218, RZ, RZ, R12 ;  /* 0x000000ffffda7224 */ /* 0x000fe200078e000c */
[----:B------:R-:W-:Y:S01]  /*3fe0*/  IADD3 R4, R4, c[0x0][0x2e8], RZ ;  /* 0x0000ba0004047a10 */ /* 0x000fe20007ffe0ff */
[----:B---3--:R-:W3:Y:S01]  /*3ff0*/  LDL R10, [R1+0xc] ;  /* 0x00000c00010a7983 */ /* 0x008ee20000100800 */
[----:B--2---:R-:W-:Y:S02]  /*4000*/  IMAD.IADD R2, R2, 0x1, R0 ;  /* 0x0000000102027824 */ /* 0x004fe400078e0200 */
[----:B---3--:R-:W-:Y:S03]  /*4010*/  IMAD R0, R246, 0x40, R10 ;  /* 0x00000040f6007824 */ /* 0x008fe600078e020a */
[C---:B------:R-:W-:Y:S01]  /*4020*/  IADD3 R3, R2.reuse, 0x8, RZ ;  /* 0x0000000802037810 */ /* 0x040fe20007ffe0ff */
[C---:B-1----:R-:W-:Y:S02]  /*4030*/  IMAD.IADD R6, R2.reuse, 0x1, R5 ;  /* 0x0000000102067824 */ /* 0x042fe400078e0205 */
        /* <DEDUP_REMOVED lines=62> */
.L_x_910:
[C---:B------:R-:W-:Y:S01]  /*4420*/  FMUL.FTZ R2, R219.reuse, 1.4426950216293334961 ;  /* 0x3fb8aa3bdb027820 */ /* 0x040fe20000410000 */
[----:B------:R-:W-:Y:S01]  /*4430*/  FSETP.NEU.FTZ.AND P0, PT, R219, -INF , PT ;  /* 0xff800000db00780b */ /* 0x000fe20003f1d000 */
[----:B------:R-:W-:Y:S01]  /*4440*/  FMUL.FTZ R10, R220, 1.4426950216293334961 ;  /* 0x3fb8aa3bdc0a7820 */ /* 0x000fe20000410000 */
[----:B------:R-:W-:Y:S02]  /*4450*/  ISETP.GT.AND P6, PT, R203, R242, PT ;  /* 0x000000f2cb00720c */ /* 0x000fe40003fc4270 */
[----:B------:R-:W-:Y:S02]  /*4460*/  FSEL R2, R2, RZ, P0 ;  /* 0x000000ff02027208 */ /* 0x000fe40000000000 */
[----:B------:R-:W-:Y:S03]  /*4470*/  FSETP.NEU.FTZ.AND P0, PT, R220, -INF , PT ;  /* 0xff800000dc00780b */ /* 0x000fe60003f1d000 */
[--C-:B------:R-:W-:Y:S04]  /*4480*/  FFMA.FTZ R0, R53, c[0x0][0x23c], -R2.reuse ;  /* 0x00008f0035007a23 */ /* 0x100fe80000010802 */
[----:B------:R1:W-:Y:S02]  /*4490*/  MUFU.EX2 R57, R0 ;  /* 0x0000000000397308 */ /* 0x0003e40000000800 */
[----:B-1----:R-:W-:Y:S08]  /*44a0*/  FFMA.FTZ R0, R52, c[0x0][0x23c], -R2 ;  /* 0x00008f0034007a23 */ /* 0x002ff00000010802 */
[----:B------:R1:W2:Y:S02]  /*44b0*/  MUFU.EX2 R174, R0 ;  /* 0x0000000000ae7308 */ /* 0x0002a40000000800 */
[----:B-1----:R-:W-:Y:S05]  /*44c0*/  FSEL R0, R10, RZ, P0 ;  /* 0x000000ff0a007208 */ /* 0x002fea0000000000 */
[--C-:B------:R-:W-:Y:S02]  /*44d0*/  FFMA.FTZ R3, R3, c[0x0][0x23c], -R0.reuse ;  /* 0x00008f0003037a23 */ /* 0x100fe40000010800 */
[----:B------:R-:W-:Y:S02]  /*44e0*/  FFMA.FTZ R10, R13, c[0x0][0x23c], -R0 ;  /* 0x00008f000d0a7a23 */ /* 0x000fe40000010800 */
[----:B------:R1:W-:Y:S10]  /*44f0*/  MUFU.EX2 R58, R3 ;  /* 0x00000003003a7308 */ /* 0x0003f40000000800 */
[----:B------:R-:W-:Y:S01]  /*4500*/  MUFU.EX2 R59, R10 ;  /* 0x0000000a003b7308 */ /* 0x000fe20000000800 */
[--C-:B-1----:R-:W-:Y:S09]  /*4510*/  FFMA.FTZ R3, R14, c[0x0][0x23c], -R2.reuse ;  /* 0x00008f000e037a23 */ /* 0x102ff20000010802 */
[----:B------:R1:W-:Y:S02]  /*4520*/  MUFU.EX2 R178, R3 ;  /* 0x0000000300b27308 */ /* 0x0003e40000000800 */
[----:B-1----:R-:W-:Y:S08]  /*4530*/  FFMA.FTZ R3, R15, c[0x0][0x23c], -R2 ;  /* 0x00008f000f037a23 */ /* 0x002ff00000010802 */
[----:B------:R1:W-:Y:S02]  /*4540*/  MUFU.EX2 R177, R3 ;  /* 0x0000000300b17308 */ /* 0x0003e40000000800 */
[--C-:B-1----:R-:W-:Y:S01]  /*4550*/  FFMA.FTZ R3, R4, c[0x0][0x23c], -R0.reuse ;  /* 0x00008f0004037a23 */ /* 0x102fe20000010800 */
[----:B--2---:R-:W-:Y:S07]  /*4560*/  F2FP.PACK_AB R4, R174, R57 ;  /* 0x00000039ae04723e */ /* 0x004fee00000000ff */
[----:B------:R1:W-:Y:S01]  /*4570*/  MUFU.EX2 R176, R3 ;  /* 0x0000000300b07308 */ /* 0x0003e20000000800 */
[----:B------:R2:W-:Y:S01]  /*4580*/  STS [R222+0x12000], R4 ;  /* 0x01200004de007388 */ /* 0x0005e20000000800 */
[----:B-1----:R-:W-:Y:S08]  /*4590*/  FFMA.FTZ R3, R5, c[0x0][0x23c], -R0 ;  /* 0x00008f0005037a23 */ /* 0x002ff00000010800 */
[----:B------:R1:W-:Y:S02]  /*45a0*/  MUFU.EX2 R175, R3 ;  /* 0x0000000300af7308 */ /* 0x0003e40000000800 */
[--C-:B-1----:R-:W-:Y:S08]  /*45b0*/  FFMA.FTZ R3, R16, c[0x0][0x23c], -R2.reuse ;  /* 0x00008f0010037a23 */ /* 0x102ff00000010802 */
[----:B------:R1:W-:Y:S02]  /*45c0*/  MUFU.EX2 R182, R3 ;  /* 0x0000000300b67308 */ /* 0x0003e40000000800 */
[----:B-1----:R-:W-:Y:S08]  /*45d0*/  FFMA.FTZ R3, R17, c[0x0][0x23c], -R2 ;  /* 0x00008f0011037a23 */ /* 0x002ff00000010802 */
[----:B------:R1:W3:Y:S02]  /*45e0*/  MUFU.EX2 R181, R3 ;  /* 0x0000000300b57308 */ /* 0x0002e40000000800 */
[--C-:B-1----:R-:W-:Y:S01]  /*45f0*/  FFMA.FTZ R3, R6, c[0x0][0x23c], -R0.reuse ;  /* 0x00008f0006037a23 */ /* 0x102fe20000010800 */
[----:B---3--:R-:W-:Y:S07]  /*4600*/  F2FP.PACK_AB R5, R181, R182 ;  /* 0x000000b6b505723e */ /* 0x008fee00000000ff */
[----:B------:R1:W-:Y:S02]  /*4610*/  MUFU.EX2 R180, R3 ;  /* 0x0000000300b47308 */ /* 0x0003e40000000800 */
[----:B-1----:R-:W-:Y:S08]  /*4620*/  FFMA.FTZ R3, R7, c[0x0][0x23c], -R0 ;  /* 0x00008f0007037a23 */ /* 0x002ff00000010800 */
[----:B------:R1:W2:Y:S02]  /*4630*/  MUFU.EX2 R179, R3 ;  /* 0x0000000300b37308 */ /* 0x0002a40000000800 */
[--C-:B-1----:R-:W-:Y:S01]  /*4640*/  FFMA.FTZ R3, R18, c[0x0][0x23c], -R2.reuse ;  /* 0x00008f0012037a23 */ /* 0x102fe20000010802 */
[----:B--2---:R-:W-:Y:S01]  /*4650*/  F2FP.PACK_AB R4, R179, R180 ;  /* 0x000000b4b304723e */ /* 0x004fe200000000ff */
[----:B------:R-:W-:Y:S06]  /*4660*/  FFMA.FTZ R2, R19, c[0x0][0x23c], -R2 ;  /* 0x00008f0013027a23 */ /* 0x000fec0000010802 */
[----:B------:R1:W-:Y:S10]  /*4670*/  MUFU.EX2 R215, R3 ;  /* 0x0000000300d77308 */ /* 0x0003f40000000800 */
[----:B------:R2:W3:Y:S01]  /*4680*/  MUFU.EX2 R214, R2 ;  /* 0x0000000200d67308 */ /* 0x0004e20000000800 */
[----:B-1----:R-:W-:Y:S05]  /*4690*/  F2FP.PACK_AB R3, R58, R59 ;  /* 0x0000003b3a03723e */ /* 0x002fea00000000ff */
[----:B------:R3:W-:Y:S01]  /*46a0*/  STS [R222+0x12400], R3 ;  /* 0x01240003de007388 */ /* 0x0007e20000000800 */
[--C-:B--2---:R-:W-:Y:S02]  /*46b0*/  FFMA.FTZ R2, R8, c[0x0][0x23c], -R0.reuse ;  /* 0x00008f0008027a23 */ /* 0x104fe40000010800 */
[----:B------:R-:W-:Y:S02]  /*46c0*/  FFMA.FTZ R0, R9, c[0x0][0x23c], -R0 ;  /* 0x00008f0009007a23 */ /* 0x000fe40000010800 */
[----:B------:R1:W-:Y:S10]  /*46d0*/  MUFU.EX2 R213, R2 ;  /* 0x0000000200d57308 */ /* 0x0003f40000000800 */
[----:B------:R2:W4:Y:S01]  /*46e0*/  MUFU.EX2 R183, R0 ;  /* 0x0000000000b77308 */ /* 0x0005220000000800 */
[----:B---3--:R-:W-:Y:S02]  /*46f0*/  F2FP.PACK_AB R3, R214, R215 ;  /* 0x000000d7d603723e */ /* 0x008fe400000000ff */
[----:B-1----:R-:W-:Y:S05]  /*4700*/  F2FP.PACK_AB R2, R177, R178 ;  /* 0x000000b2b102723e */ /* 0x002fea00000000ff */
[----:B------:R4:W-:Y:S01]  /*4710*/  STS [R224+0x12000], R2 ;  /* 0x01200002e0007388 */ /* 0x0009e20000000800 */
[----:B--2---:R-:W-:Y:S05]  /*4720*/  F2FP.PACK_AB R0, R175, R176 ;  /* 0x000000b0af00723e */ /* 0x004fea00000000ff */
[----:B------:R1:W-:Y:S04]  /*4730*/  STS [R224+0x12400], R0 ;  /* 0x01240000e0007388 */ /* 0x0003e80000000800 */
[----:B------:R-:W-:Y:S04]  /*4740*/  STS [R221+0x12000], R5 ;  /* 0x01200005dd007388 */ /* 0x000fe80000000800 */
[----:B------:R-:W-:Y:S04]  /*4750*/  STS [R221+0x12400], R4 ;  /* 0x01240004dd007388 */ /* 0x000fe80000000800 */
[----:B------:R-:W-:Y:S01]  /*4760*/  STS [R223+0x12000], R3 ;  /* 0x01200003df007388 */ /* 0x000fe20000000800 */
[----:B----4-:R-:W-:Y:S05]  /*4770*/  F2FP.PACK_AB R2, R183, R213 ;  /* 0x000000d5b702723e */ /* 0x010fea00000000ff */
[----:B------:R2:W-:Y:S01]  /*4780*/  STS [R223+0x12400], R2 ;  /* 0x01240002df007388 */ /* 0x0005e20000000800 */
[----:B-1----:R-:W-:Y:S04]  /*4790*/  SHF.L.U32 R0, R198, 0x1, RZ ;  /* 0x00000001c6007819 */ /* 0x002fe800000006ff */
[CC--:B------:R-:W-:Y:S01]  /*47a0*/  IADD3 R56, R188.reuse, R0.reuse, RZ ;  /* 0x00000000bc387210 */ /* 0x0c0fe20007ffe0ff */
[----:B------:R-:W1:Y:S01]  /*47b0*/  LDSM.16.M88.4 R16, [R0+0x8000] ;  /* 0x008000000010783b */ /* 0x000e620000000200 */
[----:B--2---:R-:W-:Y:S04]  /*47c0*/  IADD3 R2, R193, R0, RZ ;  /* 0x00000000c1027210 */ /* 0x004fe80007ffe0ff */
[----:B------:R-:W-:Y:S03]  /*47d0*/  IADD3 R3, R188, R2, RZ ;  /* 0x00000002bc037210 */ /* 0x000fe60007ffe0ff */
[----:B------:R-:W2:Y:S01]  /*47e0*/  LDSM.16.M88.4 R52, [R2+0x8000] ;  /* 0x008000000234783b */ /* 0x000ea20000000200 */
        /* <DEDUP_REMOVED lines=18> */
[----:B------:R1:W2:Y:S03]  /*4910*/  LDSM.16.M88.4 R52, [R0+0xa000] ;  /* 0x00a000000034783b */ /* 0x0002a60000000200 */
[----:B-1----:R-:W-:Y:S04]  /*4920*/  FFMA.FTZ R0, -R64, R64, 1 ;  /* 0x3f80000040007423 */ /* 0x002fe80000010140 */
[----:B------:R-:W-:Y:S01]  /*4930*/  FMUL.FTZ R0, R0, c[0x0][0x2ec] ;  /* 0x0000bb0000007a20 */ /* 0x000fe20000410000 */
[C---:B--2---:R-:W-:Y:S08]  /*4940*/  HMMA.16816.F32 R4, R52.reuse, R136, R4 ;  /* 0x000000883404723c */ /* 0x044ff00000001804 */
        /* <DEDUP_REMOVED lines=27> */
[----:B------:R-:W-:Y:S02]  /*4b00*/  FFMA.FTZ R4, -R67, R67, 1 ;  /* 0x3f80000043047423 */ /* 0x000fe40000010143 */
[----:B------:R-:W-:Y:S02]  /*4b10*/  FMUL.FTZ R5, R174, R5 ;  /* 0x00000005ae057220 */ /* 0x000fe40000410000 */
[----:B------:R-:W-:Y:S02]  /*4b20*/  FMUL.FTZ R6, R59, R6 ;  /* 0x000000063b067220 */ /* 0x000fe40000410000 */
[----:B------:R-:W-:Y:S02]  /*4b30*/  FMUL.FTZ R7, R58, R7 ;  /* 0x000000073a077220 */ /* 0x000fe40000410000 */
[----:B------:R-:W-:Y:S02]  /*4b40*/  FMUL.FTZ R4, R4, c[0x0][0x2ec] ;  /* 0x0000bb0004047a20 */ /* 0x000fe40000410000 */
        /* <DEDUP_REMOVED lines=8> */
[----:B------:R-:W-:Y:S02]  /*4bd0*/  FFMA.FTZ R4, -R173, R173, 1 ;  /* 0x3f800000ad047423 */ /* 0x000fe400000101ad */
[----:B------:R-:W-:Y:S02]  /*4be0*/  FFMA.FTZ R3, -R172, R172, 1 ;  /* 0x3f800000ac037423 */ /* 0x000fe400000101ac */
[----:B------:R-:W-:Y:S02]  /*4bf0*/  FFMA.FTZ R2, -R171, R171, 1 ;  /* 0x3f800000ab027423 */ /* 0x000fe400000101ab */
[----:B------:R-:W-:Y:S02]  /*4c00*/  FFMA.FTZ R0, -R170, R170, 1 ;  /* 0x3f800000aa007423 */ /* 0x000fe400000101aa */
        /* <DEDUP_REMOVED lines=109> */
.L_x_911:
        /* <DEDUP_REMOVED lines=106> */
.L_x_912:
[----:B------:R-:W-:Y:S01]  /*5980*/  LDSM.16.M88.4 R64, [R194] ;  /* 0x00000000c240783b */ /* 0x000fe20000000200 */
[----:B-1----:R-:W-:Y:S02]  /*5990*/  IMAD.MOV.U32 R2, RZ, RZ, c[0x0][0x22c] ;  /* 0x00008b00ff027624 */ /* 0x002fe400078e00ff */
[----:B------:R-:W-:Y:S01]  /*59a0*/  IMAD.MOV.U32 R213, RZ, RZ, c[0x0][0x22c] ;  /* 0x00008b00ffd57624 */ /* 0x000fe200078e00ff */
[----:B------:R-:W1:Y:S01]  /*59b0*/  LDSM.16.MT88.4 R16, [R0+0xc000] ;  /* 0x00c000000010783b */ /* 0x000e620000004200 */
[----:B------:R-:W-:Y:S02]  /*59c0*/  IMAD R2, R2, c[0x0][0x1c0], RZ ;  /* 0x0000700002027a24 */ /* 0x000fe400078e02ff */
[----:B------:R-:W-:Y:S01]  /*59d0*/  IMAD R213, R213, c[0x0][0x1c0], RZ ;  /* 0x00007000d5d57a24 */ /* 0x000fe200078e02ff */
[----:B------:R-:W2:Y:S01]  /*59e0*/  LDSM.16.M88.4 R60, [R194+0x1000] ;  /* 0x00100000c23c783b */ /* 0x000ea20000000200 */
[----:B------:R-:W-:Y:S02]  /*59f0*/  IMAD.U32 R2, R2, -0x40, RZ ;  /* 0xffffffc002027824 */ /* 0x000fe400078e00ff */
[----:B------:R-:W-:Y:S01]  /*5a00*/  IMAD R213, R213, 0x18, RZ ;  /* 0x00000018d5d57824 */ /* 0x000fe200078e02ff */
[----:B------:R-:W3:Y:S01]  /*5a10*/  LDSM.16.MT88.4 R100, [R0+0xe000] ;  /* 0x00e000000064783b */ /* 0x000ee20000004200 */
[----:B------:R-:W-:Y:S02]  /*5a20*/  IMAD.MOV.U32 R215, RZ, RZ, c[0x0][0x22c] ;  /* 0x00008b00ffd77624 */ /* 0x000fe400078e00ff */
[----:B------:R-:W-:Y:S01]  /*5a30*/  IMAD.MOV.U32 R214, RZ, RZ, c[0x0][0x22c] ;  /* 0x00008b00ffd67624 */ /* 0x000fe200078e00ff */
[----:B------:R-:W-:Y:S01]  /*5a40*/  LDSM.16.M88.4 R168, [R195] ;  /* 0x00000000c3a8783b */ /* 0x000fe20000000200 */
[----:B------:R-:W-:Y:S02]  /*5a50*/  IMAD R215, R215, c[0x0][0x1c0], RZ ;  /* 0x00007000d7d77a24 */ /* 0x000fe400078e02ff */
[----:B------:R-:W-:Y:S01]  /*5a60*/  IMAD R214, R214, c[0x0][0x1c0], RZ ;  /* 0x00007000d6d67a24 */ /* 0x000fe200078e02ff */
[----:B------:R-:W4:Y:S01]  /*5a70*/  LDSM.16.MT88.4 R172, [R0+0xc800] ;  /* 0x00c8000000ac783b */ /* 0x000f220000004200 */
[----:B------:R-:W-:Y:S02]  /*5a80*/  IMAD.SHL.U32 R215, R215, 0x20, RZ ;  /* 0x00000020d7d77824 */ /* 0x000fe400078e00ff */
[----:B------:R-:W-:Y:S01]  /*5a90*/  IMAD R214, R214, 0x28, RZ ;  /* 0x00000028d6d67824 */ /* 0x000fe200078e02ff */
        /* <DEDUP_REMOVED lines=29> */
[C---:B------:R-:W-:Y:S07]  /*5c70*/  HMMA.16816.F32 R56, R176.reuse, R168, R56 ;  /* 0x000000a8b038723c */ /* 0x040fee0000001838 */
[----:B------:R-:W-:Y:S01]  /*5c80*/  @P6 IADD3 R168, P1, R241, R229, RZ ;  /* 0x000000e5f1a86210 */ /* 0x000fe20007f3e0ff */
[-C--:B------:R-:W-:Y:S01]  /*5c90*/  HMMA.16816.F32 R60, R176, R170.reuse, R60 ;  /* 0x000000aab03c723c */ /* 0x080fe2000000183c */
[----:B------:R-:W1:Y:S03]  /*5ca0*/  LDSM.16.MT88.4 R176, [R0+0xd800] ;  /* 0x00d8000000b0783b */ /* 0x000e660000004200 */
[----:B------:R-:W-:Y:S04]  /*5cb0*/  @P6 IMAD.X R169, R240, 0x1, R228, P1 ;  /* 0x00000001f0a96824 */ /* 0x000fe800008e06e4 */
[----:B------:R-:W-:Y:S01]  /*5cc0*/  HMMA.16816.F32 R64, R100, R170, R64 ;  /* 0x000000aa6440723c */ /* 0x000fe20000001840 */
[----:B------:R2:W3:Y:S04]  /*5cd0*/  LDSM.16.MT88.4 R100, [R0+0xf800] ;  /* 0x00f800000064783b */ /* 0x0004e80000004200 */
[----:B------:R4:W5:Y:S04]  /*5ce0*/  @P6 LDG.E R219, [R168.64+-0x100] ;  /* 0xffff0006a8db6981 */ /* 0x000968000c1e1900 */
[----:B------:R4:W5:Y:S03]  /*5cf0*/  @P6 LDG.E R220, [R168.64+-0xe0] ;  /* 0xffff2006a8dc6981 */ /* 0x000966000c1e1900 */
[----:B--2---:R-:W-:Y:S04]  /*5d00*/  IMAD.MOV.U32 R0, RZ, RZ, c[0x0][0x22c] ;  /* 0x00008b00ff007624 */ /* 0x004fe800078e00ff */
[----:B------:R-:W-:Y:S04]  /*5d10*/  IMAD R0, R0, c[0x0][0x1c0], RZ ;  /* 0x0000700000007a24 */ /* 0x000fe800078e02ff */
[----:B------:R-:W-:Y:S01]  /*5d20*/  IMAD R0, R0, 0x38, RZ ;  /* 0x0000003800007824 */ /* 0x000fe200078e02ff */
[-C--:B-1----:R-:W-:Y:S08]  /*5d30*/  HMMA.16816.F32 R4, R172, R176.reuse, R4 ;  /* 0x000000b0ac04723c */ /* 0x082ff00000001804 */
[C---:B------:R-:W-:Y:S08]  /*5d40*/  HMMA.16816.F32 R8, R180.reuse, R176, R8 ;  /* 0x000000b0b408723c */ /* 0x040ff00000001808 */
[-C--:B------:R-:W-:Y:S08]  /*5d50*/  HMMA.16816.F32 R12, R180, R178.reuse, R12 ;  /* 0x000000b2b40c723c */ /* 0x080ff0000000180c */
[C---:B------:R-:W-:Y:S07]  /*5d60*/  HMMA.16816.F32 R16, R172.reuse, R178, R16 ;  /* 0x000000b2ac10723c */ /* 0x040fee0000001810 */
[C---:B------:R-:W-:Y:S01]  /*5d70*/  LEA R179, P0, R2.reuse, R210, 0x2 ;  /* 0x000000d202b37211 */ /* 0x040fe200078010ff */
[-C--:B---3--:R-:W-:Y:S04]  /*5d80*/  HMMA.16816.F32 R52, R172, R100.reuse, R52 ;  /* 0x00000064ac34723c */ /* 0x088fe80000001834 */
[----:B------:R-:W-:Y:S01]  /*5d90*/  LEA.HI.X.SX32 R178, R2, R211, 0x2, P0 ;  /* 0x000000d302b27211 */ /* 0x000fe200000f16ff */
[----:B------:R-:W-:Y:S03]  /*5da0*/  IMAD.MOV.U32 R2, RZ, RZ, R179 ;  /* 0x000000ffff027224 */ /* 0x000fe600078e00b3 */
[C---:B------:R-:W-:Y:S04]  /*5db0*/  HMMA.16816.F32 R56, R180.reuse, R100, R56 ;  /* 0x00000064b438723c */ /* 0x040fe80000001838 */
[----:B------:R-:W-:Y:S01]  /*5dc0*/  IMAD.MOV.U32 R3, RZ, RZ, R178 ;  /* 0x000000ffff037224 */ /* 0x000fe200078e00b2 */
[-C--:B------:R-:W-:Y:S02]  /*5dd0*/  LEA R176, P0, R249, R2.reuse, 0x2 ;  /* 0x00000002f9b07211 */ /* 0x080fe400078010ff */
[CC--:B------:R-:W-:Y:S01]  /*5de0*/  LEA R100, P1, R212.reuse, R2.reuse, 0x2 ;  /* 0x00000002d4647211 */ /* 0x0c0fe200078210ff */
[-C--:B------:R-:W-:Y:S01]  /*5df0*/  HMMA.16816.F32 R60, R180, R102.reuse, R60 ;  /* 0x00000066b43c723c */ /* 0x080fe2000000183c */
[----:B------:R1:W-:Y:S03]  /*5e00*/  RED.E.ADD.F32.FTZ.RN.STRONG.GPU [R2.64], R4 ;  /* 0x000000040200798e */ /* 0x0003e6000c10e786 */
[-C--:B------:R-:W-:Y:S02]  /*5e10*/  LEA.HI.X.SX32 R101, R212, R3.reuse, 0x2, P1 ;  /* 0x00000003d4657211 */ /* 0x080fe400008f16ff */
[CC--:B------:R-:W-:Y:S02]  /*5e20*/  LEA R170, P1, R213.reuse, R2.reuse, 0x2 ;  /* 0x00000002d5aa7211 */ /* 0x0c0fe400078210ff */
[----:B------:R-:W-:Y:S01]  /*5e30*/  HMMA.16816.F32 R64, R172, R102, R64 ;  /* 0x00000066ac40723c */ /* 0x000fe20000001840 */
[----:B------:R2:W-:Y:S03]  /*5e40*/  RED.E.ADD.F32.FTZ.RN.STRONG.GPU [R100.64], R5 ;  /* 0x000000056400798e */ /* 0x0005e6000c10e786 */
[-C--:B------:R-:W-:Y:S01]  /*5e50*/  LEA.HI.X.SX32 R171, R213, R3.reuse, 0x2, P1 ;  /* 0x00000003d5ab7211 */ /* 0x080fe200008f16ff */
[----:B------:R-:W-:Y:S01]  /*5e60*/  IMAD.MOV.U32 R213, RZ, RZ, c[0x0][0x22c] ;  /* 0x00008b00ffd57624 */ /* 0x000fe200078e00ff */
[-C--:B------:R-:W-:Y:S02]  /*5e70*/  LEA.HI.X.SX32 R177, R249, R3.reuse, 0x2, P0 ;  /* 0x00000003f9b17211 */ /* 0x080fe400000f16ff */
[-C--:B----4-:R-:W-:Y:S01]  /*5e80*/  LEA R168, P0, R215, R2.reuse, 0x2 ;  /* 0x00000002d7a87211 */ /* 0x090fe200078010ff */
[----:B------:R-:W-:Y:S02]  /*5e90*/  IMAD R213, R213, c[0x0][0x1c0], RZ ;  /* 0x00007000d5d57a24 */ /* 0x000fe400078e02ff */
[----:B------:R3:W-:Y:S01]  /*5ea0*/  RED.E.ADD.F32.FTZ.RN.STRONG.GPU [R176.64], R6 ;  /* 0x00000006b000798e */ /* 0x0007e2000c10e786 */
[CC--:B------:R-:W-:Y:S01]  /*5eb0*/  LEA R102, P2, R214.reuse, R2.reuse, 0x2 ;  /* 0x00000002d6667211 */ /* 0x0c0fe200078410ff */
[----:B------:R-:W-:Y:S01]  /*5ec0*/  IMAD R213, R213, 0x30, RZ ;  /* 0x00000030d5d57824 */ /* 0x000fe200078e02ff */
[-C--:B------:R-:W-:Y:S01]  /*5ed0*/  LEA.HI.X.SX32 R169, R215, R3.reuse, 0x2, P0 ;  /* 0x00000003d7a97211 */ /* 0x080fe200000f16ff */
[----:B------:R4:W-:Y:S01]  /*5ee0*/  RED.E.ADD.F32.FTZ.RN.STRONG.GPU [R170.64], R7 ;  /* 0x00000007aa00798e */ /* 0x0009e2000c10e786 */
[-C--:B------:R-:W-:Y:S02]  /*5ef0*/  LEA.HI.X.SX32 R103, R214, R3.reuse, 0x2, P2 ;  /* 0x00000003d6677211 */ /* 0x080fe400010f16ff */
[----:B------:R-:W-:Y:S01]  /*5f00*/  IADD3 R172, R249, 0x40, RZ ;  /* 0x00000040f9ac7810 */ /* 0x000fe20007ffe0ff */
[----:B------:R4:W-:Y:S01]  /*5f10*/  RED.E.ADD.F32.FTZ.RN.STRONG.GPU [R168.64], R8 ;  /* 0x00000008a800798e */ /* 0x0009e2000c10e786 */
[CC--:B-1----:R-:W-:Y:S03]  /*5f20*/  LEA R4, P1, R213.reuse, R2.reuse, 0x2 ;  /* 0x00000002d5047211 */ /* 0x0c2fe600078210ff */
[----:B------:R1:W-:Y:S01]  /*5f30*/  RED.E.ADD.F32.FTZ.RN.STRONG.GPU [R102.64], R9 ;  /* 0x000000096600798e */ /* 0x0003e2000c10e786 */
[-C--:B--2---:R-:W-:Y:S02]  /*5f40*/  LEA.HI.X.SX32 R5, R213, R3.reuse, 0x2, P1 ;  /* 0x00000003d5057211 */ /* 0x084fe400008f16ff */
[----:B------:R-:W-:Y:S03]  /*5f50*/  IADD3 R213, R249, 0x20, RZ ;  /* 0x00000020f9d57810 */ /* 0x000fe60007ffe0ff */
[----:B------:R2:W-:Y:S01]  /*5f60*/  RED.E.ADD.F32.FTZ.RN.STRONG.GPU [R4.64], R10 ;  /* 0x0000000a0400798e */ /* 0x0005e2000c10e786 */
[CC--:B---3--:R-:W-:Y:S04]  /*5f70*/  LEA R6, P0, R0.reuse, R2.reuse, 0x2 ;  /* 0x0000000200067211 */ /* 0x0c8fe800078010ff */
[-C--:B----4-:R-:W-:Y:S01]  /*5f80*/  LEA.HI.X.SX32 R7, R0, R3.reuse, 0x2, P0 ;  /* 0x0000000300077211 */ /* 0x090fe200000f16ff */
[----:B------:R-:W-:Y:S01]  /*5f90*/  IMAD.IADD R0, R212, 0x1, R252 ;  /* 0x00000001d4007824 */ /* 0x000fe200078e02fc */
[CC--:B------:R-:W-:Y:S03]  /*5fa0*/  LEA R8, P2, R236.reuse, R2.reuse, 0x2 ;  /* 0x00000002ec087211 */ /* 0x0c0fe600078410ff */
[----:B------:R3:W-:Y:S01]  /*5fb0*/  RED.E.ADD.F32.FTZ.RN.STRONG.GPU [R6.64], R11 ;  /* 0x0000000b0600798e */ /* 0x0007e2000c10e786 */
[-C--:B-1----:R-:W-:Y:S03]  /*5fc0*/  LEA.HI.X.SX32 R9, R236, R3.reuse, 0x2, P2 ;  /* 0x00000003ec097211 */ /* 0x082fe600010f16ff */
[----:B------:R1:W-:Y:S04]  /*5fd0*/  RED.E.ADD.F32.FTZ.RN.STRONG.GPU [R2.64+0x80], R16 ;  /* 0x000080100200798e */ /* 0x0003e8000c10e786 */
[----:B------:R-:W-:Y:S01]  /*5fe0*/  RED.E.ADD.F32.FTZ.RN.STRONG.GPU [R100.64+0x80], R17 ;  /* 0x000080116400798e */ /* 0x000fe2000c10e786 */
[CC--:B--2---:R-:W-:Y:S04]  /*5ff0*/  LEA R4, P0, R213.reuse, R2.reuse, 0x2 ;  /* 0x00000002d5047211 */ /* 0x0c4fe800078010ff */
[-C--:B------:R-:W-:Y:S02]  /*6000*/  LEA.HI.X.SX32 R5, R213, R3.reuse, 0x2, P0 ;  /* 0x00000003d5057211 */ /* 0x080fe400000f16ff */
[-C--:B------:R-:W-:Y:S03]  /*6010*/  LEA R10, P0, R0, R2.reuse, 0x2 ;  /* 0x00000002000a7211 */ /* 0x080fe600078010ff */
[----:B------:R2:W-:Y:S01]  /*6020*/  RED.E.ADD.F32.FTZ.RN.STRONG.GPU [R4.64], R18 ;  /* 0x000000120400798e */ /* 0x0005e2000c10e786 */
[-C--:B---3--:R-:W-:Y:S02]  /*6030*/  LEA R6, P1, R252, R2.reuse, 0x2 ;  /* 0x00000002fc067211 */ /* 0x088fe400078210ff */
[-C--:B------:R-:W-:Y:S01]  /*6040*/  LEA.HI.X.SX32 R11, R0, R3.reuse, 0x2, P0 ;  /* 0x00000003000b7211 */ /* 0x080fe200000f16ff */
[----:B------:R-:W-:Y:S01]  /*6050*/  IMAD.IADD R0, R212, 0x1, R251 ;  /* 0x00000001d4007824 */ /* 0x000fe200078e02fb */
[-C--:B------:R-:W-:Y:S02]  /*6060*/  LEA.HI.X.SX32 R7, R252, R3.reuse, 0x2, P1 ;  /* 0x00000003fc077211 */ /* 0x080fe400008f16ff */
[----:B-1----:R-:W-:Y:S03]  /*6070*/  IADD3 R16, R249, 0x60, RZ ;  /* 0x00000060f9107810 */ /* 0x002fe60007ffe0ff */
[----:B------:R1:W-:Y:S04]  /*6080*/  RED.E.ADD.F32.FTZ.RN.STRONG.GPU [R6.64], R19 ;  /* 0x000000130600798e */ /* 0x0003e8000c10e786 */
[----:B------:R3:W-:Y:S04]  /*6090*/  RED.E.ADD.F32.FTZ.RN.STRONG.GPU [R10.64], R12 ;  /* 0x0000000c0a00798e */ /* 0x0007e8000c10e786 */
[----:B------:R4:W-:Y:S01]  /*60a0*/  RED.E.ADD.F32.FTZ.RN.STRONG.GPU [R8.64], R13 ;  /* 0x0000000d0800798e */ /* 0x0009e2000c10e786 */
[CC--:B--2---:R-:W-:Y:S04]  /*60b0*/  LEA R4, P1, R235.reuse, R2.reuse, 0x2 ;  /* 0x00000002eb047211 */ /* 0x0c4fe800078210ff */
[-C--:B------:R-:W-:Y:S05]  /*60c0*/  LEA.HI.X.SX32 R5, R235, R3.reuse, 0x2, P1 ;  /* 0x00000003eb057211 */ /* 0x080fea00008f16ff */
[----:B------:R2:W-:Y:S01]  /*60d0*/  RED.E.ADD.F32.FTZ.RN.STRONG.GPU [R4.64], R14 ;  /* 0x0000000e0400798e */ /* 0x0005e2000c10e786 */
[CC--:B-1----:R-:W-:Y:S04]  /*60e0*/  LEA R6, P0, R239.reuse, R2.reuse, 0x2 ;  /* 0x00000002ef067211 */ /* 0x0c2fe800078010ff */
        /* <DEDUP_REMOVED lines=8> */
[-C--:B--2---:R-:W-:Y:S02]  /*6170*/  LEA R4, P0, R172, R2.reuse, 0x2 ;  /* 0x00000002ac047211 */ /* 0x084fe400078010ff */
[-C--:B------:R-:W-:Y:S02]  /*6180*/  LEA R14, P5, R16, R2.reuse, 0x2 ;  /* 0x00000002100e7211 */ /* 0x080fe400078a10ff */
[-C--:B------:R-:W-:Y:S02]  /*6190*/  LEA.HI.X.SX32 R5, R172, R3.reuse, 0x2, P0 ;  /* 0x00000003ac057211 */ /* 0x080fe400000f16ff */
[CC--:B------:R-:W-:Y:S03]  /*61a0*/  LEA R10, P0, R0.reuse, R2.reuse, 0x2 ;  /* 0x00000002000a7211 */ /* 0x0c0fe600078010ff */
[----:B------:R2:W-:Y:S01]  /*61b0*/  RED.E.ADD.F32.FTZ.RN.STRONG.GPU [R4.64], R54 ;  /* 0x000000360400798e */ /* 0x0005e2000c10e786 */
[-C--:B------:R-:W-:Y:S01]  /*61c0*/  LEA.HI.X.SX32 R11, R0, R3.reuse, 0x2, P0 ;  /* 0x00000003000b7211 */ /* 0x080fe200000f16ff */
[----:B------:R-:W-:Y:S02]  /*61d0*/  IMAD.IADD R0, R212, 0x1, R250 ;  /* 0x00000001d4007824 */ /* 0x000fe400078e02fa */
[----:B------:R3:W-:Y:S01]  /*61e0*/  RED.E.ADD.F32.FTZ.RN.STRONG.GPU [R12.64], R55 ;  /* 0x000000370c00798e */ /* 0x0007e2000c10e786 */
[CC--:B-1----:R-:W-:Y:S02]  /*61f0*/  LEA R6, P1, R233.reuse, R2.reuse, 0x2 ;  /* 0x00000002e9067211 */ /* 0x0c2fe400078210ff */
[-C--:B------:R-:W-:Y:S01]  /*6200*/  LEA.HI.X.SX32 R15, R16, R3.reuse, 0x2, P5 ;  /* 0x00000003100f7211 */ /* 0x080fe200028f16ff */
[----:B------:R1:W-:Y:S01]  /*6210*/  RED.E.ADD.F32.FTZ.RN.STRONG.GPU [R10.64], R56 ;  /* 0x000000380a00798e */ /* 0x0003e2000c10e786 */
[-C--:B------:R-:W-:Y:S03]  /*6220*/  LEA.HI.X.SX32 R7, R233, R3.reuse, 0x2, P1 ;  /* 0x00000003e9077211 */ /* 0x080fe600008f16ff */
[----:B------:R4:W-:Y:S04]  /*6230*/  RED.E.ADD.F32.FTZ.RN.STRONG.GPU [R8.64], R57 ;  /* 0x000000390800798e */ /* 0x0009e8000c10e786 */
[----:B------:R4:W-:Y:S04]  /*6240*/  RED.E.ADD.F32.FTZ.RN.STRONG.GPU [R6.64], R58 ;  /* 0x0000003a0600798e */ /* 0x0009e8000c10e786 */
[----:B------:R-:W-:Y:S04]  /*6250*/  LDSM.16.MT88.4 R16, [R184+0x2000] ;  /* 0x00200000b810783b */ /* 0x000fe80000004200 */
[----:B------:R-:W-:Y:S01]  /*6260*/  LDSM.16.MT88.4 R52, [R186+0x10800] ;  /* 0x01080000ba34783b */ /* 0x000fe20000004200 */
[CC--:B--2---:R-:W-:Y:S04]  /*6270*/  LEA R4, P0, R238.reuse, R2.reuse, 0x2 ;  /* 0x00000002ee047211 */ /* 0x0c4fe800078010ff */
[-C--:B------:R-:W-:Y:S02]  /*6280*/  LEA.HI.X.SX32 R5, R238, R3.reuse, 0x2, P0 ;  /* 0x00000003ee057211 */ /* 0x080fe400000f16ff */
[-C--:B---3--:R-:W-:Y:S02]  /*6290*/  LEA R12, P4, R250, R2.reuse, 0x2 ;  /* 0x00000002fa0c7211 */ /* 0x088fe400078810ff */
[-C--:B-1----:R-:W-:Y:S01]  /*62a0*/  LEA R10, P3, R0, R2.reuse, 0x2 ;  /* 0x00000002000a7211 */ /* 0x082fe200078610ff */
[----:B------:R1:W-:Y:S01]  /*62b0*/  RED.E.ADD.F32.FTZ.RN.STRONG.GPU [R4.64], R59 ;  /* 0x0000003b0400798e */ /* 0x0003e2000c10e786 */
[-C--:B------:R-:W-:Y:S02]  /*62c0*/  LEA.HI.X.SX32 R13, R250, R3.reuse, 0x2, P4 ;  /* 0x00000003fa0d7211 */ /* 0x080fe400020f16ff */
[-C--:B----4-:R-:W-:Y:S01]  /*62d0*/  LEA R8, P2, R232, R2.reuse, 0x2 ;  /* 0x00000002e8087211 */ /* 0x090fe200078410ff */
[----:B------:R2:W-:Y:S01]  /*62e0*/  RED.E.ADD.F32.FTZ.RN.STRONG.GPU [R2.64+0x180], R64 ;  /* 0x000180400200798e */ /* 0x0005e2000c10e786 */
[-C--:B------:R-:W-:Y:S02]  /*62f0*/  LEA.HI.X.SX32 R11, R0, R3.reuse, 0x2, P3 ;  /* 0x00000003000b7211 */ /* 0x080fe400018f16ff */
[CC--:B------:R-:W-:Y:S01]  /*6300*/  LEA R6, P1, R231.reuse, R2.reuse, 0x2 ;  /* 0x00000002e7067211 */ /* 0x0c0fe200078210ff */
[----:B------:R-:W-:Y:S01]  /*6310*/  RED.E.ADD.F32.FTZ.RN.STRONG.GPU [R100.64+0x180], R65 ;  /* 0x000180416400798e */ /* 0x000fe2000c10e786 */
[-C--:B------:R-:W-:Y:S02]  /*6320*/  LEA.HI.X.SX32 R9, R232, R3.reuse, 0x2, P2 ;  /* 0x00000003e8097211 */ /* 0x080fe400010f16ff */
[-C--:B------:R-:W-:Y:S01]  /*6330*/  LEA.HI.X.SX32 R7, R231, R3.reuse, 0x2, P1 ;  /* 0x00000003e7077211 */ /* 0x080fe200008f16ff */
[----:B------:R-:W-:Y:S01]  /*6340*/  RED.E.ADD.F32.FTZ.RN.STRONG.GPU [R14.64], R66 ;  /* 0x000000420e00798e */ /* 0x000fe2000c10e786 */
[----:B------:R-:W-:Y:S02]  /*6350*/  LOP3.LUT R0, R203, 0x1, RZ, 0xc0, !PT ;  /* 0x00000001cb007812 */ /* 0x000fe400078ec0ff */
[----:B------:R-:W-:Y:S01]  /*6360*/  @P6 IADD3 R227, P1, R227, -0x100, RZ ;  /* 0xffffff00e3e36810 */ /* 0x000fe20007f3e0ff */
[----:B------:R-:W-:Y:S03]  /*6370*/  RED.E.ADD.F32.FTZ.RN.STRONG.GPU [R12.64], R67 ;  /* 0x000000430c00798e */ /* 0x000fe6000c10e786 */
[----:B------:R-:W-:Y:S01]  /*6380*/  @P6 IADD3.X R225, R225, -0x1, RZ, P1, !PT ;  /* 0xffffffffe1e16810 */ /* 0x000fe20000ffe4ff */
[----:B------:R-:W-:Y:S04]  /*6390*/  RED.E.ADD.F32.FTZ.RN.STRONG.GPU [R10.64], R60 ;  /* 0x0000003c0a00798e */ /* 0x000fe8000c10e786 */
[----:B------:R-:W-:Y:S01]  /*63a0*/  RED.E.ADD.F32.FTZ.RN.STRONG.GPU [R8.64], R61 ;  /* 0x0000003d0800798e */ /* 0x000fe2000c10e786 */
[C---:B-1----:R-:W-:Y:S03]  /*63b0*/  LEA R4, P0, R237.reuse, R2, 0x2 ;  /* 0x00000002ed047211 */ /* 0x042fe600078010ff */
[----:B------:R-:W-:Y:S01]  /*63c0*/  RED.E.ADD.F32.FTZ.RN.STRONG.GPU [R6.64], R62 ;  /* 0x0000003e0600798e */ /* 0x000fe2000c10e786 */
[----:B------:R-:W-:Y:S03]  /*63d0*/  LEA.HI.X.SX32 R5, R237, R3, 0x2, P0 ;  /* 0x00000003ed057211 */ /* 0x000fe600000f16ff */
[----:B------:R-:W-:Y:S01]  /*63e0*/  LDSM.16.MT88.4 R8, [R184] ;  /* 0x00000000b808783b */ /* 0x000fe20000004200 */
[----:B------:R-:W-:Y:S02]  /*63f0*/  ISETP.NE.U32.AND P0, PT, R0, 0x1, PT ;  /* 0x000000010000780c */ /* 0x000fe40003f05070 */
[----:B------:R-:W-:Y:S01]  /*6400*/  @P6 IADD3 R0, P2, R229, -0x100, RZ ;  /* 0xffffff00e5006810 */ /* 0x000fe20007f5e0ff */
[----:B------:R-:W-:Y:S01]  /*6410*/  RED.E.ADD.F32.FTZ.RN.STRONG.GPU [R4.64], R63 ;  /* 0x0000003f0400798e */ /* 0x000fe2000c10e786 */
[C---:B--2---:R-:W-:Y:S02]  /*6420*/  IADD3 R3, R203.reuse, -0x1, RZ ;  /* 0xffffffffcb037810 */ /* 0x044fe40007ffe0ff */
[----:B------:R-:W-:Y:S01]  /*6430*/  @P6 IADD3.X R2, R228, -0x1, RZ, P2, !PT ;  /* 0xffffffffe4026810 */ /* 0x000fe200017fe4ff */
[----:B------:R-:W1:Y:S01]  /*6440*/  LDSM.16.MT88.4 R4, [R186+0x10000] ;  /* 0x01000000ba04783b */ /* 0x000e620000004200 */
[----:B------:R-:W-:Y:S01]  /*6450*/  @P6 IMAD.MOV.U32 R229, RZ, RZ, R0 ;  /* 0x000000ffffe56224 */ /* 0x000fe200078e0000 */
[----:B------:R-:W-:Y:S01]  /*6460*/  ISETP.GT.AND P2, PT, R203, R242, PT ;  /* 0x000000f2cb00720c */ /* 0x000fe20003f44270 */
[----:B------:R-:W-:Y:S01]  /*6470*/  IMAD.MOV.U32 R203, RZ, RZ, R3 ;  /* 0x000000ffffcb7224 */ /* 0x000fe200078e0003 */
        /* <DEDUP_REMOVED lines=167> */
.L_x_914:
        /* <DEDUP_REMOVED lines=15> */
.L_x_915:
[----:B------:R-:W-:Y:S01]  /*6fe0*/  BAR.SYNC.DEFER_BLOCKING 0x0 ;  /* 0x0000000000007b1d */ /* 0x000fe20000010000 */
[----:B------:R-:W-:Y:S01]  /*6ff0*/  SHF.R.S32.HI R20, RZ, 0x1f, R243 ;  /* 0x0000001fff147819 */ /* 0x000fe200000114f3 */
[----:B------:R-:W-:Y:S01]  /*7000*/  IMAD R11, R246, -0x40, R205 ;  /* 0xffffffc0f60b7824 */ /* 0x000fe200078e02cd */
[----:B------:R-:W-:Y:S02]  /*7010*/  SHF.R.S32.HI R3, RZ, 0x1f, R216 ;  /* 0x0000001fff037819 */ /* 0x000fe400000114d8 */
[----:B------:R-:W-:Y:S01]  /*7020*/  MOV R2, R216 ;  /* 0x000000d800027202 */ /* 0x000fe20000000f00 */
[----:B------:R-:W1:Y:S01]  /*7030*/  S2R R49, SR_CTAID.Z ;  /* 0x0000000000317919 */ /* 0x000e620000002700 */
[----:B------:R-:W-:Y:S01]  /*7040*/  IMAD R0, R20, c[0x0][0x3a0], RZ ;  /* 0x0000e80014007a24 */ /* 0x000fe200078e02ff */
[----:B------:R-:W-:Y:S01]  /*7050*/  ISETP.GE.AND P3, PT, R244, R11, PT ;  /* 0x0000000bf400720c */ /* 0x000fe20003f66270 */
[----:B------:R-:W-:Y:S01]  /*7060*/  BSSY B0, `(.L_x_916) ;  /* 0x0000020000007945 */ /* 0x000fe20003800000 */
[----:B------:R-:W-:Y:S01]  /*7070*/  IMAD.WIDE.U32 R4, R243, c[0x0][0x3a0], R2 ;  /* 0x0000e800f3047a25 */ /* 0x000fe200078e0002 */
[----:B------:R-:W-:-:S03]  /*7080*/  SHF.R.S32.HI R23, RZ, 0x1f, R244 ;  /* 0x0000001fff177819 */ /* 0x000fc600000114f4 */
        /* <DEDUP_REMOVED lines=18> */
[----:B------:R-:W-:Y:S01]  /*71b0*/  IMAD R0, R23, c[0x0][0x3a0], RZ ;  /* 0x0000e80017007a24 */ /* 0x000fe200078e02ff */
[----:B------:R-:W-:Y:S01]  /*71c0*/  ISETP.GE.AND P0, PT, R226, c[0x0][0x220], PT ;  /* 0x00008800e2007a0c */ /* 0x000fe20003f06270 */
[----:B------:R-:W-:-:S02]  /*71d0*/  IMAD.MOV.U32 R6, RZ, RZ, R4 ;  /* 0x000000ffff067224 */ /* 0x000fc400078e0004 */
[C---:B------:R-:W-:Y:S02]  /*71e0*/  IMAD R0, R244.reuse, c[0x0][0x3a4], R0 ;  /* 0x0000e900f4007a24 */ /* 0x040fe400078e0200 */
[----:B------:R-:W-:-:S04]  /*71f0*/  IMAD.WIDE.U32 R8, R244, c[0x0][0x3a0], R6 ;  /* 0x0000e800f4087a25 */ /* 0x000fc800078e0006 */
[----:B------:R-:W4:Y:S01]  /*7200*/  @!P1 LDS.128 R12, [R202+0xc000] ;  /* 0x00c00000ca0c9984 */ /* 0x000f220000000c00 */
[----:B------:R-:W-:Y:S01]  /*7210*/  IMAD.IADD R0, R0, 0x1, R9 ;  /* 0x0000000100007824 */ /* 0x000fe200078e0209 */
[----:B------:R-:W-:-:S04]  /*7220*/  LEA R6, P2, R8, c[0x0][0x340], 0x1 ;  /* 0x0000d00008067a11 */ /* 0x000fc800078408ff */
[----:B------:R-:W-:-:S05]  /*7230*/  LEA.HI.X R7, R8, c[0x0][0x344], R0, 0x1, P2 ;  /* 0x0000d10008077a11 */ /* 0x000fca00010f0c00 */
[----:B--2---:R2:W-:Y:S04]  /*7240*/  @!P0 STG.E.128 [R6.64+0x80], R16 ;  /* 0x0000801006008986 */ /* 0x0045e8000c101d06 */
[----:B----4-:R2:W-:Y:S02]  /*7250*/  @!P1 STG.E.128 [R6.64], R12 ;  /* 0x0000000c06009986 */ /* 0x0105e4000c101d06 */
.L_x_917:
[----:B------:R-:W-:Y:S05]  /*7260*/  BSYNC B0 ;  /* 0x0000000000007941 */ /* 0x000fea0003800000 */
.L_x_916:
        /* <DEDUP_REMOVED lines=15> */
[----:B---3--:R2:W-:Y:S04]  /*7360*/  @!P1 STG.E.128 [R4.64], R28 ;  /* 0x0000001c04009986 */ /* 0x0085e8000c101d06 */
[----:B----4-:R2:W-:Y:S02]  /*7370*/  @!P0 STG.E.128 [R4.64+0x80], R24 ;  /* 0x0000801804008986 */ /* 0x0105e4000c101d06 */
.L_x_919:
[----:B------:R-:W-:Y:S05]  /*7380*/  BSYNC B0 ;  /* 0x0000000000007941 */ /* 0x000fea0003800000 */
.L_x_918:
[----:B------:R-:W-:Y:S01]  /*7390*/  IMAD.WIDE.U32 R2, R243, c[0x0][0x3a8], R2 ;  /* 0x0000ea00f3027a25 */ /* 0x000fe200078e0002 */
[----:B------:R-:W-:Y:S03]  /*73a0*/  BSSY B0, `(.L_x_920) ;  /* 0x0000016000007945 */ /* 0x000fe60003800000 */
[----:B------:R-:W-:Y:S01]  /*73b0*/  IMAD R0, R20, c[0x0][0x3a8], RZ ;  /* 0x0000ea0014007a24 */ /* 0x000fe200078e02ff */
[----:B------:R-:W-:Y:S01]  /*73c0*/  IADD3 R2, P0, R21, R2, RZ ;  /* 0x0000000215027210 */ /* 0x000fe20007f1e0ff */
[----:B--2---:R-:W-:-:S02]  /*73d0*/  IMAD R4, R48, c[0x0][0x3c0], RZ ;  /* 0x0000f00030047a24 */ /* 0x004fc400078e02ff */
        /* <DEDUP_REMOVED lines=18> */
.L_x_921:
[----:B------:R-:W-:Y:S05]  /*7500*/  BSYNC B0 ;  /* 0x0000000000007941 */ /* 0x000fea0003800000 */
.L_x_920:
        /* <DEDUP_REMOVED lines=14> */
.L_x_890:
[----:B------:R-:W-:Y:S05]  /*75f0*/  BSYNC B1 ;  /* 0x0000000000017941 */ /* 0x000fea0003800000 */
.L_x_876:
        /* <DEDUP_REMOVED lines=9> */
.L_x_922:
[----:B------:R-:W-:Y:S05]  /*7690*/  EXIT ;  /* 0x000000000000794d */ /* 0x000fea0003800000 */
.L_x_924:
        /* <DEDUP_REMOVED lines=14> */
.L_x_2066:


//--------------------- .text._ZN5flash44flash_bwd_dq_dk_dv_loop_seqk_parallel_kernelI23Flash_bwd_kernel_traitsILi128ELi64ELi64ELi8ELi4ELi2ELi2ELb1ELb0EN7cutlass6half_tE19Flash_kernel_traitsILi128ELi64ELi64ELi8ES3_EELb1ELb0ELb0ELb0ELb1ELb1ELb0EEEvNS_16Flash_bwd_paramsE --------------------------
	.section	.text._ZN5flash44flash_bwd_dq_dk_dv_loop_seqk_parallel_kernelI23Flash_bwd_kernel_traitsILi128ELi64ELi64ELi8ELi4ELi2ELi2ELb1ELb0EN7cutlass6half_tE19Flash_kernel_traitsILi128ELi64ELi64ELi8ES3_EELb1ELb0ELb0ELb0ELb1ELb1ELb0EEEvNS_16Flash_bwd_paramsE,"ax",@progbits
	.sectioninfo	@"SHI_REGISTERS=255"
	.align	128
        .global         _ZN5flash44flash_bwd_dq_dk_dv_loop_seqk_parallel_kernelI23Flash_bwd_kernel_traitsILi128ELi64ELi64ELi8ELi4ELi2ELi2ELb1ELb0EN7cutlass6half_tE19Flash_kernel_traitsILi128ELi64ELi64ELi8ES3_EELb1ELb0ELb0ELb0ELb1ELb1ELb0EEEvNS_16Flash_bwd_paramsE
        .type           _ZN5flash44flash_bwd_dq_dk_dv_loop_seqk_parallel_kernelI23Flash_bwd_kernel_traitsILi128ELi64ELi64ELi8ELi4ELi2ELi2ELb1ELb0EN7cutlass6half_tE19Flash_kernel_traitsILi128ELi64ELi64ELi8ES3_EELb1ELb0ELb0ELb0ELb1ELb1ELb0EEEvNS_16Flash_bwd_paramsE,@function
        .size           _ZN5flash44flash_bwd_dq_dk_dv_loop_seqk_parallel_kernelI23Flash_bwd_kernel_traitsILi128ELi64ELi64ELi8ELi4ELi2ELi2ELb1ELb0EN7cutlass6half_tE19Flash_kernel_traitsILi128ELi64ELi64ELi8ES3_EELb1ELb0ELb0ELb0ELb1ELb1ELb0EEEvNS_16Flash_bwd_paramsE,(.L_x_2067 - _ZN5flash44flash_bwd_dq_dk_dv_loop_seqk_parallel_kernelI23Flash_bwd_kernel_traitsILi128ELi64ELi64ELi8ELi4ELi2ELi2ELb1ELb0EN7cutlass6half_tE19Flash_kernel_traitsILi128ELi64ELi64ELi8ES3_EELb1ELb0ELb0ELb0ELb1ELb1ELb0EEEvNS_16Flash_bwd_paramsE)
        .other          _ZN5flash44flash_bwd_dq_dk_dv_loop_seqk_parallel_kernelI23Flash_bwd_kernel_traitsILi128ELi64ELi64ELi8ELi4ELi2ELi2ELb1ELb0EN7cutlass6half_tE19Flash_kernel_traitsILi128ELi64ELi64ELi8ES3_EELb1ELb0ELb0ELb0ELb1ELb1ELb0EEEvNS_16Flash_bwd_paramsE,@"STO_CUDA_ENTRY STV_DEFAULT"
_ZN5flash44flash_bwd_dq_dk_dv_loop_seqk_parallel_kernelI23Flash_bwd_kernel_traitsILi128ELi64ELi64ELi8ELi4ELi2ELi2ELb1ELb0EN7cutlass6half_tE19Flash_kernel_traitsILi128ELi64ELi64ELi8ES3_EELb1ELb0ELb0ELb0ELb1ELb1ELb0EEEvNS_16Flash_bwd_paramsE:
.text._ZN5flash44flash_bwd_dq_dk_dv_loop_seqk_parallel_kernelI23Flash_bwd_kernel_traitsILi128ELi64ELi64ELi8ELi4ELi2ELi2ELb1ELb0EN7cutlass6half_tE19Flash_kernel_traitsILi128ELi64ELi64ELi8ES3_EELb1ELb0ELb0ELb0ELb1ELb1ELb0EEEvNS_16Flash_bwd_paramsE:
        /* <DEDUP_REMOVED lines=12> */
[----:B------:R-:W-:Y:S01]  /*00c0*/  UMOV UR7, 0x80 ;  /* 0x0000008000077882 */ /* 0x000fe20000000000 */
[----:B------:R-:W-:Y:S01]  /*00d0*/  IMAD.MOV.U32 R215, RZ, RZ, -0x10 ;  /* 0xfffffff0ffd77424 */ /* 0x000fe200078e00ff */
[----:B------:R-:W-:Y:S02]  /*00e0*/  ULDC UR8, c[0x0][0x210] ;  /* 0x0000840000087ab9 */ /* 0x000fe40000000800 */
[----:B------:R-:W-:Y:S02]  /*00f0*/  ULDC UR12, c[0x0][0x234] ;  /* 0x00008d00000c7ab9 */ /* 0x000fe40000000800 */
[----:B------:R-:W-:Y:S02]  /*0100*/  ULDC UR11, c[0x0][0x224] ;  /* 0x00008900000b7ab9 */ /* 0x000fe40000000800 */
[----:B------:R-:W-:-:S02]  /*0110*/  ULDC UR4, c[0x0][0x22c] ;  /* 0x00008b0000047ab9 */ /* 0x000fc40000000800 */
[----:B------:R-:W-:Y:S02]  /*0120*/  UIMAD UR12, UR7, UR8, UR12 ;  /* 0x00000008070c72a4 */ /* 0x000fe4000f8e020c */
[----:B------:R-:W-:Y:S02]  /*0130*/  UIADD3 UR11, UR7, UR11, URZ ;  /* 0x0000000b070b7290 */ /* 0x000fe4000fffe03f */
[----:B------:R-:W-:Y:S02]  /*0140*/  USHF.R.S32.HI UR7, URZ, 0x1f, UR4 ;  /* 0x0000001f3f077899 */ /* 0x000fe40008011404 */
[----:B------:R-:W-:Y:S02]  /*0150*/  ULDC UR5, c[0x0][0x1c0] ;  /* 0x0000700000057ab9 */ /* 0x000fe40000000800 */
[----:B------:R-:W-:Y:S02]  /*0160*/  ULDC UR6, c[0x0][0x1c0] ;  /* 0x0000700000067ab9 */ /* 0x000fe40000000800 */
[----:B------:R-:W-:Y:S01]  /*0170*/  UIMAD UR10, UR4, UR5, URZ ;  /* 0x00000005040a72a4 */ /* 0x000fe2000f8e023f */
[----:B-1----:R-:W-:Y:S01]  /*0180*/  SHF.R.S32.HI R3, RZ, 0x1f, R11 ;  /* 0x0000001fff037819 */ /* 0x002fe2000001140b */
[----:B------:R-:W-:-:S02]  /*0190*/  UIMAD.WIDE.U32 UR14, UR4, UR5, URZ ;  /* 0x00000005040e72a5 */ /* 0x000fc4000f8e003f */
[----:B------:R-:W-:Y:S01]  /*01a0*/  USHF.R.S32.HI UR6, URZ, 0x1f, UR6 ;  /* 0x0000001f3f067899 */ /* 0x000fe20008011406 */
[CC--:B------:R-:W-:Y:S01]  /*01b0*/  LEA.HI R2, R3.reuse, R11.reuse, RZ, 0x4 ;  /* 0x0000000b03027211 */ /* 0x0c0fe200078f20ff */
[----:B------:R-:W-:Y:S01]  /*01c0*/  UIMAD UR5, UR7, UR5, URZ ;  /* 0x00000005070572a4 */ /* 0x000fe2000f8e023f */
[CC--:B------:R-:W-:Y:S01]  /*01d0*/  LEA.HI R0, R3.reuse, R11.reuse, RZ, 0x2 ;  /* 0x0000000b03007211 */ /* 0x0c0fe200078f10ff */
[----:B------:R-:W-:Y:S01]  /*01e0*/  USHF.L.U32 UR9, UR10, 0x6, URZ ;  /* 0x000000060a097899 */ /* 0x000fe2000800063f */
[----:B------:R-:W-:Y:S01]  /*01f0*/  SHF.R.S32.HI R4, RZ, 0x4, R2 ;  /* 0x00000004ff047819 */ /* 0x000fe20000011402 */
[----:B------:R-:W-:Y:S01]  /*0200*/  UIMAD UR5, UR6, UR4, UR5 ;  /* 0x00000004060572a4 */ /* 0x000fe2000f8e0205 */
[CC--:B------:R-:W-:Y:S01]  /*0210*/  LEA.HI R10, R3.reuse, R11.reuse, RZ, 0x5 ;  /* 0x0000000b030a7211 */ /* 0x0c0fe200078f28ff */
[----:B------:R-:W-:Y:S01]  /*0220*/  ULDC.64 UR16, c[0x0][0x118] ;  /* 0x0000460000107ab9 */ /* 0x000fe20000000a00 */
[----:B------:R-:W-:Y:S01]  /*0230*/  LEA.HI R8, R3, R11, RZ, 0x3 ;  /* 0x0000000b03087211 */ /* 0x000fe200078f18ff */
[----:B------:R-:W-:Y:S01]  /*0240*/  USHF.R.S32.HI UR8, URZ, 0x1f, UR9 ;  /* 0x0000001f3f087899 */ /* 0x000fe20008011409 */
[C---:B------:R-:W-:Y:S01]  /*0250*/  LOP3.LUT R5, R2.reuse, 0xfffffff0, RZ, 0xc0, !PT ;  /* 0xfffffff002057812 */ /* 0x040fe200078ec0ff */
[----:B------:R-:W-:Y:S01]  /*0260*/  UIADD3 UR7, UR15, UR5, URZ ;  /* 0x000000050f077290 */ /* 0x000fe2000fffe03f */
[----:B------:R-:W-:Y:S01]  /*0270*/  LEA.HI R2, R2, R4, RZ, 0x1 ;  /* 0x0000000402027211 */ /* 0x000fe200078f08ff */
[----:B------:R-:W-:Y:S01]  /*0280*/  ULDC.U8 UR6, c[0x0][0x3d0] ;  /* 0x0000f40000067ab9 */ /* 0x000fe20000000000 */
[----:B------:R-:W-:-:S02]  /*0290*/  SHF.R.S32.HI R6, RZ, 0x2, R0 ;  /* 0x00000002ff067819 */ /* 0x000fc40000011400 */
[----:B------:R-:W-:Y:S02]  /*02a0*/  SHF.R.S32.HI R7, RZ, 0x1f, R0 ;  /* 0x0000001fff077819 */ /* 0x000fe40000011400 */
[CC--:B------:R-:W-:Y:S02]  /*02b0*/  LEA.HI R12, R3.reuse, R11.reuse, RZ, 0x7 ;  /* 0x0000000b030c7211 */ /* 0x0c0fe400078f38ff */
[----:B------:R-:W-:Y:S02]  /*02c0*/  LEA.HI R13, R3, R11, RZ, 0x6 ;  /* 0x0000000b030d7211 */ /* 0x000fe400078f30ff */
[----:B------:R-:W-:Y:S02]  /*02d0*/  LOP3.LUT R0, R0, 0x7ffffffc, RZ, 0xc0, !PT ;  /* 0x7ffffffc00007812 */ /* 0x000fe400078ec0ff */
[----:B------:R-:W-:Y:S02]  /*02e0*/  LOP3.LUT R9, R10, 0xffffffe0, RZ, 0xc0, !PT ;  /* 0xffffffe00a097812 */ /* 0x000fe400078ec0ff */
[----:B------:R-:W-:Y:S01]  /*02f0*/  LOP3.LUT R3, R8, 0xfffffff8, RZ, 0xc0, !PT ;  /* 0xfffffff808037812 */ /* 0x000fe200078ec0ff */
[C---:B------:R-:W-:Y:S01]  /*0300*/  IMAD.IADD R14, R11.reuse, 0x1, -R0 ;  /* 0x000000010b0e7824 */ /* 0x040fe200078e0a00 */
[----:B------:R-:W-:Y:S01]  /*0310*/  SHF.R.S32.HI R19, RZ, 0x3, R8 ;  /* 0x00000003ff137819 */ /* 0x000fe20000011408 */
[C---:B------:R-:W-:Y:S01]  /*0320*/  IMAD.IADD R18, R11.reuse, 0x1, -R9 ;  /* 0x000000010b127824 */ /* 0x040fe200078e0a09 */
[----:B------:R-:W-:Y:S01]  /*0330*/  LOP3.LUT R2, R2, 0xfffffffe, RZ, 0xc0, !PT ;  /* 0xfffffffe02027812 */ /* 0x000fe200078ec0ff */
[C---:B------:R-:W-:Y:S01]  /*0340*/  IMAD.IADD R3, R11.reuse, 0x1, -R3 ;  /* 0x000000010b037824 */ /* 0x040fe200078e0a03 */
[----:B------:R-:W-:Y:S01]  /*0350*/  SHF.R.S32.HI R21, RZ, 0x5, R10 ;  /* 0x00000005ff157819 */ /* 0x000fe2000001140a */
[----:B------:R-:W-:Y:S01]  /*0360*/  IMAD.IADD R9, R11, 0x1, -R5 ;  /* 0x000000010b097824 */ /* 0x000fe200078e0a05 */
[----:B------:R-:W-:Y:S01]  /*0370*/  LEA.HI R0, R7, R6, RZ, 0x3 ;  /* 0x0000000607007211 */ /* 0x000fe200078f18ff */
[----:B------:R-:W-:Y:S01]  /*0380*/  IMAD.SHL.U32 R5, R19, 0x40, RZ ;  /* 0x0000004013057824 */ /* 0x000fe200078e00ff */
[C---:B------:R-:W-:Y:S01]  /*0390*/  LOP3.LUT P4, RZ, R3.reuse, 0x2, RZ, 0xc0, !PT ;  /* 0x0000000203ff7812 */ /* 0x040fe2000788c0ff */
[----:B------:R-:W-:Y:S01]  /*03a0*/  IMAD.IADD R11, R4, 0x1, -R2 ;  /* 0x00000001040b7824 */ /* 0x000fe200078e0a02 */
[----:B------:R-:W-:Y:S01]  /*03b0*/  LEA.HI R4, R10, R21, RZ, 0x1 ;  /* 0x000000150a047211 */ /* 0x000fe200078f08ff */
[----:B------:R-:W-:Y:S01]  /*03c0*/  IMAD.SHL.U32 R16, R3, 0x8, RZ ;  /* 0x0000000803107824 */ /* 0x000fe200078e00ff */
[----:B------:R-:W-:Y:S01]  /*03d0*/  LOP3.LUT R2, R0, 0xfffffff8, RZ, 0xc0, !PT ;  /* 0xfffffff800027812 */ /* 0x000fe200078ec0ff */
[----:B------:R-:W-:Y:S01]  /*03e0*/  IMAD.SHL.U32 R190, R11, 0x200, RZ ;  /* 0x000002000bbe7824 */ /* 0x000fe200078e00ff */
[----:B------:R-:W-:Y:S01]  /*03f0*/  LOP3.LUT R0, R5, 0x1c0, RZ, 0xc0, !PT ;  /* 0x000001c005007812 */ /* 0x000fe200078ec0ff */
[----:B------:R-:W-:Y:S01]  /*0400*/  STL [R1+0x20], R18 ;  /* 0x0000201201007387 */ /* 0x000fe20000100800 */
[----:B------:R-:W-:Y:S01]  /*0410*/  LOP3.LUT R4, R4, 0xfffffffe, RZ, 0xc0, !PT ;  /* 0xfffffffe04047812 */ /* 0x000fe200078ec0ff */
[----:B------:R-:W-:Y:S01]  /*0420*/  IMAD.IADD R6, R6, 0x1, -R2 ;  /* 0x0000000106067824 */ /* 0x000fe200078e0a02 */
[----:B------:R-:W-:-:S02]  /*0430*/  LOP3.LUT R5, R0, 0x38, R16, 0xf8, !PT ;  /* 0x0000003800057812 */ /* 0x000fc400078ef810 */
[----:B------:R-:W-:Y:S01]  /*0440*/  SHF.R.U32.HI R2, RZ, 0x3, R0 ;  /* 0x00000003ff027819 */ /* 0x000fe20000011600 */
[C---:B------:R-:W-:Y:S01]  /*0450*/  IMAD.SHL.U32 R0, R3.reuse, 0x40, RZ ;  /* 0x0000004003007824 */ /* 0x040fe200078e00ff */
[----:B------:R-:W-:Y:S01]  /*0460*/  LOP3.LUT P3, RZ, R3, 0x4, RZ, 0xc0, !PT ;  /* 0x0000000403ff7812 */ /* 0x000fe2000786c0ff */
[----:B------:R-:W-:Y:S01]  /*0470*/  IMAD.IADD R197, R21, 0x1, -R4 ;  /* 0x0000000115c57824 */ /* 0x000fe200078e0a04 */
[----:B------:R-:W-:Y:S02]  /*0480*/  LOP3.LUT R7, R5, R2, RZ, 0x3c, !PT ;  /* 0x0000000205077212 */ /* 0x000fe400078e3cff */
[----:B------:R-:W-:Y:S01]  /*0490*/  SHF.R.S32.HI R3, RZ, 0x1f, R9 ;  /* 0x0000001fff037819 */ /* 0x000fe20000011409 */
[----:B------:R-:W-:Y:S01]  /*04a0*/  IMAD.SHL.U32 R2, R197, 0x10, RZ ;  /* 0x00000010c5027824 */ /* 0x000fe200078e00ff */
[----:B------:R-:W-:Y:S02]  /*04b0*/  LOP3.LUT R0, R0, 0x1c0, RZ, 0xc0, !PT ;  /* 0x000001c000007812 */ /* 0x000fe400078ec0ff */
[----:B------:R-:W-:-:S02]  /*04c0*/  SHF.R.S32.HI R22, RZ, 0x7, R12 ;  /* 0x00000007ff167819 */ /* 0x000fc4000001140c */
[----:B------:R-:W-:Y:S02]  /*04d0*/  LEA.HI R12, R3, R9, RZ, 0x3 ;  /* 0x00000009030c7211 */ /* 0x000fe400078f18ff */
[----:B------:R-:W-:Y:S01]  /*04e0*/  LOP3.LUT R3, R0, 0x10, R2, 0xf8, !PT ;  /* 0x0000001000037812 */ /* 0x000fe200078ef802 */
[----:B------:R-:W-:Y:S01]  /*04f0*/  IMAD R2, R22, 0x800, R190 ;  /* 0x0000080016027824 */ /* 0x000fe200078e02be */
[----:B------:R-:W-:Y:S02]  /*0500*/  LOP3.LUT R194, R0, 0x8, R8, 0xf8, !PT ;  /* 0x0000000800c27812 */ /* 0x000fe400078ef808 */
[----:B------:R-:W-:Y:S02]  /*0510*/  SHF.R.U32.HI R0, RZ, 0x3, R0 ;  /* 0x00000003ff007819 */ /* 0x000fe40000011600 */
[----:B------:R-:W-:Y:S02]  /*0520*/  LOP3.LUT R3, R3, 0x8, R8, 0xf8, !PT ;  /* 0x0000000803037812 */ /* 0x000fe400078ef808 */
[----:B------:R-:W-:-:S02]  /*0530*/  LOP3.LUT R5, R12, 0xfffffff8, RZ, 0xc0, !PT ;  /* 0xfffffff80c057812 */ /* 0x000fc400078ec0ff */
[----:B------:R-:W-:Y:S02]  /*0540*/  LOP3.LUT R194, R194, R0, RZ, 0x3c, !PT ;  /* 0x00000000c2c27212 */ /* 0x000fe400078e3cff */
[----:B------:R-:W-:Y:S01]  /*0550*/  LOP3.LUT R190, R190, R3, R0, 0xf6, !PT ;  /* 0x00000003bebe7212 */ /* 0x000fe200078ef600 */
[----:B------:R-:W-:Y:S01]  /*0560*/  IMAD.IADD R20, R9, 0x1, -R5 ;  /* 0x0000000109147824 */ /* 0x000fe200078e0a05 */
[C---:B------:R-:W-:Y:S01]  /*0570*/  LOP3.LUT R4, R6.reuse, 0x1, RZ, 0xc0, !PT ;  /* 0x0000000106047812 */ /* 0x040fe200078ec0ff */
[----:B------:R-:W-:Y:S01]  /*0580*/  IMAD.SHL.U32 R3, R6, 0x40, RZ ;  /* 0x0000004006037824 */ /* 0x000fe200078e00ff */
[----:B------:R-:W-:Y:S01]  /*0590*/  SHF.R.S32.HI R0, RZ, 0x6, R13 ;  /* 0x00000006ff007819 */ /* 0x000fe2000001140d */
[----:B------:R-:W-:Y:S01]  /*05a0*/  IMAD.IADD R194, R2, 0x1, R194 ;  /* 0x0000000102c27824 */ /* 0x000fe200078e02c2 */
[----:B------:R-:W-:Y:S01]  /*05b0*/  ISETP.NE.U32.AND P0, PT, R4, 0x1, PT ;  /* 0x000000010400780c */ /* 0x000fe20003f05070 */
[----:B------:R-:W-:Y:S01]  /*05c0*/  STL [R1], R20 ;  /* 0x0000001401007387 */ /* 0x000fe20000100800 */
[----:B------:R-:W-:Y:S01]  /*05d0*/  SHF.R.S32.HI R4, RZ, 0x1f, R10 ;  /* 0x0000001fff047819 */ /* 0x000fe2000001140a */
[----:B------:R-:W-:Y:S01]  /*05e0*/  IMAD R5, R0, 0x200, R7 ;  /* 0x0000020000057824 */ /* 0x000fe200078e0207 */
[----:B------:R-:W-:Y:S01]  /*05f0*/  R2P PR, R6, 0x6 ;  /* 0x0000000606007804 */ /* 0x000fe20000000000 */
[----:B------:R-:W-:Y:S01]  /*0600*/  IMAD.SHL.U32 R2, R0, 0x8, RZ ;  /* 0x0000000800027824 */ /* 0x000fe200078e00ff */
[----:B------:R-:W-:Y:S01]  /*0610*/  LEA.HI R6, R4, R21, RZ, 0x2 ;  /* 0x0000001504067211 */ /* 0x000fe200078f10ff */
[----:B------:R-:W-:Y:S01]  /*0620*/  IMAD.SHL.U32 R4, R11, 0x20, RZ ;  /* 0x000000200b047824 */ /* 0x000fe200078e00ff */
[----:B------:R-:W-:Y:S01]  /*0630*/  LOP3.LUT R0, R3, 0x1c0, RZ, 0xc0, !PT ;  /* 0x000001c003007812 */ /* 0x000fe200078ec0ff */
[----:B------:R1:W-:Y:S01]  /*0640*/  STL [R1+0x18], R5 ;  /* 0x0000180501007387 */ /* 0x0003e20000100800 */
[----:B------:R-:W-:-:S02]  /*0650*/  LOP3.LUT R2, R2, 0x18, RZ, 0xc0, !PT ;  /* 0x0000001802027812 */ /* 0x000fc400078ec0ff */
[----:B------:R-:W-:Y:S01]  /*0660*/  SHF.R.U32.HI R3, RZ, 0x3, R0 ;  /* 0x00000003ff037819 */ /* 0x000fe20000011600 */
[----:B------:R2:W-:Y:S01]  /*0670*/  STL [R1+0x14], R15 ;  /* 0x0000140f01007387 */ /* 0x0005e20000100800 */
[----:B------:R-:W-:Y:S02]  /*0680*/  LOP3.LUT R6, R6, 0xfffffffc, RZ, 0xc0, !PT ;  /* 0xfffffffc06067812 */ /* 0x000fe400078ec0ff */
[----:B------:R-:W-:Y:S02]  /*0690*/  LOP3.LUT R7, R2, 0x20, R4, 0xf8, !PT ;  /* 0x0000002002077812 */ /* 0x000fe400078ef804 */
[----:B------:R-:W-:Y:S01]  /*06a0*/  SHF.R.S32.HI R17, RZ, 0x1f, R16 ;  /* 0x0000001fff117819 */ /* 0x000fe20000011410 */
[----:B------:R-:W-:Y:S01]  /*06b0*/  IMAD.IADD R252, R21, 0x1, -R6 ;  /* 0x0000000115fc7824 */ /* 0x000fe200078e0a06 */
[----:B------:R-:W-:Y:S02]  /*06c0*/  SEL R189, R189, 0xffffffc0, !P3 ;  /* 0xffffffc0bdbd7807 */ /* 0x000fe40005800000 */
[----:B------:R-:W-:-:S03]  /*06d0*/  SEL R215, R215, 0x10, !P0 ;  /* 0x00000010d7d77807 */ /* 0x000fc60004000000 */
[----:B------:R-:W-:Y:S02]  /*06e0*/  IMAD R192, R194, 0x2, R189 ;  /* 0x00000002c2c07824 */ /* 0x000fe400078e02bd */
[----:B-1----:R-:W-:-:S05]  /*06f0*/  IMAD.SHL.U32 R5, R22, 0x20, RZ ;  /* 0x0000002016057824 */ /* 0x002fca00078e00ff */
[----:B------:R-:W-:Y:S02]  /*0700*/  LOP3.LUT R4, R0, 0x20, R5, 0xf8, !PT ;  /* 0x0000002000047812 */ /* 0x000fe400078ef805 */
[----:B------:R-:W-:Y:S01]  /*0710*/  LOP3.LUT R5, R3, R0, R2, 0x1e, !PT ;  /* 0x0000000003057212 */ /* 0x000fe200078e1e02 */
[----:B------:R-:W-:Y:S01]  /*0720*/  IMAD.SHL.U32 R0, R14, 0x2, RZ ;  /* 0x000000020e007824 */ /* 0x000fe200078e00ff */
[----:B------:R-:W-:Y:S01]  /*0730*/  LOP3.LUT R3, R4, R3, RZ, 0x3c, !PT ;  /* 0x0000000304037212 */ /* 0x000fe200078e3cff */
[----:B------:R-:W-:Y:S02]  /*0740*/  IMAD.SHL.U32 R4, R20, 0x40, RZ ;  /* 0x0000004014047824 */ /* 0x000fe400078e00ff */
[--C-:B------:R-:W-:Y:S02]  /*0750*/  IMAD R2, R252, 0x400, R0.reuse ;  /* 0x00000400fc027824 */ /* 0x100fe400078e0200 */
[----:B------:R-:W-:Y:S02]  /*0760*/  IMAD R0, R197, 0x400, R0 ;  /* 0x00000400c5007824 */ /* 0x000fe400078e0200 */
[----:B------:R-:W-:Y:S01]  /*0770*/  IMAD.IADD R213, R2, 0x1, R3 ;  /* 0x0000000102d57824 */ /* 0x000fe200078e0203 */
[----:B------:R-:W-:Y:S01]  /*0780*/  LOP3.LUT R2, R4, 0x1c0, RZ, 0xc0, !PT ;  /* 0x000001c004027812 */ /* 0x000fe200078ec0ff */
[----:B------:R-:W-:-:S02]  /*0790*/  IMAD.IADD R250, R0, 0x1, R5 ;  /* 0x0000000100fa7824 */ /* 0x000fc400078e0205 */
[----:B------:R-:W-:Y:S01]  /*07a0*/  IMAD.SHL.U32 R0, R11, 0x8, RZ ;  /* 0x000000080b007824 */ /* 0x000fe200078e00ff */
[----:B------:R-:W-:Y:S01]  /*07b0*/  SHF.R.U32.HI R3, RZ, 0x3, R2 ;  /* 0x00000003ff037819 */ /* 0x000fe20000011602 */
[----:B------:R-:W-:Y:S01]  /*07c0*/  IMAD.SHL.U32 R4, R12, 0x40, RZ ;  /* 0x000000400c047824 */ /* 0x000fe200078e00ff */
[----:B------:R-:W-:Y:S01]  /*07d0*/  LEA R250, R250, 0xc000, 0x1 ;  /* 0x0000c000fafa7811 */ /* 0x000fe200078e08ff */
[----:B------:R-:W-:Y:S01]  /*07e0*/  IMAD.SHL.U32 R213, R213, 0x2, RZ ;  /* 0x00000002d5d57824 */ /* 0x000fe200078e00ff */
[----:B------:R-:W-:Y:S02]  /*07f0*/  LOP3.LUT R5, R2, 0x8, R0, 0xf8, !PT ;  /* 0x0000000802057812 */ /* 0x000fe400078ef800 */
[----:B------:R-:W-:Y:S01]  /*0800*/  LOP3.LUT R0, R4, 0xfffffe00, RZ, 0xc0, !PT ;  /* 0xfffffe0004007812 */ /* 0x000fe200078ec0ff */
[----:B------:R-:W-:Y:S01]  /*0810*/  IMAD.IADD R216, R213, 0x1, R215 ;  /* 0x00000001d5d87824 */ /* 0x000fe200078e02d7 */
[----:B------:R-:W-:Y:S02]  /*0820*/  LOP3.LUT R2, R3, R7, R2, 0x1e, !PT ;  /* 0x0000000703027212 */ /* 0x000fe400078e1e02 */
[----:B------:R-:W-:Y:S01]  /*0830*/  LOP3.LUT R3, R5, R3, RZ, 0x3c, !PT ;  /* 0x0000000305037212 */ /* 0x000fe200078e3cff */
[--C-:B------:R-:W-:Y:S01]  /*0840*/  IMAD R200, R252, 0x400, R0.reuse ;  /* 0x00000400fcc87824 */ /* 0x100fe200078e0200 */
[----:B------:R-:W-:Y:S01]  /*0850*/  LOP3.LUT R198, R2, R0, RZ, 0xfc, !PT ;  /* 0x0000000002c67212 */ /* 0x000fe200078efcff */
[----:B------:R-:W-:Y:S01]  /*0860*/  IMAD R197, R197, 0x400, R0 ;  /* 0x00000400c5c57824 */ /* 0x000fe200078e0200 */
[--C-:B------:R-:W-:Y:S01]  /*0870*/  SHF.R.S32.HI R0, RZ, 0x1f, R18.reuse ;  /* 0x0000001fff007819 */ /* 0x100fe20000011412 */
[----:B------:R-:W-:Y:S01]  /*0880*/  IMAD.IADD R200, R200, 0x1, R3 ;  /* 0x00000001c8c87824 */ /* 0x000fe200078e0203 */
[----:B------:R-:W-:Y:S01]  /*0890*/  SHF.R.S32.HI R5, RZ, 0x1f, R19 ;  /* 0x0000001fff057819 */ /* 0x000fe20000011413 */
[----:B------:R-:W-:Y:S01]  /*08a0*/  IMAD.IADD R197, R3, 0x1, R197 ;  /* 0x0000000103c57824 */ /* 0x000fe200078e02c5 */
[----:B------:R-:W-:Y:S01]  /*08b0*/  LEA.HI R0, R0, R18, RZ, 0x2 ;  /* 0x0000001200007211 */ /* 0x000fe200078f10ff */
[----:B------:R-:W-:Y:S01]  /*08c0*/  IMAD.MOV.U32 R3, RZ, RZ, 0x20 ;  /* 0x00000020ff037424 */ /* 0x000fe200078e00ff */
[----:B------:R-:W-:Y:S01]  /*08d0*/  SHF.R.S32.HI R4, RZ, 0x1f, R18 ;  /* 0x0000001fff047819 */ /* 0x000fe20000011412 */
[----:B------:R2:W-:Y:S01]  /*08e0*/  STL [R1+0x24], R5 ;  /* 0x0000240501007387 */ /* 0x0005e20000100800 */
[----:B------:R-:W-:-:S02]  /*08f0*/  SHF.R.S32.HI R2, RZ, 0x2, R0 ;  /* 0x00000002ff027819 */ /* 0x000fc40000011400 */
[----:B------:R-:W-:Y:S01]  /*0900*/  SEL R0, R3, 0xffffffe0, !P4 ;  /* 0xffffffe003007807 */ /* 0x000fe20006000000 */
[----:B------:R2:W-:Y:S01]  /*0910*/  STL [R1+0x28], R4 ;  /* 0x0000280401007387 */ /* 0x0005e20000100800 */
[C---:B------:R-:W-:Y:S01]  /*0920*/  IADD3 R214, R213.reuse, 0x20, RZ ;  /* 0x00000020d5d67810 */ /* 0x040fe20007ffe0ff */
[----:B------:R-:W-:Y:S01]  /*0930*/  IMAD R2, R252, 0x10, R2 ;  /* 0x00000010fc027824 */ /* 0x000fe200078e0202 */
[----:B------:R-:W-:Y:S01]  /*0940*/  @P1 IADD3 R214, R213, -0x20, RZ ;  /* 0xffffffe0d5d61810 */ /* 0x000fe20007ffe0ff */
[----:B------:R2:W-:Y:S01]  /*0950*/  STL.64 [R1+0x8], R16 ;  /* 0x0000081001007387 */ /* 0x0005e20000100a00 */
[----:B------:R-:W-:Y:S01]  /*0960*/  IMAD R193, R194, 0x2, R0 ;  /* 0x00000002c2c17824 */ /* 0x000fe200078e0200 */
[----:B------:R-:W-:Y:S01]  /*0970*/  IADD3 R251, R250, 0x40, RZ ;  /* 0x00000040fafb7810 */ /* 0x000fe20007ffe0ff */
[----:B------:R-:W-:Y:S01]  /*0980*/  IMAD.SHL.U32 R194, R194, 0x2, RZ ;  /* 0x00000002c2c27824 */ /* 0x000fe200078e00ff */
[----:B------:R2:W-:Y:S01]  /*0990*/  STL [R1+0x1c], R2 ;  /* 0x00001c0201007387 */ /* 0x0005e20000100800 */
[----:B------:R-:W-:Y:S01]  /*09a0*/  IMAD.IADD R196, R189, 0x1, R193 ;  /* 0x00000001bdc47824 */ /* 0x000fe200078e02c1 */
[----:B------:R-:W-:Y:S01]  /*09b0*/  LEA R197, R197, 0x10000, 0x1 ;  /* 0x00010000c5c57811 */ /* 0x000fe200078e08ff */
[----:B------:R-:W-:Y:S01]  /*09c0*/  IMAD R189, R190, 0x2, R189 ;  /* 0x00000002bebd7824 */ /* 0x000fe200078e02bd */
[----:B------:R-:W-:Y:S01]  /*09d0*/  @P2 IADD3 R251, R250, -0x40, RZ ;  /* 0xffffffc0fafb2810 */ /* 0x000fe20007ffe0ff */
[----:B------:R-:W-:-:S02]  /*09e0*/  IMAD.IADD R199, R0, 0x1, R192 ;  /* 0x0000000100c77824 */ /* 0x000fc400078e02c0 */
[----:B------:R-:W-:Y:S02]  /*09f0*/  IMAD.SHL.U32 R190, R190, 0x2, RZ ;  /* 0x00000002bebe7824 */ /* 0x000fe400078e00ff */
[----:B------:R-:W-:Y:S02]  /*0a00*/  IMAD.IADD R215, R215, 0x1, R214 ;  /* 0x00000001d7d77824 */ /* 0x000fe400078e02d6 */
.L_x_933:
[----:B------:R-:W-:Y:S01]  /*0a10*/  ISETP.NE.U32.AND P0, PT, RZ, c[0x0][0x250], PT ;  /* 0x00009400ff007a0c */ /* 0x000fe20003f05070 */
[----:B------:R-:W3:Y:S01]  /*0a20*/  LDL R55, [R1+0x14] ;  /* 0x0000140001377983 */ /* 0x000ee20000100800 */
[----:B------:R-:W-:Y:S01]  /*0a30*/  ISETP.NE.U32.AND P1, PT, RZ, c[0x0][0x258], PT ;  /* 0x00009600ff007a0c */ /* 0x000fe20003f25070 */
[----:B-12---:R-:W-:Y:S01]  /*0a40*/  IMAD.MOV.U32 R4, RZ, RZ, RZ ;  /* 0x000000ffff047224 */ /* 0x006fe200078e00ff */
[----:B------:R-:W-:Y:S02]  /*0a50*/  ISETP.NE.AND.EX P0, PT, RZ, c[0x0][0x254], PT, P0 ;  /* 0x00009500ff007a0c */ /* 0x000fe40003f05300 */
[----:B------:R-:W-:-:S11]  /*0a60*/  ISETP.NE.AND.EX P1, PT, RZ, c[0x0][0x25c], PT, P1 ;  /* 0x00009700ff007a0c */ /* 0x000fd60003f25310 */
[----:B------:R-:W1:Y:S01]  /*0a70*/  @P0 S2R R7, SR_CTAID.Y ;  /* 0x0000000000070919 */ /* 0x000e620000002600 */
[----:B------:R-:W-:Y:S02]  /*0a80*/  @P0 IMAD.MOV.U32 R6, RZ, RZ, 0x4 ;  /* 0x00000004ff060424 */ /* 0x000fe400078e00ff */
[----:B------:R-:W-:Y:S01]  /*0a90*/  @P1 IMAD.MOV.U32 R2, RZ, RZ, 0x4 ;  /* 0x00000004ff021424 */ /* 0x000fe200078e00ff */
[----:B------:R-:W2:Y:S01]  /*0aa0*/  @P1 S2R R3, SR_CTAID.Y ;  /* 0x0000000000031919 */ /* 0x000ea20000002600 */
[----:B-1----:R-:W-:-:S04]  /*0ab0*/  @P0 IMAD.WIDE R6, R7, R6, c[0x0][0x250] ;  /* 0x0000940007060625 */ /* 0x002fc800078e0206 */
[----:B--2---:R-:W-:Y:S01]  /*0ac0*/  @P1 IMAD.WIDE R2, R3, R2, c[0x0][0x258] ;  /* 0x0000960003021625 */ /* 0x004fe200078e0202 */
[----:B------:R-:W2:Y:S04]  /*0ad0*/  @P0 LDG.E R4, [R6.64] ;  /* 0x0000001006040981 */ /* 0x000ea8000c1e1900 */
[----:B------:R-:W2:Y:S01]  /*0ae0*/  @P1 LDG.E R0, [R2.64] ;  /* 0x0000001002001981 */ /* 0x000ea2000c1e1900 */
[----:B------:R-:W-:-:S04]  /*0af0*/  @!P1 ISETP.NE.U32.AND P0, PT, RZ, c[0x0][0x268], PT ;  /* 0x00009a00ff009a0c */ /* 0x000fc80003f05070 */
[----:B------:R-:W-:-:S04]  /*0b00*/  @!P1 ISETP.NE.AND.EX P0, PT, RZ, c[0x0][0x26c], PT, P0 ;  /* 0x00009b00ff009a0c */ /* 0x000fc80003f05300 */
[----:B------:R-:W-:Y:S01]  /*0b10*/  @!P1 SEL R2, RZ, c[0x0][0x21c], !P0 ;  /* 0x00008700ff029a07 */ /* 0x000fe20004000000 */
[----:B---3--:R-:W-:Y:S02]  /*0b20*/  IMAD.SHL.U32 R5, R55, 0x40, RZ ;  /* 0x0000004037057824 */ /* 0x008fe400078e00ff */
[--C-:B--2---:R-:W-:Y:S01]  /*0b30*/  @P1 IMAD.IADD R0, R0, 0x1, -R4.reuse ;  /* 0x0000000100001824 */ /* 0x104fe200078e0a04 */
[----:B------:R-:W-:-:S04]  /*0b40*/  @!P1 IADD3 R0, R2, c[0x0][0x218], -R4 ;  /* 0x0000860002009a10 */ /* 0x000fc80007ffe804 */
[----:B------:R-:W-:-:S13]  /*0b50*/  ISETP.GE.AND P0, PT, R5, R0, PT ;  /* 0x000000000500720c */ /* 0x000fda0003f06270 */
[----:B------:R-:W-:Y:S05]  /*0b60*/  @P0 BRA `(.L_x_925) ;  /* 0x00004b8000000947 */ /* 0x000fea0003800000 */
[----:B------:R-:W-:Y:S01]  /*0b70*/  IABS R6, c[0x0][0x1c8] ;  /* 0x0000720000067a13 */ /* 0x000fe20000000000 */
[----:B------:R-:W1:Y:S01]  /*0b80*/  S2R R53, SR_CTAID.Z ;  /* 0x0000000000357919 */ /* 0x000e620000002700 */
[----:B------:R-:W-:Y:S01]  /*0b90*/  ISETP.NE.U32.AND P1, PT, RZ, c[0x0][0x240], PT ;  /* 0x00009000ff007a0c */ /* 0x000fe20003f25070 */
[----:B------:R-:W-:Y:S01]  /*0ba0*/  IMAD.MOV.U32 R28, RZ, RZ, c[0x0][0x214] ;  /* 0x00008500ff1c7624 */ /* 0x000fe200078e00ff */
[----:B------:R-:W2:Y:S01]  /*0bb0*/  I2F.RP R2, R6 ;  /* 0x0000000600027306 */ /* 0x000ea20000209400 */
[----:B------:R-:W3:Y:S01]  /*0bc0*/  S2R R52, SR_CTAID.Y ;  /* 0x0000000000347919 */ /* 0x000ee20000002600 */
[----:B------:R-:W-:Y:S02]  /*0bd0*/  ISETP.NE.AND.EX P1, PT, RZ, c[0x0][0x244], PT, P1 ;  /* 0x00009100ff007a0c */ /* 0x000fe40003f25310 */
[----:B------:R-:W-:Y:S01]  /*0be0*/  IADD3 R203, R28, 0x3f, RZ ;  /* 0x0000003f1ccb7810 */ /* 0x000fe20007ffe0ff */
[----:B------:R-:W4:Y:S01]  /*0bf0*/  S2R R9, SR_CTAID.X ;  /* 0x0000000000097919 */ /* 0x000f220000002500 */
[----:B------:R-:W-:-:S02]  /*0c00*/  ISETP.NE.AND P5, PT, RZ, UR6, PT ;  /* 0x00000006ff007c0c */ /* 0x000fc4000bfa5270 */
[----:B------:R-:W-:Y:S01]  /*0c10*/  SHF.R.S32.HI R8, RZ, 0x1f, R4 ;  /* 0x0000001fff087819 */ /* 0x000fe20000011404 */
[----:B--2---:R-:W2:Y:S01]  /*0c20*/  MUFU.RCP R2, R2 ;  /* 0x0000000200027308 */ /* 0x004ea20000001000 */
[----:B-1----:R-:W-:Y:S01]  /*0c30*/  IABS R7, R53 ;  /* 0x0000003500077213 */ /* 0x002fe20000000000 */
[----:B------:R-:W-:Y:S01]  /*0c40*/  IMAD R26, R53, c[0x0][0x22c], RZ ;  /* 0x00008b00351a7a24 */ /* 0x000fe200078e02ff */
[----:B------:R-:W-:Y:S01]  /*0c50*/  SHF.R.S32.HI R25, RZ, 0x1f, R53 ;  /* 0x0000001fff197819 */ /* 0x000fe20000011435 */
[----:B---3--:R-:W-:Y:S01]  /*0c60*/  IMAD.WIDE R22, R52, 0x80, RZ ;  /* 0x0000008034167825 */ /* 0x008fe200078e02ff */
[----:B------:R-:W-:Y:S02]  /*0c70*/  SHF.R.S32.HI R24, RZ, 0x1f, R52 ;  /* 0x0000001fff187819 */ /* 0x000fe40000011434 */
[----:B------:R-:W-:Y:S02]  /*0c80*/  SHF.R.S32.HI R27, RZ, 0x1f, R26 ;  /* 0x0000001fff1b7819 */ /* 0x000fe4000001141a */
[----:B------:R-:W-:-:S02]  /*0c90*/  SEL R21, R22, RZ, P1 ;  /* 0x000000ff16157207 */ /* 0x000fc40000800000 */
[----:B--2---:R-:W-:Y:S02]  /*0ca0*/  IADD3 R2, R2, 0xffffffe, RZ ;  /* 0x0ffffffe02027810 */ /* 0x004fe40007ffe0ff */
[----:B------:R-:W-:Y:S02]  /*0cb0*/  SEL R22, R23, RZ, P1 ;  /* 0x000000ff17167207 */ /* 0x000fe40000800000 */
[----:B------:R-:W1:Y:S02]  /*0cc0*/  F2I.FTZ.U32.TRUNC.NTZ R3, R2 ;  /* 0x0000000200037305 */ /* 0x000e64000021f000 */
[----:B-1----:R-:W-:Y:S02]  /*0cd0*/  IMAD.MOV R0, RZ, RZ, -R3 ;  /* 0x000000ffff007224 */ /* 0x002fe400078e0a03 */
[----:B------:R-:W-:Y:S02]  /*0ce0*/  IMAD.MOV.U32 R2, RZ, RZ, RZ ;  /* 0x000000ffff027224 */ /* 0x000fe400078e00ff */
[----:B------:R-:W-:-:S04]  /*0cf0*/  IMAD R0, R0, R6, RZ ;  /* 0x0000000600007224 */ /* 0x000fc800078e02ff */
[----:B------:R-:W-:-:S04]  /*0d00*/  IMAD.HI.U32 R0, R3, R0, R2 ;  /* 0x0000000003007227 */ /* 0x000fc800078e0002 */
[----:B------:R-:W-:Y:S02]  /*0d10*/  IMAD.MOV.U32 R3, RZ, RZ, R7 ;  /* 0x000000ffff037224 */ /* 0x000fe400078e0007 */
[----:B------:R-:W1:Y:S02]  /*0d20*/  LDC.U8 R7, c[0x0][0x328] ;  /* 0x0000ca00ff077b82 */ /* 0x000e640000000000 */
[----:B------:R-:W-:-:S04]  /*0d30*/  IMAD.HI.U32 R0, R0, R3, RZ ;  /* 0x0000000300007227 */ /* 0x000fc800078e00ff */
[----:B------:R-:W-:-:S04]  /*0d40*/  IMAD.MOV R2, RZ, RZ, -R0 ;  /* 0x000000ffff027224 */ /* 0x000fc800078e0a00 */
[----:B------:R-:W-:-:S05]  /*0d50*/  IMAD R2, R6, R2, R3 ;  /* 0x0000000206027224 */ /* 0x000fca00078e0203 */
[----:B------:R-:W-:Y:S02]  /*0d60*/  ISETP.GT.U32.AND P2, PT, R6, R2, PT ;  /* 0x000000020600720c */ /* 0x000fe40003f44070 */
[----:B-1----:R-:W-:Y:S02]  /*0d70*/  ISETP.NE.AND P0, PT, R7, RZ, PT ;  /* 0x000000ff0700720c */ /* 0x002fe40003f05270 */
[----:B------:R-:W-:-:S09]  /*0d80*/  SHF.R.S32.HI R7, RZ, 0x1f, R5 ;  /* 0x0000001fff077819 */ /* 0x000fd20000011405 */
[----:B------:R-:W-:Y:S01]  /*0d90*/  @!P2 IMAD.IADD R2, R2, 0x1, -R6 ;  /* 0x000000010202a824 */ /* 0x000fe200078e0a06 */
[----:B------:R-:W-:Y:S02]  /*0da0*/  @!P2 IADD3 R0, R0, 0x1, RZ ;  /* 0x000000010000a810 */ /* 0x000fe40007ffe0ff */
[----:B------:R-:W-:Y:S02]  /*0db0*/  ISETP.NE.AND P2, PT, RZ, c[0x0][0x1c8], PT ;  /* 0x00007200ff007a0c */ /* 0x000fe40003f45270 */
[----:B------:R-:W-:Y:S01]  /*0dc0*/  ISETP.GE.U32.AND P3, PT, R2, R6, PT ;  /* 0x000000060200720c */ /* 0x000fe20003f66070 */
[----:B----4-:R-:W-:Y:S01]  /*0dd0*/  IMAD.WIDE.U32 R2, R9, c[0x0][0x3d8], RZ ;  /* 0x0000f60009027a25 */ /* 0x010fe200078e00ff */
[----:B------:R-:W-:-:S03]  /*0de0*/  LOP3.LUT R6, R53, c[0x0][0x1c8], RZ, 0x3c, !PT ;  /* 0x0000720035067a12 */ /* 0x000fc600078e3cff */
[----:B------:R-:W-:Y:S01]  /*0df0*/  IMAD R9, R9, c[0x0][0x3dc], R3 ;  /* 0x0000f70009097a24 */ /* 0x000fe200078e0203 */
[----:B------:R-:W-:Y:S01]  /*0e00*/  ISETP.GE.AND P1, PT, R6, RZ, PT ;  /* 0x000000ff0600720c */ /* 0x000fe20003f26270 */
[----:B------:R-:W-:Y:S01]  /*0e10*/  @P0 IMAD R6, R52, c[0x0][0x214], RZ ;  /* 0x0000850034060a24 */ /* 0x000fe200078e02ff */
[----:B------:R-:W-:Y:S02]  /*0e20*/  SHF.R.S32.HI R3, RZ, 0x1f, R203 ;  /* 0x0000001fff037819 */ /* 0x000fe400000114cb */
[----:B------:R-:W-:Y:S01]  /*0e30*/  SEL R23, R2, RZ, P5 ;  /* 0x000000ff02177207 */ /* 0x000fe20002800000 */
[----:B------:R-:W-:Y:S01]  /*0e40*/  @!P0 IMAD R2, R52, c[0x0][0x1c0], R53 ;  /* 0x0000700034028a24 */ /* 0x000fe200078e0235 */
[----:B------:R-:W-:Y:S01]  /*0e50*/  LEA.HI R203, R3, R203, RZ, 0x6 ;  /* 0x000000cb03cb7211 */ /* 0x000fe200078f30ff */
[----:B------:R-:W-:Y:S01]  /*0e60*/  @P0 IMAD R6, R53, c[0x0][0x234], R6 ;  /* 0x00008d0035060a24 */ /* 0x000fe200078e0206 */
[----:B------:R-:W-:Y:S01]  /*0e70*/  @P3 IADD3 R0, R0, 0x1, RZ ;  /* 0x0000000100003810 */ /* 0x000fe20007ffe0ff */
[----:B------:R-:W-:Y:S01]  /*0e80*/  @!P0 IMAD R6, R2, c[0x0][0x214], RZ ;  /* 0x0000850002068a24 */ /* 0x000fe200078e02ff */
[----:B------:R-:W-:-:S02]  /*0e90*/  LOP3.LUT R2, R203, 0xffffffc0, RZ, 0xc0, !PT ;  /* 0xffffffc0cb027812 */ /* 0x000fc400078ec0ff */
[----:B------:R-:W-:Y:S01]  /*0ea0*/  SEL R20, R9, RZ, P5 ;  /* 0x000000ff09147207 */ /* 0x000fe20002800000 */
[----:B------:R-:W-:Y:S01]  /*0eb0*/  @!P1 IMAD.MOV R0, RZ, RZ, -R0 ;  /* 0x000000ffff009224 */ /* 0x000fe200078e0a00 */
[----:B------:R-:W-:Y:S02]  /*0ec0*/  IADD3 R2, R2, -0x40, RZ ;  /* 0xffffffc002027810 */ /* 0x000fe40007ffe0ff */
[----:B------:R-:W-:Y:S02]  /*0ed0*/  @!P2 LOP3.LUT R0, RZ, c[0x0][0x1c8], RZ, 0x33, !PT ;  /* 0x00007200ff00aa12 */ /* 0x000fe400078e33ff */
[----:B------:R-:W-:Y:S02]  /*0ee0*/  SHF.R.S32.HI R3, RZ, 0x1f, R2 ;  /* 0x0000001fff037819 */ /* 0x000fe40000011402 */
[----:B------:R-:W-:Y:S01]  /*0ef0*/  SHF.R.S32.HI R17, RZ, 0x1f, R0 ;  /* 0x0000001fff117819 */ /* 0x000fe20000011400 */
[----:B------:R-:W-:Y:S05]  /*0f00*/  @!P0 BRA `(.L_x_926) ;  /* 0x0000003000008947 */ /* 0x000fea0003800000 */
[----:B------:R-:W-:-:S04]  /*0f10*/  IMAD R9, R52, UR11, RZ ;  /* 0x0000000b34097c24 */ /* 0x000fc8000f8e02ff */
[----:B------:R-:W-:Y:S01]  /*0f20*/  IMAD R19, R53, UR12, R9 ;  /* 0x0000000c35137c24 */ /* 0x000fe2000f8e0209 */
[----:B------:R-:W-:Y:S05]  /*0f30*/  BRA `(.L_x_927) ;  /* 0x0000002000007947 */ /* 0x000fea0003800000 */
.L_x_926:
[----:B------:R-:W-:-:S04]  /*0f40*/  IMAD R9, R52, c[0x0][0x1c0], R53 ;  /* 0x0000700034097a24 */ /* 0x000fc800078e0235 */
[----:B------:R-:W-:Y:S02]  /*0f50*/  IMAD R19, R9, c[0x0][0x224], RZ ;  /* 0x0000890009137a24 */ /* 0x000fe400078e02ff */
.L_x_927:
[----:B------:R-:W2:Y:S04]  /*0f60*/  LDL.64 R32, [R1+0x8] ;  /* 0x0000080001207983 */ /* 0x000ea80000100a00 */
[----:B------:R-:W3:Y:S01]  /*0f70*/  LDL R31, [R1+0x24] ;  /* 0x00002400011f7983 */ /* 0x000ee20000100800 */
[----:B------:R-:W-:Y:S01]  /*0f80*/  IADD3 R12, P0, R5, R4, RZ ;  /* 0x00000004050c7210 */ /* 0x000fe20007f1e0ff */
[----:B------:R-:W-:Y:S01]  /*0f90*/  IMAD.IADD R5, R2, 0x1, R6 ;  /* 0x0000000102057824 */ /* 0x000fe200078e0206 */
[----:B------:R-:W-:Y:S01]  /*0fa0*/  MOV R54, 0x4 ;  /* 0x0000000400367802 */ /* 0x000fe20000000f00 */
[----:B------:R-:W1:Y:S01]  /*0fb0*/  S2R R29, SR_TID.X ;  /* 0x00000000001d7919 */ /* 0x000e620000002100 */
[----:B------:R-:W-:Y:S01]  /*0fc0*/  IADD3.X R8, R8, R7, RZ, P0, !PT ;  /* 0x0000000708087210 */ /* 0x000fe200007fe4ff */
[----:B------:R-:W-:Y:S01]  /*0fd0*/  IMAD R14, R24, c[0x0][0x368], RZ ;  /* 0x0000da00180e7a24 */ /* 0x000fe200078e02ff */
[----:B------:R-:W-:Y:S01]  /*0fe0*/  LEA.HI.SX32 R203, R203, 0xffffffff, 0x1a ;  /* 0xffffffffcbcb7811 */ /* 0x000fe200078fd2ff */
[----:B------:R-:W4:Y:S01]  /*0ff0*/  S2R R30, SR_TID.X ;  /* 0x00000000001e7919 */ /* 0x000f220000002100 */
[----:B------:R-:W-:-:S03]  /*1000*/  IMAD.WIDE R10, R5, R54, c[0x0][0x200] ;  /* 0x00008000050a7625 */ /* 0x000fc600078e0236 */
[----:B------:R-:W-:Y:S01]  /*1010*/  STL [R1+0x4], R12 ;  /* 0x0000040c01007387 */ /* 0x000fe20000100800 */
[----:B------:R-:W-:Y:S01]  /*1020*/  IMAD R4, R8, c[0x0][0x1a0], RZ ;  /* 0x0000680008047a24 */ /* 0x000fe200078e02ff */
[----:B------:R-:W-:Y:S01]  /*1030*/  MOV R222, R10 ;  /* 0x0000000a00de7202 */ /* 0x000fe20000000f00 */
[----:B------:R-:W-:Y:S01]  /*1040*/  IMAD R14, R52, c[0x0][0x36c], R14 ;  /* 0x0000db00340e7a24 */ /* 0x000fe200078e020e */
[----:B------:R4:W-:Y:S01]  /*1050*/  STL [R1+0x10], R8 ;  /* 0x0000100801007387 */ /* 0x0009e20000100800 */
[----:B------:R-:W-:Y:S01]  /*1060*/  IMAD R9, R12, c[0x0][0x1a4], R4 ;  /* 0x000069000c097a24 */ /* 0x000fe200078e0204 */
[----:B------:R-:W-:Y:S01]  /*1070*/  MOV R221, R11 ;  /* 0x0000000b00dd7202 */ /* 0x000fe20000000f00 */
[C---:B------:R-:W-:Y:S01]  /*1080*/  IMAD R16, R24.reuse, c[0x0][0x188], RZ ;  /* 0x0000620018107a24 */ /* 0x040fe200078e02ff */
[----:B------:R-:W3:Y:S01]  /*1090*/  LDL R56, [R1+0x20] ;  /* 0x0000200001387983 */ /* 0x000ee20000100800 */
[----:B------:R-:W-:Y:S02]  /*10a0*/  IMAD R18, R24, c[0x0][0x180], RZ ;  /* 0x0000600018127a24 */ /* 0x000fe400078e02ff */
[----:B------:R-:W-:Y:S01]  /*10b0*/  IMAD R16, R52, c[0x0][0x18c], R16 ;  /* 0x0000630034107a24 */ /* 0x000fe200078e0210 */
[----:B-1----:R-:W-:-:S04]  /*10c0*/  SHF.R.S32.HI R29, RZ, 0x1f, R29 ;  /* 0x0000001fff1d7819 */ /* 0x002fc8000001141d */
[----:B----4-:R-:W-:-:S04]  /*10d0*/  LEA.HI R29, R29, R30, RZ, 0x3 ;  /* 0x0000001e1d1d7211 */ /* 0x010fc800078f18ff */
[----:B------:R-:W-:Y:S01]  /*10e0*/  SHF.R.S32.HI R29, RZ, 0x3, R29 ;  /* 0x00000003ff1d7819 */ /* 0x000fe2000001141d */
[----:B------:R-:W-:-:S04]  /*10f0*/  IMAD R8, R8, c[0x0][0x198], RZ ;  /* 0x0000660008087a24 */ /* 0x000fc800078e02ff */
[C---:B------:R-:W-:Y:S01]  /*1100*/  IMAD R8, R12.reuse, c[0x0][0x19c], R8 ;  /* 0x000067000c087a24 */ /* 0x040fe200078e0208 */
[----:B------:R-:W-:Y:S01]  /*1110*/  @P5 BAR.SYNC.DEFER_BLOCKING 0x0 ;  /* 0x0000000000005b1d */ /* 0x000fe20000010000 */
[----:B--2---:R-:W-:-:S04]  /*1120*/  IMAD.WIDE.U32 R6, R12, c[0x0][0x1a0], R32 ;  /* 0x000068000c067a25 */ /* 0x004fc800078e0020 */
[----:B------:R-:W-:Y:S01]  /*1130*/  IMAD.WIDE.U32 R4, R12, c[0x0][0x198], R32 ;  /* 0x000066000c047a25 */ /* 0x000fe200078e0020 */
[----:B------:R-:W-:-:S03]  /*1140*/  IADD3 R12, P0, R29, R2, RZ ;  /* 0x000000021d0c7210 */ /* 0x000fc60007f1e0ff */
[----:B------:R-:W-:-:S04]  /*1150*/  IMAD.WIDE.U32 R10, R52, c[0x0][0x368], R32 ;  /* 0x0000da00340a7a25 */ /* 0x000fc800078e0020 */
[----:B---3--:R-:W-:Y:S01]  /*1160*/  IMAD.X R13, R31, 0x1, R3, P0 ;  /* 0x000000011f0d7824 */ /* 0x008fe200000e0603 */
[----:B------:R-:W-:Y:S01]  /*1170*/  IADD3 R11, R11, R14, RZ ;  /* 0x0000000e0b0b7210 */ /* 0x000fe20007ffe0ff */
[----:B------:R-:W-:Y:S02]  /*1180*/  IMAD.IADD R7, R7, 0x1, R9 ;  /* 0x0000000107077824 */ /* 0x000fe400078e0209 */
[----:B------:R-:W-:Y:S02]  /*1190*/  IMAD R15, R13, c[0x0][0x190], RZ ;  /* 0x000064000d0f7a24 */ /* 0x000fe400078e02ff */
[----:B------:R-:W-:-:S04]  /*11a0*/  IMAD.WIDE.U32 R6, R52, c[0x0][0x188], R6 ;  /* 0x0000620034067a25 */ /* 0x000fc800078e0006 */
[----:B------:R-:W-:Y:S01]  /*11b0*/  IMAD R13, R13, c[0x0][0x370], RZ ;  /* 0x0000dc000d0d7a24 */ /* 0x000fe200078e02ff */
[----:B------:R-:W-:Y:S01]  /*11c0*/  IADD3 R7, R7, R16, RZ ;  /* 0x0000001007077210 */ /* 0x000fe20007ffe0ff */
[----:B------:R-:W-:Y:S02]  /*11d0*/  IMAD.IADD R5, R5, 0x1, R8 ;  /* 0x0000000105057824 */ /* 0x000fe400078e0208 */
[----:B------:R-:W-:Y:S02]  /*11e0*/  IMAD R14, R52, c[0x0][0x184], R18 ;  /* 0x00006100340e7a24 */ /* 0x000fe400078e0212 */
[----:B------:R-:W-:-:S04]  /*11f0*/  IMAD.WIDE.U32 R8, R12, c[0x0][0x190], R32 ;  /* 0x000064000c087a25 */ /* 0x000fc800078e0020 */
[C---:B------:R-:W-:Y:S02]  /*1200*/  IMAD R15, R12.reuse, c[0x0][0x194], R15 ;  /* 0x000065000c0f7a24 */ /* 0x040fe400078e020f */
[C---:B------:R-:W-:Y:S02]  /*1210*/  IMAD R18, R12.reuse, c[0x0][0x374], R13 ;  /* 0x0000dd000c127a24 */ /* 0x040fe400078e020d */
[----:B------:R-:W-:-:S04]  /*1220*/  IMAD.WIDE.U32 R12, R12, c[0x0][0x370], R10 ;  /* 0x0000dc000c0c7a25 */ /* 0x000fc800078e000a */
[----:B------:R-:W-:-:S04]  /*1230*/  IMAD.WIDE.U32 R4, R52, c[0x0][0x180], R4 ;  /* 0x0000600034047a25 */ /* 0x000fc800078e0004 */
[----:B------:R-:W-:Y:S02]  /*1240*/  IMAD R11, R17, c[0x0][0x1b8], RZ ;  /* 0x00006e00110b7a24 */ /* 0x000fe400078e02ff */
[----:B------:R-:W-:Y:S01]  /*1250*/  IMAD.IADD R5, R5, 0x1, R14 ;  /* 0x0000000105057824 */ /* 0x000fe200078e020e */
[----:B------:R-:W-:Y:S01]  /*1260*/  LEA.HI R14, R203, R203, RZ, 0x1 ;  /* 0x000000cbcb0e7211 */ /* 0x000fe200078f08ff */
[----:B------:R-:W-:Y:S02]  /*1270*/  IMAD R10, R17, c[0x0][0x1b0], RZ ;  /* 0x00006c00110a7a24 */ /* 0x000fe400078e02ff */
[----:B------:R-:W-:Y:S01]  /*1280*/  IMAD R16, R0, c[0x0][0x1bc], R11 ;  /* 0x00006f0000107a24 */ /* 0x000fe200078e020b */
[----:B------:R-:W-:Y:S01]  /*1290*/  LOP3.LUT R14, R14, 0xfffffffe, RZ, 0xc0, !PT ;  /* 0xfffffffe0e0e7812 */ /* 0x000fe200078ec0ff */
[----:B------:R-:W-:-:S03]  /*12a0*/  IMAD.WIDE.U32 R6, R0, c[0x0][0x1b8], R6 ;  /* 0x00006e0000067a25 */ /* 0x000fc600078e0006 */
[----:B------:R-:W-:Y:S01]  /*12b0*/  IADD3 R14, R203, -R14, RZ ;  /* 0x8000000ecb0e7210 */ /* 0x000fe20007ffe0ff */
[C---:B------:R-:W-:Y:S02]  /*12c0*/  IMAD R17, R0.reuse, c[0x0][0x1b4], R10 ;  /* 0x00006d0000117a24 */ /* 0x040fe400078e020a */
[----:B------:R-:W-:Y:S01]  /*12d0*/  IMAD.WIDE.U32 R4, R0, c[0x0][0x1b0], R4 ;  /* 0x00006c0000047a25 */ /* 0x000fe200078e0004 */
[----:B------:R-:W-:-:S03]  /*12e0*/  ISETP.NE.AND P0, PT, R14, 0x1, PT ;  /* 0x000000010e00780c */ /* 0x000fc60003f05270 */
[----:B------:R-:W-:Y:S01]  /*12f0*/  IMAD.IADD R7, R7, 0x1, R16 ;  /* 0x0000000107077824 */ /* 0x000fe200078e0210 */
[----:B------:R-:W-:Y:S01]  /*1300*/  IADD3 R5, R5, R17, RZ ;  /* 0x0000001105057210 */ /* 0x000fe20007ffe0ff */
[----:B------:R-:W-:Y:S02]  /*1310*/  IMAD.IADD R9, R9, 0x1, R15 ;  /* 0x0000000109097824 */ /* 0x000fe400078e020f */
[C---:B------:R-:W-:Y:S02]  /*1320*/  IMAD R0, R25.reuse, c[0x0][0x378], RZ ;  /* 0x0000de0019007a24 */ /* 0x040fe400078e02ff */
[----:B------:R-:W-:Y:S02]  /*1330*/  IMAD R16, R25, c[0x0][0x1a8], RZ ;  /* 0x00006a0019107a24 */ /* 0x000fe400078e02ff */
[----:B------:R-:W-:Y:S01]  /*1340*/  IMAD R15, R24, c[0x0][0x178], RZ ;  /* 0x00005e00180f7a24 */ /* 0x000fe200078e02ff */
[----:B------:R-:W2:Y:S01]  /*1350*/  LDL R25, [R1+0x1c] ;  /* 0x00001c0001197983 */ /* 0x000ea20000100800 */
[----:B------:R-:W-:-:S03]  /*1360*/  IMAD.WIDE.U32 R10, R52, c[0x0][0x178], R8 ;  /* 0x00005e00340a7a25 */ /* 0x000fc600078e0008 */
[----:B------:R-:W3:Y:S01]  /*1370*/  LDL R24, [R1+0x18] ;  /* 0x0000180001187983 */ /* 0x000ee20000100800 */
[----:B------:R-:W-:Y:S02]  /*1380*/  IMAD R15, R52, c[0x0][0x17c], R15 ;  /* 0x00005f00340f7a24 */ /* 0x000fe400078e020f */
[----:B------:R-:W-:Y:S02]  /*1390*/  IMAD.IADD R9, R13, 0x1, R18 ;  /* 0x000000010d097824 */ /* 0x000fe400078e0212 */
[----:B------:R-:W-:Y:S01]  /*13a0*/  IMAD.MOV.U32 R8, RZ, RZ, R12 ;  /* 0x000000ffff087224 */ /* 0x000fe200078e000c */
[----:B------:R-:W-:Y:S01]  /*13b0*/  IADD3 R11, R11, R15, RZ ;  /* 0x0000000f0b0b7210 */ /* 0x000fe20007ffe0ff */
[C---:B------:R-:W-:Y:S02]  /*13c0*/  IMAD R17, R31.reuse, c[0x0][0x1a0], RZ ;  /* 0x000068001f117a24 */ /* 0x040fe400078e02ff */
[----:B------:R-:W-:Y:S02]  /*13d0*/  IMAD R18, R31, c[0x0][0x198], RZ ;  /* 0x000066001f127a24 */ /* 0x000fe400078e02ff */
[----:B------:R-:W-:-:S04]  /*13e0*/  IMAD.WIDE.U32 R12, R53, c[0x0][0x1a8], R10 ;  /* 0x00006a00350c7a25 */ /* 0x000fc800078e000a */
[----:B------:R-:W-:-:S04]  /*13f0*/  IMAD.WIDE.U32 R14, R53, c[0x0][0x378], R8 ;  /* 0x0000de00350e7a25 */ /* 0x000fc800078e0008 */
[C---:B------:R-:W-:Y:S02]  /*1400*/  IMAD R17, R29.reuse, c[0x0][0x1a4], R17 ;  /* 0x000069001d117a24 */ /* 0x040fe400078e0211 */
[----:B------:R-:W-:-:S04]  /*1410*/  IMAD.WIDE.U32 R10, R29, c[0x0][0x1a0], R6 ;  /* 0x000068001d0a7a25 */ /* 0x000fc800078e0006 */
[C---:B------:R-:W-:Y:S02]  /*1420*/  IMAD R18, R29.reuse, c[0x0][0x19c], R18 ;  /* 0x000067001d127a24 */ /* 0x040fe400078e0212 */
[----:B------:R-:W-:Y:S01]  /*1430*/  IMAD.WIDE.U32 R8, R29, c[0x0][0x198], R4 ;  /* 0x000066001d087a25 */ /* 0x000fe200078e0004 */
[----:B------:R-:W-:-:S03]  /*1440*/  LEA R6, P2, R10, c[0x0][0x170], 0x1 ;  /* 0x00005c000a067a11 */ /* 0x000fc600078408ff */
[C---:B------:R-:W-:Y:S02]  /*1450*/  IMAD R0, R53.reuse, c[0x0][0x37c], R0 ;  /* 0x0000df0035007a24 */ /* 0x040fe400078e0200 */
[----:B------:R-:W-:Y:S02]  /*1460*/  IMAD R16, R53, c[0x0][0x1ac], R16 ;  /* 0x00006b0035107a24 */ /* 0x000fe400078e0210 */
[----:B------:R-:W-:Y:S01]  /*1470*/  IMAD.IADD R5, R11, 0x1, R17 ;  /* 0x000000010b057824 */ /* 0x000fe200078e0211 */
[----:B------:R-:W-:Y:S02]  /*1480*/  IADD3 R9, R9, R18, RZ ;  /* 0x0000001209097210 */ /* 0x000fe40007ffe0ff */
[----:B------:R-:W-:Y:S02]  /*1490*/  LEA R4, P1, R8, c[0x0][0x168], 0x1 ;  /* 0x00005a0008047a11 */ /* 0x000fe400078208ff */
[----:B------:R-:W-:Y:S02]  /*14a0*/  IADD3 R15, R15, R0, RZ ;  /* 0x000000000f0f7210 */ /* 0x000fe40007ffe0ff */
[----:B------:R-:W-:-:S02]  /*14b0*/  IADD3 R0, R13, R16, RZ ;  /* 0x000000100d007210 */ /* 0x000fc40007ffe0ff */
[----:B------:R-:W-:Y:S02]  /*14c0*/  LEA R208, P4, R12, c[0x0][0x160], 0x1 ;  /* 0x000058000cd07a11 */ /* 0x000fe400078808ff */
[----:B------:R-:W-:Y:S02]  /*14d0*/  LEA.HI.X R7, R10, c[0x0][0x174], R5, 0x1, P2 ;  /* 0x00005d000a077a11 */ /* 0x000fe400010f0c05 */
[----:B------:R-:W-:Y:S02]  /*14e0*/  LEA R206, P3, R14, c[0x0][0x330], 0x1 ;  /* 0x0000cc000ece7a11 */ /* 0x000fe400078608ff */
[----:B------:R-:W-:Y:S01]  /*14f0*/  LEA.HI.X R5, R8, c[0x0][0x16c], R9, 0x1, P1 ;  /* 0x00005b0008057a11 */ /* 0x000fe200008f0c09 */
[----:B------:R-:W-:Y:S01]  /*1500*/  IMAD.MOV.U32 R9, RZ, RZ, c[0x0][0x190] ;  /* 0x00006400ff097624 */ /* 0x000fe200078e00ff */
[----:B------:R-:W-:Y:S02]  /*1510*/  MOV R11, c[0x0][0x370] ;  /* 0x0000dc00000b7a02 */ /* 0x000fe40000000f00 */
[----:B------:R-:W-:-:S02]  /*1520*/  LEA.HI.X R209, R12, c[0x0][0x164], R0, 0x1, P4 ;  /* 0x000059000cd17a11 */ /* 0x000fc400020f0c00 */
[----:B------:R-:W-:Y:S02]  /*1530*/  MOV R0, c[0x0][0x198] ;  /* 0x0000660000007a02 */ /* 0x000fe40000000f00 */
[----:B------:R-:W-:Y:S01]  /*1540*/  LEA.HI.X R207, R14, c[0x0][0x334], R15, 0x1, P3 ;  /* 0x0000cd000ecf7a11 */ /* 0x000fe200018f0c0f */
[----:B------:R-:W-:Y:S01]  /*1550*/  IMAD.MOV.U32 R16, RZ, RZ, c[0x0][0x19c] ;  /* 0x00006700ff107624 */ /* 0x000fe200078e00ff */
[----:B------:R-:W-:Y:S02]  /*1560*/  MOV R13, c[0x0][0x374] ;  /* 0x0000dd00000d7a02 */ /* 0x000fe40000000f00 */
[----:B------:R-:W-:Y:S02]  /*1570*/  LEA R12, P3, R11, R206, 0x6 ;  /* 0x000000ce0b0c7211 */ /* 0x000fe400078630ff */
[----:B------:R-:W-:Y:S02]  /*1580*/  MOV R17, c[0x0][0x194] ;  /* 0x0000650000117a02 */ /* 0x000fe40000000f00 */
[----:B------:R-:W-:-:S02]  /*1590*/  LEA R10, P2, R9, R208, 0x6 ;  /* 0x000000d0090a7211 */ /* 0x000fc400078430ff */
[----:B------:R-:W-:Y:S02]  /*15a0*/  MOV R15, c[0x0][0x1a0] ;  /* 0x00006800000f7a02 */ /* 0x000fe40000000f00 */
[C---:B------:R-:W-:Y:S01]  /*15b0*/  LEA R8, P1, R0.reuse, R4, 0x6 ;  /* 0x0000000400087211 */ /* 0x040fe200078230ff */
[----:B------:R-:W-:Y:S01]  /*15c0*/  IMAD.MOV.U32 R18, RZ, RZ, c[0x0][0x1a4] ;  /* 0x00006900ff127624 */ /* 0x000fe200078e00ff */
[----:B------:R-:W-:Y:S02]  /*15d0*/  LEA.HI.X R13, R11, R207, R13, 0x6, P3 ;  /* 0x000000cf0b0d7211 */ /* 0x000fe400018f340d */
[----:B------:R-:W-:Y:S02]  /*15e0*/  LEA.HI.X R11, R9, R209, R17, 0x6, P2 ;  /* 0x000000d1090b7211 */ /* 0x000fe400010f3411 */
[----:B------:R-:W-:Y:S02]  /*15f0*/  LEA R14, P4, R15, R6, 0x6 ;  /* 0x000000060f0e7211 */ /* 0x000fe400078830ff */
[----:B------:R-:W-:-:S02]  /*1600*/  LEA.HI.X R9, R0, R5, R16, 0x6, P1 ;  /* 0x0000000500097211 */ /* 0x000fc400008f3410 */
[----:B------:R-:W-:Y:S02]  /*1610*/  LEA.HI.X R15, R15, R7, R18, 0x6, P4 ;  /* 0x000000070f0f7211 */ /* 0x000fe400020f3412 */
        /* <DEDUP_REMOVED lines=28> */
[----:B--2---:R-:W-:-:S02]  /*17e0*/  SHF.R.S32.HI R0, RZ, 0x1f, R25 ;  /* 0x0000001fff007819 */ /* 0x004fc40000011419 */
[C---:B---3--:R-:W-:Y:S02]  /*17f0*/  SHF.L.U32 R211, R24.reuse, 0x1, RZ ;  /* 0x0000000118d37819 */ /* 0x048fe400000006ff */
[----:B------:R-:W-:Y:S02]  /*1800*/  IADD3 R16, R24, 0x2000, RZ ;  /* 0x0000200018107810 */ /* 0x000fe40007ffe0ff */
[----:B------:R-:W-:Y:S01]  /*1810*/  SHF.L.U64.HI R231, R25, 0x2, R0 ;  /* 0x0000000219e77819 */ /* 0x000fe20000010200 */
[----:B------:R-:W-:Y:S01]  /*1820*/  @!PT LDS RZ, [RZ] ;  /* 0x00000000fffff984 */ /* 0x000fe20000000800 */
[----:B------:R-:W-:Y:S01]  /*1830*/  @!PT LDS RZ, [RZ] ;  /* 0x00000000fffff984 */ /* 0x000fe20000000800 */
[----:B------:R-:W-:Y:S01]  /*1840*/  @!PT LDS RZ, [RZ] ;  /* 0x00000000fffff984 */ /* 0x000fe20000000800 */
[----:B------:R1:W-:Y:S01]  /*1850*/  LDGSTS.E.BYPASS.LTC128B.128 [R211+0x10000], [R6.64] ;  /* 0x1000000006d37fae */ /* 0x0003e2000b901d50 */
[----:B------:R-:W-:-:S03]  /*1860*/  SEL R0, R16, R24, !P0 ;  /* 0x0000001810007207 */ /* 0x000fc60004000000 */
[----:B------:R-:W2:Y:S01]  /*1870*/  S2R R24, SR_TID.X ;  /* 0x0000000000187919 */ /* 0x000ea20000002100 */
[----:B------:R-:W-:-:S03]  /*1880*/  SHF.L.U32 R234, R25, 0x2, RZ ;  /* 0x0000000219ea7819 */ /* 0x000fc600000006ff */
[----:B------:R1:W-:Y:S01]  /*1890*/  LDGSTS.E.BYPASS.LTC128B.128 [R211+0x12000], [R6.64+0x80] ;  /* 0x1200008006d37fae */ /* 0x0003e2000b901d50 */
[----:B------:R-:W-:-:S03]  /*18a0*/  SHF.L.U32 R210, R0, 0x1, RZ ;  /* 0x0000000100d27819 */ /* 0x000fc600000006ff */
[----:B------:R3:W-:Y:S04]  /*18b0*/  LDGSTS.E.BYPASS.LTC128B.128 [R211+0x11000], [R14.64] ;  /* 0x110000000ed37fae */ /* 0x0007e8000b901d50 */
[----:B------:R3:W-:Y:S04]  /*18c0*/  LDGSTS.E.BYPASS.LTC128B.128 [R211+0x13000], [R14.64+0x80] ;  /* 0x130000800ed37fae */ /* 0x0007e8000b901d50 */
[----:B------:R-:W0:Y:S04]  /*18d0*/  LDGDEPBAR ;  /* 0x00000000000079af */ /* 0x000e280000000000 */
[----:B------:R-:W4:Y:S04]  /*18e0*/  S2R R25, SR_TID.X ;  /* 0x0000000000197919 */ /* 0x000f280000002100 */
        /* <DEDUP_REMOVED lines=13> */
[----:B--2---:R-:W-:-:S02]  /*19c0*/  SHF.R.S32.HI R24, RZ, 0x1f, R24 ;  /* 0x0000001fff187819 */ /* 0x004fc40000011418 */
[----:B-1----:R-:W-:Y:S02]  /*19d0*/  IADD3 R6, P1, R234, R222, RZ ;  /* 0x000000deea067210 */ /* 0x002fe40007f3e0ff */
[----:B----4-:R-:W-:-:S04]  /*19e0*/  LEA.HI R24, R24, R25, RZ, 0x5 ;  /* 0x0000001918187211 */ /* 0x010fc800078f28ff */
[----:B------:R-:W-:Y:S01]  /*19f0*/  SHF.R.S32.HI R24, RZ, 0x5, R24 ;  /* 0x00000005ff187819 */ /* 0x000fe20000011418 */
[----:B------:R-:W-:-:S04]  /*1a00*/  IMAD.X R7, R231, 0x1, R221, P1 ;  /* 0x00000001e7077824 */ /* 0x000fc800008e06dd */
[----:B------:R-:W-:Y:S01]  /*1a10*/  IMAD R0, R24, UR10, R56 ;  /* 0x0000000a18007c24 */ /* 0x000fe2000f8e0238 */
[----:B------:R1:W5:Y:S01]  /*1a20*/  LDG.E R218, [R6.64] ;  /* 0x0000001006da7981 */ /* 0x000362000c1e1900 */
[----:B---3--:R-:W-:-:S03]  /*1a30*/  IMAD.WIDE R4, R52, c[0x0][0x224], R2 ;  /* 0x0000890034047a25 */ /* 0x008fc600078e0202 */
[----:B------:R-:W-:Y:S02]  /*1a40*/  IADD3 R3, P2, P1, R0, UR9, R26 ;  /* 0x0000000900037c10 */ /* 0x000fe4000f95e01a */
[----:B------:R-:W-:Y:S01]  /*1a50*/  SHF.R.S32.HI R0, RZ, 0x1f, R0 ;  /* 0x0000001fff007819 */ /* 0x000fe20000011400 */
[----:B------:R-:W-:-:S04]  /*1a60*/  DEPBAR.LE SB0, 0x1 ;  /* 0x000080400000791a */ /* 0x000fc80000000000 */
[----:B-1----:R1:W5:Y:S04]  /*1a70*/  LDG.E R7, [R6.64+0x20] ;  /* 0x0000201006077981 */ /* 0x002368000c1e1900 */
[----:B------:R-:W-:Y:S01]  /*1a80*/  BAR.SYNC.DEFER_BLOCKING 0x0 ;  /* 0x0000000000007b1d */ /* 0x000fe20000010000 */
[----:B-1----:R-:W-:Y:S02]  /*1a90*/  IADD3.X R6, R0, UR8, R27, P2, P1 ;  /* 0x0000000800067c10 */ /* 0x002fe400097e241b */
[----:B------:R-:W-:-:S03]  /*1aa0*/  IADD3 R0, P2, R4, R21, RZ ;  /* 0x0000001504007210 */ /* 0x000fc60007f5e0ff */
[----:B------:R1:W2:Y:S01]  /*1ab0*/  LDSM.16.M88.4 R104, [R194+0x10000] ;  /* 0x01000000c268783b */ /* 0x0002a20000000200 */
        /* <DEDUP_REMOVED lines=10> */
[C---:B------:R-:W-:Y:S02]  /*1b60*/  LEA R204, P1, R4.reuse, c[0x0][0x350], 0x2 ;  /* 0x0000d40004cc7a11 */ /* 0x040fe400078210ff */
[----:B------:R1:W1:Y:S02]  /*1b70*/  LDSM.16.M88.4 R120, [R192+0x10000] ;  /* 0x01000000c078783b */ /* 0x0002640000000200 */
[----:B------:R-:W-:Y:S02]  /*1b80*/  IADD3 R0, R5, R3, RZ ;  /* 0x0000000305007210 */ /* 0x000fe40007ffe0ff */
[----:B------:R1:W1:Y:S01]  /*1b90*/  LDSM.16.M88.4 R124, [R192+0x10800] ;  /* 0x01080000c07c783b */ /* 0x0002620000000200 */
[----:B------:R-:W-:Y:S01]  /*1ba0*/  CS2R R28, SRZ ;  /* 0x00000000001c7805 */ /* 0x000fe2000001ff00 */
[----:B------:R-:W-:-:S02]  /*1bb0*/  LEA.HI.X R205, R4, c[0x0][0x354], R0, 0x2, P1 ;  /* 0x0000d50004cd7a11 */ /* 0x000fc400008f1400 */
        /* <DEDUP_REMOVED lines=12> */
[----:B------:R1:W1:Y:S04]  /*1c80*/  LDSM.16.M88.4 R156, [R192+0x12800] ;  /* 0x01280000c09c783b */ /* 0x0002680000000200 */
[----:B------:R1:W1:Y:S04]  /*1c90*/  LDSM.16.M88.4 R160, [R199+0x12000] ;  /* 0x01200000c7a0783b */ /* 0x0002680000000200 */
[----:B------:R1:W1:Y:S01]  /*1ca0*/  LDSM.16.M88.4 R164, [R199+0x12800] ;  /* 0x01280000c7a4783b */ /* 0x0002620000000200 */
[----:B------:R-:W-:Y:S05]  /*1cb0*/  @!P2 BRA `(.L_x_928) ;  /* 0x00002d600000a947 */ /* 0x000fea0003800000 */
[----:B--234-:R-:W-:Y:S01]  /*1cc0*/  IMAD.MOV.U32 R232, RZ, RZ, c[0x0][0x308] ;  /* 0x0000c200ffe87624 */ /* 0x01cfe200078e00ff */
[----:B------:R-:W2:Y:S01]  /*1cd0*/  LDL R8, [R1+0x28] ;  /* 0x0000280001087983 */ /* 0x000ea20000100800 */
[----:B------:R-:W-:-:S05]  /*1ce0*/  IMAD.MOV.U32 R233, RZ, RZ, c[0x0][0x30c] ;  /* 0x0000c300ffe97624 */ /* 0x000fca00078e00ff */
[----:B------:R3:W4:Y:S04]  /*1cf0*/  LDG.E.64 R2, [R232.64+0x8] ;  /* 0x00000810e8027981 */ /* 0x000728000c1e1b00 */
[----:B---3--:R-:W3:Y:S01]  /*1d00*/  LDG.E.64 R232, [R232.64] ;  /* 0x00000010e8e87981 */ /* 0x008ee2000c1e1b00 */
[----:B------:R-:W-:Y:S02]  /*1d10*/  IMAD R0, R52, c[0x0][0x1c0], R53 ;  /* 0x0000700034007a24 */ /* 0x000fe400078e0235 */
[----:B------:R-:W-:Y:S01]  /*1d20*/  IMAD.MOV.U32 R220, RZ, RZ, R4 ;  /* 0x000000ffffdc7224 */ /* 0x000fe200078e0004 */
[----:B------:R-:W1:Y:S01]  /*1d30*/  S2R R9, SR_TID.X ;  /* 0x0000000000097919 */ /* 0x000e620000002100 */
[----:B------:R-:W-:Y:S02]  /*1d40*/  IMAD.SHL.U32 R0, R0, 0x20, RZ ;  /* 0x0000002000007824 */ /* 0x000fe400078e00ff */
[----:B------:R-:W-:-:S02]  /*1d50*/  IMAD.MOV.U32 R219, RZ, RZ, R5 ;  /* 0x000000ffffdb7224 */ /* 0x000fc400078e0005 */
[----:B-----5:R-:W-:Y:S01]  /*1d60*/  IMAD.MOV.U32 R217, RZ, RZ, R7 ;  /* 0x000000ffffd97224 */ /* 0x020fe200078e0007 */
[----:B------:R-:W-:Y:S01]  /*1d70*/  SHF.R.S32.HI R245, RZ, 0x1f, R0 ;  /* 0x0000001ffff57819 */ /* 0x000fe20000011400 */
[----:B------:R-:W-:Y:S01]  /*1d80*/  IMAD.MOV.U32 R95, RZ, RZ, RZ ;  /* 0x000000ffff5f7224 */ /* 0x000fe200078e00ff */
[----:B----4-:R-:W-:Y:S02]  /*1d90*/  IADD3 R238, P2, P1, R0, R2, R56 ;  /* 0x0000000200ee7210 */ /* 0x010fe4000795e038 */
[----:B------:R-:W-:Y:S02]  /*1da0*/  IADD3 R2, R198, 0x2000, RZ ;  /* 0x00002000c6027810 */ /* 0x000fe40007ffe0ff */
[----:B--2---:R-:W-:Y:S02]  /*1db0*/  IADD3.X R245, R245, R3, R8, P2, P1 ;  /* 0x00000003f5f57210 */ /* 0x004fe400017e2408 */
[----:B------:R-:W2:Y:S01]  /*1dc0*/  S2R R8, SR_TID.X ;  /* 0x0000000000087919 */ /* 0x000ea20000002100 */
[----:B------:R-:W-:-:S02]  /*1dd0*/  IADD3 R0, R200, 0x2000, RZ ;  /* 0x00002000c8007810 */ /* 0x000fc40007ffe0ff */
[----:B------:R-:W-:Y:S02]  /*1de0*/  SEL R2, R2, R198, !P0 ;  /* 0x000000c602027207 */ /* 0x000fe40004000000 */
[----:B------:R-:W-:-:S03]  /*1df0*/  SEL R0, R0, R200, !P0 ;  /* 0x000000c800007207 */ /* 0x000fc60004000000 */
[----:B------:R-:W-:Y:S02]  /*1e00*/  IMAD.SHL.U32 R188, R2, 0x2, RZ ;  /* 0x0000000202bc7824 */ /* 0x000fe400078e00ff */
[----:B------:R-:W-:Y:S01]  /*1e10*/  IMAD.SHL.U32 R191, R0, 0x2, RZ ;  /* 0x0000000200bf7824 */ /* 0x000fe200078e00ff */
[----:B--2---:R-:W-:-:S04]  /*1e20*/  SHF.R.S32.HI R8, RZ, 0x1f, R8 ;  /* 0x0000001fff087819 */ /* 0x004fc80000011408 */
[----:B-1----:R-:W-:-:S04]  /*1e30*/  LEA.HI R8, R8, R9, RZ, 0x7 ;  /* 0x0000000908087211 */ /* 0x002fc800078f38ff */
[----:B------:R-:W-:-:S05]  /*1e40*/  SHF.R.S32.HI R8, RZ, 0x7, R8 ;  /* 0x00000007ff087819 */ /* 0x000fca0000011408 */
[----:B------:R-:W-:-:S05]  /*1e50*/  IMAD R3, R55, 0x2, R8 ;  /* 0x0000000237037824 */ /* 0x000fca00078e0208 */
[----:B---3--:R-:W-:Y:S02]  /*1e60*/  LOP3.LUT R3, R233, R3, RZ, 0x3c, !PT ;  /* 0x00000003e9037212 */ /* 0x008fe400078e3cff */
[----:B------:R-:W-:Y:S01]  /*1e70*/  IMAD.MOV.U32 R0, RZ, RZ, c[0x0][0x22c] ;  /* 0x00008b00ff007624 */ /* 0x000fe200078e00ff */
[----:B------:R-:W-:Y:S01]  /*1e80*/  IADD3 R5, R232, -0x4ab325aa, RZ ;  /* 0xb54cda56e8057810 */ /* 0x000fe20007ffe0ff */
[----:B------:R-:W-:Y:S01]  /*1e90*/  IMAD.WIDE.U32 R238, R238, -0x2daee0ad, RZ ;  /* 0xd2511f53eeee7825 */ /* 0x000fe200078e00ff */
[C---:B------:R-:W-:Y:S02]  /*1ea0*/  IADD3 R4, R232.reuse, 0x1715609d, RZ ;  /* 0x1715609de8047810 */ /* 0x040fe40007ffe0ff */
[----:B------:R-:W-:Y:S01]  /*1eb0*/  IADD3 R5, R232, -0x255992d5, RZ ;  /* 0xdaa66d2be8057810 */ /* 0x000fe20007ffe0ff */
[----:B------:R-:W-:Y:S01]  /*1ec0*/  IMAD R0, R0, c[0x0][0x1c0], RZ ;  /* 0x0000700000007a24 */ /* 0x000fe200078e02ff */
[----:B------:R-:W-:Y:S01]  /*1ed0*/  IADD3 R2, R232, 0x78dde6e4, RZ ;  /* 0x78dde6e4e8027810 */ /* 0x000fe20007ffe0ff */
[----:B------:R-:W-:Y:S01]  /*1ee0*/  IMAD.SHL.U32 R195, R200, 0x2, RZ ;  /* 0x00000002c8c37824 */ /* 0x000fe200078e00ff */
[----:B------:R-:W-:Y:S01]  /*1ef0*/  IADD3 R4, R232, 0x3c6ef372, RZ ;  /* 0x3c6ef372e8047810 */ /* 0x000fe20007ffe0ff */
[C---:B------:R-:W-:Y:S01]  /*1f00*/  IMAD.SHL.U32 R212, R0.reuse, 0x8, RZ ;  /* 0x0000000800d47824 */ /* 0x040fe200078e00ff */
[----:B------:R-:W-:Y:S01]  /*1f10*/  SHF.L.U32 R246, R0, 0x4, RZ ;  /* 0x0000000400f67819 */ /* 0x000fe200000006ff */
[----:B------:R-:W-:Y:S01]  /*1f20*/  IMAD.MOV.U32 R202, RZ, RZ, 0x20 ;  /* 0x00000020ffca7424 */ /* 0x000fe200078e00ff */
[----:B------:R-:W-:Y:S01]  /*1f30*/  IADD3 R2, R232, -0x61c88647, RZ ;  /* 0x9e3779b9e8027810 */ /* 0x000fe20007ffe0ff */
[----:B------:R-:W-:Y:S01]  /*1f40*/  IMAD.MOV.U32 R201, RZ, RZ, 0x40 ;  /* 0x00000040ffc97424 */ /* 0x000fe200078e00ff */
[----:B------:R-:W-:-:S02]  /*1f50*/  IADD3 R5, R246, 0x20, RZ ;  /* 0x00000020f6057810 */ /* 0x000fc40007ffe0ff */
[C---:B------:R-:W-:Y:S02]  /*1f60*/  IADD3 R4, R246.reuse, 0x40, RZ ;  /* 0x00000040f6047810 */ /* 0x040fe40007ffe0ff */
[----:B------:R-:W-:Y:S01]  /*1f70*/  IADD3 R2, R246, 0x60, RZ ;  /* 0x00000060f6027810 */ /* 0x000fe20007ffe0ff */
[C---:B------:R-:W-:Y:S01]  /*1f80*/  IMAD.IADD R249, R212.reuse, 0x1, R5 ;  /* 0x00000001d4f97824 */ /* 0x040fe200078e0205 */
[----:B------:R-:W-:Y:S01]  /*1f90*/  LOP3.LUT R3, R3, R239, RZ, 0x3c, !PT ;  /* 0x000000ef03037212 */ /* 0x000fe200078e3cff */
[C---:B------:R-:W-:Y:S01]  /*1fa0*/  IMAD.IADD R248, R212.reuse, 0x1, R4 ;  /* 0x00000001d4f87824 */ /* 0x040fe200078e0204 */
[C---:B------:R-:W-:Y:S01]  /*1fb0*/  IADD3 R247, R212.reuse, R2, RZ ;  /* 0x00000002d4f77210 */ /* 0x040fe20007ffe0ff */
[C---:B------:R-:W-:Y:S01]  /*1fc0*/  IMAD.IADD R5, R212.reuse, 0x1, R249 ;  /* 0x00000001d4057824 */ /* 0x040fe200078e02f9 */
[C---:B------:R-:W-:Y:S01]  /*1fd0*/  IADD3 R244, R233.reuse, 0x646e171e, RZ ;  /* 0x646e171ee9f47810 */ /* 0x040fe20007ffe0ff */
[C---:B------:R-:W-:Y:S01]  /*1fe0*/  IMAD.IADD R4, R212.reuse, 0x1, R248 ;  /* 0x00000001d4047824 */ /* 0x040fe200078e02f8 */
[C---:B------:R-:W-:Y:S01]  /*1ff0*/  IADD3 R243, R233.reuse, -0x56f99767, RZ ;  /* 0xa9066899e9f37810 */ /* 0x040fe20007ffe0ff */
[C---:B------:R-:W-:Y:S01]  /*2000*/  IMAD.IADD R2, R212.reuse, 0x1, R247 ;  /* 0x00000001d4027824 */ /* 0x040fe200078e02f7 */
[C---:B------:R-:W-:Y:S01]  /*2010*/  IADD3 R230, R212.reuse, R5, RZ ;  /* 0x00000005d4e67210 */ /* 0x040fe20007ffe0ff */
[C---:B------:R-:W-:Y:S01]  /*2020*/  IMAD.IADD R228, R212.reuse, 0x1, R4 ;  /* 0x00000001d4e47824 */ /* 0x040fe200078e0204 */
[C---:B------:R-:W-:Y:S01]  /*2030*/  IADD3 R242, R233.reuse, -0x126145ec, RZ ;  /* 0xed9eba14e9f27810 */ /* 0x040fe20007ffe0ff */
[C---:B------:R-:W-:Y:S01]  /*2040*/  IMAD.IADD R226, R212.reuse, 0x1, R2 ;  /* 0x00000001d4e27824 */ /* 0x040fe200078e0202 */
[C---:B------:R-:W-:Y:S01]  /*2050*/  IADD3 R241, R233.reuse, 0x32370b8f, RZ ;  /* 0x32370b8fe9f17810 */ /* 0x040fe20007ffe0ff */
[C---:B------:R-:W-:Y:S01]  /*2060*/  IMAD.IADD R229, R212.reuse, 0x1, R230 ;  /* 0x00000001d4e57824 */ /* 0x040fe200078e02e6 */
[C---:B------:R-:W-:Y:S01]  /*2070*/  IADD3 R227, R212.reuse, R228, RZ ;  /* 0x000000e4d4e37210 */ /* 0x040fe20007ffe0ff */
[----:B------:R-:W-:Y:S01]  /*2080*/  IMAD.IADD R223, R212, 0x1, R226 ;  /* 0x00000001d4df7824 */ /* 0x000fe200078e02e2 */
[----:B------:R-:W-:Y:S01]  /*2090*/  IADD3 R240, R233, 0x76cf5d0a, RZ ;  /* 0x76cf5d0ae9f07810 */ /* 0x000fe20007ffe0ff */
[----:B------:R-:W-:Y:S01]  /*20a0*/  IMAD.WIDE.U32 R224, R3, -0x326172a9, RZ ;  /* 0xcd9e8d5703e07825 */ /* 0x000fe200078e00ff */
[----:B------:R-:W-:-:S02]  /*20b0*/  IADD3 R237, R233, -0x4498517b, RZ ;  /* 0xbb67ae85e9ed7810 */ /* 0x000fc40007ffe0ff */
[C---:B------:R-:W-:Y:S01]  /*20c0*/  IADD3 R235, R212.reuse, R227, RZ ;  /* 0x000000e3d4eb7210 */ /* 0x040fe20007ffe0ff */
[C---:B------:R-:W-:Y:S02]  /*20d0*/  IMAD.IADD R236, R212.reuse, 0x1, R229 ;  /* 0x00000001d4ec7824 */ /* 0x040fe400078e02e5 */
[----:B------:R-:W-:Y:S02]  /*20e0*/  IMAD.IADD R233, R212, 0x1, R223 ;  /* 0x00000001d4e97824 */ /* 0x000fe400078e02df */
.L_x_931:
[----:B------:R-:W2:Y:S01]  /*20f0*/  LDL R0, [R1] ;  /* 0x0000000001007983 */ /* 0x000ea20000100800 */
[----:B------:R-:W-:Y:S01]  /*2100*/  IADD3 R171, R232, -0x61c88647, RZ ;  /* 0x9e3779b9e8ab7810 */ /* 0x000fe20007ffe0ff */
[----:B------:R-:W-:Y:S02]  /*2110*/  ULDC.U8 UR4, c[0x0][0x2d8] ;  /* 0x0000b60000047ab9 */ /* 0x000fe40000000000 */
[----:B------:R-:W0:Y:S01]  /*2120*/  LDGDEPBAR ;  /* 0x00000000000079af */ /* 0x000e220000000000 */
[----:B--2---:R-:W-:Y:S01]  /*2130*/  R2P PR, R0, 0x6 ;  /* 0x0000000600007804 */ /* 0x004fe20000000000 */
[----:B------:R-:W-:Y:S06]  /*2140*/  DEPBAR.LE SB0, 0x0 ;  /* 0x000080000000791a */ /* 0x000fec0000000000 */
[----:B------:R-:W-:Y:S01]  /*2150*/  BAR.SYNC.DEFER_BLOCKING 0x0 ;  /* 0x0000000000007b1d */ /* 0x000fe20000010000 */
[----:B------:R-:W-:Y:S02]  /*2160*/  SEL R168, R202, 0xffffffe0, !P1 ;  /* 0xffffffe0caa87807 */ /* 0x000fe40004800000 */
[----:B------:R-:W-:Y:S02]  /*2170*/  SEL R185, R201, 0xffffffc0, !P2 ;  /* 0xffffffc0c9b97807 */ /* 0x000fe40005000000 */
[----:B-----5:R-:W-:Y:S01]  /*2180*/  FSETP.NEU.FTZ.AND P0, PT, R218, -INF , PT ;  /* 0xff800000da00780b */ /* 0x020fe20003f1d000 */
[C---:B------:R-:W-:Y:S02]  /*2190*/  IMAD.IADD R0, R191.reuse, 0x1, R168 ;  /* 0x00000001bf007824 */ /* 0x040fe400078e02a8 */
[----:B------:R-:W-:Y:S02]  /*21a0*/  IMAD.IADD R3, R191, 0x1, R185 ;  /* 0x00000001bf037824 */ /* 0x000fe400078e02b9 */
[----:B------:R-:W-:Y:S01]  /*21b0*/  IMAD.IADD R2, R185, 0x1, R0 ;  /* 0x00000001b9027824 */ /* 0x000fe200078e0200 */
        /* <DEDUP_REMOVED lines=17> */
[----:B------:R-:W-:Y:S07]  /*22d0*/  LDSM.16.M88.4 R64, [R196+0xc000] ;  /* 0x00c00000c440783b */ /* 0x000fee0000000200 */
[C---:B-1----:R-:W-:Y:S01]  /*22e0*/  HMMA.16816.F32 R4, R52.reuse, R100, R4 ;  /* 0x000000643404723c */ /* 0x042fe20000001804 */
[----:B------:R-:W1:Y:S07]  /*22f0*/  LDSM.16.M88.4 R56, [R2] ;  /* 0x000000000238783b */ /* 0x000e6e0000000200 */
        /* <DEDUP_REMOVED lines=11> */
[----:B------:R3:W-:Y:S07]  /*23b0*/  LDSM.16.M88.4 R56, [R0+0x2000] ;  /* 0x002000000038783b */ /* 0x0007ee0000000200 */
[C---:B--2---:R-:W-:Y:S01]  /*23c0*/  HMMA.16816.F32 R4, R52.reuse, R60, R4 ;  /* 0x0000003c3404723c */ /* 0x044fe20000001804 */
[----:B------:R-:W2:Y:S07]  /*23d0*/  LDSM.16.M88.4 R100, [R193+0xe000] ;  /* 0x00e00000c164783b */ /* 0x000eae0000000200 */
[C---:B------:R-:W-:Y:S01]  /*23e0*/  HMMA.16816.F32 R8, R52.reuse, R62, R8 ;  /* 0x0000003e3408723c */ /* 0x040fe20000001808 */
[----:B------:R-:W4:Y:S03]  /*23f0*/  LDSM.16.M88.4 R60, [R193+0xe800] ;  /* 0x00e80000c13c783b */ /* 0x000f260000000200 */
[C---:B---3--:R-:W-:Y:S04]  /*2400*/  FMUL.FTZ R0, R217.reuse, 1.4426950216293334961 ;  /* 0x3fb8aa3bd9007820 */ /* 0x048fe80000410000 */
[C---:B-1----:R-:W-:Y:S08]  /*2410*/  HMMA.16816.F32 R12, R52.reuse, R64, R12 ;  /* 0x00000040340c723c */ /* 0x042ff0000000180c */
[----:B------:R-:W-:Y:S01]  /*2420*/  HMMA.16816.F32 R16, R52, R66, R16 ;  /* 0x000000423410723c */ /* 0x000fe20000001810 */
[----:B------:R1:W-:Y:S08]  /*2430*/  LDSM.16.M88.4 R52, [R3+0x2000] ;  /* 0x002000000334783b */ /* 0x0003f00000000200 */
[----:B------:R-:W3:Y:S01]  /*2440*/  LDSM.16.M88.4 R64, [R192+0xe000] ;  /* 0x00e00000c040783b */ /* 0x000ee20000000200 */
[C---:B--2---:R-:W-:Y:S08]  /*2450*/  HMMA.16816.F32 R4, R56.reuse, R100, R4 ;  /* 0x000000643804723c */ /* 0x044ff00000001804 */
[C---:B------:R-:W-:Y:S01]  /*2460*/  HMMA.16816.F32 R8, R56.reuse, R102, R8 ;  /* 0x000000663808723c */ /* 0x040fe20000001808 */
[----:B------:R-:W-:Y:S03]  /*2470*/  LDSM.16.M88.4 R100, [R196+0xe000] ;  /* 0x00e00000c464783b */ /* 0x000fe60000000200 */
[----:B-1----:R-:W-:Y:S04]  /*2480*/  IADD3 R3, R232, -0x4ab325aa, RZ ;  /* 0xb54cda56e8037810 */ /* 0x002fe80007ffe0ff */
[C---:B----4-:R-:W-:Y:S08]  /*2490*/  HMMA.16816.F32 R12, R56.reuse, R60, R12 ;  /* 0x0000003c380c723c */ /* 0x050ff0000000180c */
[----:B------:R-:W-:Y:S01]  /*24a0*/  HMMA.16816.F32 R16, R56, R62, R16 ;  /* 0x0000003e3810723c */ /* 0x000fe20000001810 */
[----:B------:R-:W1:Y:S07]  /*24b0*/  LDSM.16.M88.4 R56, [R192+0xe800] ;  /* 0x00e80000c038783b */ /* 0x000e6e0000000200 */
[C---:B---3--:R-:W-:Y:S01]  /*24c0*/  HMMA.16816.F32 R4, R52.reuse, R64, R4 ;  /* 0x000000403404723c */ /* 0x048fe20000001804 */
[----:B------:R2:W3:Y:S07]  /*24d0*/  LDSM.16.M88.4 R60, [R2+0x2000] ;  /* 0x00200000023c783b */ /* 0x0004ee0000000200 */
[C---:B------:R-:W-:Y:S04]  /*24e0*/  HMMA.16816.F32 R8, R52.reuse, R66, R8 ;  /* 0x000000423408723c */ /* 0x040fe80000001808 */
[----:B--2---:R-:W-:Y:S05]  /*24f0*/  FMUL.FTZ R2, R218, 1.4426950216293334961 ;  /* 0x3fb8aa3bda027820 */ /* 0x004fea0000410000 */
[----:B------:R-:W-:Y:S02]  /*2500*/  FSEL R2, R2, RZ, P0 ;  /* 0x000000ff02027208 */ /* 0x000fe40000000000 */
[----:B------:R-:W-:Y:S01]  /*2510*/  FSETP.NEU.FTZ.AND P0, PT, R217, -INF , PT ;  /* 0xff800000d900780b */ /* 0x000fe20003f1d000 */
[C---:B-1----:R-:W-:Y:S03]  /*2520*/  HMMA.16816.F32 R12, R52.reuse, R56, R12 ;  /* 0x00000038340c723c */ /* 0x042fe6000000180c */
[----:B------:R-:W-:Y:S04]  /*2530*/  FSEL R0, R0, RZ, P0 ;  /* 0x000000ff00007208 */ /* 0x000fe80000000000 */
[----:B------:R-:W-:Y:S01]  /*2540*/  IMAD R56, R203, 0x4, R252 ;  /* 0x00000004cb387824 */ /* 0x000fe200078e02fc */
[----:B------:R-:W-:Y:S01]  /*2550*/  HMMA.16816.F32 R16, R52, R58, R16 ;  /* 0x0000003a3410723c */ /* 0x000fe20000001810 */
[----:B------:R-:W1:Y:S03]  /*2560*/  LDSM.16.M88.4 R52, [R196+0xe800] ;  /* 0x00e80000c434783b */ /* 0x000e660000000200 */
[----:B------:R-:W-:Y:S04]  /*2570*/  IMAD.WIDE.U32 R56, R56, -0x326172a9, RZ ;  /* 0xcd9e8d5738387825 */ /* 0x000fe800078e00ff */
[C---:B---3--:R-:W-:Y:S05]  /*2580*/  HMMA.16816.F32 R4, R60.reuse, R100, R4 ;  /* 0x000000643c04723c */ /* 0x048fea0000001804 */
[----:B------:R-:W-:Y:S02]  /*2590*/  LOP3.LUT R56, R225, R56, R171, 0x96, !PT ;  /* 0x00000038e1387212 */ /* 0x000fe400078e96ab */
[----:B------:R-:W-:Y:S01]  /*25a0*/  IADD3 R171, R232, 0x3c6ef372, RZ ;  /* 0x3c6ef372e8ab7810 */ /* 0x000fe20007ffe0ff */
[C---:B------:R-:W-:Y:S11]  /*25b0*/  HMMA.16816.F32 R8, R60.reuse, R102, R8 ;  /* 0x000000663c08723c */ /* 0x040ff60000001808 */
[----:B------:R-:W-:Y:S05]  /*25c0*/  @!UPT UIADD3 URZ, URZ, URZ, URZ ;  /* 0x0000003f3f3ff290 */ /* 0x000fea000fffe03f */
[--C-:B------:R-:W-:Y:S02]  /*25d0*/  FFMA.FTZ R4, R4, c[0x0][0x23c], -R2.reuse ;  /* 0x00008f0004047a23 */ /* 0x100fe40000010802 */
[----:B------:R-:W-:Y:S02]  /*25e0*/  FFMA.FTZ R5, R5, c[0x0][0x23c], -R2 ;  /* 0x00008f0005057a23 */ /* 0x000fe40000010802 */
[----:B------:R2:W3:Y:S01]  /*25f0*/  MUFU.EX2 R170, R4 ;  /* 0x0000000400aa7308 */ /* 0x0004e20000000800 */
[--C-:B------:R-:W-:Y:S02]  /*2600*/  FFMA.FTZ R6, R6, c[0x0][0x23c], -R0.reuse ;  /* 0x00008f0006067a23 */ /* 0x100fe40000010800 */
[----:B------:R-:W-:Y:S01]  /*2610*/  FFMA.FTZ R7, R7, c[0x0][0x23c], -R0 ;  /* 0x00008f0007077a23 */ /* 0x000fe20000010800 */
[C---:B-1----:R-:W-:Y:S03]  /*2620*/  HMMA.16816.F32 R12, R60.reuse, R52, R12 ;  /* 0x000000343c0c723c */ /* 0x042fe6000000180c */
[----:B------:R-:W-:Y:S03]  /*2630*/  FFMA.FTZ R8, R8, c[0x0][0x23c], -R2 ;  /* 0x00008f0008087a23 */ /* 0x000fe60000010802 */
[----:B------:R1:W4:Y:S01]  /*2640*/  MUFU.EX2 R169, R5 ;  /* 0x0000000500a97308 */ /* 0x0003220000000800 */
[--C-:B------:R-:W-:Y:S01]  /*2650*/  FFMA.FTZ R10, R10, c[0x0][0x23c], -R0.reuse ;  /* 0x00008f000a0a7a23 */ /* 0x100fe20000010800 */
[----:B------:R-:W-:Y:S04]  /*2660*/  HMMA.16816.F32 R16, R60, R54, R16 ;  /* 0x000000363c10723c */ /* 0x000fe80000001810 */
[----:B------:R-:W-:Y:S02]  /*2670*/  FFMA.FTZ R11, R11, c[0x0][0x23c], -R0 ;  /* 0x00008f000b0b7a23 */ /* 0x000fe40000010800 */
[----:B------:R-:W-:Y:S02]  /*2680*/  FFMA.FTZ R100, R9, c[0x0][0x23c], -R2 ;  /* 0x00008f0009647a23 */ /* 0x000fe40000010802 */
[----:B------:R5:W-:Y:S01]  /*2690*/  MUFU.EX2 R103, R6 ;  /* 0x0000000600677308 */ /* 0x000be20000000800 */
[----:B--2---:R-:W-:Y:S03]  /*26a0*/  LOP3.LUT R4, R57, R245, R232, 0x96, !PT ;  /* 0x000000f539047212 */ /* 0x004fe600078e96e8 */
[----:B------:R-:W-:Y:S06]  /*26b0*/  IMAD.WIDE.U32 R56, R56, -0x2daee0ad, RZ ;  /* 0xd2511f5338387825 */ /* 0x000fec00078e00ff */
[----:B------:R2:W-:Y:S01]  /*26c0*/  MUFU.EX2 R102, R7 ;  /* 0x0000000700667308 */ /* 0x0005e20000000800 */
[--C-:B------:R-:W-:Y:S02]  /*26d0*/  FFMA.FTZ R12, R12, c[0x0][0x23c], -R2.reuse ;  /* 0x00008f000c0c7a23 */ /* 0x100fe40000010802 */
[--C-:B------:R-:W-:Y:S02]  /*26e0*/  FFMA.FTZ R13, R13, c[0x0][0x23c], -R2.reuse ;  /* 0x00008f000d0d7a23 */ /* 0x100fe40000010802 */
[----:B-1----:R-:W-:Y:S04]  /*26f0*/  IMAD.WIDE.U32 R4, R4, -0x2daee0ad, RZ ;  /* 0xd2511f5304047825 */ /* 0x002fe800078e00ff */
[----:B------:R-:W-:Y:S01]  /*2700*/  FFMA.FTZ R16, R16, c[0x0][0x23c], -R2 ;  /* 0x00008f0010107a23 */ /* 0x000fe20000010802 */
[----:B------:R1:W1:Y:S01]  /*2710*/  MUFU.EX2 R101, R8 ;  /* 0x0000000800657308 */ /* 0x0002620000000800 */
[----:B------:R-:W-:Y:S01]  /*2720*/  LOP3.LUT R4, R57, R4, R240, 0x96, !PT ;  /* 0x0000000439047212 */ /* 0x000fe200078e96f0 */
[----:B------:R-:W-:Y:S01]  /*2730*/  FFMA.FTZ R2, R17, c[0x0][0x23c], -R2 ;  /* 0x00008f0011027a23 */ /* 0x000fe20000010802 */
[----:B-----5:R-:W-:Y:S01]  /*2740*/  LOP3.LUT R6, R5, R238, R237, 0x96, !PT ;  /* 0x000000ee05067212 */ /* 0x020fe200078e96ed */
[--C-:B------:R-:W-:Y:S02]  /*2750*/  FFMA.FTZ R18, R18, c[0x0][0x23c], -R0.reuse ;  /* 0x00008f0012127a23 */ /* 0x100fe40000010800 */
[----:B------:R-:W-:Y:S04]  /*2760*/  IMAD.WIDE.U32 R52, R4, -0x326172a9, RZ ;  /* 0xcd9e8d5704347825 */ /* 0x000fe800078e00ff */
[----:B------:R5:W-:Y:S01]  /*2770*/  MUFU.EX2 R67, R10 ;  /* 0x0000000a00437308 */ /* 0x000be20000000800 */
[--C-:B------:R-:W-:Y:S02]  /*2780*/  FFMA.FTZ R14, R14, c[0x0][0x23c], -R0.reuse ;  /* 0x00008f000e0e7a23 */ /* 0x100fe40000010800 */
[--C-:B------:R-:W-:Y:S02]  /*2790*/  FFMA.FTZ R15, R15, c[0x0][0x23c], -R0.reuse ;  /* 0x00008f000f0f7a23 */ /* 0x100fe40000010800 */
[----:B--2---:R-:W-:Y:S04]  /*27a0*/  IMAD.WIDE.U32 R6, R6, -0x326172a9, RZ ;  /* 0xcd9e8d5706067825 */ /* 0x004fe800078e00ff */
[----:B------:R-:W-:Y:S01]  /*27b0*/  FFMA.FTZ R0, R19, c[0x0][0x23c], -R0 ;  /* 0x00008f0013007a23 */ /* 0x000fe20000010800 */
[----:B------:R2:W-:Y:S01]  /*27c0*/  MUFU.EX2 R66, R11 ;  /* 0x0000000b00427308 */ /* 0x0005e20000000800 */
[----:B-1----:R-:W-:Y:S02]  /*27d0*/  LOP3.LUT R8, R7, R224, R171, 0x96, !PT ;  /* 0x000000e007087212 */ /* 0x002fe400078e96ab */
[----:B------:R-:W-:Y:S03]  /*27e0*/  IADD3 R171, R232, -0x255992d5, RZ ;  /* 0xdaa66d2be8ab7810 */ /* 0x000fe60007ffe0ff */
[----:B------:R-:W-:Y:S01]  /*27f0*/  IMAD.WIDE.U32 R8, R8, -0x2daee0ad, RZ ;  /* 0xd2511f5308087825 */ /* 0x000fe200078e00ff */
[----:B------:R-:W-:Y:S03]  /*2800*/  LOP3.LUT R6, R53, R6, R171, 0x96, !PT ;  /* 0x0000000635067212 */ /* 0x000fe600078e96ab */
[----:B------:R1:W-:Y:S01]  /*2810*/  MUFU.EX2 R65, R12 ;  /* 0x0000000c00417308 */ /* 0x0003e20000000800 */
[----:B------:R-:W-:Y:S02]  /*2820*/  IADD3 R171, R232, 0x78dde6e4, RZ ;  /* 0x78dde6e4e8ab7810 */ /* 0x000fe40007ffe0ff */
[----:B------:R-:W-:Y:S01]  /*2830*/  LOP3.LUT R4, R9, R56, R241, 0x96, !PT ;  /* 0x0000003809047212 */ /* 0x000fe200078e96f1 */
[----:B------:R-:W-:Y:S04]  /*2840*/  IMAD.WIDE.U32 R6, R6, -0x2daee0ad, RZ ;  /* 0xd2511f5306067825 */ /* 0x000fe800078e00ff */
[----:B------:R-:W-:Y:S01]  /*2850*/  IMAD.WIDE.U32 R4, R4, -0x326172a9, RZ ;  /* 0xcd9e8d5704047825 */ /* 0x000fe200078e00ff */
[----:B-----5:R-:W-:Y:S01]  /*2860*/  LOP3.LUT R10, R7, R8, R242, 0x96, !PT ;  /* 0x00000008070a7212 */ /* 0x020fe200078e96f2 */
[----:B------:R5:W-:Y:S03]  /*2870*/  MUFU.EX2 R64, R13 ;  /* 0x0000000d00407308 */ /* 0x000be60000000800 */
[----:B------:R-:W-:Y:S01]  /*2880*/  LOP3.LUT R8, R5, R52, R171, 0x96, !PT ;  /* 0x0000003405087212 */ /* 0x000fe200078e96ab */
[----:B--2---:R-:W-:Y:S01]  /*2890*/  IMAD.WIDE.U32 R10, R10, -0x326172a9, RZ ;  /* 0xcd9e8d570a0a7825 */ /* 0x004fe200078e00ff */
[----:B------:R-:W-:Y:S03]  /*28a0*/  IADD3 R171, R232, 0x1715609d, RZ ;  /* 0x1715609de8ab7810 */ /* 0x000fe60007ffe0ff */
[----:B------:R-:W-:Y:S01]  /*28b0*/  IMAD.WIDE.U32 R8, R8, -0x2daee0ad, RZ ;  /* 0xd2511f5308087825 */ /* 0x000fe200078e00ff */
[----:B------:R-:W-:Y:S01]  /*28c0*/  LOP3.LUT R7, R11, R4, R171, 0x96, !PT ;  /* 0x000000040b077212 */ /* 0x000fe200078e96ab */
[----:B------:R2:W-:Y:S02]  /*28d0*/  MUFU.EX2 R60, R2 ;  /* 0x00000002003c7308 */ /* 0x0005e40000000800 */
[----:B------:R-:W-:Y:S01]  /*28e0*/  IMAD.MOV.U32 R171, RZ, RZ, c[0x0][0x1c0] ;  /* 0x00007000ffab7624 */ /* 0x000fe200078e00ff */
[----:B------:R-:W-:Y:S01]  /*28f0*/  LOP3.LUT R4, R9, R6, R243, 0x96, !PT ;  /* 0x0000000609047212 */ /* 0x000fe200078e96f3 */
[----:B------:R-:W-:Y:S04]  /*2900*/  IMAD.WIDE.U32 R6, R7, -0x2daee0ad, RZ ;  /* 0xd2511f5307067825 */ /* 0x000fe800078e00ff */
[----:B------:R-:W-:Y:S01]  /*2910*/  IMAD.WIDE.U32 R4, R4, -0x326172a9, RZ ;  /* 0xcd9e8d5704047825 */ /* 0x000fe200078e00ff */
[--C-:B-1----:R-:W-:Y:S01]  /*2920*/  SHF.R.U32.HI R12, RZ, 0x10, R6.reuse ;  /* 0x00000010ff0c7819 */ /* 0x102fe20000011606 */
[----:B------:R-:W-:Y:S01]  /*2930*/  MUFU.EX2 R100, R100 ;  /* 0x0000006400647308 */ /* 0x000fe20000000800 */
[C---:B------:R-:W-:Y:S01]  /*2940*/  LOP3.LUT R9, R6.reuse, 0xff, RZ, 0xc0, !PT ;  /* 0x000000ff06097812 */ /* 0x040fe200078ec0ff */
[----:B------:R-:W-:Y:S01]  /*2950*/  IMAD R171, R171, c[0x0][0x22c], RZ ;  /* 0x00008b00abab7a24 */ /* 0x000fe200078e02ff */
[----:B------:R-:W-:Y:S02]  /*2960*/  LOP3.LUT R3, R5, R10, R3, 0x96, !PT ;  /* 0x0000000a05037212 */ /* 0x000fe400078e9603 */
[----:B-----5:R-:W-:Y:S01]  /*2970*/  LOP3.LUT R13, R6, 0xffff, RZ, 0xc0, !PT ;  /* 0x0000ffff060d7812 */ /* 0x020fe200078ec0ff */
[----:B------:R-:W-:Y:S01]  /*2980*/  IMAD.U32 R171, R171, -0x40, RZ ;  /* 0xffffffc0abab7824 */ /* 0x000fe200078e00ff */
[----:B------:R-:W-:Y:S02]  /*2990*/  SHF.R.U32.HI R10, RZ, 0x18, R6 ;  /* 0x00000018ff0a7819 */ /* 0x000fe40000011606 */
[----:B------:R-:W-:Y:S01]  /*29a0*/  LOP3.LUT R6, R3, 0xff, RZ, 0xc0, !PT ;  /* 0x000000ff03067812 */ /* 0x000fe200078ec0ff */
[----:B------:R-:W1:Y:S01]  /*29b0*/  MUFU.EX2 R58, R0 ;  /* 0x00000000003a7308 */ /* 0x000e620000000800 */
[----:B------:R-:W-:Y:S02]  /*29c0*/  LOP3.LUT R8, R7, R8, R244, 0x96, !PT ;  /* 0x0000000807087212 */ /* 0x000fe400078e96f4 */
[----:B------:R-:W-:Y:S02]  /*29d0*/  LOP3.LUT R7, R3, 0xffff, RZ, 0xc0, !PT ;  /* 0x0000ffff03077812 */ /* 0x000fe400078ec0ff */
[----:B------:R-:W-:Y:S02]  /*29e0*/  ISETP.LE.U32.AND P1, PT, R6, UR4, PT ;  /* 0x0000000406007c0c */ /* 0x000fe4000bf23070 */
[----:B------:R-:W-:Y:S02]  /*29f0*/  SHF.R.U32.HI R6, RZ, 0x8, R7 ;  /* 0x00000008ff067819 */ /* 0x000fe40000011607 */
[----:B------:R-:W-:Y:S01]  /*2a00*/  LOP3.LUT R7, R4, 0xffff, RZ, 0xc0, !PT ;  /* 0x0000ffff04077812 */ /* 0x000fe200078ec0ff */
[----:B------:R-:W-:Y:S01]  /*2a10*/  MUFU.EX2 R63, R14 ;  /* 0x0000000e003f7308 */ /* 0x000fe20000000800 */
[----:B------:R-:W-:Y:S02]  /*2a20*/  LOP3.LUT R5, R6, 0xffff, RZ, 0xc0, !PT ;  /* 0x0000ffff06057812 */ /* 0x000fe400078ec0ff */
[----:B------:R-:W-:Y:S02]  /*2a30*/  ISETP.LE.U32.AND P3, PT, R9, UR4, PT ;  /* 0x0000000409007c0c */ /* 0x000fe4000bf63070 */
[----:B------:R-:W-:Y:S02]  /*2a40*/  LOP3.LUT R9, R4, 0xff, RZ, 0xc0, !PT ;  /* 0x000000ff04097812 */ /* 0x000fe400078ec0ff */
[--C-:B------:R-:W-:Y:S01]  /*2a50*/  SHF.R.U32.HI R6, RZ, 0x10, R3.reuse ;  /* 0x00000010ff067819 */ /* 0x100fe20000011603 */
[----:B---3--:R-:W-:Y:S01]  /*2a60*/  @!P1 FADD.FTZ R170, -R170, -RZ ;  /* 0x800000ffaaaa9221 */ /* 0x008fe20000010100 */
[----:B------:R-:W-:Y:S01]  /*2a70*/  ISETP.LE.U32.AND P5, PT, R5, UR4, PT ;  /* 0x0000000405007c0c */ /* 0x000fe2000bfa3070 */
[----:B------:R-:W-:Y:S01]  /*2a80*/  MUFU.EX2 R62, R15 ;  /* 0x0000000f003e7308 */ /* 0x000fe20000000800 */
[----:B------:R-:W-:Y:S02]  /*2a90*/  SHF.R.U32.HI R3, RZ, 0x18, R3 ;  /* 0x00000018ff037819 */ /* 0x000fe40000011603 */
[----:B------:R-:W-:Y:S02]  /*2aa0*/  ISETP.LE.U32.AND P1, PT, R9, UR4, PT ;  /* 0x0000000409007c0c */ /* 0x000fe4000bf23070 */
[----:B------:R-:W-:Y:S02]  /*2ab0*/  ISETP.LE.U32.AND P6, PT, R3, UR4, PT ;  /* 0x0000000403007c0c */ /* 0x000fe4000bfc3070 */
[----:B------:R-:W-:Y:S02]  /*2ac0*/  SHF.R.U32.HI R3, RZ, 0x8, R7 ;  /* 0x00000008ff037819 */ /* 0x000fe40000011607 */
[----:B------:R-:W-:Y:S01]  /*2ad0*/  LOP3.LUT R5, R6, 0xff, RZ, 0xc0, !PT ;  /* 0x000000ff06057812 */ /* 0x000fe200078ec0ff */
[----:B------:R-:W3:Y:S01]  /*2ae0*/  MUFU.EX2 R61, R16 ;  /* 0x00000010003d7308 */ /* 0x000ee20000000800 */
[----:B------:R-:W-:Y:S01]  /*2af0*/  ISETP.LE.U32.AND P0, PT, R10, UR4, PT ;  /* 0x000000040a007c0c */ /* 0x000fe2000bf03070 */
[----:B----4-:R-:W-:Y:S01]  /*2b00*/  @!P5 FADD.FTZ R169, -R169, -RZ ;  /* 0x800000ffa9a9d221 */ /* 0x010fe20000010100 */
[--C-:B------:R-:W-:Y:S02]  /*2b10*/  SHF.R.U32.HI R10, RZ, 0x10, R4.reuse ;  /* 0x00000010ff0a7819 */ /* 0x100fe40000011604 */
[----:B------:R-:W-:Y:S01]  /*2b20*/  LOP3.LUT R3, R3, 0xffff, RZ, 0xc0, !PT ;  /* 0x0000ffff03037812 */ /* 0x000fe200078ec0ff */
[----:B------:R-:W-:Y:S01]  /*2b30*/  @!P1 FADD.FTZ R101, -R101, -RZ ;  /* 0x800000ff65659221 */ /* 0x000fe20000010100 */
[----:B------:R-:W-:Y:S01]  /*2b40*/  ISETP.LE.U32.AND P4, PT, R5, UR4, PT ;  /* 0x0000000405007c0c */ /* 0x000fe2000bf83070 */
[----:B------:R-:W-:Y:S01]  /*2b50*/  @!P6 FADD.FTZ R102, -R102, -RZ ;  /* 0x800000ff6666e221 */ /* 0x000fe20000010100 */
[----:B------:R-:W-:Y:S01]  /*2b60*/  SHF.R.U32.HI R11, RZ, 0x18, R4 ;  /* 0x00000018ff0b7819 */ /* 0x000fe20000011604 */
[----:B------:R-:W4:Y:S01]  /*2b70*/  MUFU.EX2 R59, R18 ;  /* 0x00000012003b7308 */ /* 0x000f220000000800 */
[----:B------:R-:W-:Y:S02]  /*2b80*/  ISETP.LE.U32.AND P5, PT, R3, UR4, PT ;  /* 0x0000000403007c0c */ /* 0x000fe4000bfa3070 */
[----:B--2---:R-:W-:Y:S01]  /*2b90*/  LOP3.LUT R2, R10, 0xff, RZ, 0xc0, !PT ;  /* 0x000000ff0a027812 */ /* 0x004fe200078ec0ff */
[----:B-1----:R-:W-:Y:S01]  /*2ba0*/  @!P0 FADD.FTZ R58, -R58, -RZ ;  /* 0x800000ff3a3a8221 */ /* 0x002fe20000010100 */
[----:B------:R-:W-:Y:S02]  /*2bb0*/  LOP3.LUT R4, R8, 0xff, RZ, 0xc0, !PT ;  /* 0x000000ff08047812 */ /* 0x000fe400078ec0ff */
[----:B------:R-:W-:Y:S02]  /*2bc0*/  ISETP.LE.U32.AND P6, PT, R2, UR4, PT ;  /* 0x0000000402007c0c */ /* 0x000fe4000bfc3070 */
[----:B------:R-:W-:Y:S01]  /*2bd0*/  ISETP.LE.U32.AND P1, PT, R11, UR4, PT ;  /* 0x000000040b007c0c */ /* 0x000fe2000bf23070 */
[----:B------:R-:W-:Y:S01]  /*2be0*/  @!P4 FADD.FTZ R103, -R103, -RZ ;  /* 0x800000ff6767c221 */ /* 0x000fe20000010100 */
[----:B------:R-:W-:Y:S02]  /*2bf0*/  ISETP.LE.U32.AND P2, PT, R4, UR4, PT ;  /* 0x0000000404007c0c */ /* 0x000fe4000bf43070 */
[--C-:B------:R-:W-:Y:S01]  /*2c00*/  SHF.R.U32.HI R4, RZ, 0x18, R8.reuse ;  /* 0x00000018ff047819 */ /* 0x100fe20000011608 */
[----:B------:R-:W-:Y:S01]  /*2c10*/  @!P5 FADD.FTZ R100, -R100, -RZ ;  /* 0x800000ff6464d221 */ /* 0x000fe20000010100 */
[----:B------:R-:W-:Y:S01]  /*2c20*/  SHF.R.U32.HI R3, RZ, 0x10, R8 ;  /* 0x00000010ff037819 */ /* 0x000fe20000011608 */
[----:B---3--:R-:W-:Y:S01]  /*2c30*/  @!P3 FADD.FTZ R61, -R61, -RZ ;  /* 0x800000ff3d3db221 */ /* 0x008fe20000010100 */
[----:B------:R-:W-:Y:S02]  /*2c40*/  LOP3.LUT R8, R8, 0xffff, RZ, 0xc0, !PT ;  /* 0x0000ffff08087812 */ /* 0x000fe400078ec0ff */
[----:B------:R-:W-:Y:S01]  /*2c50*/  LOP3.LUT R3, R3, 0xff, RZ, 0xc0, !PT ;  /* 0x000000ff03037812 */ /* 0x000fe200078ec0ff */
[----:B------:R-:W-:Y:S01]  /*2c60*/  @!P6 FADD.FTZ R67, -R67, -RZ ;  /* 0x800000ff4343e221 */ /* 0x000fe20000010100 */
[----:B------:R-:W-:Y:S01]  /*2c70*/  SHF.R.U32.HI R2, RZ, 0x8, R8 ;  /* 0x00000008ff027819 */ /* 0x000fe20000011608 */
[----:B------:R-:W-:Y:S01]  /*2c80*/  @!P1 FADD.FTZ R66, -R66, -RZ ;  /* 0x800000ff42429221 */ /* 0x000fe20000010100 */
[----:B------:R-:W-:Y:S01]  /*2c90*/  ISETP.LE.U32.AND P5, PT, R3, UR4, PT ;  /* 0x0000000403007c0c */ /* 0x000fe2000bfa3070 */
[----:B------:R-:W-:Y:S01]  /*2ca0*/  @!P2 FADD.FTZ R65, -R65, -RZ ;  /* 0x800000ff4141a221 */ /* 0x000fe20000010100 */
[----:B------:R-:W-:Y:S02]  /*2cb0*/  LOP3.LUT R2, R2, 0xffff, RZ, 0xc0, !PT ;  /* 0x0000ffff02027812 */ /* 0x000fe400078ec0ff */
[----:B------:R-:W-:Y:S02]  /*2cc0*/  LOP3.LUT R3, R12, 0xff, RZ, 0xc0, !PT ;  /* 0x000000ff0c037812 */ /* 0x000fe400078ec0ff */
[----:B------:R-:W-:Y:S02]  /*2cd0*/  SHF.R.U32.HI R0, RZ, 0x8, R13 ;  /* 0x00000008ff007819 */ /* 0x000fe4000001160d */
[----:B------:R-:W-:Y:S02]  /*2ce0*/  ISETP.LE.U32.AND P6, PT, R2, UR4, PT ;  /* 0x0000000402007c0c */ /* 0x000fe4000bfc3070 */
[----:B------:R-:W-:Y:S02]  /*2cf0*/  F2FP.RELU.PACK_AB R2, R102, R103 ;  /* 0x000000676602723e */ /* 0x000fe400000008ff */
[----:B------:R-:W-:Y:S01]  /*2d00*/  LOP3.LUT R0, R0, 0xffff, RZ, 0xc0, !PT ;  /* 0x0000ffff00007812 */ /* 0x000fe200078ec0ff */
[----:B------:R-:W-:Y:S01]  /*2d10*/  @!P5 FADD.FTZ R63, -R63, -RZ ;  /* 0x800000ff3f3fd221 */ /* 0x000fe20000010100 */
[----:B------:R-:W-:Y:S01]  /*2d20*/  ISETP.LE.U32.AND P1, PT, R3, UR4, PT ;  /* 0x0000000403007c0c */ /* 0x000fe2000bf23070 */
[----:B------:R1:W-:Y:S01]  /*2d30*/  STS [R213+0x12400], R2 ;  /* 0x01240002d5007388 */ /* 0x0003e20000000800 */
[----:B------:R-:W-:Y:S02]  /*2d40*/  F2FP.RELU.PACK_AB R3, R169, R170 ;  /* 0x000000aaa903723e */ /* 0x000fe400000008ff */
[----:B------:R-:W-:Y:S02]  /*2d50*/  ISETP.LE.U32.AND P2, PT, R0, UR4, PT ;  /* 0x0000000400007c0c */ /* 0x000fe4000bf43070 */
[----:B------:R-:W-:Y:S01]  /*2d60*/  F2FP.RELU.PACK_AB R0, R100, R101 ;  /* 0x000000656400723e */ /* 0x000fe200000008ff */
[----:B------:R2:W-:Y:S01]  /*2d70*/  STS [R213+0x12000], R3 ;  /* 0x01200003d5007388 */ /* 0x0005e20000000800 */
[----:B------:R-:W-:Y:S01]  /*2d80*/  ISETP.LE.U32.AND P4, PT, R4, UR4, PT ;  /* 0x0000000404007c0c */ /* 0x000fe2000bf83070 */
[----:B------:R-:W-:Y:S01]  /*2d90*/  @!P6 FADD.FTZ R64, -R64, -RZ ;  /* 0x800000ff4040e221 */ /* 0x000fe20000010100 */
[----:B------:R-:W-:Y:S01]  /*2da0*/  F2FP.RELU.PACK_AB R5, R66, R67 ;  /* 0x000000434205723e */ /* 0x000fe200000008ff */
[----:B------:R3:W-:Y:S01]  /*2db0*/  STS [R216+0x12000], R0 ;  /* 0x01200000d8007388 */ /* 0x0007e20000000800 */
[----:B------:R-:W-:Y:S01]  /*2dc0*/  IADD3 R56, P0, R234, R220, RZ ;  /* 0x000000dcea387210 */ /* 0x000fe20007f1e0ff */
[----:B----4-:R-:W-:Y:S01]  /*2dd0*/  @!P1 FADD.FTZ R59, -R59, -RZ ;  /* 0x800000ff3b3b9221 */ /* 0x010fe20000010100 */
[----:B------:R-:W-:Y:S01]  /*2de0*/  F2FP.RELU.PACK_AB R4, R64, R65 ;  /* 0x000000414004723e */ /* 0x000fe200000008ff */
[----:B------:R-:W-:Y:S01]  /*2df0*/  STS [R216+0x12400], R5 ;  /* 0x01240005d8007388 */ /* 0x000fe20000000800 */
[----:B------:R-:W-:Y:S01]  /*2e00*/  FSETP.GE.FTZ.AND P1, PT, R169, RZ, PT ;  /* 0x000000ffa900720b */ /* 0x000fe20003f36000 */
[----:B------:R-:W-:Y:S01]  /*2e10*/  @!P2 FADD.FTZ R60, -R60, -RZ ;  /* 0x800000ff3c3ca221 */ /* 0x000fe20000010100 */
[----:B------:R-:W-:Y:S01]  /*2e20*/  FSETP.GE.FTZ.AND P2, PT, R170, RZ, PT ;  /* 0x000000ffaa00720b */ /* 0x000fe20003f56000 */
[----:B------:R-:W-:Y:S01]  /*2e30*/  STS [R214+0x12000], R4 ;  /* 0x01200004d6007388 */ /* 0x000fe20000000800 */
[----:B------:R-:W-:Y:S01]  /*2e40*/  IMAD.X R57, R231, 0x1, R219, P0 ;  /* 0x00000001e7397824 */ /* 0x000fe200000e06db */
[----:B------:R-:W-:Y:S01]  /*2e50*/  LEA R204, P0, R171, R204, 0x2 ;  /* 0x000000ccabcc7211 */ /* 0x000fe200078010ff */
[----:B------:R-:W-:Y:S01]  /*2e60*/  @!P4 FADD.FTZ R62, -R62, -RZ ;  /* 0x800000ff3e3ec221 */ /* 0x000fe20000010100 */
[----:B------:R-:W-:Y:S02]  /*2e70*/  FSETP.GE.FTZ.AND P5, PT, R101, RZ, PT ;  /* 0x000000ff6500720b */ /* 0x000fe40003fb6000 */
[----:B------:R-:W-:Y:S02]  /*2e80*/  LEA.HI.X.SX32 R205, R171, R205, 0x2, P0 ;  /* 0x000000cdabcd7211 */ /* 0x000fe400000f16ff */
[C---:B-1----:R-:W-:Y:S02]  /*2e90*/  F2FP.RELU.PACK_AB R2, R60.reuse, R61 ;  /* 0x0000003d3c02723e */ /* 0x042fe400000008ff */
[----:B------:R-:W-:Y:S02]  /*2ea0*/  FSETP.GE.FTZ.AND P0, PT, R60, RZ, PT ;  /* 0x000000ff3c00720b */ /* 0x000fe40003f16000 */
[----:B------:R-:W-:Y:S02]  /*2eb0*/  FSETP.GE.FTZ.AND P3, PT, R65, RZ, PT ;  /* 0x000000ff4100720b */ /* 0x000fe40003f76000 */
[----:B--2---:R-:W-:Y:S02]  /*2ec0*/  F2FP.RELU.PACK_AB R3, R62, R63 ;  /* 0x0000003f3e03723e */ /* 0x004fe400000008ff */
[----:B------:R-:W-:Y:S02]  /*2ed0*/  FSETP.GE.FTZ.AND P4, PT, R100, RZ, PT ;  /* 0x000000ff6400720b */ /* 0x000fe40003f96000 */
[----:B---3--:R-:W-:Y:S01]  /*2ee0*/  F2FP.RELU.PACK_AB R0, R58, R59 ;  /* 0x0000003b3a00723e */ /* 0x008fe200000008ff */
[----:B------:R1:W-:Y:S04]  /*2ef0*/  STS [R214+0x12400], R3 ;  /* 0x01240003d6007388 */ /* 0x0003e80000000800 */
[----:B------:R-:W-:Y:S04]  /*2f00*/  STS [R215+0x12000], R2 ;  /* 0x01200002d7007388 */ /* 0x000fe80000000800 */
[----:B------:R2:W-:Y:S04]  /*2f10*/  STS [R215+0x12400], R0 ;  /* 0x01240000d7007388 */ /* 0x0005e80000000800 */
[----:B------:R-:W3:Y:S01]  /*2f20*/  LDSM.16.M88.4 R16, [R195+0x8000] ;  /* 0x00800000c310783b */ /* 0x000ee20000000200 */
[C---:B-1----:R-:W-:Y:S02]  /*2f30*/  IMAD.IADD R3, R195.reuse, 0x1, R185 ;  /* 0x00000001c3037824 */ /* 0x042fe400078e02b9 */
[----:B--2---:R-:W-:Y:S04]  /*2f40*/  IMAD.IADD R0, R195, 0x1, R168 ;  /* 0x00000001c3007824 */ /* 0x004fe800078e02a8 */
[----:B------:R-:W-:Y:S01]  /*2f50*/  IMAD.IADD R2, R185, 0x1, R0 ;  /* 0x00000001b9027824 */ /* 0x000fe200078e0200 */
[----:B------:R-:W1:Y:S01]  /*2f60*/  LDSM.16.M88.4 R52, [R0+0x8000] ;  /* 0x008000000034783b */ /* 0x000e620000000200 */
        /* <DEDUP_REMOVED lines=23> */
[----:B------:R1:W2:Y:S08]  /*30e0*/  LDSM.16.M88.4 R52, [R0+0xa000] ;  /* 0x00a000000034783b */ /* 0x0002b00000000200 */
[----:B-1----:R-:W3:Y:S01]  /*30f0*/  LDG.E R0, [R56.64+0x20] ;  /* 0x0000201038007981 */ /* 0x002ee2000c1e1900 */
        /* <DEDUP_REMOVED lines=10> */
[----:B-1----:R-:W4:Y:S01]  /*31a0*/  LDG.E R2, [R56.64] ;  /* 0x0000001038027981 */ /* 0x002f22000c1e1900 */
[C---:B--2---:R-:W-:Y:S08]  /*31b0*/  HMMA.16816.F32 R4, R52.reuse, R160, R4 ;  /* 0x000000a03404723c */ /* 0x044ff00000001804 */
[C---:B------:R-:W-:Y:S08]  /*31c0*/  HMMA.16816.F32 R8, R52.reuse, R162, R8 ;  /* 0x000000a23408723c */ /* 0x040ff00000001808 */
[C---:B------:R-:W-:Y:S08]  /*31d0*/  HMMA.16816.F32 R12, R52.reuse, R164, R12 ;  /* 0x000000a4340c723c */ /* 0x040ff0000000180c */
[----:B------:R-:W-:Y:S08]  /*31e0*/  HMMA.16816.F32 R16, R52, R166, R16 ;  /* 0x000000a63410723c */ /* 0x000ff00000001810 */
[C---:B---3--:R-:W-:Y:S04]  /*31f0*/  FADD.FTZ R10, -R0.reuse, R10 ;  /* 0x0000000a000a7221 */ /* 0x048fe80000010100 */
[C---:B------:R-:W-:Y:S02]  /*3200*/  FADD.FTZ R6, -R0.reuse, R6 ;  /* 0x0000000600067221 */ /* 0x040fe40000010100 */
[----:B------:R-:W-:Y:S02]  /*3210*/  FADD.FTZ R7, -R0, R7 ;  /* 0x0000000700077221 */ /* 0x000fe40000010100 */
[C---:B----4-:R-:W-:Y:S02]  /*3220*/  FADD.FTZ R3, -R2.reuse, R5 ;  /* 0x0000000502037221 */ /* 0x050fe40000010100 */
[C---:B------:R-:W-:Y:S02]  /*3230*/  FADD.FTZ R4, -R2.reuse, R4 ;  /* 0x0000000402047221 */ /* 0x040fe40000010100 */
[----:B------:R-:W-:Y:S01]  /*3240*/  FADD.FTZ R5, -R2, R12 ;  /* 0x0000000c02057221 */ /* 0x000fe20000010100 */
[-C--:B------:R-:W-:Y:S02]  /*3250*/  FSEL R3, R3, R2.reuse, P1 ;  /* 0x0000000203037208 */ /* 0x080fe40000800000 */
[-C--:B------:R-:W-:Y:S02]  /*3260*/  FSEL R4, R4, R2.reuse, P2 ;  /* 0x0000000204047208 */ /* 0x080fe40001000000 */
        /* <DEDUP_REMOVED lines=23> */
[----:B------:R-:W-:Y:S01]  /*33e0*/  FMUL.FTZ R64, R64, R4 ;  /* 0x0000000440407220 */ /* 0x000fe20000410000 */
[----:B------:R-:W-:Y:S01]  /*33f0*/  FSETP.GE.FTZ.AND P0, PT, R58, RZ, PT ;  /* 0x000000ff3a00720b */ /* 0x000fe20003f16000 */
[----:B------:R-:W-:Y:S01]  /*3400*/  FMUL.FTZ R61, R61, R3 ;  /* 0x000000033d3d7220 */ /* 0x000fe20000410000 */
[----:B------:R-:W-:Y:S01]  /*3410*/  ISETP.GE.AND P4, PT, R203, 0x1, PT ;  /* 0x00000001cb00780c */ /* 0x000fe20003f86270 */
[C---:B------:R-:W-:Y:S01]  /*3420*/  FADD.FTZ R4, -R0.reuse, R14 ;  /* 0x0000000e00047221 */ /* 0x040fe20000010100 */
[----:B------:R-:W-:Y:S01]  /*3430*/  FSETP.GE.FTZ.AND P2, PT, R103, RZ, PT ;  /* 0x000000ff6700720b */ /* 0x000fe20003f56000 */
[----:B------:R-:W-:Y:S01]  /*3440*/  FADD.FTZ R3, -R0, R15 ;  /* 0x0000000f00037221 */ /* 0x000fe20000010100 */
[----:B------:R-:W-:Y:S01]  /*3450*/  FSETP.GE.FTZ.AND P1, PT, R102, RZ, PT ;  /* 0x000000ff6600720b */ /* 0x000fe20003f36000 */
[----:B------:R-:W-:Y:S01]  /*3460*/  FMUL.FTZ R67, R67, R2 ;  /* 0x0000000243437220 */ /* 0x000fe20000410000 */
[-C--:B------:R-:W-:Y:S01]  /*3470*/  FSEL R6, R6, R0.reuse, P2 ;  /* 0x0000000006067208 */ /* 0x080fe20001000000 */
[----:B------:R-:W-:Y:S01]  /*3480*/  FADD.FTZ R2, -R0, R18 ;  /* 0x0000001200027221 */ /* 0x000fe20000010100 */
[----:B------:R-:W-:Y:S01]  /*3490*/  FSEL R7, R7, R0, P1 ;  /* 0x0000000007077208 */ /* 0x000fe20000800000 */
[----:B------:R-:W-:Y:S01]  /*34a0*/  FMUL.FTZ R9, R101, R9 ;  /* 0x0000000965097220 */ /* 0x000fe20000410000 */
[----:B------:R-:W-:Y:S01]  /*34b0*/  FSETP.GE.FTZ.AND P2, PT, R62, RZ, PT ;  /* 0x000000ff3e00720b */ /* 0x000fe20003f56000 */
[----:B------:R-:W-:Y:S01]  /*34c0*/  FMUL.FTZ R103, R103, R6 ;  /* 0x0000000667677220 */ /* 0x000fe20000410000 */
[----:B------:R-:W-:Y:S01]  /*34d0*/  FSETP.GE.FTZ.AND P1, PT, R59, RZ, PT ;  /* 0x000000ff3b00720b */ /* 0x000fe20003f36000 */
[----:B------:R-:W-:Y:S01]  /*34e0*/  FMUL.FTZ R102, R102, R7 ;  /* 0x0000000766667220 */ /* 0x000fe20000410000 */
[-C--:B------:R-:W-:Y:S01]  /*34f0*/  FSEL R4, R4, R0.reuse, P3 ;  /* 0x0000000004047208 */ /* 0x080fe20001800000 */
[----:B------:R-:W-:Y:S01]  /*3500*/  FMUL.FTZ R66, R66, R5 ;  /* 0x0000000542427220 */ /* 0x000fe20000410000 */
[-C--:B------:R-:W-:Y:S02]  /*3510*/  FSEL R3, R3, R0.reuse, P2 ;  /* 0x0000000003037208 */ /* 0x080fe40001000000 */
        /* <DEDUP_REMOVED lines=30> */
.L_x_929:
        /* <DEDUP_REMOVED lines=85> */
.L_x_930:
        /* <DEDUP_REMOVED lines=55> */
[----:B------:R-:W-:Y:S02]  /*3fc0*/  IMAD R171, R171, 0x30, RZ ;  /* 0x00000030abab7824 */ /* 0x000fe400078e02ff */
[----:B--2---:R-:W-:Y:S04]  /*3fd0*/  IMAD.MOV.U32 R0, RZ, RZ, c[0x0][0x22c] ;  /* 0x00008b00ff007624 */ /* 0x004fe800078e00ff */
[----:B------:R-:W-:Y:S02]  /*3fe0*/  IMAD R0, R0, c[0x0][0x1c0], RZ ;  /* 0x0000700000007a24 */ /* 0x000fe400078e02ff */
[----:B------:R2:W-:Y:S01]  /*3ff0*/  RED.E.ADD.F32.FTZ.RN.STRONG.GPU [R204.64], R4 ;  /* 0x00000004cc00798e */ /* 0x0005e2000c10e790 */
[C---:B---3--:R-:W-:Y:S03]  /*4000*/  HMMA.16816.F32 R8, R176.reuse, R180, R8 ;  /* 0x000000b4b008723c */ /* 0x048fe60000001808 */
[----:B------:R3:W-:Y:S01]  /*4010*/  RED.E.ADD.F32.FTZ.RN.STRONG.GPU [R2.64], R5 ;  /* 0x000000050200798e */ /* 0x0007e2000c10e790 */
[----:B------:R-:W-:Y:S03]  /*4020*/  IMAD R0, R0, 0x18, RZ ;  /* 0x0000001800007824 */ /* 0x000fe600078e02ff */
[----:B------:R-:W-:Y:S01]  /*4030*/  IMAD.MOV.U32 R181, RZ, RZ, c[0x0][0x22c] ;  /* 0x00008b00ffb57624 */ /* 0x000fe200078e00ff */
[-C--:B------:R-:W-:Y:S04]  /*4040*/  HMMA.16816.F32 R12, R176, R182.reuse, R12 ;  /* 0x000000b6b00c723c */ /* 0x080fe8000000180c */
[----:B------:R-:W-:Y:S01]  /*4050*/  IMAD R181, R181, c[0x0][0x1c0], RZ ;  /* 0x00007000b5b57a24 */ /* 0x000fe200078e02ff */
[-C--:B------:R-:W-:Y:S02]  /*4060*/  LEA R168, P1, R0, R204.reuse, 0x2 ;  /* 0x000000cc00a87211 */ /* 0x080fe400078210ff */
[CC--:B-1----:R-:W-:Y:S01]  /*4070*/  LEA R100, P0, R246.reuse, R204.reuse, 0x2 ;  /* 0x000000ccf6647211 */ /* 0x0c2fe200078010ff */
[C---:B------:R-:W-:Y:S04]  /*4080*/  HMMA.16816.F32 R16, R172.reuse, R182, R16 ;  /* 0x000000b6ac10723c */ /* 0x040fe80000001810 */
[-C--:B------:R-:W-:Y:S01]  /*4090*/  LEA.HI.X.SX32 R101, R246, R205.reuse, 0x2, P0 ;  /* 0x000000cdf6657211 */ /* 0x080fe200000f16ff */
[----:B------:R-:W-:Y:S01]  /*40a0*/  IMAD.SHL.U32 R181, R181, 0x20, RZ ;  /* 0x00000020b5b57824 */ /* 0x000fe200078e00ff */
[-C--:B------:R-:W-:Y:S01]  /*40b0*/  LEA.HI.X.SX32 R169, R0, R205.reuse, 0x2, P1 ;  /* 0x000000cd00a97211 */ /* 0x080fe200008f16ff */
[----:B------:R-:W-:Y:S01]  /*40c0*/  IMAD.MOV.U32 R0, RZ, RZ, c[0x0][0x22c] ;  /* 0x00008b00ff007624 */ /* 0x000fe200078e00ff */
[-C--:B------:R-:W-:Y:S01]  /*40d0*/  HMMA.16816.F32 R52, R172, R184.reuse, R52 ;  /* 0x000000b8ac34723c */ /* 0x080fe20000001834 */
[----:B------:R1:W-:Y:S03]  /*40e0*/  RED.E.ADD.F32.FTZ.RN.STRONG.GPU [R100.64], R6 ;  /* 0x000000066400798e */ /* 0x0003e6000c10e790 */
[-C--:B------:R-:W-:Y:S01]  /*40f0*/  LEA R102, P0, R181, R204.reuse, 0x2 ;  /* 0x000000ccb5667211 */ /* 0x080fe200078010ff */
[----:B------:R4:W-:Y:S01]  /*4100*/  RED.E.ADD.F32.FTZ.RN.STRONG.GPU [R168.64], R7 ;  /* 0x00000007a800798e */ /* 0x0009e2000c10e790 */
[-C--:B--2---:R-:W-:Y:S01]  /*4110*/  LEA R4, P1, R171, R204.reuse, 0x2 ;  /* 0x000000ccab047211 */ /* 0x084fe200078210ff */
[----:B------:R-:W-:Y:S01]  /*4120*/  IMAD R0, R0, c[0x0][0x1c0], RZ ;  /* 0x0000700000007a24 */ /* 0x000fe200078e02ff */
[C---:B------:R-:W-:Y:S04]  /*4130*/  HMMA.16816.F32 R56, R176.reuse, R184, R56 ;  /* 0x000000b8b038723c */ /* 0x040fe80000001838 */
[-C--:B------:R-:W-:Y:S01]  /*4140*/  LEA.HI.X.SX32 R103, R181, R205.reuse, 0x2, P0 ;  /* 0x000000cdb5677211 */ /* 0x080fe200000f16ff */
[----:B------:R-:W-:Y:S01]  /*4150*/  IMAD R0, R0, 0x38, RZ ;  /* 0x0000003800007824 */ /* 0x000fe200078e02ff */
[-C--:B---3--:R-:W-:Y:S02]  /*4160*/  LEA.HI.X.SX32 R5, R171, R205.reuse, 0x2, P1 ;  /* 0x000000cdab057211 */ /* 0x088fe400008f16ff */
[-C--:B------:R-:W-:Y:S01]  /*4170*/  HMMA.16816.F32 R60, R176, R186.reuse, R60 ;  /* 0x000000bab03c723c */ /* 0x080fe2000000183c */
[----:B------:R2:W-:Y:S03]  /*4180*/  RED.E.ADD.F32.FTZ.RN.STRONG.GPU [R102.64], R8 ;  /* 0x000000086600798e */ /* 0x0005e6000c10e790 */
[----:B------:R-:W-:Y:S04]  /*4190*/  IADD3 R171, R246, 0x20, RZ ;  /* 0x00000020f6ab7810 */ /* 0x000fe80007ffe0ff */
[----:B------:R-:W-:Y:S04]  /*41a0*/  HMMA.16816.F32 R64, R172, R186, R64 ;  /* 0x000000baac40723c */ /* 0x000fe80000001840 */
[-C--:B-1----:R-:W-:Y:S02]  /*41b0*/  LEA R100, P2, R170, R204.reuse, 0x2 ;  /* 0x000000ccaa647211 */ /* 0x082fe400078410ff */
[-C--:B------:R-:W-:Y:S02]  /*41c0*/  LEA R6, P0, R0, R204.reuse, 0x2 ;  /* 0x000000cc00067211 */ /* 0x080fe400078010ff */
[-C--:B------:R-:W-:Y:S04]  /*41d0*/  LEA.HI.X.SX32 R101, R170, R205.reuse, 0x2, P2 ;  /* 0x000000cdaa657211 */ /* 0x080fe800010f16ff */
[-C--:B----4-:R-:W-:Y:S01]  /*41e0*/  LEA.HI.X.SX32 R7, R0, R205.reuse, 0x2, P0 ;  /* 0x000000cd00077211 */ /* 0x090fe200000f16ff */
[----:B------:R1:W-:Y:S01]  /*41f0*/  RED.E.ADD.F32.FTZ.RN.STRONG.GPU [R100.64], R9 ;  /* 0x000000096400798e */ /* 0x0003e2000c10e790 */
[----:B------:R-:W-:Y:S01]  /*4200*/  IMAD.IADD R0, R212, 0x1, R249 ;  /* 0x00000001d4007824 */ /* 0x000fe200078e02f9 */
[----:B------:R-:W-:Y:S02]  /*4210*/  IADD3 R170, R246, 0x40, RZ ;  /* 0x00000040f6aa7810 */ /* 0x000fe40007ffe0ff */
[----:B------:R3:W-:Y:S01]  /*4220*/  RED.E.ADD.F32.FTZ.RN.STRONG.GPU [R4.64], R10 ;  /* 0x0000000a0400798e */ /* 0x0007e2000c10e790 */
[CC--:B--2---:R-:W-:Y:S03]  /*4230*/  LEA R8, P2, R230.reuse, R204.reuse, 0x2 ;  /* 0x000000cce6087211 */ /* 0x0c4fe600078410ff */
[----:B------:R2:W-:Y:S04]  /*4240*/  RED.E.ADD.F32.FTZ.RN.STRONG.GPU [R6.64], R11 ;  /* 0x0000000b0600798e */ /* 0x0005e8000c10e790 */
[----:B------:R-:W-:Y:S04]  /*4250*/  RED.E.ADD.F32.FTZ.RN.STRONG.GPU [R204.64+0x80], R16 ;  /* 0x00008010cc00798e */ /* 0x000fe8000c10e790 */
[----:B------:R-:W-:Y:S01]  /*4260*/  RED.E.ADD.F32.FTZ.RN.STRONG.GPU [R2.64+0x80], R17 ;  /* 0x000080110200798e */ /* 0x000fe2000c10e790 */
[-C--:B-1----:R-:W-:Y:S02]  /*4270*/  LEA.HI.X.SX32 R9, R230, R205.reuse, 0x2, P2 ;  /* 0x000000cde6097211 */ /* 0x082fe400010f16ff */
[----:B------:R-:W-:Y:S02]  /*4280*/  IADD3 R100, R246, 0x60, RZ ;  /* 0x00000060f6647810 */ /* 0x000fe40007ffe0ff */
[CC--:B---3--:R-:W-:Y:S04]  /*4290*/  LEA R4, P0, R171.reuse, R204.reuse, 0x2 ;  /* 0x000000ccab047211 */ /* 0x0c8fe800078010ff */
        /* <DEDUP_REMOVED lines=120> */
.L_x_928:
[----:B--234-:R-:W2:Y:S04]  /*4a20*/  LDL.LU R58, [R1+0x10] ;  /* 0x00001000013a7983 */ /* 0x01cea80000300800 */
[----:B------:R-:W3:Y:S04]  /*4a30*/  LDL.64 R56, [R1+0x8] ;  /* 0x0000080001387983 */ /* 0x000ee80000100a00 */
[----:B------:R-:W4:Y:S01]  /*4a40*/  LDL.LU R55, [R1+0x4] ;  /* 0x0000040001377983 */ /* 0x000f220000300800 */
[----:B------:R-:W-:-:S02]  /*4a50*/  FMUL.FTZ R46, R46, c[0x0][0x2dc] ;  /* 0x0000b7002e2e7a20 */ /* 0x000fc40000410000 */
[----:B------:R-:W-:Y:S02]  /*4a60*/  FMUL.FTZ R10, R47, c[0x0][0x2dc] ;  /* 0x0000b7002f0a7a20 */ /* 0x000fe40000410000 */
[----:B------:R-:W-:Y:S02]  /*4a70*/  FMUL.FTZ R53, R21, c[0x0][0x2dc] ;  /* 0x0000b70015357a20 */ /* 0x000fe40000410000 */
[----:B------:R-:W-:Y:S01]  /*4a80*/  FMUL.FTZ R32, R32, c[0x0][0x2dc] ;  /* 0x0000b70020207a20 */ /* 0x000fe20000410000 */
[----:B------:R-:W-:Y:S01]  /*4a90*/  F2FP.PACK_AB R10, R10, R46 ;  /* 0x0000002e0a0a723e */ /* 0x000fe200000000ff */
[----:B------:R-:W-:Y:S01]  /*4aa0*/  FMUL.FTZ R21, R33, c[0x0][0x2dc] ;  /* 0x0000b70021157a20 */ /* 0x000fe20000410000 */
[----:B------:R-:W4:Y:S01]  /*4ab0*/  LDL R46, [R1+0x24] ;  /* 0x00002400012e7983 */ /* 0x000f220000100800 */
[----:B------:R-:W-:Y:S02]  /*4ac0*/  FMUL.FTZ R68, R68, c[0x0][0x2e0] ;  /* 0x0000b80044447a20 */ /* 0x000fe40000410000 */
[----:B------:R-:W-:Y:S01]  /*4ad0*/  FMUL.FTZ R6, R69, c[0x0][0x2e0] ;  /* 0x0000b80045067a20 */ /* 0x000fe20000410000 */
[----:B------:R-:W-:Y:S01]  /*4ae0*/  F2FP.PACK_AB R21, R21, R32 ;  /* 0x000000201515723e */ /* 0x000fe200000000ff */
[----:B------:R-:W-:Y:S01]  /*4af0*/  FMUL.FTZ R70, R70, c[0x0][0x2e0] ;  /* 0x0000b80046467a20 */ /* 0x000fe20000410000 */
[----:B------:R-:W1:Y:S01]  /*4b00*/  S2R R32, SR_CTAID.Y ;  /* 0x0000000000207919 */ /* 0x000e620000002600 */
[----:B------:R-:W-:Y:S01]  /*4b10*/  FMUL.FTZ R0, R71, c[0x0][0x2e0] ;  /* 0x0000b80047007a20 */ /* 0x000fe20000410000 */
[----:B------:R-:W-:Y:S01]  /*4b20*/  F2FP.PACK_AB R6, R6, R68 ;  /* 0x000000440606723e */ /* 0x000fe200000000ff */
[----:B------:R-:W-:Y:S01]  /*4b30*/  FMUL.FTZ R52, R22, c[0x0][0x2dc] ;  /* 0x0000b70016347a20 */ /* 0x000fe20000410000 */
[----:B------:R-:W-:Y:S01]  /*4b40*/  BAR.SYNC.DEFER_BLOCKING 0x0 ;  /* 0x0000000000007b1d */ /* 0x000fe20000010000 */
[----:B------:R-:W-:Y:S01]  /*4b50*/  FMUL.FTZ R2, R28, c[0x0][0x2dc] ;  /* 0x0000b7001c027a20 */ /* 0x000fe20000410000 */
[----:B------:R-:W-:Y:S01]  /*4b60*/  F2FP.PACK_AB R0, R0, R70 ;  /* 0x000000460000723e */ /* 0x000fe200000000ff */
[----:B------:R-:W-:-:S02]  /*4b70*/  FMUL.FTZ R80, R80, c[0x0][0x2e0] ;  /* 0x0000b80050507a20 */ /* 0x000fc40000410000 */
[----:B-----5:R-:W-:Y:S02]  /*4b80*/  FMUL.FTZ R7, R81, c[0x0][0x2e0] ;  /* 0x0000b80051077a20 */ /* 0x020fe40000410000 */
        /* <DEDUP_REMOVED lines=93> */
[----:B------:R-:W1:Y:S04]  /*5160*/  S2R R31, SR_CTAID.Z ;  /* 0x00000000001f7919 */ /* 0x000e680000002700 */
        /* <DEDUP_REMOVED lines=12> */
[----:B-1----:R-:W-:-:S03]  /*5230*/  SHF.R.S32.HI R0, RZ, 0x1f, R32 ;  /* 0x0000001fff007819 */ /* 0x002fc60000011420 */
[----:B------:R-:W-:Y:S04]  /*5240*/  STS [R251+0x6000], R13 ;  /* 0x0060000dfb007388 */ /* 0x000fe80000000800 */
[----:B------:R-:W-:Y:S04]  /*5250*/  STS [R251+0x6400], R12 ;  /* 0x0064000cfb007388 */ /* 0x000fe80000000800 */
[----:B------:R-:W-:Y:S04]  /*5260*/  STS [R250+0x7000], R15 ;  /* 0x0070000ffa007388 */ /* 0x000fe80000000800 */
[----:B------:R-:W-:Y:S04]  /*5270*/  STS [R250+0x7400], R14 ;  /* 0x0074000efa007388 */ /* 0x000fe80000000800 */
[----:B------:R-:W-:Y:S04]  /*5280*/  STS [R251+0x7000], R11 ;  /* 0x0070000bfb007388 */ /* 0x000fe80000000800 */
[----:B------:R1:W-:Y:S04]  /*5290*/  STS [R251+0x7400], R10 ;  /* 0x0074000afb007388 */ /* 0x0003e80000000800 */
[----:B------:R-:W-:Y:S01]  /*52a0*/  BAR.SYNC.DEFER_BLOCKING 0x0 ;  /* 0x0000000000007b1d */ /* 0x000fe20000010000 */
[----:B------:R-:W-:-:S02]  /*52b0*/  IMAD R7, R0, c[0x0][0x388], RZ ;  /* 0x0000e20000077a24 */ /* 0x000fc400078e02ff */
[----:B------:R-:W-:-:S03]  /*52c0*/  IMAD R6, R0, c[0x0][0x390], RZ ;  /* 0x0000e40000067a24 */ /* 0x000fc600078e02ff */
[----:B------:R-:W1:Y:S01]  /*52d0*/  S2R R44, SR_TID.X ;  /* 0x00000000002c7919 */ /* 0x000e620000002100 */
[----:B------:R-:W-:-:S03]  /*52e0*/  IMAD R0, R32, c[0x0][0x38c], R7 ;  /* 0x0000e30020007a24 */ /* 0x000fc600078e0207 */
[----:B------:R-:W1:Y:S01]  /*52f0*/  S2R R45, SR_TID.X ;  /* 0x00000000002d7919 */ /* 0x000e620000002100 */
[----:B------:R-:W-:-:S03]  /*5300*/  IMAD R6, R32, c[0x0][0x394], R6 ;  /* 0x0000e50020067a24 */ /* 0x000fc600078e0206 */
[----:B------:R-:W1:Y:S04]  /*5310*/  LDS.128 R40, [R211+0xc000] ;  /* 0x00c00000d3287984 */ /* 0x000e680000000c00 */
[----:B------:R-:W-:Y:S04]  /*5320*/  LDS.128 R36, [R211+0xd000] ;  /* 0x00d00000d3247984 */ /* 0x000fe80000000c00 */
[----:B------:R-:W-:Y:S04]  /*5330*/  LDS.128 R24, [R211+0x10000] ;  /* 0x01000000d3187984 */ /* 0x000fe80000000c00 */
[----:B------:R-:W-:Y:S04]  /*5340*/  LDS.128 R16, [R211+0x12000] ;  /* 0x01200000d3107984 */ /* 0x000fe80000000c00 */
[----:B------:R-:W-:Y:S04]  /*5350*/  LDS.128 R20, [R211+0x11000] ;  /* 0x01100000d3147984 */ /* 0x000fe80000000c00 */
[----:B------:R-:W-:Y:S01]  /*5360*/  LDS.128 R12, [R211+0x13000] ;  /* 0x01300000d30c7984 */ /* 0x000fe20000000c00 */
[----:B--2---:R-:W-:-:S02]  /*5370*/  IMAD R4, R58, c[0x0][0x3a0], RZ ;  /* 0x0000e8003a047a24 */ /* 0x004fc400078e02ff */
[----:B------:R-:W-:Y:S01]  /*5380*/  IMAD R29, R58, c[0x0][0x3a8], RZ ;  /* 0x0000ea003a1d7a24 */ /* 0x000fe200078e02ff */
[----:B---3--:R-:W-:Y:S02]  /*5390*/  MOV R2, R56 ;  /* 0x0000003800027202 */ /* 0x008fe40000000f00 */
[----:B------:R-:W-:Y:S01]  /*53a0*/  MOV R3, R57 ;  /* 0x0000003900037202 */ /* 0x000fe20000000f00 */
[C---:B----4-:R-:W-:Y:S02]  /*53b0*/  IMAD R30, R55.reuse, c[0x0][0x3a4], R4 ;  /* 0x0000e900371e7a24 */ /* 0x050fe400078e0204 */
[C---:B------:R-:W-:Y:S02]  /*53c0*/  IMAD R29, R55.reuse, c[0x0][0x3ac], R29 ;  /* 0x0000eb00371d7a24 */ /* 0x040fe400078e021d */
[----:B------:R-:W-:-:S04]  /*53d0*/  IMAD.WIDE.U32 R4, R55, c[0x0][0x3a0], R2 ;  /* 0x0000e80037047a25 */ /* 0x000fc800078e0002 */
[----:B------:R-:W-:Y:S01]  /*53e0*/  IMAD.WIDE.U32 R2, R55, c[0x0][0x3a8], R2 ;  /* 0x0000ea0037027a25 */ /* 0x000fe200078e0002 */
[----:B------:R-:W-:-:S04]  /*53f0*/  IADD3 R5, R5, R30, RZ ;  /* 0x0000001e05057210 */ /* 0x000fc80007ffe0ff */
[----:B------:R-:W-:Y:S01]  /*5400*/  IADD3 R3, R3, R29, RZ ;  /* 0x0000001d03037210 */ /* 0x000fe20007ffe0ff */
[----:B------:R-:W-:-:S04]  /*5410*/  IMAD.WIDE.U32 R4, R32, c[0x0][0x388], R4 ;  /* 0x0000e20020047a25 */ /* 0x000fc800078e0004 */
[----:B------:R-:W-:Y:S01]  /*5420*/  IMAD.WIDE.U32 R2, R32, c[0x0][0x390], R2 ;  /* 0x0000e40020027a25 */ /* 0x000fe200078e0002 */
[----:B------:R-:W-:Y:S01]  /*5430*/  IADD3 R5, R5, R0, RZ ;  /* 0x0000000005057210 */ /* 0x000fe20007ffe0ff */
[----:B------:R-:W2:Y:S01]  /*5440*/  LDS.128 R32, [R211+0xe000] ;  /* 0x00e00000d3207984 */ /* 0x000ea20000000c00 */
[----:B------:R-:W-:Y:S02]  /*5450*/  SHF.R.S32.HI R0, RZ, 0x1f, R31 ;  /* 0x0000001fff007819 */ /* 0x000fe4000001141f */
[----:B------:R-:W-:-:S03]  /*5460*/  IADD3 R3, R3, R6, RZ ;  /* 0x0000000603037210 */ /* 0x000fc60007ffe0ff */
[C---:B------:R-:W-:Y:S02]  /*5470*/  IMAD R7, R0.reuse, c[0x0][0x3b8], RZ ;  /* 0x0000ee0000077a24 */ /* 0x040fe400078e02ff */
[----:B------:R-:W-:Y:S02]  /*5480*/  IMAD R6, R0, c[0x0][0x3c0], RZ ;  /* 0x0000f00000067a24 */ /* 0x000fe400078e02ff */
[C---:B------:R-:W-:Y:S02]  /*5490*/  IMAD R0, R31.reuse, c[0x0][0x3bc], R7 ;  /* 0x0000ef001f007a24 */ /* 0x040fe400078e0207 */
[C---:B------:R-:W-:Y:S02]  /*54a0*/  IMAD R6, R31.reuse, c[0x0][0x3c4], R6 ;  /* 0x0000f1001f067a24 */ /* 0x040fe400078e0206 */
[----:B------:R-:W-:-:S04]  /*54b0*/  IMAD.WIDE.U32 R4, R31, c[0x0][0x3b8], R4 ;  /* 0x0000ee001f047a25 */ /* 0x000fc800078e0004 */
[----:B------:R-:W-:Y:S02]  /*54c0*/  IMAD.WIDE.U32 R2, R31, c[0x0][0x3c0], R2 ;  /* 0x0000f0001f027a25 */ /* 0x000fe400078e0002 */
[----:B------:R-:W3:Y:S01]  /*54d0*/  LDS.128 R28, [R211+0xf000] ;  /* 0x00f00000d31c7984 */ /* 0x000ee20000000c00 */
[----:B-1----:R-:W-:-:S04]  /*54e0*/  SHF.R.S32.HI R44, RZ, 0x1f, R44 ;  /* 0x0000001fff2c7819 */ /* 0x002fc8000001142c */
[----:B------:R-:W-:Y:S02]  /*54f0*/  LEA.HI R44, R44, R45, RZ, 0x3 ;  /* 0x0000002d2c2c7211 */ /* 0x000fe400078f18ff */
[----:B------:R-:W-:Y:S01]  /*5500*/  IADD3 R5, R5, R0, RZ ;  /* 0x0000000005057210 */ /* 0x000fe20007ffe0ff */
[C---:B------:R-:W-:Y:S01]  /*5510*/  IMAD R0, R46.reuse, c[0x0][0x3a8], RZ ;  /* 0x0000ea002e007a24 */ /* 0x040fe200078e02ff */
[----:B------:R-:W-:Y:S02]  /*5520*/  IADD3 R3, R3, R6, RZ ;  /* 0x0000000603037210 */ /* 0x000fe40007ffe0ff */
[----:B------:R-:W-:Y:S01]  /*5530*/  SHF.R.S32.HI R44, RZ, 0x3, R44 ;  /* 0x00000003ff2c7819 */ /* 0x000fe2000001142c */
[----:B------:R-:W-:-:S04]  /*5540*/  IMAD R10, R46, c[0x0][0x3a0], RZ ;  /* 0x0000e8002e0a7a24 */ /* 0x000fc800078e02ff */
[C---:B------:R-:W-:Y:S02]  /*5550*/  IMAD R0, R44.reuse, c[0x0][0x3ac], R0 ;  /* 0x0000eb002c007a24 */ /* 0x040fe400078e0200 */
[----:B------:R-:W-:-:S04]  /*5560*/  IMAD.WIDE.U32 R6, R44, c[0x0][0x3a8], R2 ;  /* 0x0000ea002c067a25 */ /* 0x000fc800078e0002 */
[C---:B------:R-:W-:Y:S02]  /*5570*/  IMAD R10, R44.reuse, c[0x0][0x3a4], R10 ;  /* 0x0000e9002c0a7a24 */ /* 0x040fe400078e020a */
[----:B------:R-:W-:Y:S01]  /*5580*/  IMAD.WIDE.U32 R8, R44, c[0x0][0x3a0], R4 ;  /* 0x0000e8002c087a25 */ /* 0x000fe200078e0004 */
[----:B------:R-:W-:Y:S02]  /*5590*/  IADD3 R0, R7, R0, RZ ;  /* 0x0000000007007210 */ /* 0x000fe40007ffe0ff */
        /* <DEDUP_REMOVED lines=11> */
[----:B------:R-:W-:Y:S02]  /*5650*/  LEA.HI.X R9, R7, R5, R9, 0x6, P1 ;  /* 0x0000000507097211 */ /* 0x000fe400008f3409 */
[----:B------:R-:W-:Y:S01]  /*5660*/  LEA.HI.X R7, R0, R3, R10, 0x6, P0 ;  /* 0x0000000300077211 */ /* 0x000fe200000f340a */
[----:B------:R1:W-:Y:S04]  /*5670*/  STG.E.128 [R4.64], R40 ;  /* 0x0000002804007986 */ /* 0x0003e8000c101d10 */
[----:B--2---:R1:W-:Y:S04]  /*5680*/  STG.E.128 [R4.64+0x80], R32 ;  /* 0x0000802004007986 */ /* 0x0043e8000c101d10 */
[----:B------:R1:W-:Y:S04]  /*5690*/  STG.E.128 [R8.64], R36 ;  /* 0x0000002408007986 */ /* 0x0003e8000c101d10 */
[----:B---3--:R1:W-:Y:S04]  /*56a0*/  STG.E.128 [R8.64+0x80], R28 ;  /* 0x0000801c08007986 */ /* 0x0083e8000c101d10 */
[----:B------:R1:W-:Y:S04]  /*56b0*/  STG.E.128 [R2.64], R24 ;  /* 0x0000001802007986 */ /* 0x0003e8000c101d10 */
[----:B------:R1:W-:Y:S04]  /*56c0*/  STG.E.128 [R2.64+0x80], R16 ;  /* 0x0000801002007986 */ /* 0x0003e8000c101d10 */
[----:B------:R1:W-:Y:S04]  /*56d0*/  STG.E.128 [R6.64], R20 ;  /* 0x0000001406007986 */ /* 0x0003e8000c101d10 */
[----:B------:R1:W-:Y:S02]  /*56e0*/  STG.E.128 [R6.64+0x80], R12 ;  /* 0x0000800c06007986 */ /* 0x0003e4000c101d10 */
.L_x_925:
[----:B------:R-:W2:Y:S01]  /*56f0*/  LDL.LU R0, [R1+0x14] ;  /* 0x0000140001007983 */ /* 0x000ea20000300800 */
[----:B------:R-:W-:-:S02]  /*5700*/  ULDC UR5, c[0x0][0x218] ;  /* 0x0000860000057ab9 */ /* 0x000fc40000000800 */
[----:B------:R-:W-:-:S04]  /*5710*/  UIADD3 UR5, UR5, 0x3f, URZ ;  /* 0x0000003f05057890 */ /* 0x000fc8000fffe03f */
[----:B------:R-:W-:-:S04]  /*5720*/  USHF.R.S32.HI UR4, URZ, 0x1f, UR5 ;  /* 0x0000001f3f047899 */ /* 0x000fc80008011405 */
[----:B------:R-:W-:-:S04]  /*5730*/  ULEA.HI UR4, UR4, UR5, URZ, 0x6 ;  /* 0x0000000504047291 */ /* 0x000fc8000f8f303f */
[----:B------:R-:W-:Y:S01]  /*5740*/  USHF.R.S32.HI UR4, URZ, 0x6, UR4 ;  /* 0x000000063f047899 */ /* 0x000fe20008011404 */
[----:B--2---:R-:W-:-:S05]  /*5750*/  IADD3 R0, R0, c[0x0][0xc], RZ ;  /* 0x0000030000007a10 */ /* 0x004fca0007ffe0ff */
[----:B------:R-:W-:Y:S01]  /*5760*/  ISETP.GE.AND P0, PT, R0, UR4, PT ;  /* 0x0000000400007c0c */ /* 0x000fe2000bf06270 */
[----:B------:R2:W-:-:S12]  /*5770*/  STL [R1+0x14], R0 ;  /* 0x0000140001007387 */ /* 0x0005d80000100800 */
[----:B------:R-:W-:Y:S01]  /*5780*/  @P0 CALL.REL.NOINC `(.L_x_932) ;  /* 0x0000001000000944 */ /* 0x000fe20003c00000 */
[----:B------:R-:W-:Y:S05]  /*5790*/  BRA `(.L_x_933) ;  /* 0xffffb27000007947 */ /* 0x000fea000383ffff */
.L_x_932:
[----:B------:R-:W-:Y:S05]  /*57a0*/  EXIT ;  /* 0x000000000000794d */ /* 0x000fea0003800000 */
.L_x_934:
        /* <DEDUP_REMOVED lines=13> */
.L_x_2067:


//--------------------- .text._ZN5flash44flash_bwd_dq_dk_dv_loop_seqk_parallel_kernelI23Flash_bwd_kernel_traitsILi128ELi64ELi64ELi8ELi4ELi2ELi2ELb1ELb0EN7cutlass6half_tE19Flash_kernel_traitsILi128ELi64ELi64ELi8ES3_EELb0ELb0ELb0ELb0ELb1ELb1ELb1EEEvNS_16Flash_bwd_paramsE --------------------------
	.section	.text._ZN5flash44flash_bwd_dq_dk_dv_loop_seqk_parallel_kernelI23Flash_bwd_kernel_traitsILi128ELi64ELi64ELi8ELi4ELi2ELi2ELb1ELb0EN7cutlass6half_tE19Flash_kernel_traitsILi128ELi64ELi64ELi8ES3_EELb0ELb0ELb0ELb0ELb1ELb1ELb1EEEvNS_16Flash_bwd_paramsE,"ax",@progbits
	.sectioninfo	@"SHI_REGISTERS=255"
	.align	128
        .global         _ZN5flash44flash_bwd_dq_dk_dv_loop_seqk_parallel_kernelI23Flash_bwd_kernel_traitsILi128ELi64ELi64ELi8ELi4ELi2ELi2ELb1ELb0EN7cutlass6half_tE19Flash_kernel_traitsILi128ELi64ELi64ELi8ES3_EELb0ELb0ELb0ELb0ELb1ELb1ELb1EEEvNS_16Flash_bwd_paramsE
        .type           _ZN5flash44flash_bwd_dq_dk_dv_loop_seqk_parallel_kernelI23Flash_bwd_kernel_traitsILi128ELi64ELi64ELi8ELi4ELi2ELi2ELb1ELb0EN7cutlass6half_tE19Flash_kernel_traitsILi128ELi64ELi64ELi8ES3_EELb0ELb0ELb0ELb0ELb1ELb1ELb1EEEvNS_16Flash_bwd_paramsE,@function
        .size           _ZN5flash44flash_bwd_dq_dk_dv_loop_seqk_parallel_kernelI23Flash_bwd_kernel_traitsILi128ELi64ELi64ELi8ELi4ELi2ELi2ELb1ELb0EN7cutlass6half_tE19Flash_kernel_traitsILi128ELi64ELi64ELi8ES3_EELb0ELb0ELb0ELb0ELb1ELb1ELb1EEEvNS_16Flash_bwd_paramsE,(.L_x_2068 - _ZN5flash44flash_bwd_dq_dk_dv_loop_seqk_parallel_kernelI23Flash_bwd_kernel_traitsILi128ELi64ELi64ELi8ELi4ELi2ELi2ELb1ELb0EN7cutlass6half_tE19Flash_kernel_traitsILi128ELi64ELi64ELi8ES3_EELb0ELb0ELb0ELb0ELb1ELb1ELb1EEEvNS_16Flash_bwd_paramsE)
        .other          _ZN5flash44flash_bwd_dq_dk_dv_loop_seqk_parallel_kernelI23Flash_bwd_kernel_traitsILi128ELi64ELi64ELi8ELi4ELi2ELi2ELb1ELb0EN7cutlass6half_tE19Flash_kernel_traitsILi128ELi64ELi64ELi8ES3_EELb0ELb0ELb0ELb0ELb1ELb1ELb1EEEvNS_16Flash_bwd_paramsE,@"STO_CUDA_ENTRY STV_DEFAULT"
_ZN5flash44flash_bwd_dq_dk_dv_loop_seqk_parallel_kernelI23Flash_bwd_kernel_traitsILi128ELi64ELi64ELi8ELi4ELi2ELi2ELb1ELb0EN7cutlass6half_tE19Flash_kernel_traitsILi128ELi64ELi64ELi8ES3_EELb0ELb0ELb0ELb0ELb1ELb1ELb1EEEvNS_16Flash_bwd_paramsE:
.text._ZN5flash44flash_bwd_dq_dk_dv_loop_seqk_parallel_kernelI23Flash_bwd_kernel_traitsILi128ELi64ELi64ELi8ELi4ELi2ELi2ELb1ELb0EN7cutlass6half_tE19Flash_kernel_traitsILi128ELi64ELi64ELi8ES3_EELb0ELb0ELb0ELb0ELb1ELb1ELb1EEEvNS_16Flash_bwd_paramsE:
        /* <DEDUP_REMOVED lines=150> */
.L_x_943:
        /* <DEDUP_REMOVED lines=82> */
.L_x_936:
[----:B------:R-:W-:-:S04]  /*0e80*/  IMAD R3, R23, c[0x0][0x1c0], R24 ;  /* 0x0000700017037a24 */ /* 0x000fc800078e0218 */
[----:B------:R-:W-:Y:S02]  /*0e90*/  IMAD R18, R3, c[0x0][0x224], RZ ;  /* 0x0000890003127a24 */ /* 0x000fe400078e02ff */
.L_x_937:
        /* <DEDUP_REMOVED lines=232> */
[----:B------:R-:W-:Y:S02]  /*1d20*/  IMAD.U32 R251, R251, -0x40, RZ ;  /* 0xffffffc0fbfb7824 */ /* 0x000fe400078e00ff */
[----:B------:R-:W-:Y:S01]  /*1d30*/  IMAD R252, R0, 0x30, RZ ;  /* 0x0000003000fc7824 */ /* 0x000fe200078e02ff */
[----:B------:R-:W-:Y:S01]  /*1d40*/  IADD3 R243, R234, 0x20, RZ ;  /* 0x00000020eaf37810 */ /* 0x000fe20007ffe0ff */
        /* <DEDUP_REMOVED lines=18> */
.L_x_941:
        /* <DEDUP_REMOVED lines=18> */
[----:B------:R-:W-:Y:S01]  /*1f90*/  LDSM.16.M88.4 R100, [R2] ;  /* 0x000000000264783b */ /* 0x000fe20000000200 */
[C---:B------:R-:W-:Y:S07]  /*1fa0*/  HMMA.16816.F32 R8, R16.reuse, R10, RZ ;  /* 0x0000000a1008723c */ /* 0x040fee00000018ff */
[----:B------:R-:W2:Y:S01]  /*1fb0*/  LDSM.16.M88.4 R104, [R194+0xc000] ;  /* 0x00c00000c268783b */ /* 0x000ea20000000200 */
[C---:B---3--:R-:W-:Y:S07]  /*1fc0*/  HMMA.16816.F32 R12, R16.reuse, R52, RZ ;  /* 0x00000034100c723c */ /* 0x048fee00000018ff */
[----:B------:R-:W-:Y:S01]  /*1fd0*/  LDSM.16.M88.4 R112, [R197+0xc000] ;  /* 0x00c00000c570783b */ /* 0x000fe20000000200 */
[----:B------:R-:W-:Y:S07]  /*1fe0*/  HMMA.16816.F32 R16, R16, R54, RZ ;  /* 0x000000361010723c */ /* 0x000fee00000018ff */
[----:B------:R-:W3:Y:S01]  /*1ff0*/  LDSM.16.M88.4 R52, [R194+0xc800] ;  /* 0x00c80000c234783b */ /* 0x000ee20000000200 */
[C---:B----4-:R-:W-:Y:S07]  /*2000*/  HMMA.16816.F32 R4, R56.reuse, R60, R4 ;  /* 0x0000003c3804723c */ /* 0x050fee0000001804 */
[----:B------:R-:W4:Y:S01]  /*2010*/  LDSM.16.M88.4 R108, [R3] ;  /* 0x00000000036c783b */ /* 0x000f220000000200 */
[C---:B------:R-:W-:Y:S07]  /*2020*/  HMMA.16816.F32 R8, R56.reuse, R62, R8 ;  /* 0x0000003e3808723c */ /* 0x040fee0000001808 */
[----:B------:R-:W-:Y:S01]  /*2030*/  LDSM.16.M88.4 R60, [R191+0x2000] ;  /* 0x00200000bf3c783b */ /* 0x000fe20000000200 */
[C---:B-1----:R-:W-:Y:S08]  /*2040*/  HMMA.16816.F32 R12, R56.reuse, R64, R12 ;  /* 0x00000040380c723c */ /* 0x042ff0000000180c */
[----:B------:R-:W-:Y:S01]  /*2050*/  HMMA.16816.F32 R16, R56, R66, R16 ;  /* 0x000000423810723c */ /* 0x000fe20000001810 */
[----:B------:R-:W1:Y:S07]  /*2060*/  LDSM.16.M88.4 R56, [R197+0xc800] ;  /* 0x00c80000c538783b */ /* 0x000e6e0000000200 */
[C---:B--2---:R-:W-:Y:S01]  /*2070*/  HMMA.16816.F32 R4, R100.reuse, R104, R4 ;  /* 0x000000686404723c */ /* 0x044fe20000001804 */
[----:B------:R-:W2:Y:S07]  /*2080*/  LDSM.16.M88.4 R64, [R192+0xe000] ;  /* 0x00e00000c040783b */ /* 0x000eae0000000200 */
        /* <DEDUP_REMOVED lines=9> */
[C---:B-1----:R-:W-:Y:S08]  /*2120*/  HMMA.16816.F32 R12, R108.reuse, R56, R12 ;  /* 0x000000386c0c723c */ /* 0x042ff0000000180c */
[----:B------:R-:W-:Y:S01]  /*2130*/  HMMA.16816.F32 R16, R108, R58, R16 ;  /* 0x0000003a6c10723c */ /* 0x000fe20000001810 */
[----:B------:R-:W1:Y:S07]  /*2140*/  LDSM.16.M88.4 R56, [R193+0xe800] ;  /* 0x00e80000c138783b */ /* 0x000e6e0000000200 */
[C---:B--2---:R-:W-:Y:S01]  /*2150*/  HMMA.16816.F32 R4, R60.reuse, R64, R4 ;  /* 0x000000403c04723c */ /* 0x044fe20000001804 */
[----:B------:R2:W1:Y:S07]  /*2160*/  LDSM.16.M88.4 R108, [R2+0x2000] ;  /* 0x00200000026c783b */ /* 0x00046e0000000200 */
[C---:B------:R-:W-:Y:S01]  /*2170*/  HMMA.16816.F32 R8, R60.reuse, R66, R8 ;  /* 0x000000423c08723c */ /* 0x040fe20000001808 */
[----:B------:R-:W-:Y:S07]  /*2180*/  LDSM.16.M88.4 R64, [R197+0xe000] ;  /* 0x00e00000c540783b */ /* 0x000fee0000000200 */
[C---:B---3--:R-:W-:Y:S08]  /*2190*/  HMMA.16816.F32 R12, R60.reuse, R52, R12 ;  /* 0x000000343c0c723c */ /* 0x048ff0000000180c */
[----:B------:R-:W-:Y:S01]  /*21a0*/  HMMA.16816.F32 R16, R60, R54, R16 ;  /* 0x000000363c10723c */ /* 0x000fe20000001810 */
[----:B------:R-:W3:Y:S03]  /*21b0*/  LDSM.16.M88.4 R52, [R194+0xe800] ;  /* 0x00e80000c234783b */ /* 0x000ee60000000200 */
[----:B--2---:R-:W-:Y:S04]  /*21c0*/  FMUL.FTZ R2, R218, 1.4426950216293334961 ;  /* 0x3fb8aa3bda027820 */ /* 0x004fe80000410000 */
[C---:B----4-:R-:W-:Y:S01]  /*21d0*/  HMMA.16816.F32 R4, R100.reuse, R104, R4 ;  /* 0x000000686404723c */ /* 0x050fe20000001804 */
[----:B------:R-:W2:Y:S04]  /*21e0*/  LDSM.16.M88.4 R60, [R3+0x2000] ;  /* 0x00200000033c783b */ /* 0x000ea80000000200 */
[----:B------:R-:W-:Y:S02]  /*21f0*/  FSEL R2, R2, RZ, P0 ;  /* 0x000000ff02027208 */ /* 0x000fe40000000000 */
[----:B------:R-:W-:Y:S01]  /*2200*/  FSETP.NEU.FTZ.AND P0, PT, R217, -INF , PT ;  /* 0xff800000d900780b */ /* 0x000fe20003f1d000 */
[C---:B------:R-:W-:Y:S08]  /*2210*/  HMMA.16816.F32 R8, R100.reuse, R106, R8 ;  /* 0x0000006a6408723c */ /* 0x040ff00000001808 */
[C---:B-1----:R-:W-:Y:S08]  /*2220*/  HMMA.16816.F32 R12, R100.reuse, R56, R12 ;  /* 0x00000038640c723c */ /* 0x042ff0000000180c */
[----:B------:R-:W-:Y:S08]  /*2230*/  HMMA.16816.F32 R16, R100, R58, R16 ;  /* 0x0000003a6410723c */ /* 0x000ff00000001810 */
[C---:B------:R-:W-:Y:S08]  /*2240*/  HMMA.16816.F32 R4, R108.reuse, R112, R4 ;  /* 0x000000706c04723c */ /* 0x040ff00000001804 */
[C---:B------:R-:W-:Y:S08]  /*2250*/  HMMA.16816.F32 R8, R108.reuse, R114, R8 ;  /* 0x000000726c08723c */ /* 0x040ff00000001808 */
[C---:B---3--:R-:W-:Y:S08]  /*2260*/  HMMA.16816.F32 R12, R108.reuse, R52, R12 ;  /* 0x000000346c0c723c */ /* 0x048ff0000000180c */
[----:B------:R-:W-:Y:S01]  /*2270*/  HMMA.16816.F32 R16, R108, R54, R16 ;  /* 0x000000366c10723c */ /* 0x000fe20000001810 */
[----:B------:R-:W1:Y:S07]  /*2280*/  LDSM.16.M88.4 R52, [R197+0xe800] ;  /* 0x00e80000c534783b */ /* 0x000e6e0000000200 */
[C---:B--2---:R-:W-:Y:S08]  /*2290*/  HMMA.16816.F32 R4, R60.reuse, R64, R4 ;  /* 0x000000403c04723c */ /* 0x044ff00000001804 */
[C---:B------:R-:W-:Y:S11]  /*22a0*/  HMMA.16816.F32 R8, R60.reuse, R66, R8 ;  /* 0x000000423c08723c */ /* 0x040ff60000001808 */
[----:B------:R-:W-:Y:S05]  /*22b0*/  @!UPT UIADD3 URZ, URZ, URZ, URZ ;  /* 0x0000003f3f3ff290 */ /* 0x000fea000fffe03f */
[----:B------:R-:W-:Y:S02]  /*22c0*/  FMUL.FTZ R4, R4, c[0x0][0x2ec] ;  /* 0x0000bb0004047a20 */ /* 0x000fe40000410000 */
[----:B------:R-:W-:Y:S02]  /*22d0*/  FMUL.FTZ R5, R5, c[0x0][0x2ec] ;  /* 0x0000bb0005057a20 */ /* 0x000fe40000410000 */
[----:B------:R-:W2:Y:S01]  /*22e0*/  MUFU.TANH R113, R4 ;  /* 0x0000000400717308 */ /* 0x000ea20000002400 */
[----:B------:R-:W-:Y:S02]  /*22f0*/  FMUL.FTZ R6, R6, c[0x0][0x2ec] ;  /* 0x0000bb0006067a20 */ /* 0x000fe40000410000 */
[----:B------:R-:W-:Y:S01]  /*2300*/  FMUL.FTZ R7, R7, c[0x0][0x2ec] ;  /* 0x0000bb0007077a20 */ /* 0x000fe20000410000 */
[C---:B-1----:R-:W-:Y:S03]  /*2310*/  HMMA.16816.F32 R12, R60.reuse, R52, R12 ;  /* 0x000000343c0c723c */ /* 0x042fe6000000180c */
[----:B------:R-:W-:Y:S03]  /*2320*/  FMUL.FTZ R8, R8, c[0x0][0x2ec] ;  /* 0x0000bb0008087a20 */ /* 0x000fe60000410000 */
[----:B------:R-:W1:Y:S01]  /*2330*/  MUFU.TANH R111, R5 ;  /* 0x00000005006f7308 */ /* 0x000e620000002400 */
[----:B------:R-:W-:Y:S01]  /*2340*/  FMUL.FTZ R9, R9, c[0x0][0x2ec] ;  /* 0x0000bb0009097a20 */ /* 0x000fe20000410000 */
[----:B------:R-:W-:Y:S04]  /*2350*/  HMMA.16816.F32 R16, R60, R54, R16 ;  /* 0x000000363c10723c */ /* 0x000fe80000001810 */
[----:B------:R-:W-:Y:S02]  /*2360*/  FMUL.FTZ R10, R10, c[0x0][0x2ec] ;  /* 0x0000bb000a0a7a20 */ /* 0x000fe40000410000 */
[----:B------:R-:W-:Y:S02]  /*2370*/  FMUL.FTZ R11, R11, c[0x0][0x2ec] ;  /* 0x0000bb000b0b7a20 */ /* 0x000fe40000410000 */
[----:B------:R-:W3:Y:S01]  /*2380*/  MUFU.TANH R184, R6 ;  /* 0x0000000600b87308 */ /* 0x000ee20000002400 */
[--C-:B--2---:R-:W-:Y:S07]  /*2390*/  FFMA.FTZ R0, R113, c[0x0][0x23c], -R2.reuse ;  /* 0x00008f0071007a23 */ /* 0x104fee0000010802 */
[----:B------:R-:W-:Y:S02]  /*23a0*/  FMUL.FTZ R14, R14, c[0x0][0x2ec] ;  /* 0x0000bb000e0e7a20 */ /* 0x000fe40000410000 */
[----:B------:R2:W-:Y:S01]  /*23b0*/  MUFU.EX2 R65, R0 ;  /* 0x0000000000417308 */ /* 0x0005e20000000800 */
[----:B------:R-:W-:Y:S02]  /*23c0*/  FMUL.FTZ R15, R15, c[0x0][0x2ec] ;  /* 0x0000bb000f0f7a20 */ /* 0x000fe40000410000 */
[----:B------:R-:W-:Y:S02]  /*23d0*/  FMUL.FTZ R12, R12, c[0x0][0x2ec] ;  /* 0x0000bb000c0c7a20 */ /* 0x000fe40000410000 */
[----:B-1----:R-:W-:Y:S02]  /*23e0*/  FFMA.FTZ R3, R111, c[0x0][0x23c], -R2 ;  /* 0x00008f006f037a23 */ /* 0x002fe40000010802 */
[----:B------:R-:W-:Y:S02]  /*23f0*/  FMUL.FTZ R16, R16, c[0x0][0x2ec] ;  /* 0x0000bb0010107a20 */ /* 0x000fe40000410000 */
[----:B------:R-:W-:Y:S01]  /*2400*/  FMUL.FTZ R17, R17, c[0x0][0x2ec] ;  /* 0x0000bb0011117a20 */ /* 0x000fe20000410000 */
[----:B------:R3:W-:Y:S01]  /*2410*/  MUFU.EX2 R58, R3 ;  /* 0x00000003003a7308 */ /* 0x0007e20000000800 */
[----:B------:R-:W-:Y:S02]  /*2420*/  FMUL.FTZ R18, R18, c[0x0][0x2ec] ;  /* 0x0000bb0012127a20 */ /* 0x000fe40000410000 */
[----:B------:R-:W-:Y:S02]  /*2430*/  FMUL.FTZ R19, R19, c[0x0][0x2ec] ;  /* 0x0000bb0013137a20 */ /* 0x000fe40000410000 */
[----:B------:R-:W-:Y:S05]  /*2440*/  FMUL.FTZ R13, R13, c[0x0][0x2ec] ;  /* 0x0000bb000d0d7a20 */ /* 0x000fea0000410000 */
[----:B------:R-:W1:Y:S01]  /*2450*/  MUFU.TANH R183, R7 ;  /* 0x0000000700b77308 */ /* 0x000e620000002400 */
[----:B--2---:R-:W-:Y:S05]  /*2460*/  FMUL.FTZ R0, R217, 1.4426950216293334961 ;  /* 0x3fb8aa3bd9007820 */ /* 0x004fea0000410000 */
[----:B------:R-:W-:Y:S04]  /*2470*/  FSEL R0, R0, RZ, P0 ;  /* 0x000000ff00007208 */ /* 0x000fe80000000000 */
[----:B------:R-:W2:Y:S01]  /*2480*/  MUFU.TANH R109, R8 ;  /* 0x00000008006d7308 */ /* 0x000ea20000002400 */
[----:B------:R-:W-:Y:S01]  /*2490*/  IADD3 R56, P0, R229, R220, RZ ;  /* 0x000000dce5387210 */ /* 0x000fe20007f1e0ff */
[--C-:B---3--:R-:W-:Y:S03]  /*24a0*/  FFMA.FTZ R3, R184, c[0x0][0x23c], -R0.reuse ;  /* 0x00008f00b8037a23 */ /* 0x108fe60000010800 */
[----:B------:R-:W-:Y:S02]  /*24b0*/  IADD3.X R57, R233, R219, RZ, P0, !PT ;  /* 0x000000dbe9397210 */ /* 0x000fe400007fe4ff */
[C---:B------:R-:W-:Y:S03]  /*24c0*/  LEA R204, P0, R251.reuse, R204, 0x2 ;  /* 0x000000ccfbcc7211 */ /* 0x040fe600078010ff */
[----:B------:R1:W-:Y:S01]  /*24d0*/  MUFU.EX2 R102, R3 ;  /* 0x0000000300667308 */ /* 0x0003e20000000800 */
[----:B------:R-:W-:Y:S09]  /*24e0*/  LEA.HI.X.SX32 R205, R251, R205, 0x2, P0 ;  /* 0x000000cdfbcd7211 */ /* 0x000ff200000f16ff */
[----:B------:R-:W3:Y:S10]  /*24f0*/  MUFU.TANH R108, R9 ;  /* 0x00000009006c7308 */ /* 0x000ef40000002400 */
[----:B------:R-:W4:Y:S01]  /*2500*/  MUFU.TANH R182, R10 ;  /* 0x0000000a00b67308 */ /* 0x000f220000002400 */
[----:B-1----:R-:W-:Y:S09]  /*2510*/  FFMA.FTZ R3, R183, c[0x0][0x23c], -R0 ;  /* 0x00008f00b7037a23 */ /* 0x002ff20000010800 */
[----:B------:R2:W-:Y:S10]  /*2520*/  MUFU.EX2 R101, R3 ;  /* 0x0000000300657308 */ /* 0x0005f40000000800 */
[----:B------:R-:W-:Y:S10]  /*2530*/  MUFU.TANH R181, R11 ;  /* 0x0000000b00b57308 */ /* 0x000ff40000002400 */
[----:B------:R-:W-:Y:S01]  /*2540*/  MUFU.TANH R187, R14 ;  /* 0x0000000e00bb7308 */ /* 0x000fe20000002400 */
[--C-:B--2---:R-:W-:Y:S09]  /*2550*/  FFMA.FTZ R3, R109, c[0x0][0x23c], -R2.reuse ;  /* 0x00008f006d037a23 */ /* 0x104ff20000010802 */
[----:B------:R3:W-:Y:S10]  /*2560*/  MUFU.EX2 R60, R3 ;  /* 0x00000003003c7308 */ /* 0x0007f40000000800 */
[----:B------:R-:W-:Y:S10]  /*2570*/  MUFU.TANH R186, R15 ;  /* 0x0000000f00ba7308 */ /* 0x000ff40000002400 */
[----:B------:R-:W-:Y:S01]  /*2580*/  MUFU.TANH R107, R16 ;  /* 0x00000010006b7308 */ /* 0x000fe20000002400 */
[----:B---3--:R-:W-:Y:S09]  /*2590*/  FFMA.FTZ R3, R108, c[0x0][0x23c], -R2 ;  /* 0x00008f006c037a23 */ /* 0x008ff20000010802 */
[----:B------:R4:W-:Y:S10]  /*25a0*/  MUFU.EX2 R59, R3 ;  /* 0x00000003003b7308 */ /* 0x0009f40000000800 */
[----:B------:R-:W-:Y:S10]  /*25b0*/  MUFU.TANH R106, R17 ;  /* 0x00000011006a7308 */ /* 0x000ff40000002400 */
[----:B------:R-:W1:Y:S01]  /*25c0*/  MUFU.TANH R112, R12 ;  /* 0x0000000c00707308 */ /* 0x000e620000002400 */
[----:B----4-:R-:W-:Y:S09]  /*25d0*/  FFMA.FTZ R3, R182, c[0x0][0x23c], -R0 ;  /* 0x00008f00b6037a23 */ /* 0x010ff20000010800 */
[----:B------:R2:W-:Y:S10]  /*25e0*/  MUFU.EX2 R67, R3 ;  /* 0x0000000300437308 */ /* 0x0005f40000000800 */
[----:B------:R-:W3:Y:S01]  /*25f0*/  MUFU.TANH R110, R13 ;  /* 0x0000000d006e7308 */ /* 0x000ee20000002400 */
[----:B-1----:R-:W-:Y:S09]  /*2600*/  FFMA.FTZ R5, R112, c[0x0][0x23c], -R2 ;  /* 0x00008f0070057a23 */ /* 0x002ff20000010802 */
[----:B------:R-:W-:Y:S01]  /*2610*/  MUFU.TANH R115, R18 ;  /* 0x0000001200737308 */ /* 0x000fe20000002400 */
[----:B--2---:R-:W-:Y:S09]  /*2620*/  FFMA.FTZ R3, R181, c[0x0][0x23c], -R0 ;  /* 0x00008f00b5037a23 */ /* 0x004ff20000010800 */
[----:B------:R1:W2:Y:S01]  /*2630*/  MUFU.EX2 R66, R3 ;  /* 0x0000000300427308 */ /* 0x0002a20000000800 */
[----:B---3--:R-:W-:Y:S09]  /*2640*/  FFMA.FTZ R4, R110, c[0x0][0x23c], -R2 ;  /* 0x00008f006e047a23 */ /* 0x008ff20000010802 */
[----:B------:R-:W-:Y:S10]  /*2650*/  MUFU.TANH R114, R19 ;  /* 0x0000001300727308 */ /* 0x000ff40000002400 */
[----:B------:R2:W-:Y:S01]  /*2660*/  MUFU.EX2 R62, R5 ;  /* 0x00000005003e7308 */ /* 0x0005e20000000800 */
[--C-:B-1----:R-:W-:Y:S09]  /*2670*/  FFMA.FTZ R3, R187, c[0x0][0x23c], -R0.reuse ;  /* 0x00008f00bb037a23 */ /* 0x102ff20000010800 */
[----:B------:R1:W-:Y:S10]  /*2680*/  MUFU.EX2 R105, R3 ;  /* 0x0000000300697308 */ /* 0x0003f40000000800 */
[----:B------:R-:W3:Y:S01]  /*2690*/  MUFU.EX2 R61, R4 ;  /* 0x00000004003d7308 */ /* 0x000ee20000000800 */
[----:B--2---:R-:W-:Y:S01]  /*26a0*/  F2FP.PACK_AB R5, R66, R67 ;  /* 0x000000434205723e */ /* 0x004fe200000000ff */
[----:B-1----:R-:W-:Y:S08]  /*26b0*/  FFMA.FTZ R3, R186, c[0x0][0x23c], -R0 ;  /* 0x00008f00ba037a23 */ /* 0x002ff00000010800 */
[----:B------:R1:W2:Y:S01]  /*26c0*/  MUFU.EX2 R104, R3 ;  /* 0x0000000300687308 */ /* 0x0002a20000000800 */
[----:B---3--:R-:W-:Y:S01]  /*26d0*/  F2FP.PACK_AB R4, R61, R62 ;  /* 0x0000003e3d04723e */ /* 0x008fe200000000ff */
[--C-:B-1----:R-:W-:Y:S02]  /*26e0*/  FFMA.FTZ R3, R107, c[0x0][0x23c], -R2.reuse ;  /* 0x00008f006b037a23 */ /* 0x102fe40000010802 */
[----:B------:R-:W-:Y:S06]  /*26f0*/  FFMA.FTZ R2, R106, c[0x0][0x23c], -R2 ;  /* 0x00008f006a027a23 */ /* 0x000fec0000010802 */
[----:B------:R1:W-:Y:S10]  /*2700*/  MUFU.EX2 R64, R3 ;  /* 0x0000000300407308 */ /* 0x0003f40000000800 */
[----:B------:R3:W4:Y:S01]  /*2710*/  MUFU.EX2 R63, R2 ;  /* 0x00000002003f7308 */ /* 0x0007220000000800 */
[----:B-1----:R-:W-:Y:S05]  /*2720*/  F2FP.PACK_AB R3, R58, R65 ;  /* 0x000000413a03723e */ /* 0x002fea00000000ff */
[----:B------:R2:W-:Y:S01]  /*2730*/  STS [R213+0x12000], R3 ;  /* 0x01200003d5007388 */ /* 0x0005e20000000800 */
[--C-:B---3--:R-:W-:Y:S02]  /*2740*/  FFMA.FTZ R2, R115, c[0x0][0x23c], -R0.reuse ;  /* 0x00008f0073027a23 */ /* 0x108fe40000010800 */
[----:B------:R-:W-:Y:S02]  /*2750*/  FFMA.FTZ R0, R114, c[0x0][0x23c], -R0 ;  /* 0x00008f0072007a23 */ /* 0x000fe40000010800 */
[----:B------:R1:W-:Y:S10]  /*2760*/  MUFU.EX2 R103, R2 ;  /* 0x0000000200677308 */ /* 0x0003f40000000800 */
[----:B------:R3:W3:Y:S01]  /*2770*/  MUFU.EX2 R100, R0 ;  /* 0x0000000000647308 */ /* 0x0006e20000000800 */
[----:B--2---:R-:W-:Y:S02]  /*2780*/  F2FP.PACK_AB R3, R104, R105 ;  /* 0x000000696803723e */ /* 0x004fe400000000ff */
[----:B-1----:R-:W-:Y:S05]  /*2790*/  F2FP.PACK_AB R2, R101, R102 ;  /* 0x000000666502723e */ /* 0x002fea00000000ff */
[----:B------:R4:W-:Y:S04]  /*27a0*/  STS [R213+0x12400], R2 ;  /* 0x01240002d5007388 */ /* 0x0009e80000000800 */
[----:B------:R-:W-:Y:S01]  /*27b0*/  STS [R216+0x12400], R5 ;  /* 0x01240005d8007388 */ /* 0x000fe20000000800 */
[----:B---3--:R-:W-:Y:S05]  /*27c0*/  F2FP.PACK_AB R0, R59, R60 ;  /* 0x0000003c3b00723e */ /* 0x008fea00000000ff */
[----:B------:R1:W-:Y:S04]  /*27d0*/  STS [R216+0x12000], R0 ;  /* 0x01200000d8007388 */ /* 0x0003e80000000800 */
[----:B------:R-:W-:Y:S04]  /*27e0*/  STS [R214+0x12000], R4 ;  /* 0x01200004d6007388 */ /* 0x000fe80000000800 */
[----:B------:R2:W-:Y:S01]  /*27f0*/  STS [R214+0x12400], R3 ;  /* 0x01240003d6007388 */ /* 0x0005e20000000800 */
[----:B----4-:R-:W-:Y:S05]  /*2800*/  F2FP.PACK_AB R2, R63, R64 ;  /* 0x000000403f02723e */ /* 0x010fea00000000ff */
[----:B------:R-:W-:Y:S01]  /*2810*/  STS [R215+0x12000], R2 ;  /* 0x01200002d7007388 */ /* 0x000fe20000000800 */
[----:B-1----:R-:W-:Y:S05]  /*2820*/  F2FP.PACK_AB R0, R100, R103 ;  /* 0x000000676400723e */ /* 0x002fea00000000ff */
[----:B------:R1:W-:Y:S01]  /*2830*/  STS [R215+0x12400], R0 ;  /* 0x01240000d7007388 */ /* 0x0003e20000000800 */
[C---:B--2---:R-:W-:Y:S03]  /*2840*/  IADD3 R3, R195.reuse, R185, RZ ;  /* 0x000000b9c3037210 */ /* 0x044fe60007ffe0ff */
[----:B------:R-:W2:Y:S01]  /*2850*/  LDSM.16.M88.4 R16, [R195+0x8000] ;  /* 0x00800000c310783b */ /* 0x000ea20000000200 */
[----:B-1----:R-:W-:Y:S04]  /*2860*/  IADD3 R0, R195, R180, RZ ;  /* 0x000000b4c3007210 */ /* 0x002fe80007ffe0ff */
[----:B------:R-:W-:Y:S03]  /*2870*/  IADD3 R2, R185, R0, RZ ;  /* 0x00000000b9027210 */ /* 0x000fe60007ffe0ff */
[----:B------:R-:W1:Y:S01]  /*2880*/  LDSM.16.M88.4 R52, [R0+0x8000] ;  /* 0x008000000034783b */ /* 0x000e620000000200 */
[C---:B--2---:R-:W-:Y:S08]  /*2890*/  HMMA.16816.F32 R4, R16.reuse, R116, RZ ;  /* 0x000000741004723c */ /* 0x044ff000000018ff */
        /* <DEDUP_REMOVED lines=23> */
[----:B-1----:R1:W3:Y:S01]  /*2a10*/  LDG.E R0, [R56.64+0x20] ;  /* 0x0000201038007981 */ /* 0x0022e2000c1e1900 */
[C---:B--2---:R-:W-:Y:S08]  /*2a20*/  HMMA.16816.F32 R4, R52.reuse, R156, R4 ;  /* 0x0000009c3404723c */ /* 0x044ff00000001804 */
[C---:B------:R-:W-:Y:S08]  /*2a30*/  HMMA.16816.F32 R8, R52.reuse, R158, R8 ;  /* 0x0000009e3408723c */ /* 0x040ff00000001808 */
[C---:B------:R-:W-:Y:S08]  /*2a40*/  HMMA.16816.F32 R12, R52.reuse, R160, R12 ;  /* 0x000000a0340c723c */ /* 0x040ff0000000180c */
[----:B------:R-:W-:Y:S01]  /*2a50*/  HMMA.16816.F32 R16, R52, R162, R16 ;  /* 0x000000a23410723c */ /* 0x000fe20000001810 */
[----:B------:R2:W4:Y:S08]  /*2a60*/  LDSM.16.M88.4 R52, [R3+0xa000] ;  /* 0x00a000000334783b */ /* 0x0005300000000200 */
[----:B--2---:R1:W2:Y:S01]  /*2a70*/  LDG.E R3, [R56.64] ;  /* 0x0000001038037981 */ /* 0x0042a2000c1e1900 */
[C---:B----4-:R-:W-:Y:S03]  /*2a80*/  HMMA.16816.F32 R4, R52.reuse, R164, R4 ;  /* 0x000000a43404723c */ /* 0x050fe60000001804 */
[----:B-1----:R-:W-:Y:S05]  /*2a90*/  FFMA.FTZ R57, -R111, R111, 1 ;  /* 0x3f8000006f397423 */ /* 0x002fea000001016f */
[C---:B------:R-:W-:Y:S04]  /*2aa0*/  HMMA.16816.F32 R8, R52.reuse, R166, R8 ;  /* 0x000000a63408723c */ /* 0x040fe80000001808 */
[----:B------:R-:W-:Y:S02]  /*2ab0*/  FMUL.FTZ R57, R57, c[0x0][0x2ec] ;  /* 0x0000bb0039397a20 */ /* 0x000fe40000410000 */
[----:B------:R-:W-:Y:S02]  /*2ac0*/  FFMA.FTZ R56, -R109, R109, 1 ;  /* 0x3f8000006d387423 */ /* 0x000fe4000001016d */
[C---:B------:R-:W-:Y:S04]  /*2ad0*/  HMMA.16816.F32 R12, R52.reuse, R168, R12 ;  /* 0x000000a8340c723c */ /* 0x040fe8000000180c */
[----:B------:R-:W-:Y:S04]  /*2ae0*/  FMUL.FTZ R56, R56, c[0x0][0x2ec] ;  /* 0x0000bb0038387a20 */ /* 0x000fe80000410000 */
[----:B------:R-:W-:Y:S01]  /*2af0*/  HMMA.16816.F32 R16, R52, R170, R16 ;  /* 0x000000aa3410723c */ /* 0x000fe20000001810 */
[----:B------:R-:W1:Y:S07]  /*2b00*/  LDSM.16.M88.4 R52, [R2+0xa000] ;  /* 0x00a000000234783b */ /* 0x000e6e0000000200 */
[C---:B-1----:R-:W-:Y:S08]  /*2b10*/  HMMA.16816.F32 R4, R52.reuse, R172, R4 ;  /* 0x000000ac3404723c */ /* 0x042ff00000001804 */
[C---:B------:R-:W-:Y:S08]  /*2b20*/  HMMA.16816.F32 R8, R52.reuse, R174, R8 ;  /* 0x000000ae3408723c */ /* 0x040ff00000001808 */
[C---:B------:R-:W-:Y:S08]  /*2b30*/  HMMA.16816.F32 R12, R52.reuse, R176, R12 ;  /* 0x000000b0340c723c */ /* 0x040ff0000000180c */
[----:B------:R-:W-:Y:S07]  /*2b40*/  HMMA.16816.F32 R16, R52, R178, R16 ;  /* 0x000000b23410723c */ /* 0x000fee0000001810 */
[----:B------:R-:W-:Y:S02]  /*2b50*/  FFMA.FTZ R54, -R108, R108, 1 ;  /* 0x3f8000006c367423 */ /* 0x000fe4000001016c */
[----:B------:R-:W-:Y:S03]  /*2b60*/  FFMA.FTZ R53, -R110, R110, 1 ;  /* 0x3f8000006e357423 */ /* 0x000fe6000001016e */
[----:B------:R-:W-:Y:S02]  /*2b70*/  FMUL.FTZ R54, R54, c[0x0][0x2ec] ;  /* 0x0000bb0036367a20 */ /* 0x000fe40000410000 */
[----:B------:R-:W-:Y:S02]  /*2b80*/  FMUL.FTZ R53, R53, c[0x0][0x2ec] ;  /* 0x0000bb0035357a20 */ /* 0x000fe40000410000 */
[----:B------:R-:W-:Y:S02]  /*2b90*/  FFMA.FTZ R52, -R107, R107, 1 ;  /* 0x3f8000006b347423 */ /* 0x000fe4000001016b */
[----:B------:R-:W-:Y:S02]  /*2ba0*/  FFMA.FTZ R55, -R112, R112, 1 ;  /* 0x3f80000070377423 */ /* 0x000fe40000010170 */
[----:B------:R-:W-:Y:S02]  /*2bb0*/  FMUL.FTZ R52, R52, c[0x0][0x2ec] ;  /* 0x0000bb0034347a20 */ /* 0x000fe40000410000 */
[----:B------:R-:W-:Y:S02]  /*2bc0*/  FMUL.FTZ R55, R55, c[0x0][0x2ec] ;  /* 0x0000bb0037377a20 */ /* 0x000fe40000410000 */
[C---:B---3--:R-:W-:Y:S02]  /*2bd0*/  FADD.FTZ R7, -R0.reuse, R7 ;  /* 0x0000000700077221 */ /* 0x048fe40000010100 */
[----:B------:R-:W-:Y:S02]  /*2be0*/  FADD.FTZ R18, -R0, R18 ;  /* 0x0000001200127221 */ /* 0x000fe40000010100 */
[C---:B--2---:R-:W-:Y:S02]  /*2bf0*/  FADD.FTZ R2, -R3.reuse, R4 ;  /* 0x0000000403027221 */ /* 0x044fe40000010100 */
[----:B------:R-:W-:Y:S02]  /*2c00*/  FADD.FTZ R4, -R3, R5 ;  /* 0x0000000503047221 */ /* 0x000fe40000010100 */
[----:B------:R-:W-:Y:S02]  /*2c10*/  FMUL.FTZ R5, R65, R2 ;  /* 0x0000000241057220 */ /* 0x000fe40000410000 */
[----:B------:R-:W-:Y:S02]  /*2c20*/  FMUL.FTZ R4, R58, R4 ;  /* 0x000000043a047220 */ /* 0x000fe40000410000 */
[----:B------:R-:W-:Y:S02]  /*2c30*/  FADD.FTZ R2, -R3, R9 ;  /* 0x0000000903027221 */ /* 0x000fe40000010100 */
[----:B------:R-:W-:Y:S02]  /*2c40*/  FFMA.FTZ R58, -R113, R113, 1 ;  /* 0x3f800000713a7423 */ /* 0x000fe40000010171 */
[----:B------:R-:W-:Y:S02]  /*2c50*/  FMUL.FTZ R2, R59, R2 ;  /* 0x000000023b027220 */ /* 0x000fe40000410000 */
[----:B------:R-:W-:Y:S02]  /*2c60*/  FMUL.FTZ R57, R57, R4 ;  /* 0x0000000439397220 */ /* 0x000fe40000410000 */
[C---:B------:R-:W-:Y:S02]  /*2c70*/  FADD.FTZ R4, -R3.reuse, R13 ;  /* 0x0000000d03047221 */ /* 0x040fe40000010100 */
[C---:B------:R-:W-:Y:S02]  /*2c80*/  FADD.FTZ R17, -R3.reuse, R17 ;  /* 0x0000001103117221 */ /* 0x040fe40000010100 */
[----:B------:R-:W-:Y:S02]  /*2c90*/  FMUL.FTZ R58, R58, c[0x0][0x2ec] ;  /* 0x0000bb003a3a7a20 */ /* 0x000fe40000410000 */
[----:B------:R-:W-:Y:S02]  /*2ca0*/  FADD.FTZ R16, -R3, R16 ;  /* 0x0000001003107221 */ /* 0x000fe40000010100 */
[----:B------:R-:W-:Y:S02]  /*2cb0*/  FMUL.FTZ R4, R61, R4 ;  /* 0x000000043d047220 */ /* 0x000fe40000410000 */
[----:B------:R-:W-:Y:S02]  /*2cc0*/  FMUL.FTZ R54, R54, R2 ;  /* 0x0000000236367220 */ /* 0x000fe40000410000 */
[----:B------:R-:W-:Y:S02]  /*2cd0*/  FMUL.FTZ R2, R63, R17 ;  /* 0x000000113f027220 */ /* 0x000fe40000410000 */
[----:B------:R-:W-:Y:S02]  /*2ce0*/  FFMA.FTZ R17, -R106, R106, 1 ;  /* 0x3f8000006a117423 */ /* 0x000fe4000001016a */
[C---:B------:R-:W-:Y:S02]  /*2cf0*/  FADD.FTZ R8, -R3.reuse, R8 ;  /* 0x0000000803087221 */ /* 0x040fe40000010100 */
[----:B------:R-:W-:Y:S02]  /*2d00*/  FMUL.FTZ R58, R58, R5 ;  /* 0x000000053a3a7220 */ /* 0x000fe40000410000 */
[----:B------:R-:W-:Y:S02]  /*2d10*/  FADD.FTZ R5, -R3, R12 ;  /* 0x0000000c03057221 */ /* 0x000fe40000010100 */
[----:B------:R-:W-:Y:S02]  /*2d20*/  FMUL.FTZ R3, R64, R16 ;  /* 0x0000001040037220 */ /* 0x000fe40000410000 */
[----:B------:R-:W-:Y:S02]  /*2d30*/  FMUL.FTZ R53, R53, R4 ;  /* 0x0000000435357220 */ /* 0x000fe40000410000 */
[----:B------:R-:W-:Y:S02]  /*2d40*/  FMUL.FTZ R17, R17, c[0x0][0x2ec] ;  /* 0x0000bb0011117a20 */ /* 0x000fe40000410000 */
[----:B------:R-:W-:Y:S02]  /*2d50*/  FADD.FTZ R4, -R0, R6 ;  /* 0x0000000600047221 */ /* 0x000fe40000010100 */
[----:B------:R-:W-:Y:S02]  /*2d60*/  FFMA.FTZ R16, -R184, R184, 1 ;  /* 0x3f800000b8107423 */ /* 0x000fe400000101b8 */
[----:B------:R-:W-:Y:S02]  /*2d70*/  FFMA.FTZ R13, -R183, R183, 1 ;  /* 0x3f800000b70d7423 */ /* 0x000fe400000101b7 */
[----:B------:R-:W-:Y:S02]  /*2d80*/  FMUL.FTZ R8, R60, R8 ;  /* 0x000000083c087220 */ /* 0x000fe40000410000 */
[----:B------:R-:W-:Y:S02]  /*2d90*/  FMUL.FTZ R5, R62, R5 ;  /* 0x000000053e057220 */ /* 0x000fe40000410000 */
[----:B------:R-:W-:Y:S02]  /*2da0*/  FMUL.FTZ R52, R52, R3 ;  /* 0x0000000334347220 */ /* 0x000fe40000410000 */
[----:B------:R-:W-:Y:S02]  /*2db0*/  FMUL.FTZ R17, R17, R2 ;  /* 0x0000000211117220 */ /* 0x000fe40000410000 */
[----:B------:R-:W-:Y:S02]  /*2dc0*/  FMUL.FTZ R4, R102, R4 ;  /* 0x0000000466047220 */ /* 0x000fe40000410000 */
[----:B------:R-:W-:Y:S02]  /*2dd0*/  FMUL.FTZ R3, R101, R7 ;  /* 0x0000000765037220 */ /* 0x000fe40000410000 */
[----:B------:R-:W-:Y:S02]  /*2de0*/  FADD.FTZ R2, -R0, R11 ;  /* 0x0000000b00027221 */ /* 0x000fe40000010100 */
[----:B------:R-:W-:Y:S02]  /*2df0*/  FMUL.FTZ R16, R16, c[0x0][0x2ec] ;  /* 0x0000bb0010107a20 */ /* 0x000fe40000410000 */
[----:B------:R-:W-:Y:S02]  /*2e00*/  FMUL.FTZ R13, R13, c[0x0][0x2ec] ;  /* 0x0000bb000d0d7a20 */ /* 0x000fe40000410000 */
[----:B------:R-:W-:Y:S02]  /*2e10*/  FFMA.FTZ R9, -R181, R181, 1 ;  /* 0x3f800000b5097423 */ /* 0x000fe400000101b5 */
[----:B------:R-:W-:Y:S02]  /*2e20*/  FMUL.FTZ R56, R56, R8 ;  /* 0x0000000838387220 */ /* 0x000fe40000410000 */
[----:B------:R-:W-:Y:S02]  /*2e30*/  FMUL.FTZ R55, R55, R5 ;  /* 0x0000000537377220 */ /* 0x000fe40000410000 */
[----:B------:R-:W-:Y:S02]  /*2e40*/  FADD.FTZ R5, -R0, R10 ;  /* 0x0000000a00057221 */ /* 0x000fe40000010100 */
[----:B------:R-:W-:Y:S02]  /*2e50*/  FMUL.FTZ R2, R66, R2 ;  /* 0x0000000242027220 */ /* 0x000fe40000410000 */
[----:B------:R-:W-:Y:S02]  /*2e60*/  FMUL.FTZ R16, R16, R4 ;  /* 0x0000000410107220 */ /* 0x000fe40000410000 */
[----:B------:R-:W-:Y:S02]  /*2e70*/  FMUL.FTZ R13, R13, R3 ;  /* 0x000000030d0d7220 */ /* 0x000fe40000410000 */
[C---:B------:R-:W-:Y:S02]  /*2e80*/  FADD.FTZ R4, -R0.reuse, R14 ;  /* 0x0000000e00047221 */ /* 0x040fe40000010100 */
[----:B------:R-:W-:Y:S02]  /*2e90*/  FADD.FTZ R3, -R0, R15 ;  /* 0x0000000f00037221 */ /* 0x000fe40000010100 */
[----:B------:R-:W-:Y:S02]  /*2ea0*/  FFMA.FTZ R12, -R182, R182, 1 ;  /* 0x3f800000b60c7423 */ /* 0x000fe400000101b6 */
[----:B------:R-:W-:Y:S02]  /*2eb0*/  FADD.FTZ R0, -R0, R19 ;  /* 0x0000001300007221 */ /* 0x000fe40000010100 */
[----:B------:R-:W-:Y:S02]  /*2ec0*/  FMUL.FTZ R9, R9, c[0x0][0x2ec] ;  /* 0x0000bb0009097a20 */ /* 0x000fe40000410000 */
[----:B------:R-:W-:Y:S02]  /*2ed0*/  FFMA.FTZ R11, -R187, R187, 1 ;  /* 0x3f800000bb0b7423 */ /* 0x000fe400000101bb */
[----:B------:R-:W-:Y:S02]  /*2ee0*/  FFMA.FTZ R8, -R186, R186, 1 ;  /* 0x3f800000ba087423 */ /* 0x000fe400000101ba */
[----:B------:R-:W-:Y:S02]  /*2ef0*/  FFMA.FTZ R10, -R115, R115, 1 ;  /* 0x3f800000730a7423 */ /* 0x000fe40000010173 */
[----:B------:R-:W-:Y:S02]  /*2f00*/  FFMA.FTZ R7, -R114, R114, 1 ;  /* 0x3f80000072077423 */ /* 0x000fe40000010172 */
[----:B------:R-:W-:Y:S02]  /*2f10*/  FMUL.FTZ R5, R67, R5 ;  /* 0x0000000543057220 */ /* 0x000fe40000410000 */
[----:B------:R-:W-:Y:S02]  /*2f20*/  FMUL.FTZ R12, R12, c[0x0][0x2ec] ;  /* 0x0000bb000c0c7a20 */ /* 0x000fe40000410000 */
[----:B------:R-:W-:Y:S02]  /*2f30*/  FMUL.FTZ R4, R105, R4 ;  /* 0x0000000469047220 */ /* 0x000fe40000410000 */
        /* <DEDUP_REMOVED lines=37> */
.L_x_939:
        /* <DEDUP_REMOVED lines=85> */
.L_x_940:
        /* <DEDUP_REMOVED lines=79> */
[-C--:B-1----:R-:W-:Y:S02]  /*3bd0*/  LEA R100, P2, R0, R204.reuse, 0x2 ;  /* 0x000000cc00647211 */ /* 0x082fe400078410ff */
[-C--:B------:R-:W-:Y:S02]  /*3be0*/  LEA R6, P0, R250, R204.reuse, 0x2 ;  /* 0x000000ccfa067211 */ /* 0x080fe400078010ff */
        /* <DEDUP_REMOVED lines=131> */
.L_x_938:
        /* <DEDUP_REMOVED lines=165> */
.L_x_935:
        /* <DEDUP_REMOVED lines=9> */
.L_x_942:
[----:B------:R-:W-:Y:S05]  /*4f00*/  EXIT ;  /* 0x000000000000794d */ /* 0x000fea0003800000 */
.L_x_944:
        /* <DEDUP_REMOVED lines=15> */
.L_x_2068:


//--------------------- .text._ZN5flash44flash_bwd_dq_dk_dv_loop_seqk_parallel_kernelI23Flash_bwd_kernel_traitsILi128ELi64ELi64ELi8ELi4ELi2ELi2ELb1ELb0EN7cutlass6half_tE19Flash_kernel_traitsILi128ELi64ELi64ELi8ES3_EELb1ELb0ELb0ELb1ELb0ELb0ELb0EEEvNS_16Flash_bwd_paramsE --------------------------
	.section	.text._ZN5flash44flash_bwd_dq_dk_dv_loop_seqk_parallel_kernelI23Flash_bwd_kernel_traitsILi128ELi64ELi64ELi8ELi4ELi2ELi2ELb1ELb0EN7cutlass6half_tE19Flash_kernel_traitsILi128ELi64ELi64ELi8ES3_EELb1ELb0ELb0ELb1ELb0ELb0ELb0EEEvNS_16Flash_bwd_paramsE,"ax",@progbits
	.sectioninfo	@"SHI_REGISTERS=255"
	.align	128
        .global         _ZN5flash44flash_bwd_dq_dk_dv_loop_seqk_parallel_kernelI23Flash_bwd_kernel_traitsILi128ELi64ELi64ELi8ELi4ELi2ELi2ELb1ELb0EN7cutlass6half_tE19Flash_kernel_traitsILi128ELi64ELi64ELi8ES3_EELb1ELb0ELb0ELb1ELb0ELb0ELb0EEEvNS_16Flash_bwd_paramsE
        .type           _ZN5flash44flash_bwd_dq_dk_dv_loop_seqk_parallel_kernelI23Flash_bwd_kernel_traitsILi128ELi64ELi64ELi8ELi4ELi2ELi2ELb1ELb0EN7cutlass6half_tE19Flash_kernel_traitsILi128ELi64ELi64ELi8ES3_EELb1ELb0ELb0ELb1ELb0ELb0ELb0EEEvNS_16Flash_bwd_paramsE,@function
        .size           _ZN5flash44flash_bwd_dq_dk_dv_loop_seqk_parallel_kernelI23Flash_bwd_kernel_traitsILi128ELi64ELi64ELi8ELi4ELi2ELi2ELb1ELb0EN7cutlass6half_tE19Flash_kernel_traitsILi128ELi64ELi64ELi8ES3_EELb1ELb0ELb0ELb1ELb0ELb0ELb0EEEvNS_16Flash_bwd_paramsE,(.L_x_2069 - _ZN5flash44flash_bwd_dq_dk_dv_loop_seqk_parallel_kernelI23Flash_bwd_kernel_traitsILi128ELi64ELi64ELi8ELi4ELi2ELi2ELb1ELb0EN7cutlass6half_tE19Flash_kernel_traitsILi128ELi64ELi64ELi8ES3_EELb1ELb0ELb0ELb1ELb0ELb0ELb0EEEvNS_16Flash_bwd_paramsE)
        .other          _ZN5flash44flash_bwd_dq_dk_dv_loop_seqk_parallel_kernelI23Flash_bwd_kernel_traitsILi128ELi64ELi64ELi8ELi4ELi2ELi2ELb1ELb0EN7cutlass6half_tE19Flash_kernel_traitsILi128ELi64ELi64ELi8ES3_EELb1ELb0ELb0ELb1ELb0ELb0ELb0EEEvNS_16Flash_bwd_paramsE,@"STO_CUDA_ENTRY STV_DEFAULT"
_ZN5flash44flash_bwd_dq_dk_dv_loop_seqk_parallel_kernelI23Flash_bwd_kernel_traitsILi128ELi64ELi64ELi8ELi4ELi2ELi2ELb1ELb0EN7cutlass6half_tE19Flash_kernel_traitsILi128ELi64ELi64ELi8ES3_EELb1ELb0ELb0ELb1ELb0ELb0ELb0EEEvNS_16Flash_bwd_paramsE:
.text._ZN5flash44flash_bwd_dq_dk_dv_loop_seqk_parallel_kernelI23Flash_bwd_kernel_traitsILi128ELi64ELi64ELi8ELi4ELi2ELi2ELb1ELb0EN7cutlass6half_tE19Flash_kernel_traitsILi128ELi64ELi64ELi8ES3_EELb1ELb0ELb0ELb1ELb0ELb0ELb0EEEvNS_16Flash_bwd_paramsE:
        /* <DEDUP_REMOVED lines=50> */
[----:B------:R-:W-:Y:S01]  /*0320*/  LOP3.LUT P4, RZ, R5, 0x2, RZ, 0xc0, !PT ;  /* 0x0000000205ff7812 */ /* 0x000fe2000788c0ff */
[----:B------:R-:W-:Y:S01]  /*0330*/  IMAD.IADD R3, R7, 0x1, -R2 ;  /* 0x0000000107037824 */ /* 0x000fe200078e0a02 */
[----:B------:R-:W-:Y:S01]  /*0340*/  SHF.R.U32.HI R4, RZ, 0x3, R0 ;  /* 0x00000003ff047819 */ /* 0x000fe20000011600 */
[----:B------:R-:W-:Y:S01]  /*0350*/  IMAD.SHL.U32 R186, R12, 0x200, RZ ;  /* 0x000002000cba7824 */ /* 0x000fe200078e00ff */
[----:B------:R-:W-:Y:S01]  /*0360*/  LOP3.LUT R2, R0, 0x38, R220, 0xf8, !PT ;  /* 0x0000003800027812 */ /* 0x000fe200078ef8dc */
[C---:B------:R-:W-:Y:S01]  /*0370*/  IMAD.SHL.U32 R0, R5.reuse, 0x40, RZ ;  /* 0x0000004005007824 */ /* 0x040fe200078e00ff */
[----:B------:R-:W-:Y:S01]  /*0380*/  LOP3.LUT P3, RZ, R5, 0x4, RZ, 0xc0, !PT ;  /* 0x0000000405ff7812 */ /* 0x000fe2000786c0ff */
[----:B------:R-:W-:Y:S01]  /*0390*/  STL [R1+0x38], R17 ;  /* 0x0000381101007387 */ /* 0x000fe20000100800 */
[----:B------:R-:W-:-:S02]  /*03a0*/  SHF.R.S32.HI R6, RZ, 0x1f, R10 ;  /* 0x0000001fff067819 */ /* 0x000fc4000001140a */
[----:B------:R-:W-:Y:S02]  /*03b0*/  SHF.R.S32.HI R5, RZ, 0x1f, R9 ;  /* 0x0000001fff057819 */ /* 0x000fe40000011409 */
[----:B------:R-:W-:Y:S01]  /*03c0*/  LOP3.LUT R7, R2, R4, RZ, 0x3c, !PT ;  /* 0x0000000402077212 */ /* 0x000fe200078e3cff */
[----:B------:R-:W-:Y:S01]  /*03d0*/  IMAD.SHL.U32 R2, R194, 0x10, RZ ;  /* 0x00000010c2027824 */ /* 0x000fe200078e00ff */
[----:B------:R-:W-:Y:S02]  /*03e0*/  LEA.HI R230, R6, R10, RZ, 0x2 ;  /* 0x0000000a06e67211 */ /* 0x000fe400078f10ff */
[----:B------:R-:W-:Y:S02]  /*03f0*/  LOP3.LUT R0, R0, 0x1c0, RZ, 0xc0, !PT ;  /* 0x000001c000007812 */ /* 0x000fe400078ec0ff */
[----:B------:R-:W-:Y:S02]  /*0400*/  LEA.HI R10, R5, R9, RZ, 0x3 ;  /* 0x00000009050a7211 */ /* 0x000fe400078f18ff */
[----:B------:R-:W-:-:S02]  /*0410*/  LOP3.LUT R5, R0, 0x10, R2, 0xf8, !PT ;  /* 0x0000001000057812 */ /* 0x000fc400078ef802 */
[----:B------:R-:W-:Y:S02]  /*0420*/  LOP3.LUT R188, R0, 0x8, R11, 0xf8, !PT ;  /* 0x0000000800bc7812 */ /* 0x000fe400078ef80b */
[----:B------:R-:W-:Y:S02]  /*0430*/  LOP3.LUT R4, R10, 0xfffffff8, RZ, 0xc0, !PT ;  /* 0xfffffff80a047812 */ /* 0x000fe400078ec0ff */
[----:B------:R-:W-:Y:S02]  /*0440*/  LOP3.LUT R2, R3, 0x1, RZ, 0xc0, !PT ;  /* 0x0000000103027812 */ /* 0x000fe400078ec0ff */
[----:B------:R-:W-:Y:S01]  /*0450*/  SHF.R.S32.HI R6, RZ, 0x7, R13 ;  /* 0x00000007ff067819 */ /* 0x000fe2000001140d */
[----:B------:R-:W-:Y:S01]  /*0460*/  IMAD.IADD R9, R9, 0x1, -R4 ;  /* 0x0000000109097824 */ /* 0x000fe200078e0a04 */
[----:B------:R-:W-:Y:S02]  /*0470*/  SHF.R.U32.HI R0, RZ, 0x3, R0 ;  /* 0x00000003ff007819 */ /* 0x000fe40000011600 */
[----:B------:R-:W-:Y:S01]  /*0480*/  ISETP.NE.U32.AND P0, PT, R2, 0x1, PT ;  /* 0x000000010200780c */ /* 0x000fe20003f05070 */
[----:B------:R-:W-:Y:S01]  /*0490*/  IMAD R4, R6, 0x800, R186 ;  /* 0x0000080006047824 */ /* 0x000fe200078e02ba */
[----:B------:R-:W-:-:S02]  /*04a0*/  LOP3.LUT R188, R188, R0, RZ, 0x3c, !PT ;  /* 0x00000000bcbc7212 */ /* 0x000fc400078e3cff */
[----:B------:R-:W-:Y:S02]  /*04b0*/  SHF.R.S32.HI R2, RZ, 0x6, R14 ;  /* 0x00000006ff027819 */ /* 0x000fe4000001140e */
[C---:B------:R-:W-:Y:S01]  /*04c0*/  R2P PR, R3.reuse, 0x6 ;  /* 0x0000000603007804 */ /* 0x040fe20000000000 */
[----:B------:R-:W-:Y:S01]  /*04d0*/  IMAD.SHL.U32 R3, R3, 0x40, RZ ;  /* 0x0000004003037824 */ /* 0x000fe200078e00ff */
[----:B------:R-:W-:Y:S01]  /*04e0*/  LOP3.LUT R5, R5, 0x8, R11, 0xf8, !PT ;  /* 0x0000000805057812 */ /* 0x000fe200078ef80b */
[----:B------:R-:W-:Y:S01]  /*04f0*/  IMAD.IADD R188, R4, 0x1, R188 ;  /* 0x0000000104bc7824 */ /* 0x000fe200078e02bc */
[----:B------:R-:W-:Y:S01]  /*0500*/  SEL R185, R185, 0xffffffc0, !P3 ;  /* 0xffffffc0b9b97807 */ /* 0x000fe20005800000 */
[----:B------:R-:W-:Y:S01]  /*0510*/  IMAD R4, R2, 0x200, R7 ;  /* 0x0000020002047824 */ /* 0x000fe200078e0207 */
[----:B------:R-:W-:Y:S01]  /*0520*/  LOP3.LUT R186, R186, R5, R0, 0xf6, !PT ;  /* 0x00000005baba7212 */ /* 0x000fe200078ef600 */
[----:B------:R-:W-:Y:S01]  /*0530*/  IMAD.SHL.U32 R2, R2, 0x8, RZ ;  /* 0x0000000802027824 */ /* 0x000fe200078e00ff */
[----:B------:R-:W-:Y:S01]  /*0540*/  LOP3.LUT R0, R3, 0x1c0, RZ, 0xc0, !PT ;  /* 0x000001c003007812 */ /* 0x000fe200078ec0ff */
[----:B------:R-:W-:Y:S01]  /*0550*/  IMAD.SHL.U32 R5, R6, 0x20, RZ ;  /* 0x0000002006057824 */ /* 0x000fe200078e00ff */
[----:B------:R1:W-:Y:S01]  /*0560*/  STL [R1+0x44], R4 ;  /* 0x0000440401007387 */ /* 0x0003e20000100800 */
[----:B------:R-:W-:Y:S01]  /*0570*/  IMAD.SHL.U32 R6, R9, 0x40, RZ ;  /* 0x0000004009067824 */ /* 0x000fe200078e00ff */
[----:B------:R-:W-:Y:S01]  /*0580*/  LOP3.LUT R2, R2, 0x18, RZ, 0xc0, !PT ;  /* 0x0000001802027812 */ /* 0x000fe200078ec0ff */
[----:B------:R-:W-:Y:S01]  /*0590*/  IMAD.SHL.U32 R7, R15, 0x2, RZ ;  /* 0x000000020f077824 */ /* 0x000fe200078e00ff */
[----:B------:R-:W-:Y:S01]  /*05a0*/  SHF.R.U32.HI R3, RZ, 0x3, R0 ;  /* 0x00000003ff037819 */ /* 0x000fe20000011600 */
[----:B------:R3:W-:Y:S01]  /*05b0*/  STL [R1+0x40], R16 ;  /* 0x0000401001007387 */ /* 0x0007e20000100800 */
[----:B------:R-:W-:Y:S01]  /*05c0*/  LOP3.LUT R5, R0, 0x20, R5, 0xf8, !PT ;  /* 0x0000002000057812 */ /* 0x000fe200078ef805 */
[----:B------:R-:W-:Y:S01]  /*05d0*/  IMAD.SHL.U32 R190, R188, 0x2, RZ ;  /* 0x00000002bcbe7824 */ /* 0x000fe200078e00ff */
[----:B------:R-:W-:-:S02]  /*05e0*/  LOP3.LUT R9, R3, R0, R2, 0x1e, !PT ;  /* 0x0000000003097212 */ /* 0x000fc400078e1e02 */
[----:B------:R-:W-:Y:S01]  /*05f0*/  LOP3.LUT R0, R5, R3, RZ, 0x3c, !PT ;  /* 0x0000000305007212 */ /* 0x000fe200078e3cff */
[----:B------:R-:W-:Y:S01]  /*0600*/  IMAD.SHL.U32 R5, R10, 0x40, RZ ;  /* 0x000000400a057824 */ /* 0x000fe200078e00ff */
[----:B------:R-:W-:Y:S02]  /*0610*/  SEL R228, R228, 0x10, !P0 ;  /* 0x00000010e4e47807 */ /* 0x000fe40004000000 */
[----:B------:R-:W-:-:S05]  /*0620*/  SHF.R.S32.HI R230, RZ, 0x2, R230 ;  /* 0x00000002ffe67819 */ /* 0x000fca00000114e6 */
[----:B------:R-:W-:Y:S02]  /*0630*/  IMAD R230, R17, 0x10, R230 ;  /* 0x0000001011e67824 */ /* 0x000fe400078e02e6 */
[----:B-1----:R-:W-:-:S05]  /*0640*/  IMAD.SHL.U32 R4, R12, 0x20, RZ ;  /* 0x000000200c047824 */ /* 0x002fca00078e00ff */
[----:B------:R-:W-:Y:S01]  /*0650*/  LOP3.LUT R8, R2, 0x20, R4, 0xf8, !PT ;  /* 0x0000002002087812 */ /* 0x000fe200078ef804 */
        /* <DEDUP_REMOVED lines=21> */
[----:B------:R3:W-:Y:S01]  /*07b0*/  STL [R1+0x30], R2 ;  /* 0x0000300201007387 */ /* 0x0007e20000100800 */
        /* <DEDUP_REMOVED lines=11> */
[----:B--2---:R-:W-:-:S03]  /*0870*/  IMAD.SHL.U32 R186, R186, 0x2, RZ ;  /* 0x00000002baba7824 */ /* 0x004fc600078e00ff */
.L_x_991:
[----:B-1----:R-:W1:Y:S01]  /*0880*/  S2R R38, SR_CTAID.Y ;  /* 0x0000000000267919 */ /* 0x002e620000002600 */
[----:B--234-:R-:W2:Y:S01]  /*0890*/  LDC.U8 R0, c[0x0][0x312] ;  /* 0x0000c480ff007b82 */ /* 0x01cea20000000000 */
[----:B------:R-:W-:-:S02]  /*08a0*/  ISETP.NE.U32.AND P1, PT, RZ, c[0x0][0x240], PT ;  /* 0x00009000ff007a0c */ /* 0x000fc40003f25070 */
[----:B------:R-:W-:Y:S02]  /*08b0*/  ISETP.EQ.U32.AND P5, PT, RZ, c[0x0][0x248], PT ;  /* 0x00009200ff007a0c */ /* 0x000fe40003fa2070 */
[----:B------:R-:W-:Y:S02]  /*08c0*/  ISETP.NE.AND.EX P1, PT, RZ, c[0x0][0x244], PT, P1 ;  /* 0x00009100ff007a0c */ /* 0x000fe40003f25310 */
[----:B------:R-:W-:Y:S01]  /*08d0*/  ISETP.NE.U32.AND P3, PT, RZ, c[0x0][0x250], PT ;  /* 0x00009400ff007a0c */ /* 0x000fe20003f65070 */
[----:B------:R-:W-:-:S03]  /*08e0*/  IMAD.MOV.U32 R9, RZ, RZ, -0x1 ;  /* 0xffffffffff097424 */ /* 0x000fc600078e00ff */
[----:B------:R-:W-:Y:S01]  /*08f0*/  ISETP.NE.AND.EX P3, PT, RZ, c[0x0][0x254], PT, P3 ;  /* 0x00009500ff007a0c */ /* 0x000fe20003f65330 */
[----:B-1----:R-:W-:Y:S01]  /*0900*/  IMAD.SHL.U32 R8, R38, 0x4, RZ ;  /* 0x0000000426087824 */ /* 0x002fe200078e00ff */
        /* <DEDUP_REMOVED lines=26> */
.L_x_945:
        /* <DEDUP_REMOVED lines=45> */
.L_x_947:
        /* <DEDUP_REMOVED lines=15> */
.L_x_948:
[----:B------:R-:W-:Y:S01]  /*0e70*/  IABS R10, c[0x0][0x1c8] ;  /* 0x00007200000a7a13 */ /* 0x000fe20000000000 */
[----:B------:R-:W2:Y:S01]  /*0e80*/  LDC.U8 R19, c[0x0][0x328] ;  /* 0x0000ca00ff137b82 */ /* 0x000ea20000000000 */
[----:B------:R-:W-:Y:S01]  /*0e90*/  IABS R7, R248 ;  /* 0x000000f800077213 */ /* 0x000fe20000000000 */
[C---:B------:R-:W-:Y:S01]  /*0ea0*/  @P0 IMAD.WIDE.U32 R4, R0.reuse, c[0x0][0x370], RZ ;  /* 0x0000dc0000040a25 */ /* 0x040fe200078e00ff */
[----:B------:R-:W3:Y:S01]  /*0eb0*/  I2F.RP R2, R10 ;  /* 0x0000000a00027306 */ /* 0x000ee20000209400 */
[----:B------:R-:W-:Y:S02]  /*0ec0*/  MOV R13, c[0x0][0x224] ;  /* 0x00008900000d7a02 */ /* 0x000fe40000000f00 */
[----:B------:R-:W-:Y:S01]  /*0ed0*/  MOV R8, R7 ;  /* 0x0000000700087202 */ /* 0x000fe20000000f00 */
[----:B------:R-:W-:Y:S01]  /*0ee0*/  @P0 IMAD R12, R0, c[0x0][0x374], R5 ;  /* 0x0000dd00000c0a24 */ /* 0x000fe200078e0205 */
[----:B------:R-:W-:Y:S01]  /*0ef0*/  LOP3.LUT R7, R248, c[0x0][0x1c8], RZ, 0x3c, !PT ;  /* 0x00007200f8077a12 */ /* 0x000fe200078e3cff */
[----:B-1----:R-:W-:Y:S01]  /*0f00*/  @P0 IMAD.MOV.U32 R9, RZ, RZ, R4 ;  /* 0x000000ffff090224 */ /* 0x002fe200078e0004 */
[----:B------:R-:W-:Y:S01]  /*0f10*/  SHF.R.S32.HI R13, RZ, 0x1f, R13 ;  /* 0x0000001fff0d7819 */ /* 0x000fe2000001140d */
[----:B------:R-:W-:Y:S01]  /*0f20*/  @!P0 IMAD.WIDE.U32 R4, R38, c[0x0][0x368], RZ ;  /* 0x0000da0026048a25 */ /* 0x000fe200078e00ff */
[----:B------:R-:W-:Y:S01]  /*0f30*/  ISETP.GE.AND P3, PT, R7, RZ, PT ;  /* 0x000000ff0700720c */ /* 0x000fe20003f66270 */
[----:B------:R-:W1:Y:S01]  /*0f40*/  LDC.U8 R25, c[0x0][0x3d0] ;  /* 0x0000f400ff197b82 */ /* 0x000e620000000000 */
[----:B------:R-:W-:Y:S01]  /*0f50*/  MOV R37, c[0x0][0x22c] ;  /* 0x00008b0000257a02 */ /* 0x000fe20000000f00 */
[----:B------:R-:W-:Y:S01]  /*0f60*/  IMAD R7, R13, R38, RZ ;  /* 0x000000260d077224 */ /* 0x000fe200078e02ff */
[----:B------:R-:W-:Y:S01]  /*0f70*/  @!P0 MOV R9, R4 ;  /* 0x0000000400098202 */ /* 0x000fe20000000f00 */
[----:B------:R-:W4:Y:S01]  /*0f80*/  S2R R13, SR_CTAID.X ;  /* 0x00000000000d7919 */ /* 0x000f220000002500 */
[----:B------:R-:W-:Y:S01]  /*0f90*/  IMAD.WIDE.U32 R16, R38, c[0x0][0x224], RZ ;  /* 0x0000890026107a25 */ /* 0x000fe200078e00ff */
[----:B---3--:R-:W3:Y:S01]  /*0fa0*/  MUFU.RCP R2, R2 ;  /* 0x0000000200027308 */ /* 0x008ee20000001000 */
[----:B------:R-:W-:-:S02]  /*0fb0*/  SHF.R.S32.HI R249, RZ, 0x1f, R248 ;  /* 0x0000001ffff97819 */ /* 0x000fc400000114f8 */
[----:B------:R-:W-:Y:S01]  /*0fc0*/  IMAD.WIDE R14, R37, c[0x0][0x1c0], RZ ;  /* 0x00007000250e7a25 */ /* 0x000fe200078e02ff */
[----:B--2---:R-:W-:Y:S02]  /*0fd0*/  ISETP.NE.AND P2, PT, R19, RZ, PT ;  /* 0x000000ff1300720c */ /* 0x004fe40003f45270 */
[----:B---3--:R-:W-:-:S04]  /*0fe0*/  IADD3 R2, R2, 0xffffffe, RZ ;  /* 0x0ffffffe02027810 */ /* 0x008fc80007ffe0ff */
[----:B------:R-:W2:Y:S01]  /*0ff0*/  F2I.FTZ.U32.TRUNC.NTZ R3, R2 ;  /* 0x0000000200037305 */ /* 0x000ea2000021f000 */
[----:B----4-:R-:W-:Y:S01]  /*1000*/  IMAD.WIDE.U32 R28, R13, c[0x0][0x3d8], RZ ;  /* 0x0000f6000d1c7a25 */ /* 0x010fe200078e00ff */
        /* <DEDUP_REMOVED lines=20> */
[----:B------:R-:W-:Y:S01]  /*1150*/  IMAD R7, R14, R4, R7 ;  /* 0x000000040e077224 */ /* 0x000fe200078e0207 */
[----:B------:R-:W-:Y:S01]  /*1160*/  IADD3.X R8, R18, R8, RZ, P1, !PT ;  /* 0x0000000812087210 */ /* 0x000fe20000ffe4ff */
[----:B------:R-:W-:Y:S01]  /*1170*/  IMAD.WIDE.U32 R4, R14, R0, RZ ;  /* 0x000000000e047225 */ /* 0x000fe200078e00ff */
[----:B-1----:R-:W-:Y:S02]  /*1180*/  ISETP.NE.AND P1, PT, R25, RZ, PT ;  /* 0x000000ff1900720c */ /* 0x002fe40003f25270 */
[----:B------:R-:W-:Y:S01]  /*1190*/  @!P4 IADD3 R2, R2, 0x1, RZ ;  /* 0x000000010202c810 */ /* 0x000fe20007ffe0ff */
[----:B------:R-:W-:Y:S01]  /*11a0*/  @!P4 IMAD.IADD R3, R3, 0x1, -R10 ;  /* 0x000000010303c824 */ /* 0x000fe200078e0a0a */
[----:B------:R-:W-:Y:S02]  /*11b0*/  ISETP.NE.AND P4, PT, RZ, c[0x0][0x1c8], PT ;  /* 0x00007200ff007a0c */ /* 0x000fe40003f85270 */
[----:B------:R-:W-:Y:S01]  /*11c0*/  SEL R20, R16, R4, !P0 ;  /* 0x0000000410147207 */ /* 0x000fe20004000000 */
[----:B------:R-:W-:Y:S01]  /*11d0*/  IMAD.IADD R16, R17, 0x1, R7 ;  /* 0x0000000111107824 */ /* 0x000fe200078e0207 */
[----:B------:R-:W-:Y:S01]  /*11e0*/  ISETP.GE.U32.AND P5, PT, R3, R10, PT ;  /* 0x0000000a0300720c */ /* 0x000fe20003fa6070 */
[C---:B------:R-:W-:Y:S01]  /*11f0*/  IMAD R10, R15.reuse, R6, RZ ;  /* 0x000000060f0a7224 */ /* 0x040fe200078e02ff */
[----:B------:R-:W-:Y:S01]  /*1200*/  SEL R27, R28, RZ, P1 ;  /* 0x000000ff1c1b7207 */ /* 0x000fe20000800000 */
[----:B------:R-:W-:Y:S01]  /*1210*/  IMAD R3, R15, R0, RZ ;  /* 0x000000000f037224 */ /* 0x000fe200078e02ff */
[----:B------:R-:W-:Y:S01]  /*1220*/  SHF.R.S32.HI R28, RZ, 0x1f, R21 ;  /* 0x0000001fff1c7819 */ /* 0x000fe20000011415 */
[----:B------:R-:W-:-:S03]  /*1230*/  IMAD.WIDE.U32 R6, R14, R6, RZ ;  /* 0x000000060e067225 */ /* 0x000fc600078e00ff */
[----:B------:R-:W-:Y:S01]  /*1240*/  @P0 IADD3 R16, R5, R3, RZ ;  /* 0x0000000305100210 */ /* 0x000fe20007ffe0ff */
[----:B------:R-:W-:Y:S02]  /*1250*/  IMAD R10, R14, R8, R10 ;  /* 0x000000080e0a7224 */ /* 0x000fe400078e020a */
[----:B------:R-:W-:Y:S02]  /*1260*/  @P2 IMAD R4, R38, c[0x0][0x214], RZ ;  /* 0x0000850026042a24 */ /* 0x000fe400078e02ff */
[----:B------:R-:W-:Y:S01]  /*1270*/  @P5 IADD3 R2, R2, 0x1, RZ ;  /* 0x0000000102025810 */ /* 0x000fe20007ffe0ff */
[----:B------:R-:W-:Y:S01]  /*1280*/  IMAD R5, R13, c[0x0][0x3dc], R29 ;  /* 0x0000f7000d057a24 */ /* 0x000fe200078e021d */
[----:B------:R-:W-:Y:S01]  /*1290*/  IADD3 R13, R7, R10, RZ ;  /* 0x0000000a070d7210 */ /* 0x000fe20007ffe0ff */
[----:B------:R-:W-:Y:S01]  /*12a0*/  @!P2 IMAD R8, R38, c[0x0][0x1c0], R248 ;  /* 0x000070002608aa24 */ /* 0x000fe200078e02f8 */
[----:B------:R-:W-:Y:S01]  /*12b0*/  @P2 SEL R3, R4, R0, !P0 ;  /* 0x0000000004032207 */ /* 0x000fe20004000000 */
[----:B------:R-:W-:Y:S01]  /*12c0*/  IMAD.MOV.U32 R14, RZ, RZ, R2 ;  /* 0x000000ffff0e7224 */ /* 0x000fe200078e0002 */
[----:B------:R-:W-:Y:S01]  /*12d0*/  SEL R19, R5, RZ, P1 ;  /* 0x000000ff05137207 */ /* 0x000fe20000800000 */
[----:B------:R-:W-:-:S02]  /*12e0*/  IMAD R4, R248, c[0x0][0x22c], RZ ;  /* 0x00008b00f8047a24 */ /* 0x000fc400078e02ff */
[----:B------:R-:W-:Y:S01]  /*12f0*/  @P2 IMAD R15, R248, c[0x0][0x234], R3 ;  /* 0x00008d00f80f2a24 */ /* 0x000fe200078e0203 */
[----:B------:R-:W-:Y:S01]  /*1300*/  @!P3 IADD3 R14, -R14, RZ, RZ ;  /* 0x000000ff0e0eb210 */ /* 0x000fe20007ffe1ff */
[----:B------:R-:W-:Y:S01]  /*1310*/  @!P2 IMAD R15, R8, c[0x0][0x214], RZ ;  /* 0x00008500080faa24 */ /* 0x000fe200078e02ff */
[----:B------:R-:W-:Y:S02]  /*1320*/  @!P4 LOP3.LUT R14, RZ, c[0x0][0x1c8], RZ, 0x33, !PT ;  /* 0x00007200ff0eca12 */ /* 0x000fe400078e33ff */
[----:B------:R-:W-:Y:S02]  /*1330*/  SHF.R.S32.HI R17, RZ, 0x1f, R4 ;  /* 0x0000001fff117819 */ /* 0x000fe40000011404 */
        /* <DEDUP_REMOVED lines=9> */
.L_x_949:
[----:B------:R-:W-:-:S04]  /*13d0*/  IMAD R0, R38, c[0x0][0x1c0], R248 ;  /* 0x0000700026007a24 */ /* 0x000fc800078e02f8 */
[----:B------:R-:W-:Y:S02]  /*13e0*/  IMAD R10, R0, c[0x0][0x224], RZ ;  /* 0x00008900000a7a24 */ /* 0x000fe400078e02ff */
.L_x_950:
        /* <DEDUP_REMOVED lines=10> */
[C---:B------:R-:W-:Y:S01]  /*1490*/  IMAD R0, R11.reuse, c[0x0][0x374], R0 ;  /* 0x0000dd000b007a24 */ /* 0x040fe200078e0200 */
[----:B------:R-:W-:Y:S01]  /*14a0*/  IADD3 R6, P2, P0, R6, R8, R4 ;  /* 0x0000000806067210 */ /* 0x000fe2000785e004 */
[----:B------:R-:W-:Y:S01]  /*14b0*/  IMAD.WIDE.U32 R2, R11, c[0x0][0x370], R2 ;  /* 0x0000dc000b027a25 */ /* 0x000fe200078e0002 */
[----:B------:R-:W-:-:S03]  /*14c0*/  SHF.R.S32.HI R8, RZ, 0x1f, R8 ;  /* 0x0000001fff087819 */ /* 0x000fc60000011408 */
        /* <DEDUP_REMOVED lines=9> */
[C---:B------:R-:W-:Y:S01]  /*1560*/  IMAD R13, R7.reuse, c[0x0][0x194], R5 ;  /* 0x00006500070d7a24 */ /* 0x040fe200078e0205 */
[----:B------:R-:W-:Y:S01]  /*1570*/  MOV R17, 0x4 ;  /* 0x0000000400117802 */ /* 0x000fe20000000f00 */
[----:B------:R-:W-:Y:S01]  /*1580*/  IMAD.WIDE.U32 R6, R7, c[0x0][0x190], R220 ;  /* 0x0000640007067a25 */ /* 0x000fe200078e00dc */
[----:B------:R-:W-:-:S03]  /*1590*/  LEA.HI R9, R36, R34, RZ, 0x5 ;  /* 0x0000002224097211 */ /* 0x000fc600078f28ff */
[----:B------:R-:W-:Y:S01]  /*15a0*/  IMAD.WIDE R218, R15, R17, c[0x0][0x200] ;  /* 0x000080000fda7625 */ /* 0x000fe200078e0211 */
[----:B------:R-:W-:Y:S02]  /*15b0*/  LOP3.LUT R4, R9, 0xffffffe0, RZ, 0xc0, !PT ;  /* 0xffffffe009047812 */ /* 0x000fe400078ec0ff */
[----:B------:R-:W-:Y:S02]  /*15c0*/  SHF.R.S32.HI R0, RZ, 0x5, R9 ;  /* 0x00000005ff007819 */ /* 0x000fe40000011409 */
[----:B------:R-:W-:Y:S01]  /*15d0*/  IADD3.X R9, R19, R8, R16, P2, P0 ;  /* 0x0000000813097210 */ /* 0x000fe200017e0410 */
[----:B------:R-:W-:Y:S01]  /*15e0*/  IMAD.IADD R25, R34, 0x1, -R4 ;  /* 0x0000000122197824 */ /* 0x000fe200078e0a04 */
[----:B------:R-:W-:Y:S01]  /*15f0*/  IADD3 R6, P2, R30, R6, RZ ;  /* 0x000000061e067210 */ /* 0x000fe20007f5e0ff */
[----:B------:R-:W-:Y:S02]  /*1600*/  IMAD R4, R249, c[0x0][0x378], RZ ;  /* 0x0000de00f9047a24 */ /* 0x000fe400078e02ff */
[----:B------:R-:W-:Y:S01]  /*1610*/  IMAD R0, R0, R37, R25 ;  /* 0x0000002500007224 */ /* 0x000fe200078e0219 */
[----:B------:R-:W-:Y:S01]  /*1620*/  IADD3.X R7, R23, R7, R13, P2, !PT ;  /* 0x0000000717077210 */ /* 0x000fe200017fe40d */
[----:B------:R-:W-:-:S02]  /*1630*/  IMAD R4, R248, c[0x0][0x37c], R4 ;  /* 0x0000df00f8047a24 */ /* 0x000fc400078e0204 */
[----:B------:R-:W-:Y:S01]  /*1640*/  IMAD.IADD R16, R11, 0x1, R10 ;  /* 0x000000010b107824 */ /* 0x000fe200078e020a */
[----:B------:R-:W-:Y:S01]  /*1650*/  IADD3 R8, P0, R0, R12, RZ ;  /* 0x0000000c00087210 */ /* 0x000fe20007f1e0ff */
[----:B------:R-:W-:Y:S01]  /*1660*/  IMAD.WIDE.U32 R12, R248, c[0x0][0x1a8], R6 ;  /* 0x00006a00f80c7a25 */ /* 0x000fe200078e0006 */
[----:B------:R-:W-:Y:S02]  /*1670*/  IADD3 R5, R3, R4, RZ ;  /* 0x0000000403057210 */ /* 0x000fe40007ffe0ff */
[----:B------:R-:W-:Y:S01]  /*1680*/  LEA.HI.X.SX32 R9, R0, R9, 0x1, P0 ;  /* 0x0000000900097211 */ /* 0x000fe200000f0eff */
[----:B------:R-:W-:Y:S01]  /*1690*/  IMAD R3, R249, c[0x0][0x1a8], RZ ;  /* 0x00006a00f9037a24 */ /* 0x000fe200078e02ff */
[----:B------:R-:W-:Y:S01]  /*16a0*/  LEA R204, P0, R8, c[0x0][0x350], 0x2 ;  /* 0x0000d40008cc7a11 */ /* 0x000fe200078010ff */
[----:B------:R-:W-:Y:S01]  /*16b0*/  IMAD.MOV.U32 R4, RZ, RZ, R2 ;  /* 0x000000ffff047224 */ /* 0x000fe200078e0002 */
[----:B------:R-:W-:Y:S01]  /*16c0*/  LEA R10, P2, R12, c[0x0][0x160], 0x1 ;  /* 0x000058000c0a7a11 */ /* 0x000fe200078408ff */
[----:B------:R-:W-:Y:S01]  /*16d0*/  IMAD R0, R33, c[0x0][0x370], RZ ;  /* 0x0000dc0021007a24 */ /* 0x000fe200078e02ff */
[----:B------:R-:W-:Y:S01]  /*16e0*/  LEA.HI.X R205, R8, c[0x0][0x354], R9, 0x2, P0 ;  /* 0x0000d50008cd7a11 */ /* 0x000fe200000f1409 */
[----:B------:R-:W-:-:S02]  /*16f0*/  IMAD R3, R248, c[0x0][0x1ac], R3 ;  /* 0x00006b00f8037a24 */ /* 0x000fc400078e0203 */
[C---:B------:R-:W-:Y:S02]  /*1700*/  IMAD R0, R245.reuse, c[0x0][0x374], R0 ;  /* 0x0000dd00f5007a24 */ /* 0x040fe400078e0200 */
[----:B------:R-:W-:-:S04]  /*1710*/  IMAD.WIDE.U32 R4, R245, c[0x0][0x370], R4 ;  /* 0x0000dc00f5047a25 */ /* 0x000fc800078e0004 */
[----:B------:R-:W-:Y:S01]  /*1720*/  IMAD.IADD R19, R13, 0x1, R3 ;  /* 0x000000010d137824 */ /* 0x000fe200078e0203 */
[----:B------:R-:W-:Y:S01]  /*1730*/  IADD3 R18, R5, R0, RZ ;  /* 0x0000000005127210 */ /* 0x000fe20007ffe0ff */
[----:B------:R-:W-:Y:S01]  /*1740*/  IMAD.WIDE R16, R16, R17, c[0x0][0x3c8] ;  /* 0x0000f20010107625 */ /* 0x000fe200078e0211 */
[----:B------:R-:W-:Y:S02]  /*1750*/  LEA R8, P0, R4, c[0x0][0x330], 0x1 ;  /* 0x0000cc0004087a11 */ /* 0x000fe400078008ff */
[----:B------:R-:W-:Y:S02]  /*1760*/  LEA.HI.SX32 R0, R26, 0xffffffff, 0x1a ;  /* 0xffffffff1a007811 */ /* 0x000fe400078fd2ff */
[----:B------:R-:W-:Y:S02]  /*1770*/  LEA.HI.X R11, R12, c[0x0][0x164], R19, 0x1, P2 ;  /* 0x000059000c0b7a11 */ /* 0x000fe400010f0c13 */
[----:B------:R-:W-:Y:S01]  /*1780*/  LEA.HI.X R9, R4, c[0x0][0x334], R18, 0x1, P0 ;  /* 0x0000cd0004097a11 */ /* 0x000fe200000f0c12 */
[----:B------:R-:W-:Y:S05]  /*1790*/  @!P3 BRA `(.L_x_951) ;  /* 0x000060900000b947 */ /* 0x000fea0003800000 */
[----:B------:R-:W2:Y:S01]  /*17a0*/  LDL R39, [R1+0x44] ;  /* 0x0000440001277983 */ /* 0x000ea20000100800 */
[----:B------:R-:W-:Y:S01]  /*17b0*/  IMAD R15, R53, -0x40, R210 ;  /* 0xffffffc0350f7824 */ /* 0x000fe200078e02d2 */
[----:B------:R-:W-:Y:S01]  /*17c0*/  BSSY B0, `(.L_x_952) ;  /* 0x0000033000007945 */ /* 0x000fe20003800000 */
[----:B------:R-:W-:Y:S01]  /*17d0*/  IMAD.MOV.U32 R209, RZ, RZ, R0 ;  /* 0x000000ffffd17224 */ /* 0x000fe200078e0000 */
[----:B------:R-:W-:Y:S01]  /*17e0*/  MOV R224, R17 ;  /* 0x0000001100e07202 */ /* 0x000fe20000000f00 */
[----:B------:R-:W-:Y:S01]  /*17f0*/  IMAD.WIDE.U32 R2, R21, c[0x0][0x1a0], R220 ;  /* 0x0000680015027a25 */ /* 0x000fe200078e00dc */
[----:B------:R-:W-:-:S02]  /*1800*/  ISETP.GE.AND P6, PT, R245, R15, PT ;  /* 0x0000000ff500720c */ /* 0x000fc40003fc6270 */
[----:B------:R-:W-:Y:S01]  /*1810*/  LEA.HI R7, R209, R209, RZ, 0x1 ;  /* 0x000000d1d1077211 */ /* 0x000fe200078f08ff */
[----:B------:R-:W-:Y:S01]  /*1820*/  IMAD R0, R28, c[0x0][0x1a0], RZ ;  /* 0x000068001c007a24 */ /* 0x000fe200078e02ff */
[----:B------:R-:W-:Y:S01]  /*1830*/  IADD3 R6, P0, R22, R2, RZ ;  /* 0x0000000216067210 */ /* 0x000fe20007f1e0ff */
[----:B------:R-:W-:Y:S01]  /*1840*/  IMAD.MOV.U32 R214, RZ, RZ, R10 ;  /* 0x000000ffffd67224 */ /* 0x000fe200078e000a */
[----:B------:R-:W-:Y:S01]  /*1850*/  LOP3.LUT R2, R7, 0xfffffffe, RZ, 0xc0, !PT ;  /* 0xfffffffe07027812 */ /* 0x000fe200078ec0ff */
[----:B------:R-:W-:Y:S01]  /*1860*/  IMAD R0, R21, c[0x0][0x1a4], R0 ;  /* 0x0000690015007a24 */ /* 0x000fe200078e0200 */
[----:B------:R-:W-:Y:S01]  /*1870*/  MOV R215, R11 ;  /* 0x0000000b00d77202 */ /* 0x000fe20000000f00 */
[----:B------:R-:W-:Y:S01]  /*1880*/  IMAD.MOV.U32 R225, RZ, RZ, R16 ;  /* 0x000000ffffe17224 */ /* 0x000fe200078e0010 */
[----:B------:R-:W-:Y:S01]  /*1890*/  IADD3 R2, R209, -R2, RZ ;  /* 0x80000002d1027210 */ /* 0x000fe20007ffe0ff */
[----:B------:R-:W-:Y:S01]  /*18a0*/  IMAD.MOV.U32 R212, RZ, RZ, R8 ;  /* 0x000000ffffd47224 */ /* 0x000fe200078e0008 */
[----:B------:R-:W-:Y:S01]  /*18b0*/  IADD3.X R7, R24, R3, R0, P0, !PT ;  /* 0x0000000318077210 */ /* 0x000fe200007fe400 */
[----:B------:R-:W-:Y:S01]  /*18c0*/  IMAD R0, R29, c[0x0][0x1b8], RZ ;  /* 0x00006e001d007a24 */ /* 0x000fe200078e02ff */
[----:B------:R-:W-:Y:S01]  /*18d0*/  @P1 BAR.SYNC.DEFER_BLOCKING 0x0 ;  /* 0x0000000000001b1d */ /* 0x000fe20000010000 */
[----:B------:R-:W-:-:S02]  /*18e0*/  ISETP.NE.AND P0, PT, R2, 0x1, PT ;  /* 0x000000010200780c */ /* 0x000fc40003f05270 */
[C---:B------:R-:W-:Y:S01]  /*18f0*/  IMAD R0, R14.reuse, c[0x0][0x1bc], R0 ;  /* 0x00006f000e007a24 */ /* 0x040fe200078e0200 */
[----:B------:R-:W-:Y:S01]  /*1900*/  MOV R213, R9 ;  /* 0x0000000900d57202 */ /* 0x000fe20000000f00 */
[----:B------:R-:W-:Y:S01]  /*1910*/  IMAD.WIDE.U32 R6, R14, c[0x0][0x1b8], R6 ;  /* 0x00006e000e067a25 */ /* 0x000fe200078e0006 */
[----:B------:R-:W-:-:S04]  /*1920*/  IADD3 R217, R220, 0x40, RZ ;  /* 0x00000040dcd97810 */ /* 0x000fc80007ffe0ff */
[----:B------:R-:W-:Y:S01]  /*1930*/  IADD3 R10, R7, R0, RZ ;  /* 0x00000000070a7210 */ /* 0x000fe20007ffe0ff */
[----:B--2---:R-:W-:-:S05]  /*1940*/  IMAD.SHL.U32 R208, R39, 0x2, RZ ;  /* 0x0000000227d07824 */ /* 0x004fca00078e00ff */
[----:B------:R1:W-:Y:S04]  /*1950*/  @P6 STS.128 [R208+0x10000], RZ ;  /* 0x010000ffd0006388 */ /* 0x0003e80000000c00 */
        /* <DEDUP_REMOVED lines=25> */
.L_x_953:
[----:B------:R-:W-:Y:S05]  /*1af0*/  BSYNC B0 ;  /* 0x0000000000007941 */ /* 0x000fea0003800000 */
.L_x_952:
        /* <DEDUP_REMOVED lines=30> */
.L_x_955:
[----:B------:R-:W-:Y:S05]  /*1ce0*/  BSYNC B0 ;  /* 0x0000000000007941 */ /* 0x000fea0003800000 */
.L_x_954:
        /* <DEDUP_REMOVED lines=20> */
.L_x_957:
[----:B------:R-:W-:Y:S05]  /*1e30*/  BSYNC B0 ;  /* 0x0000000000007941 */ /* 0x000fea0003800000 */
.L_x_956:
        /* <DEDUP_REMOVED lines=28> */
.L_x_959:
[----:B------:R-:W-:Y:S05]  /*2000*/  BSYNC B0 ;  /* 0x0000000000007941 */ /* 0x000fea0003800000 */
.L_x_958:
[----:B---3--:R-:W-:Y:S01]  /*2010*/  IADD3 R2, R39, 0x2000, RZ ;  /* 0x0000200027027810 */ /* 0x008fe20007ffe0ff */
        /* <DEDUP_REMOVED lines=13> */
.L_x_961:
        /* <DEDUP_REMOVED lines=19> */
.L_x_962:
[----:B------:R-:W-:Y:S05]  /*2220*/  BSYNC B0 ;  /* 0x0000000000007941 */ /* 0x000fea0003800000 */
.L_x_960:
        /* <DEDUP_REMOVED lines=14> */
.L_x_964:
        /* <DEDUP_REMOVED lines=27> */
.L_x_965:
[----:B------:R-:W-:Y:S05]  /*24c0*/  BSYNC B0 ;  /* 0x0000000000007941 */ /* 0x000fea0003800000 */
.L_x_963:
[C---:B-1----:R-:W-:Y:S02]  /*24d0*/  IADD3 R2, R230.reuse, 0x8, RZ ;  /* 0x00000008e6027810 */ /* 0x042fe40007ffe0ff */
[-C--:B------:R-:W-:Y:S02]  /*24e0*/  ISETP.GE.AND P2, PT, R230, R0.reuse, PT ;  /* 0x00000000e600720c */ /* 0x080fe40003f46270 */
        /* <DEDUP_REMOVED lines=42> */
.L_x_967:
[----:B-1----:R-:W-:Y:S05]  /*2790*/  BSYNC B0 ;  /* 0x0000000000007941 */ /* 0x002fea0003800000 */
.L_x_966:
        /* <DEDUP_REMOVED lines=28> */
.L_x_969:
[----:B------:R-:W-:Y:S05]  /*2960*/  BSYNC B0 ;  /* 0x0000000000007941 */ /* 0x000fea0003800000 */
.L_x_968:
[----:B------:R-:W0:Y:S01]  /*2970*/  LDGDEPBAR ;  /* 0x00000000000079af */ /* 0x000e220000000000 */
[----:B------:R-:W-:Y:S01]  /*2980*/  ISETP.NE.U32.AND P1, PT, RZ, c[0x0][0x318], PT ;  /* 0x0000c600ff007a0c */ /* 0x000fe20003f25070 */
[----:B------:R-:W-:Y:S02]  /*2990*/  IMAD.MOV.U32 R242, RZ, RZ, c[0x0][0x308] ;  /* 0x0000c200fff27624 */ /* 0x000fe400078e00ff */
[----:B------:R-:W-:Y:S01]  /*29a0*/  IMAD.MOV.U32 R243, RZ, RZ, c[0x0][0x30c] ;  /* 0x0000c300fff37624 */ /* 0x000fe200078e00ff */
        /* <DEDUP_REMOVED lines=8> */
[----:B------:R-:W-:Y:S02]  /*2a30*/  @P1 LEA.HI.X R5, R2, c[0x0][0x31c], R0, 0x2, P2 ;  /* 0x0000c70002051a11 */ /* 0x000fe400010f1400 */
[----:B---3--:R2:W3:Y:S04]  /*2a40*/  LDG.E.64 R2, [R242.64+0x8] ;  /* 0x00000806f2027981 */ /* 0x0084e8000c1e1b00 */
[----:B----4-:R1:W4:Y:S04]  /*2a50*/  @P1 LDG.E R7, [R4.64] ;  /* 0x0000000604071981 */ /* 0x010328000c1e1900 */
[----:B------:R-:W1:Y:S01]  /*2a60*/  S2R R10, SR_TID.X ;  /* 0x00000000000a7919 */ /* 0x000e620000002100 */
[----:B------:R-:W-:-:S02]  /*2a70*/  LEA.HI R8, R36, R34, RZ, 0x7 ;  /* 0x0000002224087211 */ /* 0x000fc400078f38ff */
[----:B------:R-:W-:Y:S01]  /*2a80*/  IADD3 R6, R21, 0x40, RZ ;  /* 0x0000004015067810 */ /* 0x000fe20007ffe0ff */
[----:B------:R-:W-:Y:S01]  /*2a90*/  IMAD.MOV.U32 R164, RZ, RZ, 0x20 ;  /* 0x00000020ffa47424 */ /* 0x000fe200078e00ff */
[----:B------:R-:W3:Y:S04]  /*2aa0*/  LDSM.16.M88.4 R104, [R190+0x10000] ;  /* 0x01000000be68783b */ /* 0x000ee80000000200 */
[----:B------:R-:W3:Y:S04]  /*2ab0*/  LDSM.16.M88.4 R108, [R190+0x10800] ;  /* 0x01080000be6c783b */ /* 0x000ee80000000200 */
[----:B------:R-:W3:Y:S04]  /*2ac0*/  LDSM.16.M88.4 R112, [R189+0x10000] ;  /* 0x01000000bd70783b */ /* 0x000ee80000000200 */
[----:B--2---:R-:W2:Y:S01]  /*2ad0*/  LDG.E.64 R242, [R242.64] ;  /* 0x00000006f2f27981 */ /* 0x004ea2000c1e1b00 */
[-C--:B------:R-:W-:Y:S01]  /*2ae0*/  LEA.HI R0, R36, R34.reuse, RZ, 0x4 ;  /* 0x0000002224007211 */ /* 0x080fe200078f20ff */
[----:B------:R-:W4:Y:S01]  /*2af0*/  @P1 MUFU.RCP R9, c[0x0][0x238] ;  /* 0x00008e0000091b08 */ /* 0x000f220000001000 */
[----:B------:R-:W-:Y:S01]  /*2b00*/  SHF.R.S32.HI R8, RZ, 0x7, R8 ;  /* 0x00000007ff087819 */ /* 0x000fe20000011408 */
[----:B------:R-:W2:Y:S01]  /*2b10*/  LDSM.16.M88.4 R116, [R189+0x10800] ;  /* 0x01080000bd74783b */ /* 0x000ea20000000200 */
[----:B------:R-:W-:Y:S01]  /*2b20*/  LOP3.LUT R0, R0, 0xfffffff0, RZ, 0xc0, !PT ;  /* 0xfffffff000007812 */ /* 0x000fe200078ec0ff */
[----:B------:R-:W-:Y:S01]  /*2b30*/  IMAD.MOV.U32 R207, RZ, RZ, RZ ;  /* 0x000000ffffcf7224 */ /* 0x000fe200078e00ff */
[----:B-1----:R-:W-:Y:S01]  /*2b40*/  LEA.HI R4, R36, R34, RZ, 0x3 ;  /* 0x0000002224047211 */ /* 0x002fe200078f18ff */
[----:B------:R-:W-:Y:S01]  /*2b50*/  IMAD.SHL.U32 R10, R10, 0x2, RZ ;  /* 0x000000020a0a7824 */ /* 0x000fe200078e00ff */
[----:B------:R-:W-:Y:S01]  /*2b60*/  ISETP.GE.AND P4, PT, R6, R210, PT ;  /* 0x000000d20600720c */ /* 0x000fe20003f86270 */
[----:B------:R-:W-:Y:S01]  /*2b70*/  IMAD.IADD R0, R34, 0x1, -R0 ;  /* 0x0000000122007824 */ /* 0x000fe200078e0a00 */
[----:B------:R-:W-:Y:S01]  /*2b80*/  LOP3.LUT R4, R4, 0xfffffff8, RZ, 0xc0, !PT ;  /* 0xfffffff804047812 */ /* 0x000fe200078ec0ff */
[----:B------:R-:W-:Y:S01]  /*2b90*/  IMAD R6, R38, c[0x0][0x1c0], R248 ;  /* 0x0000700026067a24 */ /* 0x000fe200078e02f8 */
[----:B------:R-:W1:Y:S01]  /*2ba0*/  LDSM.16.M88.4 R120, [R188+0x10000] ;  /* 0x01000000bc78783b */ /* 0x000e620000000200 */
[----:B------:R-:W-:Y:S01]  /*2bb0*/  IMAD.MOV.U32 R192, RZ, RZ, 0x40 ;  /* 0x00000040ffc07424 */ /* 0x000fe200078e00ff */
[----:B------:R-:W-:Y:S01]  /*2bc0*/  SHF.R.S32.HI R5, RZ, 0x1f, R0 ;  /* 0x0000001fff057819 */ /* 0x000fe20000011400 */
[----:B------:R-:W-:Y:S01]  /*2bd0*/  IMAD.IADD R4, R34, 0x1, -R4 ;  /* 0x0000000122047824 */ /* 0x000fe200078e0a04 */
[----:B------:R-:W1:Y:S01]  /*2be0*/  LDSM.16.M88.4 R124, [R188+0x10800] ;  /* 0x01080000bc7c783b */ /* 0x000e620000000200 */
[----:B------:R-:W-:Y:S01]  /*2bf0*/  IADD3 R184, R202, 0x2000, RZ ;  /* 0x00002000cab87810 */ /* 0x000fe20007ffe0ff */
[----:B------:R-:W-:Y:S01]  /*2c00*/  IMAD.SHL.U32 R193, R203, 0x2, RZ ;  /* 0x00000002cbc17824 */ /* 0x000fe200078e00ff */
[----:B------:R-:W-:Y:S01]  /*2c10*/  LEA.HI R5, R5, R0, RZ, 0x3 ;  /* 0x0000000005057211 */ /* 0x000fe200078f18ff */
[----:B------:R-:W1:Y:S01]  /*2c20*/  LDSM.16.M88.4 R136, [R190+0x12000] ;  /* 0x01200000be88783b */ /* 0x000e620000000200 */
[----:B------:R-:W-:Y:S01]  /*2c30*/  LOP3.LUT P3, RZ, R4, 0x2, RZ, 0xc0, !PT ;  /* 0x0000000204ff7812 */ /* 0x000fe2000786c0ff */
[----:B------:R-:W-:Y:S01]  /*2c40*/  IMAD.SHL.U32 R4, R8, 0x20, RZ ;  /* 0x0000002008047824 */ /* 0x000fe200078e00ff */
[----:B------:R-:W-:Y:S01]  /*2c50*/  LOP3.LUT R5, R5, 0xfffffff8, RZ, 0xc0, !PT ;  /* 0xfffffff805057812 */ /* 0x000fe200078ec0ff */
[----:B------:R-:W1:Y:S01]  /*2c60*/  LDSM.16.M88.4 R140, [R190+0x12800] ;  /* 0x01280000be8c783b */ /* 0x000e620000000200 */
[----:B------:R-:W-:Y:S01]  /*2c70*/  SEL R164, R164, 0xffffffe0, !P3 ;  /* 0xffffffe0a4a47807 */ /* 0x000fe20005800000 */
[C---:B------:R-:W-:Y:S01]  /*2c80*/  IMAD R8, R53.reuse, 0x2, R8 ;  /* 0x0000000235087824 */ /* 0x040fe200078e0208 */
[----:B------:R-:W-:Y:S01]  /*2c90*/  LOP3.LUT R4, R4, 0x6, R10, 0xf8, !PT ;  /* 0x0000000604047812 */ /* 0x000fe200078ef80a */
[----:B------:R-:W-:Y:S01]  /*2ca0*/  IMAD.IADD R5, R0, 0x1, -R5 ;  /* 0x0000000100057824 */ /* 0x000fe200078e0a05 */
[----:B------:R-:W1:Y:S01]  /*2cb0*/  LDSM.16.M88.4 R144, [R189+0x12000] ;  /* 0x01200000bd90783b */ /* 0x000e620000000200 */
[----:B------:R-:W-:Y:S01]  /*2cc0*/  IMAD.SHL.U32 R0, R6, 0x20, RZ ;  /* 0x0000002006007824 */ /* 0x000fe200078e00ff */
[----:B------:R-:W-:Y:S01]  /*2cd0*/  SHF.R.S32.HI R6, RZ, 0x1f, R25 ;  /* 0x0000001fff067819 */ /* 0x000fe20000011419 */
[----:B------:R-:W-:Y:S01]  /*2ce0*/  IMAD R244, R53, 0x40, R4 ;  /* 0x0000004035f47824 */ /* 0x000fe200078e0204 */
[----:B------:R-:W1:Y:S01]  /*2cf0*/  LDSM.16.M88.4 R148, [R189+0x12800] ;  /* 0x01280000bd94783b */ /* 0x000e620000000200 */
[----:B------:R-:W-:Y:S01]  /*2d00*/  IMAD.IADD R164, R164, 0x1, R188 ;  /* 0x00000001a4a47824 */ /* 0x000fe200078e02bc */
[----:B------:R-:W-:Y:S01]  /*2d10*/  IADD3 R187, R203, 0x2000, RZ ;  /* 0x00002000cbbb7810 */ /* 0x000fe20007ffe0ff */
[----:B------:R-:W-:Y:S01]  /*2d20*/  IMAD.MOV.U32 R211, RZ, RZ, R206 ;  /* 0x000000ffffd37224 */ /* 0x000fe200078e00ce */
[----:B------:R-:W-:Y:S01]  /*2d30*/  IADD3 R52, -R52, R230, -R244 ;  /* 0x000000e634347210 */ /* 0x000fe20007ffe9f4 */
[----:B------:R-:W1:Y:S01]  /*2d40*/  LDSM.16.M88.4 R152, [R188+0x12000] ;  /* 0x01200000bc98783b */ /* 0x000e620000000200 */
[----:B------:R-:W-:Y:S01]  /*2d50*/  @P4 IADD3 R4, R244, 0x11, RZ ;  /* 0x00000011f4044810 */ /* 0x000fe20007ffe0ff */
[----:B------:R-:W-:Y:S01]  /*2d60*/  CS2R R94, SRZ ;  /* 0x00000000005e7805 */ /* 0x000fe2000001ff00 */
[----:B------:R-:W-:Y:S01]  /*2d70*/  SEL R184, R184, R202, !P0 ;  /* 0x000000cab8b87207 */ /* 0x000fe20004000000 */
[----:B------:R-:W1:Y:S01]  /*2d80*/  LDSM.16.M88.4 R128, [R164+0x10000] ;  /* 0x01000000a480783b */ /* 0x000e620000000200 */
[----:B------:R-:W-:Y:S01]  /*2d90*/  SEL R187, R187, R203, !P0 ;  /* 0x000000cbbbbb7207 */ /* 0x000fe20004000000 */
        /* <DEDUP_REMOVED lines=35> */
[C---:B------:R-:W-:Y:S01]  /*2fd0*/  @P4 IADD3 R252, R244.reuse, 0x8, RZ ;  /* 0x00000008f4fc4810 */ /* 0x040fe20007ffe0ff */
[----:B------:R-:W-:Y:S01]  /*2fe0*/  IMAD.SHL.U32 R187, R187, 0x2, RZ ;  /* 0x00000002bbbb7824 */ /* 0x000fe200078e00ff */
[----:B------:R-:W-:-:S02]  /*2ff0*/  @P4 IADD3 R247, R244, 0x1, RZ ;  /* 0x00000001f4f74810 */ /* 0x000fc40007ffe0ff */
[----:B---3--:R-:W-:Y:S02]  /*3000*/  IADD3 R250, P6, P5, R0, R2, R25 ;  /* 0x0000000200fa7210 */ /* 0x008fe40007dde019 */
[----:B------:R-:W-:Y:S01]  /*3010*/  SHF.R.S32.HI R0, RZ, 0x1f, R0 ;  /* 0x0000001fff007819 */ /* 0x000fe20000011400 */
[----:B------:R-:W-:Y:S01]  /*3020*/  CS2R R24, SRZ ;  /* 0x0000000000187805 */ /* 0x000fe2000001ff00 */
[----:B----4-:R-:W-:Y:S01]  /*3030*/  @P1 FMUL.FTZ R207, R7, R9 ;  /* 0x0000000907cf1220 */ /* 0x010fe20000410000 */
[----:B------:R-:W-:Y:S01]  /*3040*/  R2P PR, R5, 0x6 ;  /* 0x0000000605007804 */ /* 0x000fe20000000000 */
[----:B------:R-:W-:Y:S01]  /*3050*/  IMAD.WIDE.U32 R250, R250, -0x2daee0ad, RZ ;  /* 0xd2511f53fafa7825 */ /* 0x000fe200078e00ff */
[----:B------:R-:W-:-:S03]  /*3060*/  IADD3.X R0, R0, R3, R6, P6, P5 ;  /* 0x0000000300007210 */ /* 0x000fc600037ea406 */
[----:B------:R-:W-:Y:S02]  /*3070*/  SEL R201, R201, 0xffffffe0, !P1 ;  /* 0xffffffe0c9c97807 */ /* 0x000fe40004800000 */
[----:B------:R3:W-:Y:S01]  /*3080*/  STL [R1+0x2c], R0 ;  /* 0x00002c0001007387 */ /* 0x0007e20000100800 */
[----:B------:R-:W-:Y:S02]  /*3090*/  SEL R192, R192, 0xffffffc0, !P2 ;  /* 0xffffffc0c0c07807 */ /* 0x000fe40005000000 */
[C---:B------:R-:W-:Y:S02]  /*30a0*/  IMAD.IADD R196, R194.reuse, 0x1, R201 ;  /* 0x00000001c2c47824 */ /* 0x040fe400078e02c9 */
[--C-:B------:R-:W-:Y:S02]  /*30b0*/  IMAD.IADD R195, R201, 0x1, R193.reuse ;  /* 0x00000001c9c37824 */ /* 0x100fe400078e02c1 */
[----:B------:R-:W-:Y:S02]  /*30c0*/  IMAD.IADD R199, R194, 0x1, R192 ;  /* 0x00000001c2c77824 */ /* 0x000fe400078e02c0 */
[----:B------:R-:W-:-:S02]  /*30d0*/  IMAD.IADD R198, R192, 0x1, R193 ;  /* 0x00000001c0c67824 */ /* 0x000fc400078e02c1 */
[C---:B------:R-:W-:Y:S01]  /*30e0*/  IMAD.IADD R200, R192.reuse, 0x1, R196 ;  /* 0x00000001c0c87824 */ /* 0x040fe200078e02c4 */
[C---:B--2---:R-:W-:Y:S01]  /*30f0*/  IADD3 R2, R243.reuse, -0x56f99767, RZ ;  /* 0xa9066899f3027810 */ /* 0x044fe20007ffe0ff */
[----:B------:R-:W-:Y:S01]  /*3100*/  IMAD.IADD R197, R192, 0x1, R195 ;  /* 0x00000001c0c57824 */ /* 0x000fe200078e02c3 */
[C---:B------:R-:W-:Y:S02]  /*3110*/  IADD3 R3, R243.reuse, -0x126145ec, RZ ;  /* 0xed9eba14f3037810 */ /* 0x040fe40007ffe0ff */
[----:B------:R-:W-:-:S04]  /*3120*/  LOP3.LUT R8, R243, R8, RZ, 0x3c, !PT ;  /* 0x00000008f3087212 */ /* 0x000fc800078e3cff */
[----:B------:R-:W-:Y:S01]  /*3130*/  LOP3.LUT R232, R8, R251, RZ, 0x3c, !PT ;  /* 0x000000fb08e87212 */ /* 0x000fe200078e3cff */
[----:B---3--:R-:W-:-:S04]  /*3140*/  IMAD.IADD R0, R52, 0x1, R210 ;  /* 0x0000000134007824 */ /* 0x008fc800078e02d2 */
[----:B------:R-:W-:Y:S01]  /*3150*/  IMAD.WIDE.U32 R232, R232, -0x326172a9, RZ ;  /* 0xcd9e8d57e8e87825 */ /* 0x000fe200078e00ff */
[----:B------:R2:W-:Y:S02]  /*3160*/  STL [R1+0x28], R0 ;  /* 0x0000280001007387 */ /* 0x0005e40000100800 */
[----:B--2---:R-:W-:-:S05]  /*3170*/  IADD3 R0, R243, 0x646e171e, RZ ;  /* 0x646e171ef3007810 */ /* 0x004fca0007ffe0ff */
[----:B------:R2:W-:Y:S04]  /*3180*/  STL [R1+0x24], R0 ;  /* 0x0000240001007387 */ /* 0x0005e80000100800 */
[----:B------:R3:W-:Y:S04]  /*3190*/  STL [R1+0x20], R2 ;  /* 0x0000200201007387 */ /* 0x0007e80000100800 */
[----:B------:R4:W-:Y:S01]  /*31a0*/  STL [R1+0x1c], R3 ;  /* 0x00001c0301007387 */ /* 0x0009e20000100800 */
[C---:B--2---:R-:W-:Y:S02]  /*31b0*/  IADD3 R0, R243.reuse, 0x32370b8f, RZ ;  /* 0x32370b8ff3007810 */ /* 0x044fe40007ffe0ff */
[----:B---3--:R-:W-:-:S03]  /*31c0*/  IADD3 R2, R243, 0x76cf5d0a, RZ ;  /* 0x76cf5d0af3027810 */ /* 0x008fc60007ffe0ff */
[----:B------:R2:W-:Y:S01]  /*31d0*/  STL [R1+0x18], R0 ;  /* 0x0000180001007387 */ /* 0x0005e20000100800 */
[----:B------:R-:W-:Y:S02]  /*31e0*/  IADD3 R243, R243, -0x4498517b, RZ ;  /* 0xbb67ae85f3f37810 */ /* 0x000fe40007ffe0ff */
[C---:B----4-:R-:W-:Y:S01]  /*31f0*/  @P4 IADD3 R3, R244.reuse, 0x19, RZ ;  /* 0x00000019f4034810 */ /* 0x050fe20007ffe0ff */
[----:B------:R3:W-:Y:S04]  /*3200*/  STL [R1+0x14], R2 ;  /* 0x0000140201007387 */ /* 0x0007e80000100800 */
[----:B------:R4:W-:Y:S01]  /*3210*/  @P4 STL [R1+0x10], R3 ;  /* 0x0000100301004387 */ /* 0x0009e20000100800 */
[----:B--2---:R-:W-:Y:S01]  /*3220*/  IMAD.MOV.U32 R0, RZ, RZ, c[0x0][0x22c] ;  /* 0x00008b00ff007624 */ /* 0x004fe200078e00ff */
[----:B---3--:R-:W-:-:S03]  /*3230*/  @P4 IADD3 R2, R244, 0x18, RZ ;  /* 0x00000018f4024810 */ /* 0x008fc60007ffe0ff */
[----:B------:R-:W-:Y:S01]  /*3240*/  IMAD R0, R0, c[0x0][0x1c0], RZ ;  /* 0x0000700000007a24 */ /* 0x000fe200078e02ff */
[----:B----4-:R-:W-:Y:S01]  /*3250*/  @P4 IADD3 R3, R244, 0x10, RZ ;  /* 0x00000010f4034810 */ /* 0x010fe20007ffe0ff */
[----:B------:R2:W-:Y:S02]  /*3260*/  @P4 STL [R1+0xc], R2 ;  /* 0x00000c0201004387 */ /* 0x0005e40000100800 */
[----:B------:R-:W-:Y:S02]  /*3270*/  IMAD.SHL.U32 R216, R0, 0x8, RZ ;  /* 0x0000000800d87824 */ /* 0x000fe400078e00ff */
[----:B------:R3:W-:Y:S04]  /*3280*/  @P4 STL [R1+0x8], R4 ;  /* 0x0000080401004387 */ /* 0x0007e80000100800 */
[----:B------:R4:W-:Y:S01]  /*3290*/  @P4 STL [R1+0x4], R3 ;  /* 0x0000040301004387 */ /* 0x0009e20000100800 */
[----:B--2---:R-:W-:-:S02]  /*32a0*/  @P4 IADD3 R2, R244, 0x9, RZ ;  /* 0x00000009f4024810 */ /* 0x004fc40007ffe0ff */
[----:B---3--:R-:W-:-:S03]  /*32b0*/  IADD3 R4, R242, -0x4ab325aa, RZ ;  /* 0xb54cda56f2047810 */ /* 0x008fc60007ffe0ff */
[----:B------:R2:W-:Y:S01]  /*32c0*/  @P4 STL [R1], R2 ;  /* 0x0000000201004387 */ /* 0x0005e20000100800 */
[C---:B------:R-:W-:Y:S02]  /*32d0*/  IADD3 R4, R242.reuse, -0x255992d5, RZ ;  /* 0xdaa66d2bf2047810 */ /* 0x040fe40007ffe0ff */
[C---:B----4-:R-:W-:Y:S02]  /*32e0*/  IADD3 R3, R242.reuse, 0x1715609d, RZ ;  /* 0x1715609df2037810 */ /* 0x050fe40007ffe0ff */
[C---:B------:R-:W-:Y:S02]  /*32f0*/  IADD3 R3, R242.reuse, 0x3c6ef372, RZ ;  /* 0x3c6ef372f2037810 */ /* 0x040fe40007ffe0ff */
[C---:B--2---:R-:W-:Y:S02]  /*3300*/  IADD3 R2, R242.reuse, 0x78dde6e4, RZ ;  /* 0x78dde6e4f2027810 */ /* 0x044fe40007ffe0ff */
[----:B------:R-:W-:Y:S01]  /*3310*/  IADD3 R2, R242, -0x61c88647, RZ ;  /* 0x9e3779b9f2027810 */ /* 0x000fe20007ffe0ff */
[----:B------:R-:W-:-:S05]  /*3320*/  IMAD.SHL.U32 R2, R0, 0x10, RZ ;  /* 0x0000001000027824 */ /* 0x000fca00078e00ff */
[C---:B------:R-:W-:Y:S02]  /*3330*/  IADD3 R4, R2.reuse, 0x20, RZ ;  /* 0x0000002002047810 */ /* 0x040fe40007ffe0ff */
[C---:B------:R-:W-:Y:S02]  /*3340*/  IADD3 R3, R2.reuse, 0x40, RZ ;  /* 0x0000004002037810 */ /* 0x040fe40007ffe0ff */
[----:B------:R-:W-:Y:S01]  /*3350*/  IADD3 R2, R2, 0x60, RZ ;  /* 0x0000006002027810 */ /* 0x000fe20007ffe0ff */
[C---:B------:R-:W-:Y:S02]  /*3360*/  IMAD.IADD R4, R216.reuse, 0x1, R4 ;  /* 0x00000001d8047824 */ /* 0x040fe400078e0204 */
[C---:B------:R-:W-:Y:S02]  /*3370*/  IMAD.IADD R3, R216.reuse, 0x1, R3 ;  /* 0x00000001d8037824 */ /* 0x040fe400078e0203 */
[C---:B------:R-:W-:Y:S02]  /*3380*/  IMAD.IADD R2, R216.reuse, 0x1, R2 ;  /* 0x00000001d8027824 */ /* 0x040fe400078e0202 */
[----:B------:R-:W-:-:S02]  /*3390*/  IMAD.IADD R4, R216, 0x1, R4 ;  /* 0x00000001d8047824 */ /* 0x000fc400078e0204 */
[C---:B------:R-:W-:Y:S02]  /*33a0*/  IMAD.IADD R3, R216.reuse, 0x1, R3 ;  /* 0x00000001d8037824 */ /* 0x040fe400078e0203 */
[C---:B------:R-:W-:Y:S02]  /*33b0*/  IMAD.IADD R2, R216.reuse, 0x1, R2 ;  /* 0x00000001d8027824 */ /* 0x040fe400078e0202 */
        /* <DEDUP_REMOVED lines=8> */
[----:B-1----:R-:W-:Y:S02]  /*3440*/  IMAD.IADD R239, R216, 0x1, R231 ;  /* 0x00000001d8ef7824 */ /* 0x002fe400078e02e7 */
.L_x_972:
[----:B------:R-:W0:Y:S01]  /*3450*/  LDGDEPBAR ;  /* 0x00000000000079af */ /* 0x000e220000000000 */
[C---:B------:R-:W-:Y:S01]  /*3460*/  IMAD.IADD R0, R187.reuse, 0x1, R201 ;  /* 0x00000001bb007824 */ /* 0x040fe200078e02c9 */
[----:B------:R-:W-:Y:S01]  /*3470*/  ULDC.U8 UR4, c[0x0][0x2d8] ;  /* 0x0000b60000047ab9 */ /* 0x000fe20000000000 */
[--C-:B------:R-:W-:Y:S02]  /*3480*/  IMAD.IADD R2, R187, 0x1, R192.reuse ;  /* 0x00000001bb027824 */ /* 0x100fe400078e02c0 */
[----:B------:R-:W-:Y:S03]  /*3490*/  IMAD.IADD R3, R0, 0x1, R192 ;  /* 0x0000000100037824 */ /* 0x000fe600078e02c0 */
[----:B------:R-:W2:Y:S04]  /*34a0*/  LDL R168, [R1+0x28] ;  /* 0x0000280001a87983 */ /* 0x000ea80000100800 */
[----:B------:R-:W3:Y:S01]  /*34b0*/  LDL R175, [R1+0x2c] ;  /* 0x00002c0001af7983 */ /* 0x000ee20000100800 */
[----:B------:R-:W-:Y:S04]  /*34c0*/  DEPBAR.LE SB0, 0x0 ;  /* 0x000080000000791a */ /* 0x000fe80000000000 */
[----:B------:R-:W-:Y:S08]  /*34d0*/  BAR.SYNC.DEFER_BLOCKING 0x0 ;  /* 0x0000000000007b1d */ /* 0x000ff00000010000 */
[----:B------:R-:W-:Y:S08]  /*34e0*/  LDSM.16.M88.4 R16, [R187] ;  /* 0x00000000bb10783b */ /* 0x000ff00000000200 */
[----:B------:R-:W1:Y:S08]  /*34f0*/  LDSM.16.M88.4 R8, [R190+0xc000] ;  /* 0x00c00000be08783b */ /* 0x000e700000000200 */
[----:B------:R-:W4:Y:S08]  /*3500*/  LDSM.16.M88.4 R52, [R190+0xc800] ;  /* 0x00c80000be34783b */ /* 0x000f300000000200 */
[----:B------:R-:W-:Y:S08]  /*3510*/  LDSM.16.M88.4 R56, [R0] ;  /* 0x000000000038783b */ /* 0x000ff00000000200 */
[----:B------:R-:W4:Y:S08]  /*3520*/  LDSM.16.M88.4 R60, [R189+0xc000] ;  /* 0x00c00000bd3c783b */ /* 0x000f300000000200 */
[----:B------:R-:W4:Y:S01]  /*3530*/  LDSM.16.M88.4 R64, [R189+0xc800] ;  /* 0x00c80000bd40783b */ /* 0x000f220000000200 */
[C---:B-1----:R-:W-:Y:S07]  /*3540*/  HMMA.16816.F32 R4, R16.reuse, R8, RZ ;  /* 0x000000081004723c */ /* 0x042fee00000018ff */
[----:B------:R-:W-:Y:S01]  /*3550*/  LDSM.16.M88.4 R100, [R188+0xe000] ;  /* 0x00e00000bc64783b */ /* 0x000fe20000000200 */
[C---:B------:R-:W-:Y:S08]  /*3560*/  HMMA.16816.F32 R8, R16.reuse, R10, RZ ;  /* 0x0000000a1008723c */ /* 0x040ff000000018ff */
[C---:B----4-:R-:W-:Y:S08]  /*3570*/  HMMA.16816.F32 R12, R16.reuse, R52, RZ ;  /* 0x00000034100c723c */ /* 0x050ff000000018ff */
[----:B------:R-:W-:Y:S01]  /*3580*/  HMMA.16816.F32 R16, R16, R54, RZ ;  /* 0x000000361010723c */ /* 0x000fe200000018ff */
[----:B------:R-:W-:Y:S07]  /*3590*/  LDSM.16.M88.4 R52, [R2] ;  /* 0x000000000234783b */ /* 0x000fee0000000200 */
[C---:B------:R-:W-:Y:S08]  /*35a0*/  HMMA.16816.F32 R4, R56.reuse, R60, R4 ;  /* 0x0000003c3804723c */ /* 0x040ff00000001804 */
[C---:B------:R-:W-:Y:S01]  /*35b0*/  HMMA.16816.F32 R8, R56.reuse, R62, R8 ;  /* 0x0000003e3808723c */ /* 0x040fe20000001808 */
[----:B------:R-:W1:Y:S07]  /*35c0*/  LDSM.16.M88.4 R60, [R188+0xc000] ;  /* 0x00c00000bc3c783b */ /* 0x000e6e0000000200 */
[C---:B------:R-:W-:Y:S08]  /*35d0*/  HMMA.16816.F32 R12, R56.reuse, R64, R12 ;  /* 0x00000040380c723c */ /* 0x040ff0000000180c */
[----:B------:R-:W-:Y:S01]  /*35e0*/  HMMA.16816.F32 R16, R56, R66, R16 ;  /* 0x000000423810723c */ /* 0x000fe20000001810 */
[----:B------:R-:W4:Y:S08]  /*35f0*/  LDSM.16.M88.4 R56, [R188+0xc800] ;  /* 0x00c80000bc38783b */ /* 0x000f300000000200 */
[----:B------:R-:W-:Y:S01]  /*3600*/  LDSM.16.M88.4 R64, [R191+0xc000] ;  /* 0x00c00000bf40783b */ /* 0x000fe20000000200 */
[C---:B-1----:R-:W-:Y:S08]  /*3610*/  HMMA.16816.F32 R4, R52.reuse, R60, R4 ;  /* 0x0000003c3404723c */ /* 0x042ff00000001804 */
[C---:B------:R-:W-:Y:S01]  /*3620*/  HMMA.16816.F32 R8, R52.reuse, R62, R8 ;  /* 0x0000003e3408723c */ /* 0x040fe20000001808 */
[----:B------:R-:W1:Y:S07]  /*3630*/  LDSM.16.M88.4 R60, [R3] ;  /* 0x00000000033c783b */ /* 0x000e6e0000000200 */
[C---:B----4-:R-:W-:Y:S08]  /*3640*/  HMMA.16816.F32 R12, R52.reuse, R56, R12 ;  /* 0x00000038340c723c */ /* 0x050ff0000000180c */
[----:B------:R-:W-:Y:S01]  /*3650*/  HMMA.16816.F32 R16, R52, R58, R16 ;  /* 0x0000003a3410723c */ /* 0x000fe20000001810 */
[----:B------:R-:W4:Y:S08]  /*3660*/  LDSM.16.M88.4 R52, [R191+0xc800] ;  /* 0x00c80000bf34783b */ /* 0x000f300000000200 */
[----:B------:R-:W-:Y:S01]  /*3670*/  LDSM.16.M88.4 R56, [R187+0x2000] ;  /* 0x00200000bb38783b */ /* 0x000fe20000000200 */
[C---:B-1----:R-:W-:Y:S08]  /*3680*/  HMMA.16816.F32 R4, R60.reuse, R64, R4 ;  /* 0x000000403c04723c */ /* 0x042ff00000001804 */
[C---:B------:R-:W-:Y:S01]  /*3690*/  HMMA.16816.F32 R8, R60.reuse, R66, R8 ;  /* 0x000000423c08723c */ /* 0x040fe20000001808 */
[----:B------:R-:W1:Y:S07]  /*36a0*/  LDSM.16.M88.4 R64, [R190+0xe000] ;  /* 0x00e00000be40783b */ /* 0x000e6e0000000200 */
[C---:B----4-:R-:W-:Y:S08]  /*36b0*/  HMMA.16816.F32 R12, R60.reuse, R52, R12 ;  /* 0x000000343c0c723c */ /* 0x050ff0000000180c */
[----:B------:R-:W-:Y:S01]  /*36c0*/  HMMA.16816.F32 R16, R60, R54, R16 ;  /* 0x000000363c10723c */ /* 0x000fe20000001810 */
[----:B------:R-:W4:Y:S08]  /*36d0*/  LDSM.16.M88.4 R52, [R190+0xe800] ;  /* 0x00e80000be34783b */ /* 0x000f300000000200 */
[----:B------:R2:W-:Y:S01]  /*36e0*/  LDSM.16.M88.4 R60, [R0+0x2000] ;  /* 0x00200000003c783b */ /* 0x0005e20000000200 */
[C---:B-1----:R-:W-:Y:S08]  /*36f0*/  HMMA.16816.F32 R4, R56.reuse, R64, R4 ;  /* 0x000000403804723c */ /* 0x042ff00000001804 */
[C---:B------:R-:W-:Y:S01]  /*3700*/  HMMA.16816.F32 R8, R56.reuse, R66, R8 ;  /* 0x000000423808723c */ /* 0x040fe20000001808 */
[----:B------:R-:W1:Y:S07]  /*3710*/  LDSM.16.M88.4 R64, [R189+0xe000] ;  /* 0x00e00000bd40783b */ /* 0x000e6e0000000200 */
[C---:B----4-:R-:W-:Y:S08]  /*3720*/  HMMA.16816.F32 R12, R56.reuse, R52, R12 ;  /* 0x00000034380c723c */ /* 0x050ff0000000180c */
[----:B------:R-:W-:Y:S01]  /*3730*/  HMMA.16816.F32 R16, R56, R54, R16 ;  /* 0x000000363810723c */ /* 0x000fe20000001810 */
[----:B------:R-:W4:Y:S03]  /*3740*/  LDSM.16.M88.4 R52, [R189+0xe800] ;  /* 0x00e80000bd34783b */ /* 0x000f260000000200 */
[----:B--2---:R-:W-:Y:S05]  /*3750*/  IMAD R0, R209, 0x40, R168 ;  /* 0x00000040d1007824 */ /* 0x004fea00078e02a8 */
[----:B------:R2:W3:Y:S01]  /*3760*/  LDSM.16.M88.4 R56, [R2+0x2000] ;  /* 0x002000000238783b */ /* 0x0004e20000000200 */
[C---:B-1----:R-:W-:Y:S05]  /*3770*/  HMMA.16816.F32 R4, R60.reuse, R64, R4 ;  /* 0x000000403c04723c */ /* 0x042fea0000001804 */
[----:B--2---:R-:W-:Y:S03]  /*3780*/  IADD3 R2, R0, -0x1, RZ ;  /* 0xffffffff00027810 */ /* 0x004fe60007ffe0ff */
[C---:B------:R-:W-:Y:S01]  /*3790*/  HMMA.16816.F32 R8, R60.reuse, R66, R8 ;  /* 0x000000423c08723c */ /* 0x040fe20000001808 */
[----:B------:R-:W1:Y:S02]  /*37a0*/  LDSM.16.M88.4 R64, [R188+0xe800] ;  /* 0x00e80000bc40783b */ /* 0x000e640000000200 */
[----:B------:R-:W-:Y:S05]  /*37b0*/  ISETP.GE.AND P1, PT, R2, RZ, PT ;  /* 0x000000ff0200720c */ /* 0x000fea0003f26270 */
[C---:B----4-:R-:W-:Y:S08]  /*37c0*/  HMMA.16816.F32 R12, R60.reuse, R52, R12 ;  /* 0x000000343c0c723c */ /* 0x050ff0000000180c */
[----:B------:R-:W-:Y:S01]  /*37d0*/  HMMA.16816.F32 R16, R60, R54, R16 ;  /* 0x000000363c10723c */ /* 0x000fe20000001810 */
[----:B------:R2:W-:Y:S03]  /*37e0*/  LDSM.16.M88.4 R52, [R3+0x2000] ;  /* 0x002000000334783b */ /* 0x0005e60000000200 */
[C---:B------:R-:W-:Y:S04]  /*37f0*/  @!P1 IADD3 R2, -R0.reuse, 0x1, RZ ;  /* 0x0000000100029810 */ /* 0x040fe80007ffe1ff */
[C---:B---3--:R-:W-:Y:S01]  /*3800*/  HMMA.16816.F32 R4, R56.reuse, R100, R4 ;  /* 0x000000643804723c */ /* 0x048fe20000001804 */
[----:B------:R-:W3:Y:S07]  /*3810*/  LDSM.16.M88.4 R60, [R191+0xe000] ;  /* 0x00e00000bf3c783b */ /* 0x000eee0000000200 */
[C---:B------:R-:W-:Y:S01]  /*3820*/  HMMA.16816.F32 R8, R56.reuse, R102, R8 ;  /* 0x000000663808723c */ /* 0x040fe20000001808 */
[----:B------:R-:W4:Y:S04]  /*3830*/  LDL R101, [R1+0x38] ;  /* 0x0000380001657983 */ /* 0x000f280000100800 */
[----:B------:R-:W4:Y:S01]  /*3840*/  LDL R100, [R1+0x14] ;  /* 0x0000140001647983 */ /* 0x000f220000100800 */
[----:B--2---:R-:W-:Y:S02]  /*3850*/  IABS R3, R0 ;  /* 0x0000000000037213 */ /* 0x004fe40000000000 */
[C---:B-1----:R-:W-:Y:S01]  /*3860*/  HMMA.16816.F32 R12, R56.reuse, R64, R12 ;  /* 0x00000040380c723c */ /* 0x042fe2000000180c */
[----:B------:R1:W-:Y:S06]  /*3870*/  I2F R65, R2 ;  /* 0x0000000200417306 */ /* 0x0003ec0000201400 */
[----:B------:R-:W-:Y:S01]  /*3880*/  IADD3 R64, R0, 0x8, RZ ;  /* 0x0000000800407810 */ /* 0x000fe20007ffe0ff */
[----:B------:R-:W-:Y:S01]  /*3890*/  HMMA.16816.F32 R16, R56, R66, R16 ;  /* 0x000000423810723c */ /* 0x000fe20000001810 */
[----:B------:R-:W2:Y:S02]  /*38a0*/  LDSM.16.M88.4 R56, [R191+0xe800] ;  /* 0x00e80000bf38783b */ /* 0x000ea40000000200 */
[----:B------:R-:W-:Y:S01]  /*38b0*/  ISETP.GE.AND P0, PT, R64, RZ, PT ;  /* 0x000000ff4000720c */ /* 0x000fe20003f06270 */
[----:B------:R1:W1:Y:S11]  /*38c0*/  I2F R174, R3 ;  /* 0x0000000300ae7306 */ /* 0x0002760000201400 */
[----:B------:R-:W-:Y:S01]  /*38d0*/  @!UPT UIADD3 URZ, URZ, URZ, URZ ;  /* 0x0000003f3f3ff290 */ /* 0x000fe2000fffe03f */
[C---:B------:R-:W-:Y:S01]  /*38e0*/  @!P0 IADD3 R64, -R0.reuse, -0x8, RZ ;  /* 0xfffffff800408810 */ /* 0x040fe20007ffe1ff */
[C---:B---3--:R-:W-:Y:S03]  /*38f0*/  HMMA.16816.F32 R4, R52.reuse, R60, R4 ;  /* 0x0000003c3404723c */ /* 0x048fe60000001804 */
[----:B------:R3:W3:Y:S02]  /*3900*/  I2F R66, R64 ;  /* 0x0000004000427306 */ /* 0x0006e40000201400 */
[C---:B-1----:R-:W-:Y:S02]  /*3910*/  IADD3 R2, R0.reuse, -0x8, RZ ;  /* 0xfffffff800027810 */ /* 0x042fe40007ffe0ff */
[----:B------:R-:W-:Y:S01]  /*3920*/  IADD3 R61, R0, -0x10, RZ ;  /* 0xfffffff0003d7810 */ /* 0x000fe20007ffe0ff */
[C---:B------:R-:W-:Y:S01]  /*3930*/  HMMA.16816.F32 R8, R52.reuse, R62, R8 ;  /* 0x0000003e3408723c */ /* 0x040fe20000001808 */
[----:B------:R-:W4:Y:S02]  /*3940*/  LDL R62, [R1] ;  /* 0x00000000013e7983 */ /* 0x000f240000100800 */
[----:B------:R-:W-:Y:S02]  /*3950*/  ISETP.GE.AND P0, PT, R2, RZ, PT ;  /* 0x000000ff0200720c */ /* 0x000fe40003f06270 */
[C---:B------:R-:W-:Y:S02]  /*3960*/  IADD3 R3, R0.reuse, 0x7, RZ ;  /* 0x0000000700037810 */ /* 0x040fe40007ffe0ff */
[C---:B------:R-:W-:Y:S02]  /*3970*/  IADD3 R60, R0.reuse, -0x19, RZ ;  /* 0xffffffe7003c7810 */ /* 0x040fe40007ffe0ff */
[----:B------:R-:W-:Y:S07]  /*3980*/  ISETP.GE.AND P1, PT, R3, RZ, PT ;  /* 0x000000ff0300720c */ /* 0x000fee0003f26270 */
[C---:B------:R-:W-:Y:S01]  /*3990*/  @!P0 IADD3 R2, -R0.reuse, 0x8, RZ ;  /* 0x0000000800028810 */ /* 0x040fe20007ffe1ff */
[C---:B--2---:R-:W-:Y:S01]  /*39a0*/  HMMA.16816.F32 R12, R52.reuse, R56, R12 ;  /* 0x00000038340c723c */ /* 0x044fe2000000180c */
[----:B------:R-:W2:Y:S02]  /*39b0*/  LDL R57, [R1+0x4] ;  /* 0x0000040001397983 */ /* 0x000ea40000100800 */
[C---:B---3--:R-:W-:Y:S01]  /*39c0*/  IADD3 R64, R0.reuse, -0x9, RZ ;  /* 0xfffffff700407810 */ /* 0x048fe20007ffe0ff */
[----:B------:R1:W3:Y:S01]  /*39d0*/  I2F R171, R2 ;  /* 0x0000000200ab7306 */ /* 0x0002e20000201400 */
[----:B------:R-:W-:Y:S01]  /*39e0*/  @!P1 IADD3 R3, -R0, -0x7, RZ ;  /* 0xfffffff900039810 */ /* 0x000fe20007ffe1ff */
[-C--:B------:R-:W-:Y:S01]  /*39f0*/  FFMA.FTZ R4, R174, -R207.reuse, R4 ;  /* 0x800000cfae047223 */ /* 0x080fe20000010004 */
[----:B------:R-:W-:Y:S01]  /*3a00*/  ISETP.GE.AND P1, PT, R64, RZ, PT ;  /* 0x000000ff4000720c */ /* 0x000fe20003f26270 */
[----:B------:R-:W-:Y:S01]  /*3a10*/  HMMA.16816.F32 R16, R52, R58, R16 ;  /* 0x0000003a3410723c */ /* 0x000fe20000001810 */
[----:B------:R-:W2:Y:S02]  /*3a20*/  LDL R58, [R1+0x20] ;  /* 0x00002000013a7983 */ /* 0x000ea40000100800 */
[----:B------:R-:W-:Y:S01]  /*3a30*/  ISETP.GE.AND P0, PT, R61, RZ, PT ;  /* 0x000000ff3d00720c */ /* 0x000fe20003f06270 */
[-C--:B------:R-:W-:Y:S01]  /*3a40*/  FFMA.FTZ R10, R174, -R207.reuse, R10 ;  /* 0x800000cfae0a7223 */ /* 0x080fe2000001000a */
[----:B------:R-:W-:Y:S01]  /*3a50*/  IADD3 R56, R242, 0x3c6ef372, RZ ;  /* 0x3c6ef372f2387810 */ /* 0x000fe20007ffe0ff */
[----:B------:R3:W3:Y:S01]  /*3a60*/  I2F R67, R3 ;  /* 0x0000000300437306 */ /* 0x0006e20000201400 */
[CC--:B------:R-:W-:Y:S02]  /*3a70*/  FFMA.FTZ R5, R65.reuse, -R207.reuse, R5 ;  /* 0x800000cf41057223 */ /* 0x0c0fe40000010005 */
[-C--:B------:R-:W-:Y:S03]  /*3a80*/  FFMA.FTZ R6, R66, -R207.reuse, R6 ;  /* 0x800000cf42067223 */ /* 0x080fe60000010006 */
[C---:B------:R-:W-:Y:S01]  /*3a90*/  @!P1 IADD3 R64, -R0.reuse, 0x9, RZ ;  /* 0x0000000900409810 */ /* 0x040fe20007ffe1ff */
[-C--:B------:R-:W-:Y:S03]  /*3aa0*/  FFMA.FTZ R11, R65, -R207.reuse, R11 ;  /* 0x800000cf410b7223 */ /* 0x080fe6000001000b */
[----:B------:R-:W-:Y:S01]  /*3ab0*/  @!P0 IADD3 R61, -R0, 0x10, RZ ;  /* 0x00000010003d8810 */ /* 0x000fe20007ffe1ff */
[----:B------:R-:W3:Y:S01]  /*3ac0*/  I2F R168, R64 ;  /* 0x0000004000a87306 */ /* 0x000ee20000201400 */
[----:B------:R-:W-:Y:S02]  /*3ad0*/  ISETP.GE.AND P0, PT, R60, RZ, PT ;  /* 0x000000ff3c00720c */ /* 0x000fe40003f06270 */
[----:B-1----:R-:W-:Y:S01]  /*3ae0*/  IADD3 R2, R0, -0x18, RZ ;  /* 0xffffffe800027810 */ /* 0x002fe20007ffe0ff */
[CC--:B---3--:R-:W-:Y:S02]  /*3af0*/  FFMA.FTZ R8, R171.reuse, -R207.reuse, R8 ;  /* 0x800000cfab087223 */ /* 0x0c8fe40000010008 */
[-C--:B------:R-:W-:Y:S01]  /*3b00*/  FFMA.FTZ R14, R171, -R207.reuse, R14 ;  /* 0x800000cfab0e7223 */ /* 0x080fe2000001000e */
[----:B------:R-:W-:Y:S03]  /*3b10*/  ISETP.GE.AND P1, PT, R2, RZ, PT ;  /* 0x000000ff0200720c */ /* 0x000fe60003f26270 */
[----:B------:R-:W1:Y:S01]  /*3b20*/  I2F R169, R61 ;  /* 0x0000003d00a97306 */ /* 0x000e620000201400 */
[C---:B------:R-:W-:Y:S01]  /*3b30*/  IADD3 R3, R0.reuse, -0x11, RZ ;  /* 0xffffffef00037810 */ /* 0x040fe20007ffe0ff */
[-C--:B------:R-:W-:Y:S02]  /*3b40*/  FFMA.FTZ R7, R67, -R207.reuse, R7 ;  /* 0x800000cf43077223 */ /* 0x080fe40000010007 */
[----:B------:R-:W-:Y:S02]  /*3b50*/  @!P0 IADD3 R60, -R0, 0x19, RZ ;  /* 0x00000019003c8810 */ /* 0x000fe40007ffe1ff */
[----:B-----5:R-:W-:Y:S02]  /*3b60*/  FSETP.NEU.FTZ.AND P0, PT, R222, -INF , PT ;  /* 0xff800000de00780b */ /* 0x020fe40003f1d000 */
[----:B------:R-:W-:Y:S02]  /*3b70*/  ISETP.GE.AND P2, PT, R3, RZ, PT ;  /* 0x000000ff0300720c */ /* 0x000fe40003f46270 */
[----:B------:R3:W3:Y:S01]  /*3b80*/  I2F R172, R60 ;  /* 0x0000003c00ac7306 */ /* 0x0006e20000201400 */
[----:B------:R-:W-:Y:S02]  /*3b90*/  @!P1 IADD3 R2, -R0, 0x18, RZ ;  /* 0x0000001800029810 */ /* 0x000fe40007ffe1ff */
[-C--:B------:R-:W-:Y:S01]  /*3ba0*/  @P4 ISETP.GE.AND P1, PT, R244, R210.reuse, PT ;  /* 0x000000d2f400420c */ /* 0x080fe20003f26270 */
[CC--:B------:R-:W-:Y:S02]  /*3bb0*/  FFMA.FTZ R9, R168.reuse, -R207.reuse, R9 ;  /* 0x800000cfa8097223 */ /* 0x0c0fe40000010009 */
[-C--:B------:R-:W-:Y:S01]  /*3bc0*/  FFMA.FTZ R15, R168, -R207.reuse, R15 ;  /* 0x800000cfa80f7223 */ /* 0x080fe2000001000f */
[----:B------:R-:W-:Y:S01]  /*3bd0*/  @P4 FSEL R4, R4, -INF , !P1 ;  /* 0xff80000004044808 */ /* 0x000fe20004800000 */
[----:B------:R-:W-:Y:S01]  /*3be0*/  IMAD.MOV.U32 R168, RZ, RZ, c[0x0][0x22c] ;  /* 0x00008b00ffa87624 */ /* 0x000fe200078e00ff */
[----:B------:R-:W-:Y:S01]  /*3bf0*/  @P4 FSEL R6, R6, -INF , !P1 ;  /* 0xff80000006064808 */ /* 0x000fe20004800000 */
[----:B------:R3:W3:Y:S01]  /*3c00*/  I2F R173, R2 ;  /* 0x0000000200ad7306 */ /* 0x0006e20000201400 */
[----:B------:R-:W-:Y:S01]  /*3c10*/  @!P2 IADD3 R3, -R0, 0x11, RZ ;  /* 0x000000110003a810 */ /* 0x000fe20007ffe1ff */
[----:B------:R-:W-:Y:S01]  /*3c20*/  FMUL.FTZ R0, R223, 1.4426950216293334961 ;  /* 0x3fb8aa3bdf007820 */ /* 0x000fe20000410000 */
[-C--:B------:R-:W-:Y:S01]  /*3c30*/  @P4 ISETP.GE.AND P2, PT, R247, R210.reuse, PT ;  /* 0x000000d2f700420c */ /* 0x080fe20003f46270 */
[CC--:B-1----:R-:W-:Y:S01]  /*3c40*/  FFMA.FTZ R12, R169.reuse, -R207.reuse, R12 ;  /* 0x800000cfa90c7223 */ /* 0x0c2fe2000001000c */
[----:B------:R-:W2:Y:S01]  /*3c50*/  LDL R61, [R1+0x18] ;  /* 0x00001800013d7983 */ /* 0x000ea20000100800 */
[-C--:B------:R-:W-:Y:S01]  /*3c60*/  FFMA.FTZ R18, R169, -R207.reuse, R18 ;  /* 0x800000cfa9127223 */ /* 0x080fe20000010012 */
[----:B------:R-:W-:Y:S01]  /*3c70*/  @P4 FSEL R5, R5, -INF , !P2 ;  /* 0xff80000005054808 */ /* 0x000fe20005000000 */
[----:B------:R-:W-:Y:S02]  /*3c80*/  IMAD R168, R168, c[0x0][0x1c0], RZ ;  /* 0x00007000a8a87a24 */ /* 0x000fe400078e02ff */
[----:B------:R-:W1:Y:S01]  /*3c90*/  I2F R170, R3 ;  /* 0x0000000300aa7306 */ /* 0x000e620000201400 */
[----:B------:R-:W-:Y:S01]  /*3ca0*/  @P4 FSEL R7, R7, -INF , !P2 ;  /* 0xff80000007074808 */ /* 0x000fe20005000000 */
[----:B------:R-:W-:Y:S01]  /*3cb0*/  IMAD.U32 R168, R168, -0x40, RZ ;  /* 0xffffffc0a8a87824 */ /* 0x000fe200078e00ff */
[----:B---3--:R-:W3:Y:S01]  /*3cc0*/  LDL R60, [R1+0x1c] ;  /* 0x00001c00013c7983 */ /* 0x008ee20000100800 */
[-C--:B------:R-:W-:Y:S02]  /*3cd0*/  FFMA.FTZ R17, R172, -R207.reuse, R17 ;  /* 0x800000cfac117223 */ /* 0x080fe40000010011 */
[----:B------:R-:W-:Y:S02]  /*3ce0*/  FMUL.FTZ R2, R222, 1.4426950216293334961 ;  /* 0x3fb8aa3bde027820 */ /* 0x000fe40000410000 */
[-C--:B------:R-:W-:Y:S03]  /*3cf0*/  FFMA.FTZ R16, R173, -R207.reuse, R16 ;  /* 0x800000cfad107223 */ /* 0x080fe60000010010 */
[----:B------:R-:W-:Y:S02]  /*3d00*/  FSEL R2, R2, RZ, P0 ;  /* 0x000000ff02027208 */ /* 0x000fe40000000000 */
[----:B------:R-:W-:Y:S03]  /*3d10*/  FSETP.NEU.FTZ.AND P0, PT, R223, -INF , PT ;  /* 0xff800000df00780b */ /* 0x000fe60003f1d000 */
[--C-:B------:R-:W-:Y:S01]  /*3d20*/  FFMA.FTZ R4, R4, c[0x0][0x23c], -R2.reuse ;  /* 0x00008f0004047a23 */ /* 0x100fe20000010802 */
[----:B------:R-:W-:Y:S01]  /*3d30*/  FSEL R0, R0, RZ, P0 ;  /* 0x000000ff00007208 */ /* 0x000fe20000000000 */
[----:B------:R-:W-:Y:S01]  /*3d40*/  FFMA.FTZ R102, R5, c[0x0][0x23c], -R2 ;  /* 0x00008f0005667a23 */ /* 0x000fe20000010802 */
[----:B------:R-:W-:Y:S01]  /*3d50*/  @P4 ISETP.GE.AND P0, PT, R252, R210, PT ;  /* 0x000000d2fc00420c */ /* 0x000fe20003f06270 */
[----:B------:R4:W-:Y:S01]  /*3d60*/  MUFU.EX2 R103, R4 ;  /* 0x0000000400677308 */ /* 0x0009e20000000800 */
[-C--:B-1----:R-:W-:Y:S02]  /*3d70*/  FFMA.FTZ R13, R170, -R207.reuse, R13 ;  /* 0x800000cfaa0d7223 */ /* 0x082fe4000001000d */
[--C-:B------:R-:W-:Y:S01]  /*3d80*/  FFMA.FTZ R6, R6, c[0x0][0x23c], -R0.reuse ;  /* 0x00008f0006067a23 */ /* 0x100fe20000010800 */
[----:B------:R-:W-:Y:S01]  /*3d90*/  @P4 FSEL R8, R8, -INF , !P0 ;  /* 0xff80000008084808 */ /* 0x000fe20004000000 */
[----:B------:R-:W-:Y:S01]  /*3da0*/  FFMA.FTZ R7, R7, c[0x0][0x23c], -R0 ;  /* 0x00008f0007077a23 */ /* 0x000fe20000010800 */
[----:B------:R-:W-:Y:S01]  /*3db0*/  @P4 FSEL R10, R10, -INF , !P0 ;  /* 0xff8000000a0a4808 */ /* 0x000fe20004000000 */
[----:B------:R-:W-:Y:S02]  /*3dc0*/  FFMA.FTZ R19, R170, -R207, R19 ;  /* 0x800000cfaa137223 */ /* 0x000fe40000010013 */
[----:B------:R-:W-:Y:S01]  /*3dd0*/  FFMA.FTZ R8, R8, c[0x0][0x23c], -R2 ;  /* 0x00008f0008087a23 */ /* 0x000fe20000010802 */
[----:B------:R-:W-:Y:S01]  /*3de0*/  MUFU.EX2 R102, R102 ;  /* 0x0000006600667308 */ /* 0x000fe20000000800 */
[----:B------:R-:W-:Y:S09]  /*3df0*/  FFMA.FTZ R10, R10, c[0x0][0x23c], -R0 ;  /* 0x00008f000a0a7a23 */ /* 0x000ff20000010800 */
[----:B------:R-:W-:Y:S10]  /*3e00*/  MUFU.EX2 R67, R8 ;  /* 0x0000000800437308 */ /* 0x000ff40000000800 */
[----:B------:R-:W-:Y:S01]  /*3e10*/  MUFU.EX2 R65, R10 ;  /* 0x0000000a00417308 */ /* 0x000fe20000000800 */
[----:B----4-:R-:W-:Y:S01]  /*3e20*/  IMAD R4, R209, 0x4, R101 ;  /* 0x00000004d1047824 */ /* 0x010fe200078e0265 */
[----:B------:R-:W-:Y:S03]  /*3e30*/  IADD3 R101, R242, -0x61c88647, RZ ;  /* 0x9e3779b9f2657810 */ /* 0x000fe60007ffe0ff */
[----:B------:R-:W-:Y:S05]  /*3e40*/  IMAD.WIDE.U32 R4, R4, -0x326172a9, RZ ;  /* 0xcd9e8d5704047825 */ /* 0x000fea00078e00ff */
[----:B------:R-:W-:Y:S02]  /*3e50*/  LOP3.LUT R3, R233, R4, R101, 0x96, !PT ;  /* 0x00000004e9037212 */ /* 0x000fe400078e9665 */
[----:B------:R1:W-:Y:S01]  /*3e60*/  MUFU.EX2 R101, R6 ;  /* 0x0000000600657308 */ /* 0x0003e20000000800 */
[----:B------:R-:W-:Y:S02]  /*3e70*/  LOP3.LUT R5, R5, R175, R242, 0x96, !PT ;  /* 0x000000af05057212 */ /* 0x000fe400078e96f2 */
[----:B------:R-:W-:Y:S02]  /*3e80*/  IMAD.WIDE.U32 R54, R3, -0x2daee0ad, RZ ;  /* 0xd2511f5303367825 */ /* 0x000fe400078e00ff */
[----:B------:R-:W4:Y:S02]  /*3e90*/  LDL R3, [R1+0x24] ;  /* 0x0000240001037983 */ /* 0x000f240000100800 */
[----:B------:R-:W-:Y:S05]  /*3ea0*/  IMAD.WIDE.U32 R4, R5, -0x2daee0ad, RZ ;  /* 0xd2511f5305047825 */ /* 0x000fea00078e00ff */
[----:B------:R-:W-:Y:S02]  /*3eb0*/  LOP3.LUT R5, R5, R250, R243, 0x96, !PT ;  /* 0x000000fa05057212 */ /* 0x000fe400078e96f3 */
[----:B-1----:R-:W-:Y:S03]  /*3ec0*/  LOP3.LUT R6, R55, R4, R100, 0x96, !PT ;  /* 0x0000000437067212 */ /* 0x002fe600078e9664 */
[----:B------:R-:W-:Y:S01]  /*3ed0*/  IMAD.WIDE.U32 R4, R5, -0x326172a9, RZ ;  /* 0xcd9e8d5705047825 */ /* 0x000fe200078e00ff */
[----:B------:R1:W-:Y:S01]  /*3ee0*/  MUFU.EX2 R100, R7 ;  /* 0x0000000700647308 */ /* 0x0003e20000000800 */
[----:B------:R-:W4:Y:S03]  /*3ef0*/  LDL R55, [R1+0xc] ;  /* 0x00000c0001377983 */ /* 0x000f260000100800 */
[----:B------:R-:W-:Y:S02]  /*3f00*/  LOP3.LUT R5, R5, R232, R56, 0x96, !PT ;  /* 0x000000e805057212 */ /* 0x000fe400078e9638 */
[-C--:B------:R-:W-:Y:S02]  /*3f10*/  @P4 ISETP.GE.AND P1, PT, R62, R210.reuse, PT ;  /* 0x000000d23e00420c */ /* 0x080fe40003f26270 */
[----:B------:R-:W-:Y:S02]  /*3f20*/  IADD3 R56, R242, -0x255992d5, RZ ;  /* 0xdaa66d2bf2387810 */ /* 0x000fe40007ffe0ff */
[----:B------:R-:W-:Y:S02]  /*3f30*/  @P4 FSEL R9, R9, -INF , !P1 ;  /* 0xff80000009094808 */ /* 0x000fe40004800000 */
[----:B------:R-:W-:Y:S03]  /*3f40*/  @P4 FSEL R11, R11, -INF , !P1 ;  /* 0xff8000000b0b4808 */ /* 0x000fe60004800000 */
[----:B------:R-:W-:Y:S02]  /*3f50*/  FFMA.FTZ R9, R9, c[0x0][0x23c], -R2 ;  /* 0x00008f0009097a23 */ /* 0x000fe40000010802 */
[----:B------:R-:W-:Y:S02]  /*3f60*/  FFMA.FTZ R11, R11, c[0x0][0x23c], -R0 ;  /* 0x00008f000b0b7a23 */ /* 0x000fe40000010800 */
[----:B------:R-:W-:Y:S01]  /*3f70*/  MUFU.EX2 R66, R9 ;  /* 0x0000000900427308 */ /* 0x000fe20000000800 */
[----:B--2---:R-:W-:Y:S01]  /*3f80*/  @P4 ISETP.GE.AND P1, PT, R57, R210, PT ;  /* 0x000000d23900420c */ /* 0x004fe20003f26270 */
[----:B-1----:R-:W-:Y:S03]  /*3f90*/  IMAD.WIDE.U32 R6, R6, -0x326172a9, RZ ;  /* 0xcd9e8d5706067825 */ /* 0x002fe600078e00ff */
[----:B------:R-:W-:Y:S02]  /*3fa0*/  @P4 FSEL R12, R12, -INF , !P1 ;  /* 0xff8000000c0c4808 */ /* 0x000fe40004800000 */
[----:B------:R-:W-:Y:S03]  /*3fb0*/  @P4 FSEL R14, R14, -INF , !P1 ;  /* 0xff8000000e0e4808 */ /* 0x000fe60004800000 */
[----:B------:R-:W-:Y:S01]  /*3fc0*/  MUFU.EX2 R64, R11 ;  /* 0x0000000b00407308 */ /* 0x000fe20000000800 */
[----:B------:R-:W-:Y:S01]  /*3fd0*/  LOP3.LUT R52, R7, R4, R56, 0x96, !PT ;  /* 0x0000000407347212 */ /* 0x000fe200078e9638 */
[----:B------:R-:W-:Y:S01]  /*3fe0*/  FFMA.FTZ R12, R12, c[0x0][0x23c], -R2 ;  /* 0x00008f000c0c7a23 */ /* 0x000fe20000010802 */
[----:B------:R-:W2:Y:S01]  /*3ff0*/  LDL R56, [R1+0x8] ;  /* 0x0000080001387983 */ /* 0x000ea20000100800 */
[----:B------:R-:W-:Y:S04]  /*4000*/  IMAD.WIDE.U32 R4, R5, -0x2daee0ad, RZ ;  /* 0xd2511f5305047825 */ /* 0x000fe800078e00ff */
[----:B------:R-:W-:Y:S02]  /*4010*/  IMAD.WIDE.U32 R52, R52, -0x2daee0ad, RZ ;  /* 0xd2511f5334347825 */ /* 0x000fe400078e00ff */
[----:B------:R1:W-:Y:S02]  /*4020*/  MUFU.EX2 R63, R12 ;  /* 0x0000000c003f7308 */ /* 0x0003e40000000800 */
[----:B------:R-:W-:Y:S01]  /*4030*/  FFMA.FTZ R14, R14, c[0x0][0x23c], -R0 ;  /* 0x00008f000e0e7a23 */ /* 0x000fe20000010800 */
[----:B-1----:R-:W2:Y:S01]  /*4040*/  LDL R12, [R1+0x10] ;  /* 0x00001000010c7983 */ /* 0x002ea20000100800 */
[----:B------:R-:W-:Y:S02]  /*4050*/  LOP3.LUT R5, R5, R54, R61, 0x96, !PT ;  /* 0x0000003605057212 */ /* 0x000fe400078e963d */
[C---:B------:R-:W-:Y:S02]  /*4060*/  IADD3 R61, R242.reuse, 0x78dde6e4, RZ ;  /* 0x78dde6e4f23d7810 */ /* 0x040fe40007ffe0ff */
[----:B---3--:R-:W-:Y:S01]  /*4070*/  LOP3.LUT R8, R53, R4, R60, 0x96, !PT ;  /* 0x0000000435087212 */ /* 0x008fe200078e963c */
[----:B------:R-:W-:Y:S01]  /*4080*/  IMAD.WIDE.U32 R4, R5, -0x326172a9, RZ ;  /* 0xcd9e8d5705047825 */ /* 0x000fe200078e00ff */
[----:B------:R-:W-:Y:S03]  /*4090*/  IADD3 R60, R242, 0x1715609d, RZ ;  /* 0x1715609df23c7810 */ /* 0x000fe60007ffe0ff */
[----:B------:R-:W-:Y:S01]  /*40a0*/  IMAD.WIDE.U32 R8, R8, -0x326172a9, RZ ;  /* 0xcd9e8d5708087825 */ /* 0x000fe200078e00ff */
[----:B------:R-:W-:Y:S02]  /*40b0*/  LOP3.LUT R6, R5, R6, R61, 0x96, !PT ;  /* 0x0000000605067212 */ /* 0x000fe400078e963d */
[----:B------:R-:W-:Y:S02]  /*40c0*/  MUFU.EX2 R61, R14 ;  /* 0x0000000e003d7308 */ /* 0x000fe40000000800 */
[----:B------:R-:W-:Y:S01]  /*40d0*/  LOP3.LUT R4, R9, R4, R60, 0x96, !PT ;  /* 0x0000000409047212 */ /* 0x000fe200078e963c */
[----:B------:R-:W-:Y:S04]  /*40e0*/  IMAD.WIDE.U32 R6, R6, -0x2daee0ad, RZ ;  /* 0xd2511f5306067825 */ /* 0x000fe800078e00ff */
[----:B------:R-:W-:Y:S01]  /*40f0*/  IMAD.WIDE.U32 R4, R4, -0x2daee0ad, RZ ;  /* 0xd2511f5304047825 */ /* 0x000fe200078e00ff */
[----:B------:R-:W-:Y:S04]  /*4100*/  LOP3.LUT R52, R7, R52, R58, 0x96, !PT ;  /* 0x0000003407347212 */ /* 0x000fe800078e963a */
[C---:B------:R-:W-:Y:S02]  /*4110*/  LOP3.LUT R53, R4.reuse, 0xffff, RZ, 0xc0, !PT ;  /* 0x0000ffff04357812 */ /* 0x040fe400078ec0ff */
[--C-:B------:R-:W-:Y:S02]  /*4120*/  SHF.R.U32.HI R54, RZ, 0x10, R4.reuse ;  /* 0x00000010ff367819 */ /* 0x100fe40000011604 */
[----:B------:R-:W-:Y:S04]  /*4130*/  LOP3.LUT R7, R4, 0xff, RZ, 0xc0, !PT ;  /* 0x000000ff04077812 */ /* 0x000fe800078ec0ff */
[----:B------:R-:W-:Y:S02]  /*4140*/  ISETP.LE.U32.AND P3, PT, R7, UR4, PT ;  /* 0x0000000407007c0c */ /* 0x000fe4000bf63070 */
[----:B----4-:R-:W-:Y:S02]  /*4150*/  LOP3.LUT R6, R5, R6, R3, 0x96, !PT ;  /* 0x0000000605067212 */ /* 0x010fe400078e9603 */
[----:B------:R-:W-:Y:S01]  /*4160*/  SHF.R.U32.HI R3, RZ, 0x18, R4 ;  /* 0x00000018ff037819 */ /* 0x000fe20000011604 */
[----:B------:R-:W-:Y:S03]  /*4170*/  IMAD.WIDE.U32 R4, R52, -0x326172a9, RZ ;  /* 0xcd9e8d5734047825 */ /* 0x000fe600078e00ff */
[----:B------:R-:W-:Y:S02]  /*4180*/  ISETP.LE.U32.AND P0, PT, R3, UR4, PT ;  /* 0x0000000403007c0c */ /* 0x000fe4000bf03070 */
[----:B------:R-:W-:Y:S02]  /*4190*/  LOP3.LUT R10, R4, 0xff, RZ, 0xc0, !PT ;  /* 0x000000ff040a7812 */ /* 0x000fe400078ec0ff */
[--C-:B------:R-:W-:Y:S02]  /*41a0*/  SHF.R.U32.HI R11, RZ, 0x18, R4.reuse ;  /* 0x00000018ff0b7819 */ /* 0x100fe40000011604 */
[----:B------:R-:W-:Y:S02]  /*41b0*/  SHF.R.U32.HI R9, RZ, 0x10, R4 ;  /* 0x00000010ff097819 */ /* 0x000fe40000011604 */
[-C--:B------:R-:W-:Y:S04]  /*41c0*/  @P4 ISETP.GE.AND P5, PT, R55, R210.reuse, PT ;  /* 0x000000d23700420c */ /* 0x080fe80003fa6270 */
[----:B------:R-:W-:Y:S02]  /*41d0*/  @P4 FSEL R16, R16, -INF , !P5 ;  /* 0xff80000010104808 */ /* 0x000fe40006800000 */
[----:B------:R-:W-:Y:S03]  /*41e0*/  @P4 FSEL R18, R18, -INF , !P5 ;  /* 0xff80000012124808 */ /* 0x000fe60006800000 */
[----:B------:R-:W-:Y:S02]  /*41f0*/  FFMA.FTZ R16, R16, c[0x0][0x23c], -R2 ;  /* 0x00008f0010107a23 */ /* 0x000fe40000010802 */
[----:B------:R-:W-:Y:S02]  /*4200*/  FFMA.FTZ R18, R18, c[0x0][0x23c], -R0 ;  /* 0x00008f0012127a23 */ /* 0x000fe40000010800 */
[----:B------:R-:W1:Y:S10]  /*4210*/  MUFU.EX2 R59, R16 ;  /* 0x00000010003b7308 */ /* 0x000e740000000800 */
[----:B------:R-:W-:Y:S01]  /*4220*/  MUFU.EX2 R57, R18 ;  /* 0x0000001200397308 */ /* 0x000fe20000000800 */
[----:B--2---:R-:W-:Y:S02]  /*4230*/  @P4 ISETP.GE.AND P2, PT, R56, R210, PT ;  /* 0x000000d23800420c */ /* 0x004fe40003f46270 */
[----:B------:R-:W-:Y:S02]  /*4240*/  IADD3 R56, R242, -0x4ab325aa, RZ ;  /* 0xb54cda56f2387810 */ /* 0x000fe40007ffe0ff */
[----:B------:R-:W-:Y:S02]  /*4250*/  @P4 FSEL R13, R13, -INF , !P2 ;  /* 0xff8000000d0d4808 */ /* 0x000fe40005000000 */
[----:B------:R-:W-:Y:S01]  /*4260*/  LOP3.LUT R3, R5, R8, R56, 0x96, !PT ;  /* 0x0000000805037212 */ /* 0x000fe200078e9638 */
[----:B-1----:R-:W-:Y:S01]  /*4270*/  @!P3 FADD.FTZ R59, -R59, -RZ ;  /* 0x800000ff3b3bb221 */ /* 0x002fe20000010100 */
[----:B------:R-:W-:Y:S01]  /*4280*/  LOP3.LUT R8, R4, 0xffff, RZ, 0xc0, !PT ;  /* 0x0000ffff04087812 */ /* 0x000fe200078ec0ff */
[----:B------:R-:W-:Y:S01]  /*4290*/  FFMA.FTZ R13, R13, c[0x0][0x23c], -R2 ;  /* 0x00008f000d0d7a23 */ /* 0x000fe20000010802 */
[C---:B------:R-:W-:Y:S02]  /*42a0*/  LOP3.LUT R4, R3.reuse, 0xffff, RZ, 0xc0, !PT ;  /* 0x0000ffff03047812 */ /* 0x040fe400078ec0ff */
[----:B------:R-:W-:Y:S01]  /*42b0*/  LOP3.LUT R7, R3, 0xff, RZ, 0xc0, !PT ;  /* 0x000000ff03077812 */ /* 0x000fe200078ec0ff */
[----:B------:R-:W-:Y:S01]  /*42c0*/  MUFU.EX2 R62, R13 ;  /* 0x0000000d003e7308 */ /* 0x000fe20000000800 */
[----:B------:R-:W-:Y:S02]  /*42d0*/  SHF.R.U32.HI R4, RZ, 0x8, R4 ;  /* 0x00000008ff047819 */ /* 0x000fe40000011604 */
[----:B------:R-:W-:Y:S02]  /*42e0*/  @P4 FSEL R15, R15, -INF , !P2 ;  /* 0xff8000000f0f4808 */ /* 0x000fe40005000000 */
[----:B------:R-:W-:Y:S02]  /*42f0*/  LOP3.LUT R4, R4, 0xffff, RZ, 0xc0, !PT ;  /* 0x0000ffff04047812 */ /* 0x000fe400078ec0ff */
[----:B------:R-:W-:Y:S01]  /*4300*/  ISETP.LE.U32.AND P2, PT, R7, UR4, PT ;  /* 0x0000000407007c0c */ /* 0x000fe2000bf43070 */
[----:B------:R-:W-:Y:S01]  /*4310*/  FFMA.FTZ R15, R15, c[0x0][0x23c], -R0 ;  /* 0x00008f000f0f7a23 */ /* 0x000fe20000010800 */
[----:B------:R-:W-:Y:S02]  /*4320*/  ISETP.LE.U32.AND P1, PT, R4, UR4, PT ;  /* 0x0000000404007c0c */ /* 0x000fe4000bf23070 */
[--C-:B------:R-:W-:Y:S01]  /*4330*/  SHF.R.U32.HI R5, RZ, 0x10, R3.reuse ;  /* 0x00000010ff057819 */ /* 0x100fe20000011603 */
[----:B------:R-:W-:Y:S01]  /*4340*/  MUFU.EX2 R60, R15 ;  /* 0x0000000f003c7308 */ /* 0x000fe20000000800 */
[----:B------:R-:W-:Y:S02]  /*4350*/  SHF.R.U32.HI R4, RZ, 0x18, R3 ;  /* 0x00000018ff047819 */ /* 0x000fe40000011603 */
[----:B------:R-:W-:Y:S02]  /*4360*/  SHF.R.U32.HI R3, RZ, 0x8, R8 ;  /* 0x00000008ff037819 */ /* 0x000fe40000011608 */
[----:B------:R-:W-:Y:S02]  /*4370*/  LOP3.LUT R5, R5, 0xff, RZ, 0xc0, !PT ;  /* 0x000000ff05057812 */ /* 0x000fe400078ec0ff */
[----:B------:R-:W-:Y:S01]  /*4380*/  @P4 ISETP.GE.AND P5, PT, R12, R210, PT ;  /* 0x000000d20c00420c */ /* 0x000fe20003fa6270 */
[----:B------:R-:W-:Y:S01]  /*4390*/  @!P2 FADD.FTZ R103, -R103, -RZ ;  /* 0x800000ff6767a221 */ /* 0x000fe20000010100 */
[----:B------:R-:W-:Y:S01]  /*43a0*/  LOP3.LUT R3, R3, 0xffff, RZ, 0xc0, !PT ;  /* 0x0000ffff03037812 */ /* 0x000fe200078ec0ff */
[----:B------:R-:W-:Y:S01]  /*43b0*/  @!P1 FADD.FTZ R102, -R102, -RZ ;  /* 0x800000ff66669221 */ /* 0x000fe20000010100 */
[----:B------:R-:W-:Y:S02]  /*43c0*/  @P4 FSEL R17, R17, -INF , !P5 ;  /* 0xff80000011114808 */ /* 0x000fe40006800000 */
[----:B------:R-:W-:Y:S02]  /*43d0*/  @P4 FSEL R19, R19, -INF , !P5 ;  /* 0xff80000013134808 */ /* 0x000fe40006800000 */
[----:B------:R-:W-:Y:S01]  /*43e0*/  ISETP.LE.U32.AND P6, PT, R5, UR4, PT ;  /* 0x0000000405007c0c */ /* 0x000fe2000bfc3070 */
[----:B------:R-:W-:Y:S01]  /*43f0*/  FFMA.FTZ R2, R17, c[0x0][0x23c], -R2 ;  /* 0x00008f0011027a23 */ /* 0x000fe20000010802 */
[----:B------:R-:W-:Y:S01]  /*4400*/  ISETP.LE.U32.AND P1, PT, R3, UR4, PT ;  /* 0x0000000403007c0c */ /* 0x000fe2000bf23070 */
[----:B------:R-:W-:Y:S01]  /*4410*/  FFMA.FTZ R0, R19, c[0x0][0x23c], -R0 ;  /* 0x00008f0013007a23 */ /* 0x000fe20000010800 */
[----:B------:R-:W-:Y:S01]  /*4420*/  LOP3.LUT R3, R6, 0xffff, RZ, 0xc0, !PT ;  /* 0x0000ffff06037812 */ /* 0x000fe200078ec0ff */
[----:B------:R1:W-:Y:S01]  /*4430*/  MUFU.EX2 R58, R2 ;  /* 0x00000002003a7308 */ /* 0x0003e20000000800 */
[----:B------:R-:W-:Y:S02]  /*4440*/  ISETP.LE.U32.AND P2, PT, R10, UR4, PT ;  /* 0x000000040a007c0c */ /* 0x000fe4000bf43070 */
[----:B------:R-:W-:Y:S02]  /*4450*/  ISETP.LE.U32.AND P5, PT, R4, UR4, PT ;  /* 0x0000000404007c0c */ /* 0x000fe4000bfa3070 */
[----:B------:R-:W-:Y:S03]  /*4460*/  LOP3.LUT R4, R9, 0xff, RZ, 0xc0, !PT ;  /* 0x000000ff09047812 */ /* 0x000fe600078ec0ff */
[----:B------:R-:W-:Y:S01]  /*4470*/  @!P6 FADD.FTZ R101, -R101, -RZ ;  /* 0x800000ff6565e221 */ /* 0x000fe20000010100 */
[----:B------:R-:W-:Y:S01]  /*4480*/  ISETP.LE.U32.AND P6, PT, R11, UR4, PT ;  /* 0x000000040b007c0c */ /* 0x000fe2000bfc3070 */
[----:B------:R-:W2:Y:S01]  /*4490*/  MUFU.EX2 R56, R0 ;  /* 0x0000000000387308 */ /* 0x000ea20000000800 */
[----:B------:R-:W-:Y:S03]  /*44a0*/  @!P1 FADD.FTZ R66, -R66, -RZ ;  /* 0x800000ff42429221 */ /* 0x000fe60000010100 */
[----:B------:R-:W-:Y:S02]  /*44b0*/  @!P2 FADD.FTZ R67, -R67, -RZ ;  /* 0x800000ff4343a221 */ /* 0x000fe40000010100 */
[----:B------:R-:W-:Y:S01]  /*44c0*/  @!P5 FADD.FTZ R100, -R100, -RZ ;  /* 0x800000ff6464d221 */ /* 0x000fe20000010100 */
[----:B------:R-:W-:Y:S05]  /*44d0*/  ISETP.LE.U32.AND P5, PT, R4, UR4, PT ;  /* 0x0000000404007c0c */ /* 0x000fea000bfa3070 */
[----:B------:R-:W-:Y:S01]  /*44e0*/  @!P6 FADD.FTZ R64, -R64, -RZ ;  /* 0x800000ff4040e221 */ /* 0x000fe20000010100 */
[----:B-1----:R-:W-:Y:S02]  /*44f0*/  SHF.R.U32.HI R2, RZ, 0x8, R3 ;  /* 0x00000008ff027819 */ /* 0x002fe40000011603 */
[----:B------:R-:W-:Y:S02]  /*4500*/  LOP3.LUT R3, R6, 0xff, RZ, 0xc0, !PT ;  /* 0x000000ff06037812 */ /* 0x000fe400078ec0ff */
[----:B------:R-:W-:Y:S02]  /*4510*/  LOP3.LUT R2, R2, 0xffff, RZ, 0xc0, !PT ;  /* 0x0000ffff02027812 */ /* 0x000fe400078ec0ff */
[----:B------:R-:W-:Y:S01]  /*4520*/  ISETP.LE.U32.AND P2, PT, R3, UR4, PT ;  /* 0x0000000403007c0c */ /* 0x000fe2000bf43070 */
[----:B------:R-:W-:Y:S01]  /*4530*/  @!P5 FADD.FTZ R65, -R65, -RZ ;  /* 0x800000ff4141d221 */ /* 0x000fe20000010100 */
[----:B------:R-:W-:Y:S02]  /*4540*/  ISETP.LE.U32.AND P1, PT, R2, UR4, PT ;  /* 0x0000000402007c0c */ /* 0x000fe4000bf23070 */
[----:B------:R-:W-:Y:S01]  /*4550*/  SHF.R.U32.HI R2, RZ, 0x8, R53 ;  /* 0x00000008ff027819 */ /* 0x000fe20000011635 */
[----:B--2---:R-:W-:Y:S01]  /*4560*/  @!P0 FADD.FTZ R56, -R56, -RZ ;  /* 0x800000ff38388221 */ /* 0x004fe20000010100 */
[--C-:B------:R-:W-:Y:S02]  /*4570*/  SHF.R.U32.HI R3, RZ, 0x10, R6.reuse ;  /* 0x00000010ff037819 */ /* 0x100fe40000011606 */
[----:B------:R-:W-:Y:S02]  /*4580*/  LOP3.LUT R0, R2, 0xffff, RZ, 0xc0, !PT ;  /* 0x0000ffff02007812 */ /* 0x000fe400078ec0ff */
[----:B------:R-:W-:Y:S02]  /*4590*/  LOP3.LUT R2, R54, 0xff, RZ, 0xc0, !PT ;  /* 0x000000ff36027812 */ /* 0x000fe400078ec0ff */
[----:B------:R-:W-:Y:S01]  /*45a0*/  LOP3.LUT R3, R3, 0xff, RZ, 0xc0, !PT ;  /* 0x000000ff03037812 */ /* 0x000fe200078ec0ff */
[----:B------:R-:W-:Y:S01]  /*45b0*/  @!P2 FADD.FTZ R63, -R63, -RZ ;  /* 0x800000ff3f3fa221 */ /* 0x000fe20000010100 */
[----:B------:R-:W-:Y:S01]  /*45c0*/  ISETP.LE.U32.AND P2, PT, R0, UR4, PT ;  /* 0x0000000400007c0c */ /* 0x000fe2000bf43070 */
[----:B------:R-:W-:Y:S01]  /*45d0*/  @!P1 FADD.FTZ R62, -R62, -RZ ;  /* 0x800000ff3e3e9221 */ /* 0x000fe20000010100 */
[----:B------:R-:W-:Y:S02]  /*45e0*/  ISETP.LE.U32.AND P6, PT, R3, UR4, PT ;  /* 0x0000000403007c0c */ /* 0x000fe4000bfc3070 */
[----:B------:R-:W-:Y:S02]  /*45f0*/  F2FP.RELU.PACK_AB R3, R102, R103 ;  /* 0x000000676603723e */ /* 0x000fe400000008ff */
[----:B------:R-:W-:Y:S02]  /*4600*/  ISETP.LE.U32.AND P1, PT, R2, UR4, PT ;  /* 0x0000000402007c0c */ /* 0x000fe4000bf23070 */
[----:B------:R-:W-:Y:S01]  /*4610*/  F2FP.RELU.PACK_AB R2, R100, R101 ;  /* 0x000000656402723e */ /* 0x000fe200000008ff */
[----:B------:R1:W-:Y:S01]  /*4620*/  STS [R226+0x12000], R3 ;  /* 0x01200003e2007388 */ /* 0x0003e20000000800 */
[----:B------:R-:W-:Y:S02]  /*4630*/  F2FP.RELU.PACK_AB R0, R66, R67 ;  /* 0x000000434200723e */ /* 0x000fe400000008ff */
[----:B------:R-:W-:Y:S01]  /*4640*/  SHF.R.U32.HI R6, RZ, 0x18, R6 ;  /* 0x00000018ff067819 */ /* 0x000fe20000011606 */
[----:B------:R2:W-:Y:S01]  /*4650*/  STS [R226+0x12400], R2 ;  /* 0x01240002e2007388 */ /* 0x0005e20000000800 */
[----:B------:R-:W-:Y:S01]  /*4660*/  F2FP.RELU.PACK_AB R5, R64, R65 ;  /* 0x000000414005723e */ /* 0x000fe200000008ff */
[----:B------:R-:W-:Y:S01]  /*4670*/  @!P6 FADD.FTZ R61, -R61, -RZ ;  /* 0x800000ff3d3de221 */ /* 0x000fe20000010100 */
[----:B------:R-:W-:Y:S01]  /*4680*/  ISETP.LE.U32.AND P5, PT, R6, UR4, PT ;  /* 0x0000000406007c0c */ /* 0x000fe2000bfa3070 */
[----:B------:R3:W-:Y:S01]  /*4690*/  STS [R229+0x12000], R0 ;  /* 0x01200000e5007388 */ /* 0x0007e20000000800 */
[----:B------:R-:W-:Y:S01]  /*46a0*/  @!P2 FADD.FTZ R58, -R58, -RZ ;  /* 0x800000ff3a3aa221 */ /* 0x000fe20000010100 */
[----:B------:R-:W-:Y:S01]  /*46b0*/  F2FP.RELU.PACK_AB R4, R62, R63 ;  /* 0x0000003f3e04723e */ /* 0x000fe200000008ff */
[----:B------:R-:W-:Y:S01]  /*46c0*/  @!P1 FADD.FTZ R57, -R57, -RZ ;  /* 0x800000ff39399221 */ /* 0x000fe20000010100 */
[----:B------:R-:W-:Y:S01]  /*46d0*/  STS [R229+0x12400], R5 ;  /* 0x01240005e5007388 */ /* 0x000fe20000000800 */
[----:B------:R-:W-:Y:S02]  /*46e0*/  FSETP.GE.FTZ.AND P1, PT, R102, RZ, PT ;  /* 0x000000ff6600720b */ /* 0x000fe40003f36000 */
[----:B------:R-:W-:Y:S01]  /*46f0*/  FSETP.GE.FTZ.AND P2, PT, R103, RZ, PT ;  /* 0x000000ff6700720b */ /* 0x000fe20003f56000 */
[----:B------:R-:W-:Y:S01]  /*4700*/  STS [R227+0x12000], R4 ;  /* 0x01200004e3007388 */ /* 0x000fe20000000800 */
[----:B------:R-:W-:Y:S02]  /*4710*/  FSETP.GE.FTZ.AND P6, PT, R67, RZ, PT ;  /* 0x000000ff4300720b */ /* 0x000fe40003fd6000 */
[----:B------:R-:W-:Y:S01]  /*4720*/  FSETP.GE.FTZ.AND P3, PT, R63, RZ, PT ;  /* 0x000000ff3f00720b */ /* 0x000fe20003f76000 */
[----:B------:R-:W-:Y:S01]  /*4730*/  @!P5 FADD.FTZ R60, -R60, -RZ ;  /* 0x800000ff3c3cd221 */ /* 0x000fe20000010100 */
[----:B------:R-:W-:Y:S04]  /*4740*/  FSETP.GE.FTZ.AND P5, PT, R66, RZ, PT ;  /* 0x000000ff4200720b */ /* 0x000fe80003fb6000 */
[----:B-1----:R-:W-:Y:S02]  /*4750*/  F2FP.RELU.PACK_AB R3, R60, R61 ;  /* 0x0000003d3c03723e */ /* 0x002fe400000008ff */
[----:B--2---:R-:W-:Y:S03]  /*4760*/  F2FP.RELU.PACK_AB R2, R58, R59 ;  /* 0x0000003b3a02723e */ /* 0x004fe600000008ff */
[----:B------:R1:W-:Y:S01]  /*4770*/  STS [R227+0x12400], R3 ;  /* 0x01240003e3007388 */ /* 0x0003e20000000800 */
[----:B---3--:R-:W-:Y:S03]  /*4780*/  F2FP.RELU.PACK_AB R0, R56, R57 ;  /* 0x000000393800723e */ /* 0x008fe600000008ff */
        /* <DEDUP_REMOVED lines=63> */
[C---:B------:R-:W-:Y:S01]  /*4b80*/  FADD.FTZ R8, -R2.reuse, R9 ;  /* 0x0000000902087221 */ /* 0x040fe20000010100 */
        /* <DEDUP_REMOVED lines=23> */
[----:B------:R-:W-:Y:S01]  /*4d00*/  FADD.FTZ R4, -R0, R14 ;  /* 0x0000000e00047221 */ /* 0x000fe20000010100 */
        /* <DEDUP_REMOVED lines=77> */
.L_x_970:
        /* <DEDUP_REMOVED lines=20> */
[----:B------:R-:W2:Y:S01]  /*5320*/  LDSM.16.MT88.4 R12, [R185+0x12000] ;  /* 0x01200000b90c783b */ /* 0x000ea20000004200 */
[-C--:B-1----:R-:W-:Y:S08]  /*5330*/  HMMA.16816.F32 R20, R4, R8.reuse, R20 ;  /* 0x000000080414723c */ /* 0x082ff00000001814 */
[C---:B--2---:R-:W-:Y:S08]  /*5340*/  HMMA.16816.F32 R24, R12.reuse, R8, R24 ;  /* 0x000000080c18723c */ /* 0x044ff00000001818 */
[-C--:B------:R-:W-:Y:S08]  /*5350*/  HMMA.16816.F32 R28, R12, R10.reuse, R28 ;  /* 0x0000000a0c1c723c */ /* 0x080ff0000000181c */
[C---:B------:R-:W-:Y:S01]  /*5360*/  HMMA.16816.F32 R32, R4.reuse, R10, R32 ;  /* 0x0000000a0420723c */ /* 0x040fe20000001820 */
[----:B------:R-:W1:Y:S07]  /*5370*/  LDSM.16.MT88.4 R8, [R0+0xa000] ;  /* 0x00a000000008783b */ /* 0x000e6e0000004200 */
[-C--:B-1----:R-:W-:Y:S08]  /*5380*/  HMMA.16816.F32 R36, R4, R8.reuse, R36 ;  /* 0x000000080424723c */ /* 0x082ff00000001824 */
[C---:B------:R-:W-:Y:S08]  /*5390*/  HMMA.16816.F32 R40, R12.reuse, R8, R40 ;  /* 0x000000080c28723c */ /* 0x040ff00000001828 */
[-C--:B------:R-:W-:Y:S01]  /*53a0*/  HMMA.16816.F32 R44, R12, R10.reuse, R44 ;  /* 0x0000000a0c2c723c */ /* 0x080fe2000000182c */
[----:B------:R-:W-:Y:S07]  /*53b0*/  LDSM.16.MT88.4 R12, [R186+0x12800] ;  /* 0x01280000ba0c783b */ /* 0x000fee0000004200 */
[----:B------:R-:W-:Y:S01]  /*53c0*/  HMMA.16816.F32 R48, R4, R10, R48 ;  /* 0x0000000a0430723c */ /* 0x000fe20000001830 */
[----:B------:R-:W1:Y:S04]  /*53d0*/  LDSM.16.MT88.4 R4, [R0+0x8800] ;  /* 0x008800000004783b */ /* 0x000e680000004200 */
[----:B------:R-:W2:Y:S03]  /*53e0*/  LDSM.16.MT88.4 R8, [R185+0x12800] ;  /* 0x01280000b908783b */ /* 0x000ea60000004200 */
        /* <DEDUP_REMOVED lines=28> */
[----:B------:R-:W1:Y:S04]  /*55b0*/  LDSM.16.MT88.4 R4, [R0+0xb800] ;  /* 0x00b800000004783b */ /* 0x000e680000004200 */
[----:B------:R-:W-:Y:S03]  /*55c0*/  BAR.SYNC.DEFER_BLOCKING 0x0 ;  /* 0x0000000000007b1d */ /* 0x000fe60000010000 */
[-C--:B-1----:R-:W-:Y:S08]  /*55d0*/  HMMA.16816.F32 R36, R12, R4.reuse, R36 ;  /* 0x000000040c24723c */ /* 0x082ff00000001824 */
        /* <DEDUP_REMOVED lines=42> */
.L_x_971:
        /* <DEDUP_REMOVED lines=50> */
[CC--:B------:R-:W-:Y:S02]  /*5ba0*/  LEA R168, P1, R170.reuse, R204.reuse, 0x2 ;  /* 0x000000ccaaa87211 */ /* 0x0c0fe400078210ff */
[----:B--2---:R-:W-:Y:S02]  /*5bb0*/  @P5 IADD3.X R0, R219, -0x1, RZ, P0, !PT ;  /* 0xffffffffdb005810 */ /* 0x004fe400007fe4ff */
[-C--:B------:R-:W-:Y:S01]  /*5bc0*/  LEA.HI.X.SX32 R169, R170, R205.reuse, 0x2, P1 ;  /* 0x000000cdaaa97211 */ /* 0x080fe200008f16ff */
[----:B------:R-:W-:Y:S02]  /*5bd0*/  IMAD.MOV.U32 R170, RZ, RZ, c[0x0][0x22c] ;  /* 0x00008b00ffaa7624 */ /* 0x000fe400078e00ff */
[----:B------:R-:W-:Y:S02]  /*5be0*/  @P5 IMAD.MOV.U32 R219, RZ, RZ, R0 ;  /* 0x000000ffffdb5224 */ /* 0x000fe400078e0000 */
[----:B------:R-:W-:Y:S01]  /*5bf0*/  IMAD R170, R170, c[0x0][0x1c0], RZ ;  /* 0x00007000aaaa7a24 */ /* 0x000fe200078e02ff */
[-C--:B-1----:R-:W-:Y:S05]  /*5c00*/  HMMA.16816.F32 R4, R172, R176.reuse, R4 ;  /* 0x000000b0ac04723c */ /* 0x082fea0000001804 */
[----:B------:R-:W-:Y:S03]  /*5c10*/  IMAD R170, R170, 0x30, RZ ;  /* 0x00000030aaaa7824 */ /* 0x000fe600078e02ff */
[C---:B------:R-:W-:Y:S07]  /*5c20*/  HMMA.16816.F32 R8, R180.reuse, R176, R8 ;  /* 0x000000b0b408723c */ /* 0x040fee0000001808 */
[----:B------:R-:W-:Y:S01]  /*5c30*/  IMAD.MOV.U32 R176, RZ, RZ, c[0x0][0x22c] ;  /* 0x00008b00ffb07624 */ /* 0x000fe200078e00ff */
[-C--:B------:R-:W-:Y:S01]  /*5c40*/  HMMA.16816.F32 R12, R180, R178.reuse, R12 ;  /* 0x000000b2b40c723c */ /* 0x080fe2000000180c */
[----:B------:R-:W-:Y:S03]  /*5c50*/  IMAD.MOV.U32 R177, RZ, RZ, c[0x0][0x22c] ;  /* 0x00008b00ffb17624 */ /* 0x000fe600078e00ff */
[----:B------:R-:W-:Y:S02]  /*5c60*/  IMAD R176, R176, c[0x0][0x1c0], RZ ;  /* 0x00007000b0b07a24 */ /* 0x000fe400078e02ff */
[----:B------:R-:W-:Y:S02]  /*5c70*/  IMAD R177, R177, c[0x0][0x1c0], RZ ;  /* 0x00007000b1b17a24 */ /* 0x000fe400078e02ff */
[C---:B------:R-:W-:Y:S04]  /*5c80*/  HMMA.16816.F32 R16, R172.reuse, R178, R16 ;  /* 0x000000b2ac10723c */ /* 0x040fe80000001810 */
[----:B------:R-:W-:Y:S02]  /*5c90*/  IMAD R176, R176, 0x28, RZ ;  /* 0x00000028b0b07824 */ /* 0x000fe400078e02ff */
[----:B------:R-:W-:Y:S02]  /*5ca0*/  IMAD R177, R177, 0x38, RZ ;  /* 0x00000038b1b17824 */ /* 0x000fe400078e02ff */
[-C--:B---3--:R-:W-:Y:S01]  /*5cb0*/  HMMA.16816.F32 R52, R172, R100.reuse, R52 ;  /* 0x00000064ac34723c */ /* 0x088fe20000001834 */
[----:B------:R-:W-:Y:S04]  /*5cc0*/  IMAD.MOV.U32 R179, RZ, RZ, c[0x0][0x22c] ;  /* 0x00008b00ffb37624 */ /* 0x000fe800078e00ff */
[----:B------:R-:W-:Y:S03]  /*5cd0*/  IMAD R179, R179, c[0x0][0x1c0], RZ ;  /* 0x00007000b3b37a24 */ /* 0x000fe600078e02ff */
[C---:B------:R-:W-:Y:S04]  /*5ce0*/  HMMA.16816.F32 R56, R180.reuse, R100, R56 ;  /* 0x00000064b438723c */ /* 0x040fe80000001838 */
[----:B------:R-:W-:Y:S03]  /*5cf0*/  IMAD.SHL.U32 R179, R179, 0x20, RZ ;  /* 0x00000020b3b37824 */ /* 0x000fe600078e00ff */
        /* <DEDUP_REMOVED lines=9> */
[CC--:B------:R-:W-:Y:S02]  /*5d90*/  LEA R102, P0, R179.reuse, R204.reuse, 0x2 ;  /* 0x000000ccb3667211 */ /* 0x0c0fe400078010ff */
[CC--:B--2---:R-:W-:Y:S01]  /*5da0*/  LEA R4, P1, R170.reuse, R204.reuse, 0x2 ;  /* 0x000000ccaa047211 */ /* 0x0c4fe200078210ff */
        /* <DEDUP_REMOVED lines=17> */
[-C--:B---3--:R-:W-:Y:S01]  /*5ec0*/  LEA R8, P2, R238, R204.reuse, 0x2 ;  /* 0x000000ccee087211 */ /* 0x088fe200078410ff */
        /* <DEDUP_REMOVED lines=10> */
[CC--:B---3--:R-:W-:Y:S02]  /*5f70*/  LEA R6, P1, R177.reuse, R204.reuse, 0x2 ;  /* 0x000000ccb1067211 */ /* 0x0c8fe400078210ff */
[CC--:B------:R-:W-:Y:S01]  /*5f80*/  LEA R10, P0, R170.reuse, R204.reuse, 0x2 ;  /* 0x000000ccaa0a7211 */ /* 0x0c0fe200078010ff */
[----:B------:R1:W-:Y:S01]  /*5f90*/  RED.E.ADD.F32.FTZ.RN.STRONG.GPU [R4.64], R18 ;  /* 0x000000120400798e */ /* 0x0003e2000c10e786 */
[-C--:B------:R-:W-:Y:S01]  /*5fa0*/  LEA.HI.X.SX32 R7, R177, R205.reuse, 0x2, P1 ;  /* 0x000000cdb1077211 */ /* 0x080fe200008f16ff */
[----:B------:R-:W-:Y:S01]  /*5fb0*/  IMAD.MOV.U32 R177, RZ, RZ, c[0x0][0x22c] ;  /* 0x00008b00ffb17624 */ /* 0x000fe200078e00ff */
[-C--:B------:R-:W-:Y:S02]  /*5fc0*/  LEA.HI.X.SX32 R11, R170, R205.reuse, 0x2, P0 ;  /* 0x000000cdaa0b7211 */ /* 0x080fe400000f16ff */
[----:B----4-:R-:W-:Y:S01]  /*5fd0*/  IADD3 R17, R171, 0x60, RZ ;  /* 0x00000060ab117810 */ /* 0x010fe20007ffe0ff */
[----:B------:R2:W-:Y:S01]  /*5fe0*/  RED.E.ADD.F32.FTZ.RN.STRONG.GPU [R6.64], R19 ;  /* 0x000000130600798e */ /* 0x0005e2000c10e786 */
[----:B------:R-:W-:Y:S01]  /*5ff0*/  IMAD R177, R177, c[0x0][0x1c0], RZ ;  /* 0x00007000b1b17a24 */ /* 0x000fe200078e02ff */
[----:B------:R-:W-:Y:S02]  /*6000*/  IADD3 R16, R171, 0x60, RZ ;  /* 0x00000060ab107810 */ /* 0x000fe40007ffe0ff */
[----:B------:R-:W-:Y:S01]  /*6010*/  RED.E.ADD.F32.FTZ.RN.STRONG.GPU [R10.64], R12 ;  /* 0x0000000c0a00798e */ /* 0x000fe2000c10e786 */
[----:B------:R-:W-:Y:S02]  /*6020*/  IMAD.SHL.U32 R177, R177, 0x10, RZ ;  /* 0x00000010b1b17824 */ /* 0x000fe400078e00ff */
[C---:B------:R-:W-:Y:S01]  /*6030*/  IMAD.IADD R16, R216.reuse, 0x1, R16 ;  /* 0x00000001d8107824 */ /* 0x040fe200078e0210 */
[----:B------:R3:W-:Y:S02]  /*6040*/  RED.E.ADD.F32.FTZ.RN.STRONG.GPU [R8.64], R13 ;  /* 0x0000000d0800798e */ /* 0x0007e4000c10e786 */
[C---:B------:R-:W-:Y:S02]  /*6050*/  IADD3 R172, R177.reuse, 0x40, RZ ;  /* 0x00000040b1ac7810 */ /* 0x040fe40007ffe0ff */
[C---:B------:R-:W-:Y:S02]  /*6060*/  IADD3 R170, R177.reuse, 0x40, RZ ;  /* 0x00000040b1aa7810 */ /* 0x040fe40007ffe0ff */
[----:B------:R-:W-:Y:S03]  /*6070*/  IADD3 R0, R177, 0x40, RZ ;  /* 0x00000040b1007810 */ /* 0x000fe60007ffe0ff */
[C---:B------:R-:W-:Y:S02]  /*6080*/  IMAD.IADD R170, R216.reuse, 0x1, R170 ;  /* 0x00000001d8aa7824 */ /* 0x040fe400078e02aa */
[C---:B------:R-:W-:Y:S01]  /*6090*/  IMAD.IADD R0, R216.reuse, 0x1, R0 ;  /* 0x00000001d8007824 */ /* 0x040fe200078e0200 */
[CC--:B-1----:R-:W-:Y:S03]  /*60a0*/  LEA R4, P1, R237.reuse, R204.reuse, 0x2 ;  /* 0x000000cced047211 */ /* 0x0c2fe600078210ff */
        /* <DEDUP_REMOVED lines=45> */
[----:B------:R-:W-:Y:S02]  /*6380*/  ISETP.GT.AND P2, PT, R209, RZ, PT ;  /* 0x000000ffd100720c */ /* 0x000fe40003f44270 */
[CC--:B---3--:R-:W-:Y:S01]  /*6390*/  LEA R2, P0, R239.reuse, R204.reuse, 0x2 ;  /* 0x000000ccef027211 */ /* 0x0c8fe200078010ff */
[----:B------:R-:W-:Y:S03]  /*63a0*/  RED.E.ADD.F32.FTZ.RN.STRONG.GPU [R10.64], R67 ;  /* 0x000000430a00798e */ /* 0x000fe6000c10e786 */
[-C--:B------:R-:W-:Y:S01]  /*63b0*/  LEA.HI.X.SX32 R3, R239, R205.reuse, 0x2, P0 ;  /* 0x000000cdef037211 */ /* 0x080fe200000f16ff */
[----:B------:R-:W-:Y:S01]  /*63c0*/  RED.E.ADD.F32.FTZ.RN.STRONG.GPU [R8.64], R60 ;  /* 0x0000003c0800798e */ /* 0x000fe2000c10e786 */
[----:B------:R-:W-:Y:S02]  /*63d0*/  ISETP.NE.U32.AND P0, PT, R0, 0x1, PT ;  /* 0x000000010000780c */ /* 0x000fe40003f05070 */
[C---:B------:R-:W-:Y:S01]  /*63e0*/  IADD3 R0, R184.reuse, -0x4000, RZ ;  /* 0xffffc000b8007810 */ /* 0x040fe20007ffe0ff */
[----:B------:R-:W-:Y:S04]  /*63f0*/  RED.E.ADD.F32.FTZ.RN.STRONG.GPU [R6.64], R61 ;  /* 0x0000003d0600798e */ /* 0x000fe8000c10e786 */
[----:B------:R-:W-:Y:S04]  /*6400*/  LDSM.16.MT88.4 R8, [R184] ;  /* 0x00000000b808783b */ /* 0x000fe80000004200 */
        /* <DEDUP_REMOVED lines=203> */
.L_x_973:
        /* <DEDUP_REMOVED lines=15> */
.L_x_974:
[----:B------:R-:W2:Y:S04]  /*71b0*/  LDL R0, [R1+0x44] ;  /* 0x0000440001007983 */ /* 0x000ea80000100800 */
[----:B------:R-:W3:Y:S01]  /*71c0*/  LDL R10, [R1+0x40] ;  /* 0x00004000010a7983 */ /* 0x000ee20000100800 */
[----:B------:R-:W-:Y:S01]  /*71d0*/  SHF.R.S32.HI R3, RZ, 0x1f, R220 ;  /* 0x0000001fff037819 */ /* 0x000fe200000114dc */
[----:B------:R-:W-:Y:S01]  /*71e0*/  BSSY B0, `(.L_x_975) ;  /* 0x0000029000007945 */ /* 0x000fe20003800000 */
[----:B------:R-:W-:Y:S02]  /*71f0*/  MOV R2, R220 ;  /* 0x000000dc00027202 */ /* 0x000fe40000000f00 */
[----:B------:R-:W-:-:S02]  /*7200*/  SHF.R.S32.HI R23, RZ, 0x1f, R248 ;  /* 0x0000001fff177819 */ /* 0x000fc400000114f8 */
[----:B------:R-:W-:Y:S02]  /*7210*/  SHF.R.S32.HI R34, RZ, 0x1f, R245 ;  /* 0x0000001fff227819 */ /* 0x000fe400000114f5 */
[----:B------:R-:W-:Y:S01]  /*7220*/  IADD3 R20, R220, 0x40, RZ ;  /* 0x00000040dc147810 */ /* 0x000fe20007ffe0ff */
[----:B------:R-:W-:Y:S01]  /*7230*/  BAR.SYNC.DEFER_BLOCKING 0x0 ;  /* 0x0000000000007b1d */ /* 0x000fe20000010000 */
[----:B--2---:R-:W-:Y:S02]  /*7240*/  IMAD.SHL.U32 R8, R0, 0x2, RZ ;  /* 0x0000000200087824 */ /* 0x004fe400078e00ff */
[----:B---3--:R-:W-:-:S03]  /*7250*/  IMAD.SHL.U32 R0, R10, 0x40, RZ ;  /* 0x000000400a007824 */ /* 0x008fc600078e00ff */
[----:B------:R1:W2:Y:S01]  /*7260*/  LDS.128 R28, [R8+0xd000] ;  /* 0x00d00000081c7984 */ /* 0x0002a20000000c00 */
[----:B------:R-:W-:Y:S02]  /*7270*/  IMAD R11, R10, -0x40, R210 ;  /* 0xffffffc00a0b7824 */ /* 0x000fe400078e02d2 */
[----:B------:R-:W-:Y:S01]  /*7280*/  IMAD.WIDE.U32 R4, R0, c[0x0][0x3a0], R2 ;  /* 0x0000e80000047a25 */ /* 0x000fe200078e0002 */
[----:B------:R1:W3:Y:S01]  /*7290*/  LDS.128 R24, [R8+0xf000] ;  /* 0x00f0000008187984 */ /* 0x0002e20000000c00 */
[----:B------:R-:W-:Y:S02]  /*72a0*/  SHF.R.S32.HI R21, RZ, 0x1f, R0 ;  /* 0x0000001fff157819 */ /* 0x000fe40000011400 */
[----:B------:R-:W-:Y:S01]  /*72b0*/  ISETP.GE.AND P3, PT, R245, R11, PT ;  /* 0x0000000bf500720c */ /* 0x000fe20003f66270 */
[----:B------:R1:W4:Y:S01]  /*72c0*/  LDS.128 R40, [R8+0x10000] ;  /* 0x0100000008287984 */ /* 0x0003220000000c00 */
[----:B------:R-:W-:Y:S01]  /*72d0*/  IADD3 R4, P0, R7, R4, RZ ;  /* 0x0000000407047210 */ /* 0x000fe20007f1e0ff */
[----:B------:R-:W-:-:S02]  /*72e0*/  IMAD R6, R21, c[0x0][0x3a0], RZ ;  /* 0x0000e80015067a24 */ /* 0x000fc400078e02ff */
[----:B------:R1:W1:Y:S02]  /*72f0*/  LDS.128 R48, [R8+0x11000] ;  /* 0x0110000008307984 */ /* 0x0002640000000c00 */
[----:B------:R-:W-:Y:S02]  /*7300*/  IMAD R6, R0, c[0x0][0x3a4], R6 ;  /* 0x0000e90000067a24 */ /* 0x000fe400078e0206 */
[----:B------:R1:W1:Y:S03]  /*7310*/  LDS.128 R36, [R8+0x12000] ;  /* 0x0120000008247984 */ /* 0x0002660000000c00 */
[----:B------:R-:W-:Y:S01]  /*7320*/  IADD3.X R5, R9, R5, R6, P0, !PT ;  /* 0x0000000509057210 */ /* 0x000fe200007fe406 */
[----:B------:R1:W1:Y:S01]  /*7330*/  LDS.128 R44, [R8+0x13000] ;  /* 0x01300000082c7984 */ /* 0x0002620000000c00 */
[----:B------:R-:W-:-:S03]  /*7340*/  IMAD R6, R23, c[0x0][0x3b8], RZ ;  /* 0x0000ee0017067a24 */ /* 0x000fc600078e02ff */
[----:B------:R-:W-:-:S04]  /*7350*/  IMAD.WIDE.U32 R4, R248, c[0x0][0x3b8], R4 ;  /* 0x0000ee00f8047a25 */ /* 0x000fc800078e0004 */
[----:B------:R-:W-:-:S05]  /*7360*/  IMAD R6, R248, c[0x0][0x3bc], R6 ;  /* 0x0000ef00f8067a24 */ /* 0x000fca00078e0206 */
[----:B------:R-:W-:Y:S01]  /*7370*/  IADD3 R10, R5, R6, RZ ;  /* 0x00000006050a7210 */ /* 0x000fe20007ffe0ff */
[----:B------:R-:W-:Y:S05]  /*7380*/  @P3 BRA `(.L_x_976) ;  /* 0x000000e000003947 */ /* 0x000fea0003800000 */
[----:B------:R-:W-:Y:S01]  /*7390*/  ISETP.GE.AND P2, PT, R220, c[0x0][0x220], PT ;  /* 0x00008800dc007a0c */ /* 0x000fe20003f46270 */
[----:B------:R-:W-:Y:S01]  /*73a0*/  LDS.128 R16, [R8+0xe000] ;  /* 0x00e0000008107984 */ /* 0x000fe20000000c00 */
[----:B------:R-:W-:Y:S01]  /*73b0*/  MOV R7, R10 ;  /* 0x0000000a00077202 */ /* 0x000fe20000000f00 */
[----:B------:R-:W-:Y:S01]  /*73c0*/  IMAD.MOV.U32 R6, RZ, RZ, R4 ;  /* 0x000000ffff067224 */ /* 0x000fe200078e0004 */
[----:B------:R-:W-:Y:S01]  /*73d0*/  ISETP.GE.AND P1, PT, R20, c[0x0][0x220], PT ;  /* 0x0000880014007a0c */ /* 0x000fe20003f26270 */
[----:B------:R-:W-:-:S08]  /*73e0*/  IMAD R33, R34, c[0x0][0x3a0], RZ ;  /* 0x0000e80022217a24 */ /* 0x000fd000078e02ff */
[----:B------:R4:W3:Y:S02]  /*73f0*/  @!P2 LDS.128 R12, [R8+0xc000] ;  /* 0x00c00000080ca984 */ /* 0x0008e40000000c00 */
[----:B-1--4-:R-:W-:-:S04]  /*7400*/  IMAD.WIDE.U32 R8, R245, c[0x0][0x3a0], R6 ;  /* 0x0000e800f5087a25 */ /* 0x012fc800078e0006 */
[----:B------:R-:W-:-:S04]  /*7410*/  IMAD R6, R245, c[0x0][0x3a4], R33 ;  /* 0x0000e900f5067a24 */ /* 0x000fc800078e0221 */
[----:B------:R-:W-:Y:S01]  /*7420*/  IMAD.IADD R7, R9, 0x1, R6 ;  /* 0x0000000109077824 */ /* 0x000fe200078e0206 */
[----:B------:R-:W-:-:S04]  /*7430*/  LEA R6, P0, R8, c[0x0][0x340], 0x1 ;  /* 0x0000d00008067a11 */ /* 0x000fc800078008ff */
[----:B------:R-:W-:-:S05]  /*7440*/  LEA.HI.X R7, R8, c[0x0][0x344], R7, 0x1, P0 ;  /* 0x0000d10008077a11 */ /* 0x000fca00000f0c07 */
[----:B---3--:R1:W-:Y:S04]  /*7450*/  @!P2 STG.E.128 [R6.64], R12 ;  /* 0x0000000c0600a986 */ /* 0x0083e8000c101d06 */
[----:B------:R1:W-:Y:S02]  /*7460*/  @!P1 STG.E.128 [R6.64+0x80], R16 ;  /* 0x0000801006009986 */ /* 0x0003e4000c101d06 */
.L_x_976:
[----:B------:R-:W-:Y:S05]  /*7470*/  BSYNC B0 ;  /* 0x0000000000007941 */ /* 0x000fea0003800000 */
.L_x_975:
        /* <DEDUP_REMOVED lines=18> */
.L_x_978:
[----:B------:R-:W-:Y:S05]  /*75a0*/  BSYNC B0 ;  /* 0x0000000000007941 */ /* 0x000fea0003800000 */
.L_x_977:
        /* <DEDUP_REMOVED lines=23> */
.L_x_980:
[----:B------:R-:W-:Y:S05]  /*7720*/  BSYNC B0 ;  /* 0x0000000000007941 */ /* 0x000fea0003800000 */
.L_x_979:
        /* <DEDUP_REMOVED lines=16> */
.L_x_951:
        /* <DEDUP_REMOVED lines=19> */
.L_x_982:
        /* <DEDUP_REMOVED lines=15> */
.L_x_983:
[----:B------:R-:W2:Y:S01]  /*7a50*/  LDL R7, [R1+0x40] ;  /* 0x0000400001077983 */ /* 0x000ea20000100800 */
[----:B------:R-:W-:Y:S01]  /*7a60*/  SHF.R.S32.HI R13, RZ, 0x1f, R248 ;  /* 0x0000001fff0d7819 */ /* 0x000fe200000114f8 */
[----:B------:R-:W-:Y:S01]  /*7a70*/  BSSY B0, `(.L_x_984) ;  /* 0x000001d000007945 */ /* 0x000fe20003800000 */
[----:B------:R-:W-:Y:S02]  /*7a80*/  IADD3 R10, R220, 0x40, RZ ;  /* 0x00000040dc0a7810 */ /* 0x000fe40007ffe0ff */
[----:B------:R-:W-:Y:S01]  /*7a90*/  SHF.R.S32.HI R16, RZ, 0x1f, R245 ;  /* 0x0000001fff107819 */ /* 0x000fe200000114f5 */
        /* <DEDUP_REMOVED lines=26> */
.L_x_985:
[----:B------:R-:W-:Y:S05]  /*7c40*/  BSYNC B0 ;  /* 0x0000000000007941 */ /* 0x000fea0003800000 */
.L_x_984:
        /* <DEDUP_REMOVED lines=18> */
.L_x_987:
[----:B------:R-:W-:Y:S05]  /*7d70*/  BSYNC B0 ;  /* 0x0000000000007941 */ /* 0x000fea0003800000 */
.L_x_986:
        /* <DEDUP_REMOVED lines=23> */
.L_x_989:
[----:B------:R-:W-:Y:S05]  /*7ef0*/  BSYNC B0 ;  /* 0x0000000000007941 */ /* 0x000fea0003800000 */
.L_x_988:
        /* <DEDUP_REMOVED lines=14> */
.L_x_981:
[----:B------:R-:W-:Y:S05]  /*7fe0*/  BSYNC B1 ;  /* 0x0000000000017941 */ /* 0x000fea0003800000 */
.L_x_946:
[----:B----4-:R-:W4:Y:S01]  /*7ff0*/  LDL.LU R0, [R1+0x40] ;  /* 0x0000400001007983 */ /* 0x010f220000300800 */
[----:B------:R-:W-:Y:S02]  /*8000*/  ULDC UR5, c[0x0][0x218] ;  /* 0x0000860000057ab9 */ /* 0x000fe40000000800 */
[----:B------:R-:W-:-:S04]  /*8010*/  UIADD3 UR5, UR5, 0x3f, URZ ;  /* 0x0000003f05057890 */ /* 0x000fc8000fffe03f */
[----:B------:R-:W-:-:S04]  /*8020*/  USHF.R.S32.HI UR4, URZ, 0x1f, UR5 ;  /* 0x0000001f3f047899 */ /* 0x000fc80008011405 */
[----:B------:R-:W-:-:S04]  /*8030*/  ULEA.HI UR4, UR4, UR5, URZ, 0x6 ;  /* 0x0000000504047291 */ /* 0x000fc8000f8f303f */
[----:B------:R-:W-:Y:S01]  /*8040*/  USHF.R.S32.HI UR4, URZ, 0x6, UR4 ;  /* 0x000000063f047899 */ /* 0x000fe20008011404 */
[----:B----4-:R-:W-:-:S05]  /*8050*/  IADD3 R0, R0, c[0x0][0xc], RZ ;  /* 0x0000030000007a10 */ /* 0x010fca0007ffe0ff */
[----:B------:R-:W-:Y:S01]  /*8060*/  ISETP.GE.AND P0, PT, R0, UR4, PT ;  /* 0x0000000400007c0c */ /* 0x000fe2000bf06270 */
[----:B------:R4:W-:-:S12]  /*8070*/  STL [R1+0x40], R0 ;  /* 0x0000400001007387 */ /* 0x0009d80000100800 */
[----:B------:R-:W-:Y:S01]  /*8080*/  @P0 CALL.REL.NOINC `(.L_x_990) ;  /* 0x0000001000000944 */ /* 0x000fe20003c00000 */
[----:B------:R-:W-:Y:S05]  /*8090*/  BRA `(.L_x_991) ;  /* 0xffff87e000007947 */ /* 0x000fea000383ffff */
.L_x_990:
[----:B------:R-:W-:Y:S05]  /*80a0*/  EXIT ;  /* 0x000000000000794d */ /* 0x000fea0003800000 */
.L_x_992:
        /* <DEDUP_REMOVED lines=13> */
.L_x_2069:


//--------------------- .text._ZN5flash44flash_bwd_dq_dk_dv_loop_seqk_parallel_kernelI23Flash_bwd_kernel_traitsILi128ELi64ELi64ELi8ELi4ELi2ELi2ELb1ELb0EN7cutlass6half_tE19Flash_kernel_traitsILi128ELi64ELi64ELi8ES3_EELb0ELb0ELb0ELb1ELb0ELb0ELb1EEEvNS_16Flash_bwd_paramsE --------------------------
	.section	.text._ZN5flash44flash_bwd_dq_dk_dv_loop_seqk_parallel_kernelI23Flash_bwd_kernel_traitsILi128ELi64ELi64ELi8ELi4ELi2ELi2ELb1ELb0EN7cutlass6half_tE19Flash_kernel_traitsILi128ELi64ELi64ELi8ES3_EELb0ELb0ELb0ELb1ELb0ELb0ELb1EEEvNS_16Flash_bwd_paramsE,"ax",@progbits
	.sectioninfo	@"SHI_REGISTERS=255"
	.align	128
        .global         _ZN5flash44flash_bwd_dq_dk_dv_loop_seqk_parallel_kernelI23Flash_bwd_kernel_traitsILi128ELi64ELi64ELi8ELi4ELi2ELi2ELb1ELb0EN7cutlass6half_tE19Flash_kernel_traitsILi128ELi64ELi64ELi8ES3_EELb0ELb0ELb0ELb1ELb0ELb0ELb1EEEvNS_16Flash_bwd_paramsE
        .type           _ZN5flash44flash_bwd_dq_dk_dv_loop_seqk_parallel_kernelI23Flash_bwd_kernel_traitsILi128ELi64ELi64ELi8ELi4ELi2ELi2ELb1ELb0EN7cutlass6half_tE19Flash_kernel_traitsILi128ELi64ELi64ELi8ES3_EELb0ELb0ELb0ELb1ELb0ELb0ELb1EEEvNS_16Flash_bwd_paramsE,@function
        .size           _ZN5flash44flash_bwd_dq_dk_dv_loop_seqk_parallel_kernelI23Flash_bwd_kernel_traitsILi128ELi64ELi64ELi8ELi4ELi2ELi2ELb1ELb0EN7cutlass6half_tE19Flash_kernel_traitsILi128ELi64ELi64ELi8ES3_EELb0ELb0ELb0ELb1ELb0ELb0ELb1EEEvNS_16Flash_bwd_paramsE,(.L_x_2070 - _ZN5flash44flash_bwd_dq_dk_dv_loop_seqk_parallel_kernelI23Flash_bwd_kernel_traitsILi128ELi64ELi64ELi8ELi4ELi2ELi2ELb1ELb0EN7cutlass6half_tE19Flash_kernel_traitsILi128ELi64ELi64ELi8ES3_EELb0ELb0ELb0ELb1ELb0ELb0ELb1EEEvNS_16Flash_bwd_paramsE)
        .other          _ZN5flash44flash_bwd_dq_dk_dv_loop_seqk_parallel_kernelI23Flash_bwd_kernel_traitsILi128ELi64ELi64ELi8ELi4ELi2ELi2ELb1ELb0EN7cutlass6half_tE19Flash_kernel_traitsILi128ELi64ELi64ELi8ES3_EELb0ELb0ELb0ELb1ELb0ELb0ELb1EEEvNS_16Flash_bwd_paramsE,@"STO_CUDA_ENTRY STV_DEFAULT"
_ZN5flash44flash_bwd_dq_dk_dv_loop_seqk_parallel_kernelI23Flash_bwd_kernel_traitsILi128ELi64ELi64ELi8ELi4ELi2ELi2ELb1ELb0EN7cutlass6half_tE19Flash_kernel_traitsILi128ELi64ELi64ELi8ES3_EELb0ELb0ELb0ELb1ELb0ELb0ELb1EEEvNS_16Flash_bwd_paramsE:
.text._ZN5flash44flash_bwd_dq_dk_dv_loop_seqk_parallel_kernelI23Flash_bwd_kernel_traitsILi128ELi64ELi64ELi8ELi4ELi2ELi2ELb1ELb0EN7cutlass6half_tE19Flash_kernel_traitsILi128ELi64ELi64ELi8ES3_EELb0ELb0ELb0ELb1ELb0ELb0ELb1EEEvNS_16Flash_bwd_paramsE:
        /* <DEDUP_REMOVED lines=13> */
[----:B------:R-:W2:Y:S01]  /*00d0*/  S2R R248, SR_CTAID.Z ;  /* 0x0000000000f87919 */ /* 0x000ea20000002700 */
[----:B-1----:R-:W-:-:S04]  /*00e0*/  SHF.R.S32.HI R14, RZ, 0x1f, R13 ;  /* 0x0000001fff0e7819 */ /* 0x002fc8000001140d */
[CC--:B------:R-:W-:Y:S02]  /*00f0*/  LEA.HI R6, R14.reuse, R13.reuse, RZ, 0x4 ;  /* 0x0000000d0e067211 */ /* 0x0c0fe400078f20ff */
[-C--:B------:R-:W-:Y:S02]  /*0100*/  LEA.HI R10, R14, R13.reuse, RZ, 0x3 ;  /* 0x0000000d0e0a7211 */ /* 0x080fe400078f18ff */
        /* <DEDUP_REMOVED lines=94> */
[----:B------:R-:W-:Y:S02]  /*06f0*/  LOP3.LUT R0, R7, 0xfffffe00, RZ, 0xc0, !PT ;  /* 0xfffffe0007007812 */ /* 0x000fe400078ec0ff */
[----:B------:R-:W-:Y:S01]  /*0700*/  SHF.R.S32.HI R6, RZ, 0x2, R5 ;  /* 0x00000002ff067819 */ /* 0x000fe20000011405 */
[C---:B------:R-:W-:Y:S01]  /*0710*/  IMAD R5, R193.reuse, 0x400, R9 ;  /* 0x00000400c1057824 */ /* 0x040fe200078e0209 */
[----:B------:R-:W-:Y:S01]  /*0720*/  LOP3.LUT R201, R2, R0, RZ, 0xfc, !PT ;  /* 0x0000000002c97212 */ /* 0x000fe200078efcff */
[--C-:B------:R-:W-:Y:S01]  /*0730*/  IMAD R203, R4, 0x400, R0.reuse ;  /* 0x0000040004cb7824 */ /* 0x100fe200078e0200 */
[----:B------:R-:W-:Y:S01]  /*0740*/  LOP3.LUT R3, R8, R3, RZ, 0x3c, !PT ;  /* 0x0000000308037212 */ /* 0x000fe200078e3cff */
[----:B------:R-:W-:Y:S01]  /*0750*/  IMAD R193, R193, 0x400, R0 ;  /* 0x00000400c1c17824 */ /* 0x000fe200078e0200 */
[C---:B------:R-:W-:Y:S01]  /*0760*/  IADD3 R225, R226.reuse, 0x20, RZ ;  /* 0x00000020e2e17810 */ /* 0x040fe20007ffe0ff */
[----:B------:R-:W-:Y:S01]  /*0770*/  IMAD.MOV.U32 R0, RZ, RZ, 0x40 ;  /* 0x00000040ff007424 */ /* 0x000fe200078e00ff */
[----:B------:R-:W-:Y:S01]  /*0780*/  @P1 IADD3 R225, R226, -0x20, RZ ;  /* 0xffffffe0e2e11810 */ /* 0x000fe20007ffe0ff */
[----:B------:R-:W-:-:S02]  /*0790*/  IMAD.MOV.U32 R2, RZ, RZ, 0x20 ;  /* 0x00000020ff027424 */ /* 0x000fc400078e00ff */
[----:B------:R-:W-:Y:S01]  /*07a0*/  IMAD.IADD R5, R5, 0x1, R10 ;  /* 0x0000000105057824 */ /* 0x000fe200078e020a */
[----:B------:R-:W-:Y:S01]  /*07b0*/  SEL R0, R0, 0xffffffc0, !P3 ;  /* 0xffffffc000007807 */ /* 0x000fe20005800000 */
[----:B------:R-:W-:Y:S01]  /*07c0*/  IMAD.IADD R203, R203, 0x1, R3 ;  /* 0x00000001cbcb7824 */ /* 0x000fe200078e0203 */
[----:B------:R-:W-:Y:S01]  /*07d0*/  SEL R2, R2, 0xffffffe0, !P4 ;  /* 0xffffffe002027807 */ /* 0x000fe20006000000 */
[----:B------:R-:W-:Y:S01]  /*07e0*/  IMAD.IADD R193, R3, 0x1, R193 ;  /* 0x0000000103c17824 */ /* 0x000fe200078e02c1 */
[----:B------:R-:W-:Y:S01]  /*07f0*/  LEA R3, R5, 0xc000, 0x1 ;  /* 0x0000c00005037811 */ /* 0x000fe200078e08ff */
[----:B------:R-:W-:Y:S01]  /*0800*/  IMAD R6, R4, 0x10, R6 ;  /* 0x0000001004067824 */ /* 0x000fe200078e0206 */
[----:B------:R-:W-:Y:S01]  /*0810*/  IADD3 R190, R0, R187, R2 ;  /* 0x000000bb00be7210 */ /* 0x000fe20007ffe002 */
[--C-:B------:R-:W-:Y:S01]  /*0820*/  IMAD.IADD R189, R187, 0x1, R0.reuse ;  /* 0x00000001bbbd7824 */ /* 0x100fe200078e0200 */
[----:B------:R-:W-:Y:S01]  /*0830*/  LEA R193, R193, 0x10000, 0x1 ;  /* 0x00010000c1c17811 */ /* 0x000fe200078e08ff */
[----:B------:R-:W-:Y:S01]  /*0840*/  IMAD R184, R185, 0x2, R0 ;  /* 0x00000002b9b87824 */ /* 0x000fe200078e0200 */
[C---:B------:R-:W-:Y:S01]  /*0850*/  IADD3 R0, R3.reuse, 0x40, RZ ;  /* 0x0000004003007810 */ /* 0x040fe20007ffe0ff */
[----:B------:R1:W-:Y:S01]  /*0860*/  STL [R1+0x24], R6 ;  /* 0x0000240601007387 */ /* 0x0003e20000100800 */
[----:B------:R-:W-:Y:S01]  /*0870*/  @P2 IADD3 R0, R3, -0x40, RZ ;  /* 0xffffffc003002810 */ /* 0x000fe20007ffe0ff */
[----:B------:R-:W-:-:S02]  /*0880*/  IMAD.SHL.U32 R185, R185, 0x2, RZ ;  /* 0x00000002b9b97824 */ /* 0x000fc400078e00ff */
[----:B------:R1:W-:Y:S01]  /*0890*/  STL [R1+0x20], R17 ;  /* 0x0000201101007387 */ /* 0x0003e20000100800 */
[----:B------:R-:W-:Y:S02]  /*08a0*/  IMAD.IADD R188, R187, 0x1, R2 ;  /* 0x00000001bbbc7824 */ /* 0x000fe400078e0202 */
[----:B------:R-:W-:Y:S01]  /*08b0*/  IMAD.IADD R202, R2, 0x1, R189 ;  /* 0x0000000102ca7824 */ /* 0x000fe200078e02bd */
[----:B------:R1:W-:Y:S01]  /*08c0*/  STL [R1+0x14], R3 ;  /* 0x0000140301007387 */ /* 0x0003e20000100800 */
[----:B------:R-:W-:-:S03]  /*08d0*/  IMAD.IADD R227, R227, 0x1, R225 ;  /* 0x00000001e3e37824 */ /* 0x000fc600078e02e1 */
[----:B--2---:R1:W-:Y:S04]  /*08e0*/  STL [R1+0x18], R0 ;  /* 0x0000180001007387 */ /* 0x0043e80000100800 */
.L_x_1039:
[----:B-12---:R-:W2:Y:S01]  /*08f0*/  S2R R35, SR_CTAID.Y ;  /* 0x0000000000237919 */ /* 0x006ea20000002600 */
[----:B-1-3--:R-:W1:Y:S01]  /*0900*/  LDC.U8 R0, c[0x0][0x312] ;  /* 0x0000c480ff007b82 */ /* 0x00ae620000000000 */
        /* <DEDUP_REMOVED lines=33> */
.L_x_993:
        /* <DEDUP_REMOVED lines=45> */
.L_x_995:
        /* <DEDUP_REMOVED lines=15> */
.L_x_996:
        /* <DEDUP_REMOVED lines=18> */
[----:B------:R-:W-:Y:S01]  /*1000*/  IMAD.WIDE.U32 R12, R35, c[0x0][0x224], RZ ;  /* 0x00008900230c7a25 */ /* 0x000fe200078e00ff */
[----:B------:R-:W-:Y:S01]  /*1010*/  SHF.R.S32.HI R249, RZ, 0x1f, R248 ;  /* 0x0000001ffff97819 */ /* 0x000fe200000114f8 */
[----:B---3--:R-:W3:Y:S02]  /*1020*/  MUFU.RCP R2, R2 ;  /* 0x0000000200027308 */ /* 0x008ee40000001000 */
[----:B------:R-:W-:Y:S01]  /*1030*/  IMAD.WIDE R18, R33, c[0x0][0x1c0], RZ ;  /* 0x0000700021127a25 */ /* 0x000fe200078e02ff */
[----:B--2---:R-:W-:-:S03]  /*1040*/  ISETP.NE.AND P2, PT, R15, RZ, PT ;  /* 0x000000ff0f00720c */ /* 0x004fc60003f45270 */
[----:B----4-:R-:W-:Y:S01]  /*1050*/  IMAD.WIDE.U32 R26, R16, c[0x0][0x3d8], RZ ;  /* 0x0000f600101a7a25 */ /* 0x010fe200078e00ff */
        /* <DEDUP_REMOVED lines=25> */
[----:B-1----:R-:W-:Y:S02]  /*11f0*/  ISETP.NE.AND P1, PT, R22, RZ, PT ;  /* 0x000000ff1600720c */ /* 0x002fe40003f25270 */
[----:B------:R-:W-:Y:S01]  /*1200*/  @!P4 IADD3 R2, R2, 0x1, RZ ;  /* 0x000000010202c810 */ /* 0x000fe20007ffe0ff */
[----:B------:R-:W-:Y:S01]  /*1210*/  @!P4 IMAD.IADD R3, R3, 0x1, -R14 ;  /* 0x000000010303c824 */ /* 0x000fe200078e0a0e */
[----:B------:R-:W-:Y:S01]  /*1220*/  ISETP.NE.AND P4, PT, RZ, c[0x0][0x1c8], PT ;  /* 0x00007200ff007a0c */ /* 0x000fe20003f85270 */
[----:B------:R-:W-:Y:S01]  /*1230*/  IMAD.IADD R15, R13, 0x1, R7 ;  /* 0x000000010d0f7824 */ /* 0x000fe200078e0207 */
[----:B------:R-:W-:Y:S02]  /*1240*/  SEL R22, R26, RZ, P1 ;  /* 0x000000ff1a167207 */ /* 0x000fe40000800000 */
[----:B------:R-:W-:Y:S01]  /*1250*/  ISETP.GE.U32.AND P5, PT, R3, R14, PT ;  /* 0x0000000e0300720c */ /* 0x000fe20003fa6070 */
[C---:B------:R-:W-:Y:S01]  /*1260*/  IMAD R14, R19.reuse, R6, RZ ;  /* 0x00000006130e7224 */ /* 0x040fe200078e02ff */
[----:B------:R-:W-:Y:S01]  /*1270*/  SHF.R.S32.HI R26, RZ, 0x1f, R21 ;  /* 0x0000001fff1a7819 */ /* 0x000fe20000011415 */
[----:B------:R-:W-:Y:S01]  /*1280*/  IMAD R3, R19, R0, RZ ;  /* 0x0000000013037224 */ /* 0x000fe200078e02ff */
[----:B------:R-:W-:Y:S01]  /*1290*/  SEL R19, R12, R4, !P0 ;  /* 0x000000040c137207 */ /* 0x000fe20004000000 */
[----:B------:R-:W-:-:S02]  /*12a0*/  IMAD R13, R18, R8, R14 ;  /* 0x00000008120d7224 */ /* 0x000fc400078e020e */
        /* <DEDUP_REMOVED lines=25> */
.L_x_997:
[----:B------:R-:W-:-:S04]  /*1440*/  IMAD R0, R35, c[0x0][0x1c0], R248 ;  /* 0x0000700023007a24 */ /* 0x000fc800078e02f8 */
[----:B------:R-:W-:Y:S02]  /*1450*/  IMAD R8, R0, c[0x0][0x224], RZ ;  /* 0x0000890000087a24 */ /* 0x000fe400078e02ff */
.L_x_998:
        /* <DEDUP_REMOVED lines=20> */
[----:B------:R-:W-:Y:S01]  /*15a0*/  IMAD.IADD R16, R10, 0x1, R12 ;  /* 0x000000010a107824 */ /* 0x000fe200078e020c */
[----:B------:R-:W-:Y:S01]  /*15b0*/  IADD3 R9, P2, P0, R22, R4, R19 ;  /* 0x0000000416097210 */ /* 0x000fe2000785e013 */
[----:B------:R-:W-:Y:S01]  /*15c0*/  IMAD R5, R0, c[0x0][0x190], RZ ;  /* 0x0000640000057a24 */ /* 0x000fe200078e02ff */
[----:B------:R-:W-:Y:S01]  /*15d0*/  MOV R19, 0x4 ;  /* 0x0000000400137802 */ /* 0x000fe20000000f00 */
[----:B------:R-:W-:Y:S01]  /*15e0*/  IMAD R4, R249, c[0x0][0x378], RZ ;  /* 0x0000de00f9047a24 */ /* 0x000fe200078e02ff */
[----:B------:R-:W-:Y:S01]  /*15f0*/  IADD3.X R11, R18, R11, R15, P2, P0 ;  /* 0x0000000b120b7210 */ /* 0x000fe200017e040f */
[C---:B------:R-:W-:Y:S01]  /*1600*/  IMAD R13, R7.reuse, c[0x0][0x194], R5 ;  /* 0x00006500070d7a24 */ /* 0x040fe200078e0205 */
[----:B-1----:R-:W-:Y:S01]  /*1610*/  SHF.R.S32.HI R36, RZ, 0x1f, R36 ;  /* 0x0000001fff247819 */ /* 0x002fe20000011424 */
[----:B------:R-:W-:-:S03]  /*1620*/  IMAD.WIDE.U32 R6, R7, c[0x0][0x190], R222 ;  /* 0x0000640007067a25 */ /* 0x000fc600078e00de */
[----:B---3--:R-:W-:Y:S01]  /*1630*/  LEA.HI R36, R36, R37, RZ, 0x5 ;  /* 0x0000002524247211 */ /* 0x008fe200078f28ff */
[----:B------:R-:W-:Y:S01]  /*1640*/  IMAD R4, R248, c[0x0][0x37c], R4 ;  /* 0x0000df00f8047a24 */ /* 0x000fe200078e0204 */
[----:B------:R-:W-:Y:S01]  /*1650*/  IADD3 R6, P2, R28, R6, RZ ;  /* 0x000000061c067210 */ /* 0x000fe20007f5e0ff */
[----:B------:R-:W-:Y:S01]  /*1660*/  IMAD.WIDE.U32 R2, R248, c[0x0][0x378], R2 ;  /* 0x0000de00f8027a25 */ /* 0x000fe200078e0002 */
[----:B------:R-:W-:Y:S02]  /*1670*/  SHF.R.S32.HI R36, RZ, 0x5, R36 ;  /* 0x00000005ff247819 */ /* 0x000fe40000011424 */
[----:B------:R-:W-:Y:S01]  /*1680*/  IADD3.X R7, R20, R7, R13, P2, !PT ;  /* 0x0000000714077210 */ /* 0x000fe200017fe40d */
[----:B------:R-:W-:Y:S01]  /*1690*/  IMAD.IADD R18, R10, 0x1, R8 ;  /* 0x000000010a127824 */ /* 0x000fe200078e0208 */
[----:B------:R-:W-:Y:S01]  /*16a0*/  IADD3 R5, R3, R4, RZ ;  /* 0x0000000403057210 */ /* 0x000fe20007ffe0ff */
[----:B------:R-:W-:Y:S02]  /*16b0*/  IMAD R3, R249, c[0x0][0x1a8], RZ ;  /* 0x00006a00f9037a24 */ /* 0x000fe400078e02ff */
[----:B------:R-:W-:-:S02]  /*16c0*/  IMAD.MOV.U32 R4, RZ, RZ, R2 ;  /* 0x000000ffff047224 */ /* 0x000fc400078e0002 */
[C---:B------:R-:W-:Y:S02]  /*16d0*/  IMAD R3, R248.reuse, c[0x0][0x1ac], R3 ;  /* 0x00006b00f8037a24 */ /* 0x040fe400078e0203 */
[----:B------:R-:W-:-:S04]  /*16e0*/  IMAD.WIDE.U32 R12, R248, c[0x0][0x1a8], R6 ;  /* 0x00006a00f80c7a25 */ /* 0x000fc800078e0006 */
[----:B------:R-:W-:Y:S01]  /*16f0*/  IMAD.WIDE.U32 R4, R246, c[0x0][0x370], R4 ;  /* 0x0000dc00f6047a25 */ /* 0x000fe200078e0004 */
[----:B------:R-:W-:Y:S02]  /*1700*/  IADD3 R22, R13, R3, RZ ;  /* 0x000000030d167210 */ /* 0x000fe40007ffe0ff */
[----:B------:R-:W-:Y:S01]  /*1710*/  LEA R10, P3, R12, c[0x0][0x160], 0x1 ;  /* 0x000058000c0a7a11 */ /* 0x000fe200078608ff */
[----:B------:R-:W-:Y:S01]  /*1720*/  IMAD.WIDE R16, R16, R19, c[0x0][0x200] ;  /* 0x0000800010107625 */ /* 0x000fe200078e0213 */
[----:B------:R-:W-:-:S03]  /*1730*/  LEA R8, P2, R4, c[0x0][0x330], 0x1 ;  /* 0x0000cc0004087a11 */ /* 0x000fc600078408ff */
        /* <DEDUP_REMOVED lines=8> */
[----:B------:R-:W-:Y:S01]  /*17c0*/  LEA.HI.X R11, R12, c[0x0][0x164], R22, 0x1, P3 ;  /* 0x000059000c0b7a11 */ /* 0x000fe200018f0c16 */
        /* <DEDUP_REMOVED lines=56> */
.L_x_1001:
[----:B------:R-:W-:Y:S05]  /*1b50*/  BSYNC B0 ;  /* 0x0000000000007941 */ /* 0x000fea0003800000 */
.L_x_1000:
        /* <DEDUP_REMOVED lines=30> */
.L_x_1003:
[----:B------:R-:W-:Y:S05]  /*1d40*/  BSYNC B0 ;  /* 0x0000000000007941 */ /* 0x000fea0003800000 */
.L_x_1002:
        /* <DEDUP_REMOVED lines=20> */
.L_x_1005:
[----:B------:R-:W-:Y:S05]  /*1e90*/  BSYNC B0 ;  /* 0x0000000000007941 */ /* 0x000fea0003800000 */
.L_x_1004:
        /* <DEDUP_REMOVED lines=28> */
.L_x_1007:
[----:B------:R-:W-:Y:S05]  /*2060*/  BSYNC B0 ;  /* 0x0000000000007941 */ /* 0x000fea0003800000 */
.L_x_1006:
        /* <DEDUP_REMOVED lines=15> */
.L_x_1009:
        /* <DEDUP_REMOVED lines=19> */
.L_x_1010:
[----:B------:R-:W-:Y:S05]  /*2290*/  BSYNC B0 ;  /* 0x0000000000007941 */ /* 0x000fea0003800000 */
.L_x_1008:
        /* <DEDUP_REMOVED lines=14> */
.L_x_1012:
        /* <DEDUP_REMOVED lines=27> */
.L_x_1013:
[----:B------:R-:W-:Y:S05]  /*2530*/  BSYNC B0 ;  /* 0x0000000000007941 */ /* 0x000fea0003800000 */
.L_x_1011:
        /* <DEDUP_REMOVED lines=49> */
.L_x_1015:
[----:B------:R-:W-:Y:S05]  /*2850*/  BSYNC B0 ;  /* 0x0000000000007941 */ /* 0x000fea0003800000 */
.L_x_1014:
        /* <DEDUP_REMOVED lines=28> */
.L_x_1017:
[----:B------:R-:W-:Y:S05]  /*2a20*/  BSYNC B0 ;  /* 0x0000000000007941 */ /* 0x000fea0003800000 */
.L_x_1016:
[----:B------:R-:W0:Y:S01]  /*2a30*/  LDGDEPBAR ;  /* 0x00000000000079af */ /* 0x000e220000000000 */
[----:B------:R-:W-:-:S03]  /*2a40*/  ISETP.NE.U32.AND P1, PT, RZ, c[0x0][0x318], PT ;  /* 0x0000c600ff007a0c */ /* 0x000fc60003f25070 */
[----:B-12---:R-:W2:Y:S01]  /*2a50*/  LDL R6, [R1+0x30] ;  /* 0x0000300001067983 */ /* 0x006ea20000100800 */
[----:B------:R-:W-:-:S13]  /*2a60*/  ISETP.NE.AND.EX P1, PT, RZ, c[0x0][0x31c], PT, P1 ;  /* 0x0000c700ff007a0c */ /* 0x000fda0003f25310 */
[----:B------:R-:W-:Y:S02]  /*2a70*/  @P1 IMAD R0, R32, c[0x0][0x320], RZ ;  /* 0x0000c80020001a24 */ /* 0x000fe400078e02ff */
[----:B------:R-:W-:Y:S01]  /*2a80*/  @P1 IMAD.WIDE.U32 R2, R35, c[0x0][0x320], R248 ;  /* 0x0000c80023021a25 */ /* 0x000fe200078e00f8 */
[----:B------:R-:W-:-:S04]  /*2a90*/  DEPBAR.LE SB0, 0x1 ;  /* 0x000080400000791a */ /* 0x000fc80000000000 */
[----:B------:R-:W-:Y:S01]  /*2aa0*/  BAR.SYNC.DEFER_BLOCKING 0x0 ;  /* 0x0000000000007b1d */ /* 0x000fe20000010000 */
[----:B------:R-:W-:Y:S01]  /*2ab0*/  @P1 IMAD R0, R35, c[0x0][0x324], R0 ;  /* 0x0000c90023001a24 */ /* 0x000fe200078e0200 */
[----:B------:R-:W-:-:S03]  /*2ac0*/  @P1 LEA R4, P0, R2, c[0x0][0x318], 0x2 ;  /* 0x0000c60002041a11 */ /* 0x000fc600078010ff */
[----:B------:R-:W-:-:S05]  /*2ad0*/  @P1 IMAD.IADD R0, R3, 0x1, R0 ;  /* 0x0000000103001824 */ /* 0x000fca00078e0200 */
[----:B------:R-:W-:-:S05]  /*2ae0*/  @P1 LEA.HI.X R5, R2, c[0x0][0x31c], R0, 0x2, P0 ;  /* 0x0000c70002051a11 */ /* 0x000fca00000f1400 */
[----:B---3--:R1:W3:Y:S01]  /*2af0*/  @P1 LDG.E R4, [R4.64] ;  /* 0x0000000604041981 */ /* 0x0082e2000c1e1900 */
[----:B------:R-:W-:Y:S01]  /*2b00*/  IADD3 R3, R21, 0x40, RZ ;  /* 0x0000004015037810 */ /* 0x000fe20007ffe0ff */
[----:B------:R-:W-:Y:S01]  /*2b10*/  IMAD.MOV.U32 R205, RZ, RZ, RZ ;  /* 0x000000ffffcd7224 */ /* 0x000fe200078e00ff */
[----:B------:R-:W-:Y:S01]  /*2b20*/  SHF.L.U32 R192, R203, 0x1, RZ ;  /* 0x00000001cbc07819 */ /* 0x000fe200000006ff */
[----:B------:R-:W4:Y:S01]  /*2b30*/  S2R R2, SR_TID.X ;  /* 0x0000000000027919 */ /* 0x000f220000002100 */
[----:B------:R-:W-:Y:S01]  /*2b40*/  ISETP.GE.AND P0, PT, R3, R207, PT ;  /* 0x000000cf0300720c */ /* 0x000fe20003f06270 */
[----:B------:R-:W-:Y:S01]  /*2b50*/  IMAD.MOV.U32 R211, RZ, RZ, R204 ;  /* 0x000000ffffd37224 */ /* 0x000fe200078e00cc */
[----:B------:R-:W-:Y:S01]  /*2b60*/  MOV R191, 0x40 ;  /* 0x0000004000bf7802 */ /* 0x000fe20000000f00 */
[----:B------:R-:W2:Y:S01]  /*2b70*/  LDSM.16.M88.4 R112, [R187+0x10000] ;  /* 0x01000000bb70783b */ /* 0x000ea20000000200 */
[----:B------:R-:W-:Y:S01]  /*2b80*/  CS2R R94, SRZ ;  /* 0x00000000005e7805 */ /* 0x000fe2000001ff00 */
[----:B------:R-:W-:Y:S01]  /*2b90*/  CS2R R92, SRZ ;  /* 0x00000000005c7805 */ /* 0x000fe2000001ff00 */
[----:B------:R-:W-:Y:S01]  /*2ba0*/  CS2R R98, SRZ ;  /* 0x0000000000627805 */ /* 0x000fe2000001ff00 */
        /* <DEDUP_REMOVED lines=13> */
[----:B-1----:R-:W3:Y:S01]  /*2c80*/  @P1 MUFU.RCP R5, c[0x0][0x238] ;  /* 0x00008e0000051b08 */ /* 0x002ee20000001000 */
[----:B------:R-:W-:Y:S01]  /*2c90*/  CS2R R74, SRZ ;  /* 0x00000000004a7805 */ /* 0x000fe2000001ff00 */
[----:B------:R-:W-:Y:S01]  /*2ca0*/  CS2R R72, SRZ ;  /* 0x0000000000487805 */ /* 0x000fe2000001ff00 */
[----:B----4-:R-:W-:Y:S01]  /*2cb0*/  SHF.R.S32.HI R0, RZ, 0x1f, R2 ;  /* 0x0000001fff007819 */ /* 0x010fe20000011402 */
[----:B------:R-:W1:Y:S01]  /*2cc0*/  LDSM.16.M88.4 R132, [R189+0x10800] ;  /* 0x01080000bd84783b */ /* 0x000e620000000200 */
[----:B------:R-:W-:Y:S01]  /*2cd0*/  CS2R R70, SRZ ;  /* 0x0000000000467805 */ /* 0x000fe2000001ff00 */
[----:B------:R-:W-:Y:S01]  /*2ce0*/  CS2R R68, SRZ ;  /* 0x0000000000447805 */ /* 0x000fe2000001ff00 */
[----:B------:R-:W-:Y:S01]  /*2cf0*/  LEA.HI R0, R0, R2, RZ, 0x4 ;  /* 0x0000000200007211 */ /* 0x000fe200078f20ff */
[----:B------:R-:W4:Y:S01]  /*2d00*/  LDSM.16.M88.4 R136, [R202+0x10000] ;  /* 0x01000000ca88783b */ /* 0x000f220000000200 */
[----:B------:R-:W-:Y:S01]  /*2d10*/  CS2R R46, SRZ ;  /* 0x00000000002e7805 */ /* 0x000fe2000001ff00 */
[----:B------:R-:W-:Y:S01]  /*2d20*/  CS2R R44, SRZ ;  /* 0x00000000002c7805 */ /* 0x000fe2000001ff00 */
[----:B------:R-:W-:Y:S01]  /*2d30*/  LOP3.LUT R0, R0, 0xfffffff0, RZ, 0xc0, !PT ;  /* 0xfffffff000007812 */ /* 0x000fe200078ec0ff */
[----:B------:R-:W1:Y:S01]  /*2d40*/  LDSM.16.M88.4 R140, [R202+0x10800] ;  /* 0x01080000ca8c783b */ /* 0x000e620000000200 */
[----:B------:R-:W-:Y:S01]  /*2d50*/  CS2R R50, SRZ ;  /* 0x0000000000327805 */ /* 0x000fe2000001ff00 */
[----:B------:R-:W-:Y:S01]  /*2d60*/  CS2R R48, SRZ ;  /* 0x0000000000307805 */ /* 0x000fe2000001ff00 */
[----:B------:R-:W-:Y:S01]  /*2d70*/  CS2R R42, SRZ ;  /* 0x00000000002a7805 */ /* 0x000fe2000001ff00 */
[----:B------:R-:W-:Y:S01]  /*2d80*/  IMAD.IADD R0, R2, 0x1, -R0 ;  /* 0x0000000102007824 */ /* 0x000fe200078e0a00 */
[----:B------:R-:W1:Y:S01]  /*2d90*/  LDSM.16.M88.4 R144, [R187+0x12000] ;  /* 0x01200000bb90783b */ /* 0x000e620000000200 */
[----:B------:R-:W-:Y:S01]  /*2da0*/  CS2R R40, SRZ ;  /* 0x0000000000287805 */ /* 0x000fe2000001ff00 */
[----:B------:R-:W-:Y:S01]  /*2db0*/  CS2R R38, SRZ ;  /* 0x0000000000267805 */ /* 0x000fe2000001ff00 */
[----:B------:R-:W-:Y:S01]  /*2dc0*/  CS2R R36, SRZ ;  /* 0x0000000000247805 */ /* 0x000fe2000001ff00 */
[----:B------:R-:W-:Y:S01]  /*2dd0*/  SHF.R.S32.HI R2, RZ, 0x1f, R0 ;  /* 0x0000001fff027819 */ /* 0x000fe20000011400 */
[----:B------:R-:W1:Y:S01]  /*2de0*/  LDSM.16.M88.4 R148, [R187+0x12800] ;  /* 0x01280000bb94783b */ /* 0x000e620000000200 */
[----:B------:R-:W-:Y:S01]  /*2df0*/  CS2R R30, SRZ ;  /* 0x00000000001e7805 */ /* 0x000fe2000001ff00 */
[----:B------:R-:W-:Y:S01]  /*2e00*/  CS2R R28, SRZ ;  /* 0x00000000001c7805 */ /* 0x000fe2000001ff00 */
[----:B------:R-:W-:Y:S01]  /*2e10*/  LEA.HI R2, R2, R0, RZ, 0x3 ;  /* 0x0000000002027211 */ /* 0x000fe200078f18ff */
[----:B------:R-:W1:Y:S01]  /*2e20*/  LDSM.16.M88.4 R152, [R188+0x12000] ;  /* 0x01200000bc98783b */ /* 0x000e620000000200 */
        /* <DEDUP_REMOVED lines=8> */
[----:B------:R-:W-:Y:S01]  /*2eb0*/  IADD3 R2, R203, 0x2000, RZ ;  /* 0x00002000cb027810 */ /* 0x000fe20007ffe0ff */
[----:B------:R-:W1:Y:S03]  /*2ec0*/  LDSM.16.M88.4 R160, [R189+0x12000] ;  /* 0x01200000bda0783b */ /* 0x000e660000000200 */
[----:B------:R-:W-:Y:S01]  /*2ed0*/  SEL R186, R2, R203, !P3 ;  /* 0x000000cb02ba7207 */ /* 0x000fe20005800000 */
[----:B------:R-:W1:Y:S04]  /*2ee0*/  LDSM.16.M88.4 R164, [R189+0x12800] ;  /* 0x01280000bda4783b */ /* 0x000e680000000200 */
[----:B------:R-:W1:Y:S01]  /*2ef0*/  LDSM.16.M88.4 R168, [R202+0x12000] ;  /* 0x01200000caa8783b */ /* 0x000e620000000200 */
[----:B------:R-:W-:-:S03]  /*2f00*/  IMAD.SHL.U32 R186, R186, 0x2, RZ ;  /* 0x00000002baba7824 */ /* 0x000fc600078e00ff */
[----:B------:R-:W1:Y:S01]  /*2f10*/  LDSM.16.M88.4 R172, [R202+0x12800] ;  /* 0x01280000caac783b */ /* 0x000e620000000200 */
[----:B--2---:R-:W-:Y:S02]  /*2f20*/  IMAD R245, R34, 0x40, R6 ;  /* 0x0000004022f57824 */ /* 0x004fe400078e0206 */
[----:B------:R-:W-:-:S03]  /*2f30*/  CS2R R34, SRZ ;  /* 0x0000000000227805 */ /* 0x000fc6000001ff00 */
[----:B------:R-:W-:Y:S02]  /*2f40*/  IADD3 R52, -R52, R9, -R245 ;  /* 0x0000000934347210 */ /* 0x000fe40007ffe9f5 */
[C---:B------:R-:W-:Y:S02]  /*2f50*/  @P0 IADD3 R252, R245.reuse, 0x9, RZ ;  /* 0x00000009f5fc0810 */ /* 0x040fe40007ffe0ff */
[C---:B------:R-:W-:Y:S01]  /*2f60*/  @P0 IADD3 R251, R245.reuse, 0x8, RZ ;  /* 0x00000008f5fb0810 */ /* 0x040fe20007ffe0ff */
[----:B------:R-:W-:Y:S01]  /*2f70*/  IMAD.IADD R3, R52, 0x1, R207 ;  /* 0x0000000134037824 */ /* 0x000fe200078e02cf */
[----:B------:R-:W-:-:S04]  /*2f80*/  @P0 IADD3 R250, R245, 0x1, RZ ;  /* 0x00000001f5fa0810 */ /* 0x000fc80007ffe0ff */
[----:B------:R2:W-:Y:S02]  /*2f90*/  STL [R1+0x10], R3 ;  /* 0x0000100301007387 */ /* 0x0005e40000100800 */
[----:B--2---:R-:W-:-:S05]  /*2fa0*/  @P0 IADD3 R3, R245, 0x19, RZ ;  /* 0x00000019f5030810 */ /* 0x004fca0007ffe0ff */
[----:B------:R2:W-:Y:S01]  /*2fb0*/  @P0 STL [R1+0xc], R3 ;  /* 0x00000c0301000387 */ /* 0x0005e20000100800 */
[----:B---3--:R-:W-:Y:S01]  /*2fc0*/  @P1 FMUL.FTZ R205, R4, R5 ;  /* 0x0000000504cd1220 */ /* 0x008fe20000410000 */
[----:B------:R-:W-:Y:S02]  /*2fd0*/  R2P PR, R0, 0x6 ;  /* 0x0000000600007804 */ /* 0x000fe40000000000 */
[----:B------:R-:W-:Y:S02]  /*2fe0*/  IADD3 R0, R201, 0x2000, RZ ;  /* 0x00002000c9007810 */ /* 0x000fe40007ffe0ff */
[C---:B------:R-:W-:Y:S02]  /*2ff0*/  @P0 IADD3 R5, R245.reuse, 0x18, RZ ;  /* 0x00000018f5050810 */ /* 0x040fe40007ffe0ff */
[----:B------:R-:W-:Y:S02]  /*3000*/  SEL R0, R0, R201, !P3 ;  /* 0x000000c900007207 */ /* 0x000fe40005800000 */
[----:B------:R-:W-:Y:S01]  /*3010*/  @P0 IADD3 R4, R245, 0x11, RZ ;  /* 0x00000011f5040810 */ /* 0x000fe20007ffe0ff */
[----:B------:R-:W-:Y:S01]  /*3020*/  @P0 STL [R1+0x8], R5 ;  /* 0x0000080501000387 */ /* 0x000fe20000100800 */
[----:B------:R-:W-:Y:S01]  /*3030*/  SEL R200, R200, 0xffffffe0, !P1 ;  /* 0xffffffe0c8c87807 */ /* 0x000fe20004800000 */
[----:B------:R-:W-:Y:S01]  /*3040*/  IMAD.SHL.U32 R2, R0, 0x2, RZ ;  /* 0x0000000200027824 */ /* 0x000fe200078e00ff */
[----:B------:R-:W-:Y:S01]  /*3050*/  SEL R191, R191, 0xffffffc0, !P2 ;  /* 0xffffffc0bfbf7807 */ /* 0x000fe20005000000 */
[----:B------:R-:W-:Y:S01]  /*3060*/  IMAD.MOV.U32 R0, RZ, RZ, c[0x0][0x22c] ;  /* 0x00008b00ff007624 */ /* 0x000fe200078e00ff */
[----:B------:R-:W-:Y:S01]  /*3070*/  @P0 STL [R1+0x4], R4 ;  /* 0x0000040401000387 */ /* 0x000fe20000100800 */
[----:B------:R-:W-:-:S02]  /*3080*/  IMAD.IADD R195, R193, 0x1, R200 ;  /* 0x00000001c1c37824 */ /* 0x000fc400078e02c8 */
[----:B------:R-:W-:Y:S02]  /*3090*/  IMAD R0, R0, c[0x0][0x1c0], RZ ;  /* 0x0000700000007a24 */ /* 0x000fe400078e02ff */
[--C-:B------:R-:W-:Y:S01]  /*30a0*/  IMAD.IADD R194, R200, 0x1, R192.reuse ;  /* 0x00000001c8c27824 */ /* 0x100fe200078e02c0 */
[----:B------:R-:W-:Y:S01]  /*30b0*/  IADD3 R199, R191, R195, RZ ;  /* 0x000000c3bfc77210 */ /* 0x000fe20007ffe0ff */
[C---:B------:R-:W-:Y:S01]  /*30c0*/  IMAD.SHL.U32 R216, R0.reuse, 0x8, RZ ;  /* 0x0000000800d87824 */ /* 0x040fe200078e00ff */
[----:B--2---:R-:W-:Y:S01]  /*30d0*/  @P0 IADD3 R3, R245, 0x10, RZ ;  /* 0x00000010f5030810 */ /* 0x004fe20007ffe0ff */
[----:B------:R-:W-:Y:S01]  /*30e0*/  IMAD.IADD R198, R193, 0x1, R191 ;  /* 0x00000001c1c67824 */ /* 0x000fe200078e02bf */
[C---:B------:R-:W-:Y:S01]  /*30f0*/  IADD3 R196, R191.reuse, R194, RZ ;  /* 0x000000c2bfc47210 */ /* 0x040fe20007ffe0ff */
[----:B------:R-:W-:Y:S02]  /*3100*/  IMAD.IADD R197, R191, 0x1, R192 ;  /* 0x00000001bfc57824 */ /* 0x000fe400078e02c0 */
[----:B------:R2:W-:Y:S02]  /*3110*/  @P0 STL [R1], R3 ;  /* 0x0000000301000387 */ /* 0x0005e40000100800 */
[----:B--2---:R-:W-:-:S05]  /*3120*/  IMAD.SHL.U32 R3, R0, 0x10, RZ ;  /* 0x0000001000037824 */ /* 0x004fca00078e00ff */
[C---:B------:R-:W-:Y:S02]  /*3130*/  IADD3 R4, R3.reuse, 0x40, RZ ;  /* 0x0000004003047810 */ /* 0x040fe40007ffe0ff */
[C---:B------:R-:W-:Y:S02]  /*3140*/  IADD3 R5, R3.reuse, 0x20, RZ ;  /* 0x0000002003057810 */ /* 0x040fe40007ffe0ff */
        /* <DEDUP_REMOVED lines=16> */
.L_x_1020:
[----:B------:R-:W2:Y:S01]  /*3250*/  LDL R177, [R1+0x10] ;  /* 0x0000100001b17983 */ /* 0x000ea20000100800 */
[C---:B------:R-:W-:Y:S02]  /*3260*/  IADD3 R0, R186.reuse, R200, RZ ;  /* 0x000000c8ba007210 */ /* 0x040fe40007ffe0ff */
[-C--:B------:R-:W-:Y:S01]  /*3270*/  IADD3 R3, R186, R191.reuse, RZ ;  /* 0x000000bfba037210 */ /* 0x080fe20007ffe0ff */
[----:B------:R-:W0:Y:S01]  /*3280*/  LDGDEPBAR ;  /* 0x00000000000079af */ /* 0x000e220000000000 */
[----:B------:R-:W-:Y:S02]  /*3290*/  IADD3 R176, R0, R191, RZ ;  /* 0x000000bf00b07210 */ /* 0x000fe40007ffe0ff */
[C---:B------:R-:W-:Y:S01]  /*32a0*/  ISETP.GE.AND P6, PT, R210.reuse, 0x1, PT ;  /* 0x00000001d200780c */ /* 0x040fe20003fc6270 */
        /* <DEDUP_REMOVED lines=13> */
[----:B------:R-:W-:Y:S01]  /*3380*/  LDSM.16.M88.4 R108, [R190+0xc000] ;  /* 0x00c00000be6c783b */ /* 0x000fe20000000200 */
[----:B------:R-:W-:Y:S07]  /*3390*/  HMMA.16816.F32 R16, R16, R54, RZ ;  /* 0x000000361010723c */ /* 0x000fee00000018ff */
[----:B------:R-:W3:Y:S01]  /*33a0*/  LDSM.16.M88.4 R52, [R189+0xc800] ;  /* 0x00c80000bd34783b */ /* 0x000ee20000000200 */
[C---:B----4-:R-:W-:Y:S08]  /*33b0*/  HMMA.16816.F32 R4, R56.reuse, R60, R4 ;  /* 0x0000003c3804723c */ /* 0x050ff00000001804 */
[C---:B------:R-:W-:Y:S01]  /*33c0*/  HMMA.16816.F32 R8, R56.reuse, R62, R8 ;  /* 0x0000003e3808723c */ /* 0x040fe20000001808 */
[----:B------:R-:W4:Y:S07]  /*33d0*/  LDSM.16.M88.4 R60, [R176] ;  /* 0x00000000b03c783b */ /* 0x000f2e0000000200 */
[C---:B------:R-:W-:Y:S08]  /*33e0*/  HMMA.16816.F32 R12, R56.reuse, R64, R12 ;  /* 0x00000040380c723c */ /* 0x040ff0000000180c */
[----:B------:R-:W-:Y:S01]  /*33f0*/  HMMA.16816.F32 R16, R56, R66, R16 ;  /* 0x000000423810723c */ /* 0x000fe20000001810 */
[----:B------:R-:W4:Y:S07]  /*3400*/  LDSM.16.M88.4 R56, [R190+0xc800] ;  /* 0x00c80000be38783b */ /* 0x000f2e0000000200 */
[C---:B-1----:R-:W-:Y:S01]  /*3410*/  HMMA.16816.F32 R4, R100.reuse, R104, R4 ;  /* 0x000000686404723c */ /* 0x042fe20000001804 */
[----:B------:R-:W-:Y:S07]  /*3420*/  LDSM.16.M88.4 R64, [R186+0x2000] ;  /* 0x00200000ba40783b */ /* 0x000fee0000000200 */
[C---:B------:R-:W-:Y:S01]  /*3430*/  HMMA.16816.F32 R8, R100.reuse, R106, R8 ;  /* 0x0000006a6408723c */ /* 0x040fe20000001808 */
[----:B------:R-:W1:Y:S07]  /*3440*/  LDSM.16.M88.4 R104, [R187+0xe000] ;  /* 0x00e00000bb68783b */ /* 0x000e6e0000000200 */
[C---:B---3--:R-:W-:Y:S08]  /*3450*/  HMMA.16816.F32 R12, R100.reuse, R52, R12 ;  /* 0x00000034640c723c */ /* 0x048ff0000000180c */
[----:B------:R-:W-:Y:S01]  /*3460*/  HMMA.16816.F32 R16, R100, R54, R16 ;  /* 0x000000366410723c */ /* 0x000fe20000001810 */
[----:B------:R-:W3:Y:S07]  /*3470*/  LDSM.16.M88.4 R52, [R187+0xe800] ;  /* 0x00e80000bb34783b */ /* 0x000eee0000000200 */
[C---:B----4-:R-:W-:Y:S01]  /*3480*/  HMMA.16816.F32 R4, R60.reuse, R108, R4 ;  /* 0x0000006c3c04723c */ /* 0x050fe20000001804 */
[----:B------:R-:W-:Y:S07]  /*3490*/  LDSM.16.M88.4 R100, [R0+0x2000] ;  /* 0x002000000064783b */ /* 0x000fee0000000200 */
[C---:B------:R-:W-:Y:S01]  /*34a0*/  HMMA.16816.F32 R8, R60.reuse, R110, R8 ;  /* 0x0000006e3c08723c */ /* 0x040fe20000001808 */
[----:B------:R-:W4:Y:S07]  /*34b0*/  LDSM.16.M88.4 R108, [R188+0xe000] ;  /* 0x00e00000bc6c783b */ /* 0x000f2e0000000200 */
[C---:B------:R-:W-:Y:S08]  /*34c0*/  HMMA.16816.F32 R12, R60.reuse, R56, R12 ;  /* 0x000000383c0c723c */ /* 0x040ff0000000180c */
[----:B------:R-:W-:Y:S01]  /*34d0*/  HMMA.16816.F32 R16, R60, R58, R16 ;  /* 0x0000003a3c10723c */ /* 0x000fe20000001810 */
[----:B------:R-:W4:Y:S07]  /*34e0*/  LDSM.16.M88.4 R56, [R188+0xe800] ;  /* 0x00e80000bc38783b */ /* 0x000f2e0000000200 */
[C---:B-1----:R-:W-:Y:S01]  /*34f0*/  HMMA.16816.F32 R4, R64.reuse, R104, R4 ;  /* 0x000000684004723c */ /* 0x042fe20000001804 */
[----:B------:R-:W-:Y:S07]  /*3500*/  LDSM.16.M88.4 R60, [R189+0xe000] ;  /* 0x00e00000bd3c783b */ /* 0x000fee0000000200 */
[C---:B------:R-:W-:Y:S08]  /*3510*/  HMMA.16816.F32 R8, R64.reuse, R106, R8 ;  /* 0x0000006a4008723c */ /* 0x040ff00000001808 */
[C---:B---3--:R-:W-:Y:S08]  /*3520*/  HMMA.16816.F32 R12, R64.reuse, R52, R12 ;  /* 0x00000034400c723c */ /* 0x048ff0000000180c */
[----:B------:R-:W-:Y:S01]  /*3530*/  HMMA.16816.F32 R16, R64, R54, R16 ;  /* 0x000000364010723c */ /* 0x000fe20000001810 */
[----:B------:R-:W1:Y:S07]  /*3540*/  LDSM.16.M88.4 R52, [R3+0x2000] ;  /* 0x002000000334783b */ /* 0x000e6e0000000200 */
[C---:B----4-:R-:W-:Y:S08]  /*3550*/  HMMA.16816.F32 R4, R100.reuse, R108, R4 ;  /* 0x0000006c6404723c */ /* 0x050ff00000001804 */
[C---:B------:R-:W-:Y:S08]  /*3560*/  HMMA.16816.F32 R8, R100.reuse, R110, R8 ;  /* 0x0000006e6408723c */ /* 0x040ff00000001808 */
[C---:B------:R-:W-:Y:S08]  /*3570*/  HMMA.16816.F32 R12, R100.reuse, R56, R12 ;  /* 0x00000038640c723c */ /* 0x040ff0000000180c */
[----:B------:R-:W-:Y:S01]  /*3580*/  HMMA.16816.F32 R16, R100, R58, R16 ;  /* 0x0000003a6410723c */ /* 0x000fe20000001810 */
[----:B------:R-:W-:Y:S08]  /*3590*/  LDSM.16.M88.4 R56, [R176+0x2000] ;  /* 0x00200000b038783b */ /* 0x000ff00000000200 */
[----:B------:R-:W-:Y:S01]  /*35a0*/  LDSM.16.M88.4 R100, [R190+0xe000] ;  /* 0x00e00000be64783b */ /* 0x000fe20000000200 */
[C---:B-1----:R-:W-:Y:S05]  /*35b0*/  HMMA.16816.F32 R4, R52.reuse, R60, R4 ;  /* 0x0000003c3404723c */ /* 0x042fea0000001804 */
[----:B--2---:R-:W-:Y:S03]  /*35c0*/  LEA R0, R210, R177, 0x6 ;  /* 0x000000b1d2007211 */ /* 0x004fe600078e30ff */
[C---:B------:R-:W-:Y:S04]  /*35d0*/  HMMA.16816.F32 R8, R52.reuse, R62, R8 ;  /* 0x0000003e3408723c */ /* 0x040fe80000001808 */
[----:B------:R-:W-:Y:S02]  /*35e0*/  IABS R64, R0 ;  /* 0x0000000000407213 */ /* 0x000fe40000000000 */
[C---:B------:R-:W-:Y:S02]  /*35f0*/  IADD3 R60, R0.reuse, -0x18, RZ ;  /* 0xffffffe8003c7810 */ /* 0x040fe40007ffe0ff */
[----:B------:R1:W-:Y:S01]  /*3600*/  I2F R108, R64 ;  /* 0x00000040006c7306 */ /* 0x0003e20000201400 */
[C---:B------:R-:W-:Y:S03]  /*3610*/  IADD3 R3, R0.reuse, -0x1, RZ ;  /* 0xffffffff00037810 */ /* 0x040fe60007ffe0ff */
[C---:B------:R-:W-:Y:S02]  /*3620*/  IADD3 R105, R0.reuse, 0x7, RZ ;  /* 0x0000000700697810 */ /* 0x040fe40007ffe0ff */
[----:B------:R-:W-:Y:S02]  /*3630*/  ISETP.GE.AND P2, PT, R3, RZ, PT ;  /* 0x000000ff0300720c */ /* 0x000fe40003f46270 */
[C---:B------:R-:W-:Y:S02]  /*3640*/  IADD3 R106, R0.reuse, 0x8, RZ ;  /* 0x00000008006a7810 */ /* 0x040fe40007ffe0ff */
[----:B------:R-:W-:Y:S02]  /*3650*/  IADD3 R104, R0, -0x8, RZ ;  /* 0xfffffff800687810 */ /* 0x000fe40007ffe0ff */
[----:B------:R-:W-:Y:S02]  /*3660*/  ISETP.GE.AND P1, PT, R106, RZ, PT ;  /* 0x000000ff6a00720c */ /* 0x000fe40003f26270 */
[C---:B------:R-:W-:Y:S02]  /*3670*/  IADD3 R62, R0.reuse, -0x10, RZ ;  /* 0xfffffff0003e7810 */ /* 0x040fe40007ffe0ff */
[C---:B------:R-:W-:Y:S03]  /*3680*/  IADD3 R61, R0.reuse, -0x11, RZ ;  /* 0xffffffef003d7810 */ /* 0x040fe60007ffe0ff */
[C---:B------:R-:W-:Y:S02]  /*3690*/  @!P2 IADD3 R3, -R0.reuse, 0x1, RZ ;  /* 0x000000010003a810 */ /* 0x040fe40007ffe1ff */
[----:B------:R-:W-:Y:S02]  /*36a0*/  ISETP.GE.AND P2, PT, R105, RZ, PT ;  /* 0x000000ff6900720c */ /* 0x000fe40003f46270 */
[----:B------:R2:W-:Y:S01]  /*36b0*/  I2F R107, R3 ;  /* 0x00000003006b7306 */ /* 0x0005e20000201400 */
[----:B-1----:R-:W1:Y:S01]  /*36c0*/  LDSM.16.M88.4 R64, [R189+0xe800] ;  /* 0x00e80000bd40783b */ /* 0x002e620000000200 */
[----:B------:R-:W-:Y:S02]  /*36d0*/  @!P1 IADD3 R106, -R0, -0x8, RZ ;  /* 0xfffffff8006a9810 */ /* 0x000fe40007ffe1ff */
[----:B------:R-:W-:Y:S02]  /*36e0*/  ISETP.GE.AND P1, PT, R104, RZ, PT ;  /* 0x000000ff6800720c */ /* 0x000fe40003f26270 */
[----:B------:R-:W-:Y:S04]  /*36f0*/  ISETP.GE.AND P3, PT, R61, RZ, PT ;  /* 0x000000ff3d00720c */ /* 0x000fe80003f66270 */
[----:B------:R-:W-:Y:S01]  /*3700*/  I2F R106, R106 ;  /* 0x0000006a006a7306 */ /* 0x000fe20000201400 */
[C---:B------:R-:W-:Y:S06]  /*3710*/  @!P2 IADD3 R105, -R0.reuse, -0x7, RZ ;  /* 0xfffffff90069a810 */ /* 0x040fec0007ffe1ff */
[----:B------:R-:W-:Y:S02]  /*3720*/  @!P1 IADD3 R104, -R0, 0x8, RZ ;  /* 0x0000000800689810 */ /* 0x000fe40007ffe1ff */
[----:B------:R-:W-:Y:S01]  /*3730*/  ISETP.GE.AND P1, PT, R62, RZ, PT ;  /* 0x000000ff3e00720c */ /* 0x000fe20003f26270 */
[----:B------:R-:W-:Y:S01]  /*3740*/  I2F R105, R105 ;  /* 0x0000006900697306 */ /* 0x000fe20000201400 */
[----:B------:R-:W-:Y:S02]  /*3750*/  @!P3 IADD3 R61, -R0, 0x11, RZ ;  /* 0x00000011003db810 */ /* 0x000fe40007ffe1ff */
[-C--:B------:R-:W-:Y:S02]  /*3760*/  @P0 ISETP.GE.AND P3, PT, R250, R207.reuse, PT ;  /* 0x000000cffa00020c */ /* 0x080fe40003f66270 */
[C---:B--2---:R-:W-:Y:S04]  /*3770*/  IADD3 R3, R0.reuse, -0x9, RZ ;  /* 0xfffffff700037810 */ /* 0x044fe80007ffe0ff */
[----:B------:R-:W-:Y:S01]  /*3780*/  ISETP.GE.AND P2, PT, R3, RZ, PT ;  /* 0x000000ff0300720c */ /* 0x000fe20003f46270 */
[----:B------:R-:W-:Y:S02]  /*3790*/  I2F R61, R61 ;  /* 0x0000003d003d7306 */ /* 0x000fe40000201400 */
[C---:B------:R-:W-:Y:S08]  /*37a0*/  @!P1 IADD3 R62, -R0.reuse, 0x10, RZ ;  /* 0x00000010003e9810 */ /* 0x040ff00007ffe1ff */
[----:B------:R-:W-:Y:S01]  /*37b0*/  I2F R104, R104 ;  /* 0x0000006800687306 */ /* 0x000fe20000201400 */
[C---:B-1----:R-:W-:Y:S03]  /*37c0*/  HMMA.16816.F32 R12, R52.reuse, R64, R12 ;  /* 0x00000040340c723c */ /* 0x042fe6000000180c */
[----:B------:R-:W-:Y:S02]  /*37d0*/  @!P2 IADD3 R3, -R0, 0x9, RZ ;  /* 0x000000090003a810 */ /* 0x000fe40007ffe1ff */
[----:B------:R-:W-:Y:S03]  /*37e0*/  ISETP.GE.AND P2, PT, R60, RZ, PT ;  /* 0x000000ff3c00720c */ /* 0x000fe60003f46270 */
[----:B------:R-:W-:Y:S01]  /*37f0*/  HMMA.16816.F32 R16, R52, R66, R16 ;  /* 0x000000423410723c */ /* 0x000fe20000001810 */
[----:B------:R1:W-:Y:S01]  /*3800*/  I2F R63, R3 ;  /* 0x00000003003f7306 */ /* 0x0003e20000201400 */
[----:B------:R-:W2:Y:S04]  /*3810*/  LDL R66, [R1+0x4] ;  /* 0x0000040001427983 */ /* 0x000ea80000100800 */
[----:B------:R-:W3:Y:S02]  /*3820*/  LDSM.16.M88.4 R52, [R190+0xe800] ;  /* 0x00e80000be34783b */ /* 0x000ee40000000200 */
[C---:B------:R-:W-:Y:S03]  /*3830*/  HMMA.16816.F32 R4, R56.reuse, R100, R4 ;  /* 0x000000643804723c */ /* 0x040fe60000001804 */
[----:B------:R-:W-:Y:S02]  /*3840*/  I2F R62, R62 ;  /* 0x0000003e003e7306 */ /* 0x000fe40000201400 */
[C---:B------:R-:W-:Y:S02]  /*3850*/  @!P2 IADD3 R60, -R0.reuse, 0x18, RZ ;  /* 0x00000018003ca810 */ /* 0x040fe40007ffe1ff */
[----:B------:R-:W-:Y:S01]  /*3860*/  @P0 ISETP.GE.AND P2, PT, R245, R207, PT ;  /* 0x000000cff500020c */ /* 0x000fe20003f46270 */
[C---:B------:R-:W-:Y:S01]  /*3870*/  HMMA.16816.F32 R8, R56.reuse, R102, R8 ;  /* 0x000000663808723c */ /* 0x040fe20000001808 */
[----:B------:R-:W4:Y:S04]  /*3880*/  LDL R102, [R1] ;  /* 0x0000000001667983 */ /* 0x000f280000100800 */
[----:B------:R-:W-:Y:S01]  /*3890*/  I2F R64, R60 ;  /* 0x0000003c00407306 */ /* 0x000fe20000201400 */
[----:B-1----:R-:W-:Y:S04]  /*38a0*/  IADD3 R3, R0, -0x19, RZ ;  /* 0xffffffe700037810 */ /* 0x002fe80007ffe0ff */
[----:B------:R-:W-:Y:S06]  /*38b0*/  ISETP.GE.AND P1, PT, R3, RZ, PT ;  /* 0x000000ff0300720c */ /* 0x000fec0003f26270 */
[----:B------:R-:W-:Y:S02]  /*38c0*/  FMUL.FTZ R7, R7, c[0x0][0x2ec] ;  /* 0x0000bb0007077a20 */ /* 0x000fe40000410000 */
[----:B------:R-:W-:Y:S02]  /*38d0*/  FMUL.FTZ R6, R6, c[0x0][0x2ec] ;  /* 0x0000bb0006067a20 */ /* 0x000fe40000410000 */
[----:B------:R1:W-:Y:S01]  /*38e0*/  MUFU.TANH R219, R7 ;  /* 0x0000000700db7308 */ /* 0x0003e20000002400 */
[----:B------:R-:W-:Y:S02]  /*38f0*/  FMUL.FTZ R4, R4, c[0x0][0x2ec] ;  /* 0x0000bb0004047a20 */ /* 0x000fe40000410000 */
[----:B------:R-:W-:Y:S02]  /*3900*/  FMUL.FTZ R5, R5, c[0x0][0x2ec] ;  /* 0x0000bb0005057a20 */ /* 0x000fe40000410000 */
[----:B------:R-:W-:Y:S01]  /*3910*/  FMUL.FTZ R8, R8, c[0x0][0x2ec] ;  /* 0x0000bb0008087a20 */ /* 0x000fe20000410000 */
[----:B------:R-:W-:Y:S01]  /*3920*/  @!P1 IADD3 R3, -R0, 0x19, RZ ;  /* 0x0000001900039810 */ /* 0x000fe20007ffe1ff */
[----:B------:R-:W-:Y:S01]  /*3930*/  FMUL.FTZ R9, R9, c[0x0][0x2ec] ;  /* 0x0000bb0009097a20 */ /* 0x000fe20000410000 */
[----:B-----5:R-:W-:Y:S01]  /*3940*/  FSETP.NEU.FTZ.AND P1, PT, R221, -INF , PT ;  /* 0xff800000dd00780b */ /* 0x020fe20003f3d000 */
[----:B------:R-:W-:Y:S01]  /*3950*/  FMUL.FTZ R10, R10, c[0x0][0x2ec] ;  /* 0x0000bb000a0a7a20 */ /* 0x000fe20000410000 */
[----:B------:R1:W-:Y:S01]  /*3960*/  MUFU.TANH R177, R8 ;  /* 0x0000000800b17308 */ /* 0x0003e20000002400 */
[C---:B---3--:R-:W-:Y:S03]  /*3970*/  HMMA.16816.F32 R12, R56.reuse, R52, R12 ;  /* 0x00000034380c723c */ /* 0x048fe6000000180c */
[----:B------:R-:W-:Y:S05]  /*3980*/  FMUL.FTZ R11, R11, c[0x0][0x2ec] ;  /* 0x0000bb000b0b7a20 */ /* 0x000fea0000410000 */
[----:B------:R-:W-:Y:S01]  /*3990*/  HMMA.16816.F32 R16, R56, R54, R16 ;  /* 0x000000363810723c */ /* 0x000fe20000001810 */
[----:B------:R-:W3:Y:S01]  /*39a0*/  MUFU.TANH R111, R5 ;  /* 0x00000005006f7308 */ /* 0x000ee20000002400 */
[----:B-1----:R-:W4:Y:S09]  /*39b0*/  LDL R7, [R1+0xc] ;  /* 0x00000c0001077983 */ /* 0x002f320000100800 */
[----:B------:R1:W-:Y:S01]  /*39c0*/  I2F R60, R3 ;  /* 0x00000003003c7306 */ /* 0x0003e20000201400 */
[----:B------:R-:W4:Y:S04]  /*39d0*/  LDL R8, [R1+0x8] ;  /* 0x0000080001087983 */ /* 0x000f280000100800 */
[----:B------:R-:W-:Y:S02]  /*39e0*/  FMUL.FTZ R12, R12, c[0x0][0x2ec] ;  /* 0x0000bb000c0c7a20 */ /* 0x000fe40000410000 */
[----:B------:R-:W-:Y:S02]  /*39f0*/  FMUL.FTZ R13, R13, c[0x0][0x2ec] ;  /* 0x0000bb000d0d7a20 */ /* 0x000fe40000410000 */
[----:B------:R-:W-:Y:S01]  /*3a00*/  FMUL.FTZ R14, R14, c[0x0][0x2ec] ;  /* 0x0000bb000e0e7a20 */ /* 0x000fe20000410000 */
[----:B------:R-:W-:Y:S01]  /*3a10*/  MUFU.TANH R110, R9 ;  /* 0x00000009006e7308 */ /* 0x000fe20000002400 */
[----:B------:R-:W-:Y:S02]  /*3a20*/  FMUL.FTZ R15, R15, c[0x0][0x2ec] ;  /* 0x0000bb000f0f7a20 */ /* 0x000fe40000410000 */
[----:B------:R-:W-:Y:S02]  /*3a30*/  FMUL.FTZ R16, R16, c[0x0][0x2ec] ;  /* 0x0000bb0010107a20 */ /* 0x000fe40000410000 */
[----:B------:R-:W-:Y:S02]  /*3a40*/  FMUL.FTZ R17, R17, c[0x0][0x2ec] ;  /* 0x0000bb0011117a20 */ /* 0x000fe40000410000 */
[----:B------:R-:W-:Y:S02]  /*3a50*/  FMUL.FTZ R18, R18, c[0x0][0x2ec] ;  /* 0x0000bb0012127a20 */ /* 0x000fe40000410000 */
[----:B------:R-:W-:Y:S01]  /*3a60*/  FMUL.FTZ R19, R19, c[0x0][0x2ec] ;  /* 0x0000bb0013137a20 */ /* 0x000fe20000410000 */
[----:B------:R-:W1:Y:S01]  /*3a70*/  MUFU.TANH R176, R4 ;  /* 0x0000000400b07308 */ /* 0x000e620000002400 */
[-C--:B---3--:R-:W-:Y:S02]  /*3a80*/  FFMA.FTZ R0, R107, -R205.reuse, R111 ;  /* 0x800000cd6b007223 */ /* 0x088fe4000001006f */
[----:B-1----:R-:W-:Y:S03]  /*3a90*/  FMUL.FTZ R3, R221, 1.4426950216293334961 ;  /* 0x3fb8aa3bdd037820 */ /* 0x002fe60000410000 */
[----:B------:R-:W-:Y:S02]  /*3aa0*/  @P0 FSEL R0, R0, -INF , !P3 ;  /* 0xff80000000000808 */ /* 0x000fe40005800000 */
[----:B------:R-:W-:Y:S02]  /*3ab0*/  FSEL R3, R3, RZ, P1 ;  /* 0x000000ff03037208 */ /* 0x000fe40000800000 */
[----:B------:R-:W-:Y:S01]  /*3ac0*/  MUFU.TANH R218, R10 ;  /* 0x0000000a00da7308 */ /* 0x000fe20000002400 */
[----:B------:R-:W-:Y:S09]  /*3ad0*/  FSETP.NEU.FTZ.AND P1, PT, R224, -INF , PT ;  /* 0xff800000e000780b */ /* 0x000ff20003f3d000 */
[----:B------:R-:W1:Y:S01]  /*3ae0*/  MUFU.TANH R220, R6 ;  /* 0x0000000600dc7308 */ /* 0x000e620000002400 */
[-C--:B------:R-:W-:Y:S05]  /*3af0*/  FFMA.FTZ R4, R108, -R205.reuse, R176 ;  /* 0x800000cd6c047223 */ /* 0x080fea00000100b0 */
[----:B------:R-:W-:Y:S04]  /*3b00*/  @P0 FSEL R4, R4, -INF , !P2 ;  /* 0xff80000004040808 */ /* 0x000fe80005000000 */
[----:B------:R-:W3:Y:S01]  /*3b10*/  MUFU.TANH R217, R11 ;  /* 0x0000000b00d97308 */ /* 0x000ee20000002400 */
[--C-:B------:R-:W-:Y:S09]  /*3b20*/  FFMA.FTZ R4, R4, c[0x0][0x23c], -R3.reuse ;  /* 0x00008f0004047a23 */ /* 0x100ff20000010803 */
[----:B------:R3:W-:Y:S01]  /*3b30*/  MUFU.EX2 R59, R4 ;  /* 0x00000004003b7308 */ /* 0x0007e20000000800 */
[----:B-1----:R-:W-:Y:S02]  /*3b40*/  FFMA.FTZ R5, R106, -R205, R220 ;  /* 0x800000cd6a057223 */ /* 0x002fe400000100dc */
[----:B------:R-:W-:Y:S03]  /*3b50*/  FFMA.FTZ R6, R0, c[0x0][0x23c], -R3 ;  /* 0x00008f0000067a23 */ /* 0x000fe60000010803 */
[----:B------:R-:W-:Y:S04]  /*3b60*/  @P0 FSEL R5, R5, -INF , !P2 ;  /* 0xff80000005050808 */ /* 0x000fe80005000000 */
[----:B------:R-:W1:Y:S01]  /*3b70*/  MUFU.TANH R109, R12 ;  /* 0x0000000c006d7308 */ /* 0x000e620000002400 */
[----:B------:R-:W-:Y:S09]  /*3b80*/  @P0 ISETP.GE.AND P2, PT, R252, R207, PT ;  /* 0x000000cffc00020c */ /* 0x000ff20003f46270 */
[----:B------:R-:W1:Y:S01]  /*3b90*/  MUFU.TANH R103, R13 ;  /* 0x0000000d00677308 */ /* 0x000e620000002400 */
[----:B---3--:R-:W-:Y:S05]  /*3ba0*/  FMUL.FTZ R4, R224, 1.4426950216293334961 ;  /* 0x3fb8aa3be0047820 */ /* 0x008fea0000410000 */
[----:B------:R-:W-:Y:S01]  /*3bb0*/  FSEL R0, R4, RZ, P1 ;  /* 0x000000ff04007208 */ /* 0x000fe20000800000 */
[----:B------:R-:W-:Y:S01]  /*3bc0*/  FFMA.FTZ R4, R105, -R205, R219 ;  /* 0x800000cd69047223 */ /* 0x000fe200000100db */
[----:B------:R-:W-:Y:S02]  /*3bd0*/  @P0 ISETP.GE.AND P1, PT, R251, R207, PT ;  /* 0x000000cffb00020c */ /* 0x000fe40003f26270 */
[----:B------:R-:W-:Y:S01]  /*3be0*/  MUFU.TANH R182, R14 ;  /* 0x0000000e00b67308 */ /* 0x000fe20000002400 */
[--C-:B------:R-:W-:Y:S01]  /*3bf0*/  FFMA.FTZ R5, R5, c[0x0][0x23c], -R0.reuse ;  /* 0x00008f0005057a23 */ /* 0x100fe20000010800 */
[----:B------:R-:W-:Y:S05]  /*3c00*/  @P0 FSEL R4, R4, -INF , !P3 ;  /* 0xff80000004040808 */ /* 0x000fea0005800000 */
[----:B------:R-:W-:Y:S03]  /*3c10*/  FFMA.FTZ R4, R4, c[0x0][0x23c], -R0 ;  /* 0x00008f0004047a23 */ /* 0x000fe60000010800 */
[----:B------:R3:W-:Y:S10]  /*3c20*/  MUFU.EX2 R183, R5 ;  /* 0x0000000500b77308 */ /* 0x0007f40000000800 */
[----:B------:R1:W-:Y:S10]  /*3c30*/  MUFU.EX2 R180, R4 ;  /* 0x0000000400b47308 */ /* 0x0003f40000000800 */
[----:B------:R-:W2:Y:S01]  /*3c40*/  MUFU.TANH R181, R15 ;  /* 0x0000000f00b57308 */ /* 0x000ea20000002400 */
[-C--:B---3--:R-:W-:Y:S05]  /*3c50*/  FFMA.FTZ R5, R104, -R205.reuse, R177 ;  /* 0x800000cd68057223 */ /* 0x088fea00000100b1 */
[----:B------:R-:W-:Y:S04]  /*3c60*/  @P0 FSEL R5, R5, -INF , !P1 ;  /* 0xff80000005050808 */ /* 0x000fe80004800000 */
[----:B------:R-:W-:Y:S01]  /*3c70*/  MUFU.TANH R101, R16 ;  /* 0x0000001000657308 */ /* 0x000fe20000002400 */
[--C-:B------:R-:W-:Y:S02]  /*3c80*/  FFMA.FTZ R5, R5, c[0x0][0x23c], -R3.reuse ;  /* 0x00008f0005057a23 */ /* 0x100fe40000010803 */
[-C--:B-1----:R-:W-:Y:S07]  /*3c90*/  FFMA.FTZ R4, R63, -R205.reuse, R110 ;  /* 0x800000cd3f047223 */ /* 0x082fee000001006e */
[----:B------:R1:W-:Y:S01]  /*3ca0*/  MUFU.EX2 R67, R5 ;  /* 0x0000000500437308 */ /* 0x0003e20000000800 */
[----:B------:R-:W-:Y:S05]  /*3cb0*/  @P0 FSEL R4, R4, -INF , !P2 ;  /* 0xff80000004040808 */ /* 0x000fea0005000000 */
[----:B------:R-:W-:Y:S04]  /*3cc0*/  FFMA.FTZ R4, R4, c[0x0][0x23c], -R3 ;  /* 0x00008f0004047a23 */ /* 0x000fe80000010803 */
[----:B------:R3:W-:Y:S10]  /*3cd0*/  MUFU.EX2 R65, R4 ;  /* 0x0000000400417308 */ /* 0x0007f40000000800 */
[----:B------:R-:W2:Y:S01]  /*3ce0*/  MUFU.TANH R100, R17 ;  /* 0x0000001100647308 */ /* 0x000ea20000002400 */
[-C--:B-1----:R-:W-:Y:S05]  /*3cf0*/  FFMA.FTZ R5, R108, -R205.reuse, R218 ;  /* 0x800000cd6c057223 */ /* 0x082fea00000100da */
[----:B------:R-:W-:Y:S04]  /*3d00*/  @P0 FSEL R5, R5, -INF , !P1 ;  /* 0xff80000005050808 */ /* 0x000fe80004800000 */
[----:B------:R-:W-:Y:S01]  /*3d10*/  MUFU.EX2 R58, R6 ;  /* 0x00000006003a7308 */ /* 0x000fe20000000800 */
[--C-:B------:R-:W-:Y:S02]  /*3d20*/  FFMA.FTZ R5, R5, c[0x0][0x23c], -R0.reuse ;  /* 0x00008f0005057a23 */ /* 0x100fe40000010800 */
[-C--:B---3--:R-:W-:Y:S07]  /*3d30*/  FFMA.FTZ R4, R107, -R205.reuse, R217 ;  /* 0x800000cd6b047223 */ /* 0x088fee00000100d9 */
[----:B------:R1:W-:Y:S01]  /*3d40*/  MUFU.EX2 R106, R5 ;  /* 0x00000005006a7308 */ /* 0x0003e20000000800 */
[----:B------:R-:W-:Y:S05]  /*3d50*/  @P0 FSEL R4, R4, -INF , !P2 ;  /* 0xff80000004040808 */ /* 0x000fea0005000000 */
[--C-:B------:R-:W-:Y:S04]  /*3d60*/  FFMA.FTZ R4, R4, c[0x0][0x23c], -R0.reuse ;  /* 0x00008f0004047a23 */ /* 0x100fe80000010800 */
[----:B------:R3:W-:Y:S10]  /*3d70*/  MUFU.EX2 R105, R4 ;  /* 0x0000000400697308 */ /* 0x0007f40000000800 */
[----:B------:R-:W2:Y:S01]  /*3d80*/  MUFU.TANH R179, R18 ;  /* 0x0000001200b37308 */ /* 0x000ea20000002400 */
[-C--:B-1----:R-:W-:Y:S09]  /*3d90*/  FFMA.FTZ R5, R62, -R205.reuse, R109 ;  /* 0x800000cd3e057223 */ /* 0x082ff2000001006d */
[----:B------:R-:W-:Y:S01]  /*3da0*/  MUFU.TANH R178, R19 ;  /* 0x0000001300b27308 */ /* 0x000fe20000002400 */
[----:B---3--:R-:W-:Y:S01]  /*3db0*/  FFMA.FTZ R4, R61, -R205, R103 ;  /* 0x800000cd3d047223 */ /* 0x008fe20000010067 */
[-C--:B--2---:R-:W-:Y:S04]  /*3dc0*/  @P0 ISETP.GE.AND P2, PT, R66, R207.reuse, PT ;  /* 0x000000cf4200020c */ /* 0x084fe80003f46270 */
[----:B------:R-:W-:Y:S05]  /*3dd0*/  @P0 FSEL R4, R4, -INF , !P2 ;  /* 0xff80000004040808 */ /* 0x000fea0005000000 */
[--C-:B------:R-:W-:Y:S04]  /*3de0*/  FFMA.FTZ R4, R4, c[0x0][0x23c], -R3.reuse ;  /* 0x00008f0004047a23 */ /* 0x100fe80000010803 */
[----:B------:R1:W-:Y:S01]  /*3df0*/  MUFU.EX2 R66, R4 ;  /* 0x0000000400427308 */ /* 0x0003e20000000800 */
[----:B----4-:R-:W-:Y:S04]  /*3e00*/  @P0 ISETP.GE.AND P1, PT, R102, R207, PT ;  /* 0x000000cf6600020c */ /* 0x010fe80003f26270 */
[----:B------:R-:W-:Y:S05]  /*3e10*/  @P0 FSEL R5, R5, -INF , !P1 ;  /* 0xff80000005050808 */ /* 0x000fea0004800000 */
[----:B------:R-:W-:Y:S04]  /*3e20*/  FFMA.FTZ R5, R5, c[0x0][0x23c], -R3 ;  /* 0x00008f0005057a23 */ /* 0x000fe80000010803 */
[----:B------:R2:W3:Y:S01]  /*3e30*/  MUFU.EX2 R102, R5 ;  /* 0x0000000500667308 */ /* 0x0004e20000000800 */
[-C--:B-1----:R-:W-:Y:S05]  /*3e40*/  FFMA.FTZ R4, R63, -R205.reuse, R181 ;  /* 0x800000cd3f047223 */ /* 0x082fea00000100b5 */
[----:B------:R-:W-:Y:S05]  /*3e50*/  @P0 FSEL R4, R4, -INF , !P2 ;  /* 0xff80000004040808 */ /* 0x000fea0005000000 */
[----:B------:R-:W-:Y:S02]  /*3e60*/  FFMA.FTZ R6, R4, c[0x0][0x23c], -R0 ;  /* 0x00008f0004067a23 */ /* 0x000fe40000010800 */
[-C--:B------:R-:W-:Y:S02]  /*3e70*/  FFMA.FTZ R4, R60, -R205.reuse, R100 ;  /* 0x800000cd3c047223 */ /* 0x080fe40000010064 */
[----:B--2---:R-:W-:Y:S05]  /*3e80*/  FFMA.FTZ R5, R104, -R205, R182 ;  /* 0x800000cd68057223 */ /* 0x004fea00000100b6 */
[----:B------:R-:W-:Y:S02]  /*3e90*/  @P0 FSEL R5, R5, -INF , !P1 ;  /* 0xff80000005050808 */ /* 0x000fe40004800000 */
[-C--:B------:R-:W-:Y:S03]  /*3ea0*/  @P0 ISETP.GE.AND P2, PT, R7, R207.reuse, PT ;  /* 0x000000cf0700020c */ /* 0x080fe60003f46270 */
[--C-:B------:R-:W-:Y:S01]  /*3eb0*/  FFMA.FTZ R5, R5, c[0x0][0x23c], -R0.reuse ;  /* 0x00008f0005057a23 */ /* 0x100fe20000010800 */
[----:B------:R-:W-:Y:S03]  /*3ec0*/  @P0 FSEL R4, R4, -INF , !P2 ;  /* 0xff80000004040808 */ /* 0x000fe60005000000 */
[----:B------:R1:W-:Y:S01]  /*3ed0*/  MUFU.EX2 R104, R5 ;  /* 0x0000000500687308 */ /* 0x0003e20000000800 */
[----:B------:R-:W-:Y:S01]  /*3ee0*/  @P0 ISETP.GE.AND P1, PT, R8, R207, PT ;  /* 0x000000cf0800020c */ /* 0x000fe20003f26270 */
[-C--:B-1----:R-:W-:Y:S08]  /*3ef0*/  FFMA.FTZ R5, R64, -R205.reuse, R101 ;  /* 0x800000cd40057223 */ /* 0x082ff00000010065 */
[----:B------:R1:W2:Y:S01]  /*3f00*/  MUFU.EX2 R64, R6 ;  /* 0x0000000600407308 */ /* 0x0002a20000000800 */
[----:B------:R-:W-:Y:S05]  /*3f10*/  @P0 FSEL R5, R5, -INF , !P1 ;  /* 0xff80000005050808 */ /* 0x000fea0004800000 */
[--C-:B------:R-:W-:Y:S02]  /*3f20*/  FFMA.FTZ R5, R5, c[0x0][0x23c], -R3.reuse ;  /* 0x00008f0005057a23 */ /* 0x100fe40000010803 */
[----:B------:R-:W-:Y:S02]  /*3f30*/  FFMA.FTZ R3, R4, c[0x0][0x23c], -R3 ;  /* 0x00008f0004037a23 */ /* 0x000fe40000010803 */
[----:B------:R-:W-:Y:S01]  /*3f40*/  FFMA.FTZ R4, R62, -R205, R179 ;  /* 0x800000cd3e047223 */ /* 0x000fe200000100b3 */
[----:B------:R3:W-:Y:S04]  /*3f50*/  MUFU.EX2 R63, R5 ;  /* 0x00000005003f7308 */ /* 0x0007e80000000800 */
[----:B------:R-:W-:Y:S02]  /*3f60*/  @P0 FSEL R4, R4, -INF , !P1 ;  /* 0xff80000004040808 */ /* 0x000fe40004800000 */
[----:B------:R-:W-:Y:S03]  /*3f70*/  IADD3 R56, P1, R244, R232, RZ ;  /* 0x000000e8f4387210 */ /* 0x000fe60007f3e0ff */
[----:B------:R-:W-:Y:S01]  /*3f80*/  FFMA.FTZ R4, R4, c[0x0][0x23c], -R0 ;  /* 0x00008f0004047a23 */ /* 0x000fe20000010800 */
[----:B------:R4:W2:Y:S01]  /*3f90*/  MUFU.EX2 R60, R3 ;  /* 0x00000003003c7308 */ /* 0x0008a20000000800 */
[----:B-1----:R-:W-:Y:S02]  /*3fa0*/  F2FP.PACK_AB R6, R105, R106 ;  /* 0x0000006a6906723e */ /* 0x002fe400000000ff */
[----:B------:R-:W-:Y:S07]  /*3fb0*/  IADD3.X R57, R243, R231, RZ, P1, !PT ;  /* 0x000000e7f3397210 */ /* 0x000fee0000ffe4ff */
[----:B------:R1:W-:Y:S01]  /*3fc0*/  MUFU.EX2 R62, R4 ;  /* 0x00000004003e7308 */ /* 0x0003e20000000800 */
[----:B---3--:R-:W-:Y:S01]  /*3fd0*/  F2FP.PACK_AB R5, R66, R102 ;  /* 0x000000664205723e */ /* 0x008fe200000000ff */
[----:B----4-:R-:W-:Y:S05]  /*3fe0*/  FFMA.FTZ R3, R61, -R205, R178 ;  /* 0x800000cd3d037223 */ /* 0x010fea00000100b2 */
[----:B------:R-:W-:Y:S05]  /*3ff0*/  @P0 FSEL R3, R3, -INF , !P2 ;  /* 0xff80000003030808 */ /* 0x000fea0005000000 */
[----:B------:R-:W-:Y:S01]  /*4000*/  FFMA.FTZ R0, R3, c[0x0][0x23c], -R0 ;  /* 0x00008f0003007a23 */ /* 0x000fe20000010800 */
[----:B-1----:R-:W-:Y:S02]  /*4010*/  F2FP.PACK_AB R4, R58, R59 ;  /* 0x0000003b3a04723e */ /* 0x002fe400000000ff */
[----:B------:R-:W-:Y:S01]  /*4020*/  F2FP.PACK_AB R3, R180, R183 ;  /* 0x000000b7b403723e */ /* 0x000fe200000000ff */
[----:B------:R1:W3:Y:S02]  /*4030*/  MUFU.EX2 R61, R0 ;  /* 0x00000000003d7308 */ /* 0x0002e40000000800 */
[----:B------:R2:W-:Y:S04]  /*4040*/  STS [R226+0x12000], R4 ;  /* 0x01200004e2007388 */ /* 0x0005e80000000800 */
[----:B------:R4:W-:Y:S04]  /*4050*/  STS [R226+0x12400], R3 ;  /* 0x01240003e2007388 */ /* 0x0009e80000000800 */
        /* <DEDUP_REMOVED lines=8> */
[----:B---3--:R-:W-:Y:S05]  /*40e0*/  F2FP.PACK_AB R0, R61, R62 ;  /* 0x0000003e3d00723e */ /* 0x008fea00000000ff */
[----:B------:R2:W-:Y:S04]  /*40f0*/  STS [R227+0x12400], R0 ;  /* 0x01240000e3007388 */ /* 0x0005e80000000800 */
[----:B------:R-:W3:Y:S08]  /*4100*/  LDSM.16.M88.4 R16, [R192+0x8000] ;  /* 0x00800000c010783b */ /* 0x000ef00000000200 */
[----:B------:R-:W3:Y:S08]  /*4110*/  LDSM.16.M88.4 R52, [R194+0x8000] ;  /* 0x00800000c234783b */ /* 0x000ef00000000200 */
[----:B-1----:R1:W4:Y:S04]  /*4120*/  LDG.E R3, [R56.64] ;  /* 0x0000000638037981 */ /* 0x002328000c1e1900 */
[----:B--2---:R1:W2:Y:S01]  /*4130*/  LDG.E R0, [R56.64+0x20] ;  /* 0x0000200638007981 */ /* 0x0042a2000c1e1900 */
[C---:B---3--:R-:W-:Y:S03]  /*4140*/  HMMA.16816.F32 R4, R16.reuse, R112, RZ ;  /* 0x000000701004723c */ /* 0x048fe600000018ff */
[----:B-1----:R-:W-:Y:S05]  /*4150*/  FFMA.FTZ R57, -R109, R109, 1 ;  /* 0x3f8000006d397423 */ /* 0x002fea000001016d */
        /* <DEDUP_REMOVED lines=42> */
[----:B------:R-:W-:Y:S02]  /*4400*/  FMUL.FTZ R4, R59, R4 ;  /* 0x000000043b047220 */ /* 0x000fe40000410000 */
[----:B------:R-:W-:Y:S02]  /*4410*/  FFMA.FTZ R59, -R176, R176, 1 ;  /* 0x3f800000b03b7423 */ /* 0x000fe400000101b0 */
[----:B------:R-:W-:Y:S03]  /*4420*/  FMUL.FTZ R5, R58, R5 ;  /* 0x000000053a057220 */ /* 0x000fe60000410000 */
[----:B------:R-:W-:Y:S02]  /*4430*/  FFMA.FTZ R58, -R111, R111, 1 ;  /* 0x3f8000006f3a7423 */ /* 0x000fe4000001016f */
[----:B------:R-:W-:Y:S02]  /*4440*/  FMUL.FTZ R59, R59, c[0x0][0x2ec] ;  /* 0x0000bb003b3b7a20 */ /* 0x000fe40000410000 */
[----:B------:R-:W-:Y:S02]  /*4450*/  FADD.FTZ R8, -R3, R8 ;  /* 0x0000000803087221 */ /* 0x000fe40000010100 */
[----:B------:R-:W-:Y:S02]  /*4460*/  FMUL.FTZ R58, R58, c[0x0][0x2ec] ;  /* 0x0000bb003a3a7a20 */ /* 0x000fe40000410000 */
[----:B------:R-:W-:Y:S02]  /*4470*/  FMUL.FTZ R59, R59, R4 ;  /* 0x000000043b3b7220 */ /* 0x000fe40000410000 */
[----:B------:R-:W-:Y:S02]  /*4480*/  FFMA.FTZ R53, -R177, R177, 1 ;  /* 0x3f800000b1357423 */ /* 0x000fe400000101b1 */
[C---:B------:R-:W-:Y:S02]  /*4490*/  FADD.FTZ R12, -R3.reuse, R12 ;  /* 0x0000000c030c7221 */ /* 0x040fe40000010100 */
[C---:B------:R-:W-:Y:S02]  /*44a0*/  FADD.FTZ R4, -R3.reuse, R13 ;  /* 0x0000000d03047221 */ /* 0x040fe40000010100 */
[----:B------:R-:W-:Y:S02]  /*44b0*/  FADD.FTZ R9, -R3, R9 ;  /* 0x0000000903097221 */ /* 0x000fe40000010100 */
        /* <DEDUP_REMOVED lines=12> */
[C---:B--2---:R-:W-:Y:S02]  /*4580*/  FADD.FTZ R3, -R0.reuse, R6 ;  /* 0x0000000600037221 */ /* 0x044fe40000010100 */
        /* <DEDUP_REMOVED lines=106> */
.L_x_1018:
        /* <DEDUP_REMOVED lines=34> */
[----:B------:R-:W-:Y:S04]  /*4e50*/  LDSM.16.MT88.4 R4, [R185+0x13000] ;  /* 0x01300000b904783b */ /* 0x000fe80000004200 */
[----:B------:R-:W3:Y:S03]  /*4e60*/  LDSM.16.MT88.4 R16, [R0+0x9000] ;  /* 0x009000000010783b */ /* 0x000ee60000004200 */
        /* <DEDUP_REMOVED lines=10> */
[----:B------:R-:W-:Y:S04]  /*4f10*/  LDSM.16.MT88.4 R8, [R185+0x13800] ;  /* 0x01380000b908783b */ /* 0x000fe80000004200 */
[----:B------:R-:W4:Y:S03]  /*4f20*/  LDSM.16.MT88.4 R12, [R0+0x9800] ;  /* 0x00980000000c783b */ /* 0x000f260000004200 */
[-C--:B---3--:R-:W-:Y:S08]  /*4f30*/  HMMA.16816.F32 R20, R4, R16.reuse, R20 ;  /* 0x000000100414723c */ /* 0x088ff00000001814 */
[C---:B-1----:R-:W-:Y:S08]  /*4f40*/  HMMA.16816.F32 R24, R52.reuse, R16, R24 ;  /* 0x000000103418723c */ /* 0x042ff00000001818 */
[-C--:B------:R-:W-:Y:S08]  /*4f50*/  HMMA.16816.F32 R28, R52, R18.reuse, R28 ;  /* 0x00000012341c723c */ /* 0x080ff0000000181c */
[C---:B------:R-:W-:Y:S01]  /*4f60*/  HMMA.16816.F32 R32, R4.reuse, R18, R32 ;  /* 0x000000120420723c */ /* 0x040fe20000001820 */
[----:B------:R-:W1:Y:S07]  /*4f70*/  LDSM.16.MT88.4 R16, [R184+0x13800] ;  /* 0x01380000b810783b */ /* 0x000e6e0000004200 */
[-C--:B--2---:R-:W-:Y:S08]  /*4f80*/  HMMA.16816.F32 R36, R4, R56.reuse, R36 ;  /* 0x000000380424723c */ /* 0x084ff00000001824 */
[C---:B------:R-:W-:Y:S08]  /*4f90*/  HMMA.16816.F32 R40, R52.reuse, R56, R40 ;  /* 0x000000383428723c */ /* 0x040ff00000001828 */
[-C--:B------:R-:W-:Y:S01]  /*4fa0*/  HMMA.16816.F32 R44, R52, R58.reuse, R44 ;  /* 0x0000003a342c723c */ /* 0x080fe2000000182c */
[----:B------:R-:W2:Y:S04]  /*4fb0*/  LDSM.16.MT88.4 R52, [R0+0xb800] ;  /* 0x00b800000034783b */ /* 0x000ea80000004200 */
[----:B------:R-:W-:Y:S03]  /*4fc0*/  BAR.SYNC.DEFER_BLOCKING 0x0 ;  /* 0x0000000000007b1d */ /* 0x000fe60000010000 */
[----:B------:R-:W-:Y:S08]  /*4fd0*/  HMMA.16816.F32 R48, R4, R58, R48 ;  /* 0x0000003a0430723c */ /* 0x000ff00000001830 */
[-C--:B----4-:R-:W-:Y:S08]  /*4fe0*/  HMMA.16816.F32 R20, R8, R12.reuse, R20 ;  /* 0x0000000c0814723c */ /* 0x090ff00000001814 */
[C---:B-1----:R-:W-:Y:S08]  /*4ff0*/  HMMA.16816.F32 R24, R16.reuse, R12, R24 ;  /* 0x0000000c1018723c */ /* 0x042ff00000001818 */
        /* <DEDUP_REMOVED lines=45> */
.L_x_1019:
        /* <DEDUP_REMOVED lines=11> */
[C---:B------:R-:W-:Y:S01]  /*5380*/  LEA R208, P1, R3.reuse, R208, 0x2 ;  /* 0x000000d003d07211 */ /* 0x040fe200078210ff */
[----:B------:R-:W-:Y:S01]  /*5390*/  IMAD.MOV.U32 R219, RZ, RZ, c[0x0][0x22c] ;  /* 0x00008b00ffdb7624 */ /* 0x000fe200078e00ff */
[----:B------:R-:W-:Y:S01]  /*53a0*/  LDSM.16.M88.4 R104, [R195] ;  /* 0x00000000c368783b */ /* 0x000fe20000000200 */
[----:B------:R-:W-:Y:S01]  /*53b0*/  IMAD R220, R220, c[0x0][0x1c0], RZ ;  /* 0x00007000dcdc7a24 */ /* 0x000fe200078e02ff */
[----:B------:R-:W-:Y:S01]  /*53c0*/  LEA.HI.X.SX32 R209, R3, R209, 0x2, P1 ;  /* 0x000000d103d17211 */ /* 0x000fe200008f16ff */
[----:B------:R-:W-:Y:S01]  /*53d0*/  IMAD R219, R219, c[0x0][0x1c0], RZ ;  /* 0x00007000dbdb7a24 */ /* 0x000fe200078e02ff */
[----:B------:R-:W1:Y:S01]  /*53e0*/  LDSM.16.MT88.4 R108, [R0+0xc800] ;  /* 0x00c80000006c783b */ /* 0x000e620000004200 */
[----:B------:R-:W-:Y:S02]  /*53f0*/  IMAD.SHL.U32 R220, R220, 0x20, RZ ;  /* 0x00000020dcdc7824 */ /* 0x000fe400078e00ff */
[----:B------:R-:W-:Y:S01]  /*5400*/  IMAD R219, R219, 0x28, RZ ;  /* 0x00000028dbdb7824 */ /* 0x000fe200078e02ff */
[----:B------:R-:W1:Y:S01]  /*5410*/  LDSM.16.M88.4 R176, [R195+0x1000] ;  /* 0x00100000c3b0783b */ /* 0x000e620000000200 */
[----:B------:R-:W-:Y:S02]  /*5420*/  IMAD.MOV.U32 R3, RZ, RZ, c[0x0][0x22c] ;  /* 0x00008b00ff037624 */ /* 0x000fe400078e00ff */
[----:B------:R-:W-:Y:S01]  /*5430*/  IMAD.MOV.U32 R218, RZ, RZ, c[0x0][0x22c] ;  /* 0x00008b00ffda7624 */ /* 0x000fe200078e00ff */
[----:B------:R-:W1:Y:S01]  /*5440*/  LDSM.16.MT88.4 R180, [R0+0xe800] ;  /* 0x00e8000000b4783b */ /* 0x000e620000004200 */
[----:B------:R-:W-:Y:S02]  /*5450*/  IMAD R3, R3, c[0x0][0x1c0], RZ ;  /* 0x0000700003037a24 */ /* 0x000fe400078e02ff */
[----:B------:R-:W-:Y:S02]  /*5460*/  IMAD R218, R218, c[0x0][0x1c0], RZ ;  /* 0x00007000dada7a24 */ /* 0x000fe400078e02ff */
[----:B------:R-:W-:Y:S02]  /*5470*/  IMAD.SHL.U32 R3, R3, 0x10, RZ ;  /* 0x0000001003037824 */ /* 0x000fe400078e00ff */
[----:B------:R-:W-:Y:S01]  /*5480*/  IMAD R218, R218, 0x38, RZ ;  /* 0x00000038dada7824 */ /* 0x000fe200078e02ff */
        /* <DEDUP_REMOVED lines=31> */
[----:B------:R-:W2:Y:S06]  /*5680*/  LDSM.16.MT88.4 R100, [R0+0xf800] ;  /* 0x00f800000064783b */ /* 0x000eac0000004200 */
[----:B------:R-:W-:Y:S05]  /*5690*/  @P6 IADD3 R106, P2, R244, R230, RZ ;  /* 0x000000e6f46a6210 */ /* 0x000fea0007f5e0ff */
[----:B------:R-:W-:Y:S05]  /*56a0*/  @P6 IMAD.X R107, R243, 0x1, R229, P2 ;  /* 0x00000001f36b6824 */ /* 0x000fea00010e06e5 */
[----:B------:R3:W5:Y:S04]  /*56b0*/  @P6 LDG.E R221, [R106.64+-0x100] ;  /* 0xffff00066add6981 */ /* 0x000768000c1e1900 */
[----:B------:R3:W5:Y:S01]  /*56c0*/  @P6 LDG.E R224, [R106.64+-0xe0] ;  /* 0xffff20066ae06981 */ /* 0x000762000c1e1900 */
[-C--:B-1----:R-:W-:Y:S08]  /*56d0*/  HMMA.16816.F32 R4, R108, R176.reuse, R4 ;  /* 0x000000b06c04723c */ /* 0x082ff00000001804 */
[C---:B------:R-:W-:Y:S08]  /*56e0*/  HMMA.16816.F32 R8, R180.reuse, R176, R8 ;  /* 0x000000b0b408723c */ /* 0x040ff00000001808 */
[-C--:B------:R-:W-:Y:S08]  /*56f0*/  HMMA.16816.F32 R12, R180, R178.reuse, R12 ;  /* 0x000000b2b40c723c */ /* 0x080ff0000000180c */
[C---:B------:R-:W-:Y:S08]  /*5700*/  HMMA.16816.F32 R16, R108.reuse, R178, R16 ;  /* 0x000000b26c10723c */ /* 0x040ff00000001810 */
[-C--:B--2---:R-:W-:Y:S08]  /*5710*/  HMMA.16816.F32 R52, R108, R100.reuse, R52 ;  /* 0x000000646c34723c */ /* 0x084ff00000001834 */
        /* <DEDUP_REMOVED lines=10> */
[CC--:B------:R-:W-:Y:S01]  /*57c0*/  LEA R108, P2, R217.reuse, R100.reuse, 0x2 ;  /* 0x00000064d96c7211 */ /* 0x0c0fe200078410ff */
[----:B------:R2:W-:Y:S03]  /*57d0*/  RED.E.ADD.F32.FTZ.RN.STRONG.GPU [R104.64], R5 ;  /* 0x000000056800798e */ /* 0x0005e6000c10e786 */
[-C--:B------:R-:W-:Y:S01]  /*57e0*/  LEA.HI.X.SX32 R109, R217, R101.reuse, 0x2, P2 ;  /* 0x00000065d96d7211 */ /* 0x080fe200010f16ff */
[----:B------:R-:W-:Y:S01]  /*57f0*/  IMAD.MOV.U32 R217, RZ, RZ, c[0x0][0x22c] ;  /* 0x00008b00ffd97624 */ /* 0x000fe200078e00ff */
[CC--:B---3--:R-:W-:Y:S01]  /*5800*/  LEA R106, P1, R220.reuse, R100.reuse, 0x2 ;  /* 0x00000064dc6a7211 */ /* 0x0c8fe200078210ff */
[----:B------:R3:W-:Y:S01]  /*5810*/  RED.E.ADD.F32.FTZ.RN.STRONG.GPU [R176.64], R6 ;  /* 0x00000006b000798e */ /* 0x0007e2000c10e786 */
[-C--:B------:R-:W-:Y:S01]  /*5820*/  LEA R102, P3, R219, R100.reuse, 0x2 ;  /* 0x00000064db667211 */ /* 0x080fe200078610ff */
[----:B------:R-:W-:Y:S01]  /*5830*/  IMAD R217, R217, c[0x0][0x1c0], RZ ;  /* 0x00007000d9d97a24 */ /* 0x000fe200078e02ff */
[-C--:B------:R-:W-:Y:S01]  /*5840*/  LEA.HI.X.SX32 R107, R220, R101.reuse, 0x2, P1 ;  /* 0x00000065dc6b7211 */ /* 0x080fe200008f16ff */
[----:B------:R4:W-:Y:S01]  /*5850*/  RED.E.ADD.F32.FTZ.RN.STRONG.GPU [R108.64], R7 ;  /* 0x000000076c00798e */ /* 0x0009e2000c10e786 */
[-C--:B------:R-:W-:Y:S01]  /*5860*/  LEA.HI.X.SX32 R103, R219, R101.reuse, 0x2, P3 ;  /* 0x00000065db677211 */ /* 0x080fe200018f16ff */
[----:B------:R-:W-:Y:S02]  /*5870*/  IMAD R217, R217, 0x30, RZ ;  /* 0x00000030d9d97824 */ /* 0x000fe400078e02ff */
[----:B------:R4:W-:Y:S04]  /*5880*/  RED.E.ADD.F32.FTZ.RN.STRONG.GPU [R106.64], R8 ;  /* 0x000000086a00798e */ /* 0x0009e8000c10e786 */
[----:B------:R4:W-:Y:S01]  /*5890*/  RED.E.ADD.F32.FTZ.RN.STRONG.GPU [R102.64], R9 ;  /* 0x000000096600798e */ /* 0x0009e2000c10e786 */
[CC--:B-1----:R-:W-:Y:S04]  /*58a0*/  LEA R4, P2, R217.reuse, R100.reuse, 0x2 ;  /* 0x00000064d9047211 */ /* 0x0c2fe800078410ff */
[-C--:B--2---:R-:W-:Y:S01]  /*58b0*/  LEA.HI.X.SX32 R5, R217, R101.reuse, 0x2, P2 ;  /* 0x00000065d9057211 */ /* 0x084fe200010f16ff */
[----:B------:R-:W-:Y:S04]  /*58c0*/  IMAD.MOV.U32 R217, RZ, RZ, c[0x0][0x22c] ;  /* 0x00008b00ffd97624 */ /* 0x000fe800078e00ff */
[----:B------:R1:W-:Y:S01]  /*58d0*/  RED.E.ADD.F32.FTZ.RN.STRONG.GPU [R4.64], R10 ;  /* 0x0000000a0400798e */ /* 0x0003e2000c10e786 */
[----:B------:R-:W-:Y:S01]  /*58e0*/  IMAD R217, R217, c[0x0][0x1c0], RZ ;  /* 0x00007000d9d97a24 */ /* 0x000fe200078e02ff */
[CC--:B---3--:R-:W-:Y:S03]  /*58f0*/  LEA R6, P1, R218.reuse, R100.reuse, 0x2 ;  /* 0x00000064da067211 */ /* 0x0c8fe600078210ff */
[----:B------:R-:W-:Y:S01]  /*5900*/  IMAD.SHL.U32 R217, R217, 0x10, RZ ;  /* 0x00000010d9d97824 */ /* 0x000fe200078e00ff */
[-C--:B----4-:R-:W-:Y:S02]  /*5910*/  LEA.HI.X.SX32 R7, R218, R101.reuse, 0x2, P1 ;  /* 0x00000065da077211 */ /* 0x090fe400008f16ff */
[-C--:B------:R-:W-:Y:S02]  /*5920*/  LEA R8, P3, R239, R100.reuse, 0x2 ;  /* 0x00000064ef087211 */ /* 0x080fe400078610ff */
[C---:B------:R-:W-:Y:S01]  /*5930*/  IADD3 R179, R217.reuse, 0x20, RZ ;  /* 0x00000020d9b37810 */ /* 0x040fe20007ffe0ff */
[----:B------:R2:W-:Y:S01]  /*5940*/  RED.E.ADD.F32.FTZ.RN.STRONG.GPU [R6.64], R11 ;  /* 0x0000000b0600798e */ /* 0x0005e2000c10e786 */
[C---:B------:R-:W-:Y:S02]  /*5950*/  IADD3 R178, R217.reuse, 0x20, RZ ;  /* 0x00000020d9b27810 */ /* 0x040fe40007ffe0ff */
[----:B------:R-:W-:Y:S01]  /*5960*/  IADD3 R0, R217, 0x20, RZ ;  /* 0x00000020d9007810 */ /* 0x000fe20007ffe0ff */
[----:B------:R3:W-:Y:S01]  /*5970*/  RED.E.ADD.F32.FTZ.RN.STRONG.GPU [R100.64+0x80], R16 ;  /* 0x000080106400798e */ /* 0x0007e2000c10e786 */
[-C--:B------:R-:W-:Y:S01]  /*5980*/  LEA.HI.X.SX32 R9, R239, R101.reuse, 0x2, P3 ;  /* 0x00000065ef097211 */ /* 0x080fe200018f16ff */
[C---:B------:R-:W-:Y:S02]  /*5990*/  IMAD.IADD R178, R216.reuse, 0x1, R178 ;  /* 0x00000001d8b27824 */ /* 0x040fe400078e02b2 */
[----:B------:R-:W-:Y:S01]  /*59a0*/  RED.E.ADD.F32.FTZ.RN.STRONG.GPU [R104.64+0x80], R17 ;  /* 0x000080116800798e */ /* 0x000fe2000c10e786 */
[C---:B------:R-:W-:Y:S02]  /*59b0*/  IMAD.IADD R0, R216.reuse, 0x1, R0 ;  /* 0x00000001d8007824 */ /* 0x040fe400078e0200 */
[----:B------:R-:W-:Y:S02]  /*59c0*/  IMAD.MOV.U32 R217, RZ, RZ, c[0x0][0x22c] ;  /* 0x00008b00ffd97624 */ /* 0x000fe400078e00ff */
[----:B------:R-:W-:Y:S01]  /*59d0*/  IMAD.IADD R0, R216, 0x1, R0 ;  /* 0x00000001d8007824 */ /* 0x000fe200078e0200 */
[-C--:B-1----:R-:W-:Y:S01]  /*59e0*/  LEA R4, P1, R179, R100.reuse, 0x2 ;  /* 0x00000064b3047211 */ /* 0x082fe200078210ff */
[----:B------:R-:W-:Y:S03]  /*59f0*/  IMAD R217, R217, c[0x0][0x1c0], RZ ;  /* 0x00007000d9d97a24 */ /* 0x000fe600078e02ff */
[-C--:B------:R-:W-:Y:S01]  /*5a00*/  LEA.HI.X.SX32 R5, R179, R101.reuse, 0x2, P1 ;  /* 0x00000065b3057211 */ /* 0x080fe200008f16ff */
[----:B------:R-:W-:Y:S01]  /*5a10*/  IMAD.SHL.U32 R217, R217, 0x10, RZ ;  /* 0x00000010d9d97824 */ /* 0x000fe200078e00ff */
[-C--:B------:R-:W-:Y:S03]  /*5a20*/  LEA R10, P1, R0, R100.reuse, 0x2 ;  /* 0x00000064000a7211 */ /* 0x080fe600078210ff */
[----:B------:R1:W-:Y:S01]  /*5a30*/  RED.E.ADD.F32.FTZ.RN.STRONG.GPU [R4.64], R18 ;  /* 0x000000120400798e */ /* 0x0003e2000c10e786 */
[C---:B------:R-:W-:Y:S02]  /*5a40*/  IADD3 R111, R217.reuse, 0x40, RZ ;  /* 0x00000040d96f7810 */ /* 0x040fe40007ffe0ff */
[-C--:B--2---:R-:W-:Y:S02]  /*5a50*/  LEA R6, P2, R178, R100.reuse, 0x2 ;  /* 0x00000064b2067211 */ /* 0x084fe400078410ff */
[-C--:B------:R-:W-:Y:S02]  /*5a60*/  LEA.HI.X.SX32 R11, R0, R101.reuse, 0x2, P1 ;  /* 0x00000065000b7211 */ /* 0x080fe400008f16ff */
[-C--:B------:R-:W-:Y:S02]  /*5a70*/  LEA.HI.X.SX32 R7, R178, R101.reuse, 0x2, P2 ;  /* 0x00000065b2077211 */ /* 0x080fe400010f16ff */
[C---:B------:R-:W-:Y:S02]  /*5a80*/  IADD3 R110, R217.reuse, 0x40, RZ ;  /* 0x00000040d96e7810 */ /* 0x040fe40007ffe0ff */
[----:B------:R-:W-:Y:S01]  /*5a90*/  IADD3 R0, R217, 0x40, RZ ;  /* 0x00000040d9007810 */ /* 0x000fe20007ffe0ff */
[----:B------:R2:W-:Y:S01]  /*5aa0*/  RED.E.ADD.F32.FTZ.RN.STRONG.GPU [R6.64], R19 ;  /* 0x000000130600798e */ /* 0x0005e2000c10e786 */
[----:B---3--:R-:W-:Y:S01]  /*5ab0*/  IADD3 R16, R3, 0x60, RZ ;  /* 0x0000006003107810 */ /* 0x008fe20007ffe0ff */
[C---:B------:R-:W-:Y:S02]  /*5ac0*/  IMAD.IADD R110, R216.reuse, 0x1, R110 ;  /* 0x00000001d86e7824 */ /* 0x040fe400078e026e */
[----:B------:R3:W-:Y:S01]  /*5ad0*/  RED.E.ADD.F32.FTZ.RN.STRONG.GPU [R10.64], R12 ;  /* 0x0000000c0a00798e */ /* 0x0007e2000c10e786 */
[C---:B------:R-:W-:Y:S03]  /*5ae0*/  IMAD.IADD R0, R216.reuse, 0x1, R0 ;  /* 0x00000001d8007824 */ /* 0x040fe600078e0200 */
[----:B------:R4:W-:Y:S01]  /*5af0*/  RED.E.ADD.F32.FTZ.RN.STRONG.GPU [R8.64], R13 ;  /* 0x0000000d0800798e */ /* 0x0009e2000c10e786 */
[----:B------:R-:W-:Y:S01]  /*5b00*/  IMAD.IADD R0, R216, 0x1, R0 ;  /* 0x00000001d8007824 */ /* 0x000fe200078e0200 */
        /* <DEDUP_REMOVED lines=16> */
[-C--:B------:R-:W-:Y:S02]  /*5c10*/  LEA.HI.X.SX32 R11, R0, R101.reuse, 0x2, P1 ;  /* 0x00000065000b7211 */ /* 0x080fe400008f16ff */
[CC--:B--2---:R-:W-:Y:S01]  /*5c20*/  LEA R6, P2, R236.reuse, R100.reuse, 0x2 ;  /* 0x00000064ec067211 */ /* 0x0c4fe200078410ff */
[----:B------:R2:W-:Y:S01]  /*5c30*/  RED.E.ADD.F32.FTZ.RN.STRONG.GPU [R12.64], R55 ;  /* 0x000000370c00798e */ /* 0x0005e2000c10e786 */
[C---:B------:R-:W-:Y:S02]  /*5c40*/  IADD3 R0, R3.reuse, 0x60, RZ ;  /* 0x0000006003007810 */ /* 0x040fe40007ffe0ff */
[-C--:B------:R-:W-:Y:S01]  /*5c50*/  LEA.HI.X.SX32 R7, R236, R101.reuse, 0x2, P2 ;  /* 0x00000065ec077211 */ /* 0x080fe200010f16ff */
[----:B------:R3:W-:Y:S01]  /*5c60*/  RED.E.ADD.F32.FTZ.RN.STRONG.GPU [R10.64], R56 ;  /* 0x000000380a00798e */ /* 0x0007e2000c10e786 */
[----:B------:R-:W-:Y:S01]  /*5c70*/  IADD3 R3, R3, 0x60, RZ ;  /* 0x0000006003037810 */ /* 0x000fe20007ffe0ff */
[C---:B------:R-:W-:Y:S02]  /*5c80*/  IMAD.IADD R0, R216.reuse, 0x1, R0 ;  /* 0x00000001d8007824 */ /* 0x040fe400078e0200 */
[----:B------:R4:W-:Y:S02]  /*5c90*/  RED.E.ADD.F32.FTZ.RN.STRONG.GPU [R8.64], R57 ;  /* 0x000000390800798e */ /* 0x0009e4000c10e786 */
[C---:B------:R-:W-:Y:S02]  /*5ca0*/  IMAD.IADD R3, R216.reuse, 0x1, R3 ;  /* 0x00000001d8037824 */ /* 0x040fe400078e0203 */
[----:B------:R4:W-:Y:S01]  /*5cb0*/  RED.E.ADD.F32.FTZ.RN.STRONG.GPU [R6.64], R58 ;  /* 0x0000003a0600798e */ /* 0x0009e2000c10e786 */
[----:B------:R-:W-:Y:S03]  /*5cc0*/  IMAD.IADD R0, R216, 0x1, R0 ;  /* 0x00000001d8007824 */ /* 0x000fe600078e0200 */
[----:B------:R-:W-:Y:S01]  /*5cd0*/  LDSM.16.MT88.4 R52, [R185+0x10800] ;  /* 0x01080000b934783b */ /* 0x000fe20000004200 */
[CC--:B-1----:R-:W-:Y:S04]  /*5ce0*/  LEA R4, P1, R241.reuse, R100.reuse, 0x2 ;  /* 0x00000064f1047211 */ /* 0x0c2fe800078210ff */
[-C--:B------:R-:W-:Y:S02]  /*5cf0*/  LEA.HI.X.SX32 R5, R241, R101.reuse, 0x2, P1 ;  /* 0x00000065f1057211 */ /* 0x080fe400008f16ff */
[CC--:B------:R-:W-:Y:S02]  /*5d00*/  LEA R14, P1, R16.reuse, R100.reuse, 0x2 ;  /* 0x00000064100e7211 */ /* 0x0c0fe400078210ff */
[CC--:B--2---:R-:W-:Y:S01]  /*5d10*/  LEA R12, P5, R3.reuse, R100.reuse, 0x2 ;  /* 0x00000064030c7211 */ /* 0x0c4fe200078a10ff */
[----:B------:R1:W-:Y:S01]  /*5d20*/  RED.E.ADD.F32.FTZ.RN.STRONG.GPU [R4.64], R59 ;  /* 0x0000003b0400798e */ /* 0x0003e2000c10e786 */
[-C--:B------:R-:W-:Y:S02]  /*5d30*/  LEA.HI.X.SX32 R15, R16, R101.reuse, 0x2, P1 ;  /* 0x00000065100f7211 */ /* 0x080fe400008f16ff */
[CC--:B---3--:R-:W-:Y:S01]  /*5d40*/  LEA R10, P4, R0.reuse, R100.reuse, 0x2 ;  /* 0x00000064000a7211 */ /* 0x0c8fe200078810ff */
[----:B------:R-:W-:Y:S01]  /*5d50*/  RED.E.ADD.F32.FTZ.RN.STRONG.GPU [R100.64+0x180], R64 ;  /* 0x000180406400798e */ /* 0x000fe2000c10e786 */
[-C--:B------:R-:W-:Y:S02]  /*5d60*/  LEA.HI.X.SX32 R13, R3, R101.reuse, 0x2, P5 ;  /* 0x00000065030d7211 */ /* 0x080fe400028f16ff */
[CC--:B----4-:R-:W-:Y:S01]  /*5d70*/  LEA R8, P3, R235.reuse, R100.reuse, 0x2 ;  /* 0x00000064eb087211 */ /* 0x0d0fe200078610ff */
        /* <DEDUP_REMOVED lines=22> */
[----:B------:R-:W-:Y:S02]  /*5ee0*/  ISETP.GT.AND P3, PT, R210, RZ, PT ;  /* 0x000000ffd200720c */ /* 0x000fe40003f64270 */
[----:B------:R-:W2:Y:S01]  /*5ef0*/  LDSM.16.MT88.4 R12, [R184+0x10000] ;  /* 0x01000000b80c783b */ /* 0x000ea20000004200 */
[C---:B------:R-:W-:Y:S01]  /*5f00*/  IADD3 R0, R2.reuse, -0x4000, RZ ;  /* 0xffffc00002007810 */ /* 0x040fe20007ffe0ff */
[----:B------:R-:W-:Y:S01]  /*5f10*/  @P6 IMAD.MOV.U32 R229, RZ, RZ, R3 ;  /* 0x000000ffffe56224 */ /* 0x000fe200078e0003 */
[----:B------:R-:W-:Y:S01]  /*5f20*/  @P1 IADD3 R0, R2, 0x4000, RZ ;  /* 0x0000400002001810 */ /* 0x000fe20007ffe0ff */
[----:B------:R-:W3:Y:S04]  /*5f30*/  LDSM.16.MT88.4 R16, [R2+0x2000] ;  /* 0x002000000210783b */ /* 0x000ee80000004200 */
[----:B------:R-:W4:Y:S04]  /*5f40*/  LDSM.16.MT88.4 R56, [R2+0x800] ;  /* 0x000800000238783b */ /* 0x000f280000004200 */
[----:B------:R-:W3:Y:S04]  /*5f50*/  LDSM.16.MT88.4 R64, [R184+0x10800] ;  /* 0x01080000b840783b */ /* 0x000ee80000004200 */
        /* <DEDUP_REMOVED lines=163> */
.L_x_1021:
        /* <DEDUP_REMOVED lines=15> */
.L_x_1022:
        /* <DEDUP_REMOVED lines=41> */
.L_x_1024:
[----:B-1-34-:R-:W-:Y:S05]  /*6d10*/  BSYNC B0 ;  /* 0x0000000000007941 */ /* 0x01afea0003800000 */
.L_x_1023:
        /* <DEDUP_REMOVED lines=18> */
.L_x_1026:
[----:B------:R-:W-:Y:S05]  /*6e40*/  BSYNC B0 ;  /* 0x0000000000007941 */ /* 0x000fea0003800000 */
.L_x_1025:
        /* <DEDUP_REMOVED lines=23> */
.L_x_1028:
[----:B------:R-:W-:Y:S05]  /*6fc0*/  BSYNC B0 ;  /* 0x0000000000007941 */ /* 0x000fea0003800000 */
.L_x_1027:
        /* <DEDUP_REMOVED lines=16> */
.L_x_999:
        /* <DEDUP_REMOVED lines=19> */
.L_x_1030:
        /* <DEDUP_REMOVED lines=15> */
.L_x_1031:
        /* <DEDUP_REMOVED lines=30> */
.L_x_1033:
[----:B------:R-:W-:Y:S05]  /*74d0*/  BSYNC B0 ;  /* 0x0000000000007941 */ /* 0x000fea0003800000 */
.L_x_1032:
        /* <DEDUP_REMOVED lines=18> */
.L_x_1035:
[----:B------:R-:W-:Y:S05]  /*7600*/  BSYNC B0 ;  /* 0x0000000000007941 */ /* 0x000fea0003800000 */
.L_x_1034:
        /* <DEDUP_REMOVED lines=23> */
.L_x_1037:
[----:B------:R-:W-:Y:S05]  /*7780*/  BSYNC B0 ;  /* 0x0000000000007941 */ /* 0x000fea0003800000 */
.L_x_1036:
        /* <DEDUP_REMOVED lines=14> */
.L_x_1029:
[----:B------:R-:W-:Y:S05]  /*7870*/  BSYNC B1 ;  /* 0x0000000000017941 */ /* 0x000fea0003800000 */
.L_x_994:
        /* <DEDUP_REMOVED lines=11> */
.L_x_1038:
[----:B------:R-:W-:Y:S05]  /*7930*/  EXIT ;  /* 0x000000000000794d */ /* 0x000fea0003800000 */
.L_x_1040:
        /* <DEDUP_REMOVED lines=12> */
.L_x_2070:


//--------------------- .text._ZN5flash44flash_bwd_dq_dk_dv_loop_seqk_parallel_kernelI23Flash_bwd_kernel_traitsILi128ELi64ELi64ELi8ELi4ELi2ELi2ELb1ELb0EN7cutlass6half_tE19Flash_kernel_traitsILi128ELi64ELi64ELi8ES3_EELb1ELb0ELb1ELb0ELb0ELb1ELb0EEEvNS_16Flash_bwd_paramsE --------------------------
	.section	.text._ZN5flash44flash_bwd_dq_dk_dv_loop_seqk_parallel_kernelI23Flash_bwd_kernel_traitsILi128ELi64ELi64ELi8ELi4ELi2ELi2ELb1ELb0EN7cutlass6half_tE19Flash_kernel_traitsILi128ELi64ELi64ELi8ES3_EELb1ELb0ELb1ELb0ELb0ELb1ELb0EEEvNS_16Flash_bwd_paramsE,"ax",@progbits
	.sectioninfo	@"SHI_REGISTERS=255"
	.align	128
        .global         _ZN5flash44flash_bwd_dq_dk_dv_loop_seqk_parallel_kernelI23Flash_bwd_kernel_traitsILi128ELi64ELi64ELi8ELi4ELi2ELi2ELb1ELb0EN7cutlass6half_tE19Flash_kernel_traitsILi128ELi64ELi64ELi8ES3_EELb1ELb0ELb1ELb0ELb0ELb1ELb0EEEvNS_16Flash_bwd_paramsE
        .type           _ZN5flash44flash_bwd_dq_dk_dv_loop_seqk_parallel_kernelI23Flash_bwd_kernel_traitsILi128ELi64ELi64ELi8ELi4ELi2ELi2ELb1ELb0EN7cutlass6half_tE19Flash_kernel_traitsILi128ELi64ELi64ELi8ES3_EELb1ELb0ELb1ELb0ELb0ELb1ELb0EEEvNS_16Flash_bwd_paramsE,@function
        .size           _ZN5flash44flash_bwd_dq_dk_dv_loop_seqk_parallel_kernelI23Flash_bwd_kernel_traitsILi128ELi64ELi64ELi8ELi4ELi2ELi2ELb1ELb0EN7cutlass6half_tE19Flash_kernel_traitsILi128ELi64ELi64ELi8ES3_EELb1ELb0ELb1ELb0ELb0ELb1ELb0EEEvNS_16Flash_bwd_paramsE,(.L_x_2071 - _ZN5flash44flash_bwd_dq_dk_dv_loop_seqk_parallel_kernelI23Flash_bwd_kernel_traitsILi128ELi64ELi64ELi8ELi4ELi2ELi2ELb1ELb0EN7cutlass6half_tE19Flash_kernel_traitsILi128ELi64ELi64ELi8ES3_EELb1ELb0ELb1ELb0ELb0ELb1ELb0EEEvNS_16Flash_bwd_paramsE)
        .other          _ZN5flash44flash_bwd_dq_dk_dv_loop_seqk_parallel_kernelI23Flash_bwd_kernel_traitsILi128ELi64ELi64ELi8ELi4ELi2ELi2ELb1ELb0EN7cutlass6half_tE19Flash_kernel_traitsILi128ELi64ELi64ELi8ES3_EELb1ELb0ELb1ELb0ELb0ELb1ELb0EEEvNS_16Flash_bwd_paramsE,@"STO_CUDA_ENTRY STV_DEFAULT"
_ZN5flash44flash_bwd_dq_dk_dv_loop_seqk_parallel_kernelI23Flash_bwd_kernel_traitsILi128ELi64ELi64ELi8ELi4ELi2ELi2ELb1ELb0EN7cutlass6half_tE19Flash_kernel_traitsILi128ELi64ELi64ELi8ES3_EELb1ELb0ELb1ELb0ELb0ELb1ELb0EEEvNS_16Flash_bwd_paramsE:
.text._ZN5flash44flash_bwd_dq_dk_dv_loop_seqk_parallel_kernelI23Flash_bwd_kernel_traitsILi128ELi64ELi64ELi8ELi4ELi2ELi2ELb1ELb0EN7cutlass6half_tE19Flash_kernel_traitsILi128ELi64ELi64ELi8ES3_EELb1ELb0ELb1ELb0ELb0ELb1ELb0EEEvNS_16Flash_bwd_paramsE:
        /* <DEDUP_REMOVED lines=54> */
[----:B------:R-:W-:Y:S01]  /*0360*/  IMAD.SHL.U32 R7, R13, 0x2, RZ ;  /* 0x000000020d077824 */ /* 0x000fe200078e00ff */
[----:B------:R-:W-:Y:S01]  /*0370*/  LOP3.LUT R2, R0, 0x38, R250, 0xf8, !PT ;  /* 0x0000003800027812 */ /* 0x000fe200078ef8fa */
[C---:B------:R-:W-:Y:S01]  /*0380*/  IMAD.SHL.U32 R0, R5.reuse, 0x40, RZ ;  /* 0x0000004005007824 */ /* 0x040fe200078e00ff */
[----:B------:R-:W-:-:S02]  /*0390*/  LOP3.LUT P4, RZ, R5, 0x2, RZ, 0xc0, !PT ;  /* 0x0000000205ff7812 */ /* 0x000fc4000788c0ff */
[----:B------:R-:W-:Y:S02]  /*03a0*/  LOP3.LUT P3, RZ, R5, 0x4, RZ, 0xc0, !PT ;  /* 0x0000000405ff7812 */ /* 0x000fe4000786c0ff */
[----:B------:R-:W-:Y:S02]  /*03b0*/  LEA.HI R226, R6, R10, RZ, 0x2 ;  /* 0x0000000a06e27211 */ /* 0x000fe400078f10ff */
[----:B------:R-:W-:Y:S02]  /*03c0*/  SHF.R.S32.HI R5, RZ, 0x1f, R9 ;  /* 0x0000001fff057819 */ /* 0x000fe40000011409 */
[----:B------:R-:W-:Y:S01]  /*03d0*/  LOP3.LUT R6, R2, R3, RZ, 0x3c, !PT ;  /* 0x0000000302067212 */ /* 0x000fe200078e3cff */
[----:B------:R-:W-:Y:S01]  /*03e0*/  IMAD.SHL.U32 R2, R202, 0x10, RZ ;  /* 0x00000010ca027824 */ /* 0x000fe200078e00ff */
[----:B------:R-:W-:Y:S02]  /*03f0*/  LOP3.LUT R0, R0, 0x1c0, RZ, 0xc0, !PT ;  /* 0x000001c000007812 */ /* 0x000fe400078ec0ff */
[----:B------:R-:W-:-:S02]  /*0400*/  LEA.HI R10, R5, R9, RZ, 0x3 ;  /* 0x00000009050a7211 */ /* 0x000fc400078f18ff */
[C---:B------:R-:W-:Y:S02]  /*0410*/  LOP3.LUT R199, R0.reuse, 0x8, R11, 0xf8, !PT ;  /* 0x0000000800c77812 */ /* 0x040fe400078ef80b */
[----:B------:R-:W-:Y:S01]  /*0420*/  LOP3.LUT R5, R0, 0x10, R2, 0xf8, !PT ;  /* 0x0000001000057812 */ /* 0x000fe200078ef802 */
[----:B------:R-:W-:Y:S01]  /*0430*/  IMAD.SHL.U32 R2, R8, 0x200, RZ ;  /* 0x0000020008027824 */ /* 0x000fe200078e00ff */
[----:B------:R-:W-:Y:S02]  /*0440*/  SHF.R.U32.HI R194, RZ, 0x3, R0 ;  /* 0x00000003ffc27819 */ /* 0x000fe40000011600 */
[----:B------:R-:W-:Y:S02]  /*0450*/  LOP3.LUT R0, R4, 0x1, RZ, 0xc0, !PT ;  /* 0x0000000104007812 */ /* 0x000fe400078ec0ff */
[----:B------:R-:W-:Y:S02]  /*0460*/  LOP3.LUT R3, R10, 0xfffffff8, RZ, 0xc0, !PT ;  /* 0xfffffff80a037812 */ /* 0x000fe400078ec0ff */
[----:B------:R-:W-:-:S02]  /*0470*/  SHF.R.S32.HI R244, RZ, 0x7, R244 ;  /* 0x00000007fff47819 */ /* 0x000fc400000114f4 */
        /* <DEDUP_REMOVED lines=10> */
[----:B------:R1:W-:Y:S01]  /*0520*/  STL [R1+0x4], R15 ;  /* 0x0000040f01007387 */ /* 0x0003e20000100800 */
        /* <DEDUP_REMOVED lines=8> */
[----:B------:R1:W-:Y:S01]  /*05b0*/  STL [R1], R14 ;  /* 0x0000000e01007387 */ /* 0x0003e20000100800 */
[----:B------:R-:W-:Y:S01]  /*05c0*/  LOP3.LUT R5, R0, 0x20, R249, 0xf8, !PT ;  /* 0x0000002000057812 */ /* 0x000fe200078ef8f9 */
[----:B------:R-:W-:Y:S01]  /*05d0*/  IMAD.SHL.U32 R220, R14, 0x2, RZ ;  /* 0x000000020edc7824 */ /* 0x000fe200078e00ff */
[----:B------:R-:W-:-:S02]  /*05e0*/  LOP3.LUT R11, R3, R0, R2, 0x1e, !PT ;  /* 0x00000000030b7212 */ /* 0x000fc400078e1e02 */
[----:B------:R-:W-:Y:S01]  /*05f0*/  LOP3.LUT R0, R5, R3, RZ, 0x3c, !PT ;  /* 0x0000000305007212 */ /* 0x000fe200078e3cff */
[----:B------:R-:W-:Y:S01]  /*0600*/  IMAD.SHL.U32 R5, R10, 0x40, RZ ;  /* 0x000000400a057824 */ /* 0x000fe200078e00ff */
[----:B------:R-:W-:Y:S01]  /*0610*/  LOP3.LUT R3, R6, 0x1c0, RZ, 0xc0, !PT ;  /* 0x000001c006037812 */ /* 0x000fe200078ec0ff */
[----:B------:R-:W-:Y:S01]  /*0620*/  IMAD.SHL.U32 R6, R8, 0x8, RZ ;  /* 0x0000000808067824 */ /* 0x000fe200078e00ff */
[----:B------:R-:W-:Y:S01]  /*0630*/  LOP3.LUT R9, R2, 0x20, R4, 0xf8, !PT ;  /* 0x0000002002097812 */ /* 0x000fe200078ef804 */
[----:B------:R-:W-:Y:S01]  /*0640*/  IMAD R4, R247, 0x400, R7 ;  /* 0x00000400f7047824 */ /* 0x000fe200078e0207 */
[----:B------:R-:W-:Y:S02]  /*0650*/  SHF.R.U32.HI R2, RZ, 0x3, R3 ;  /* 0x00000003ff027819 */ /* 0x000fe40000011603 */
[----:B------:R-:W-:Y:S01]  /*0660*/  LOP3.LUT R6, R3, 0x8, R6, 0xf8, !PT ;  /* 0x0000000803067812 */ /* 0x000fe200078ef806 */
[----:B------:R-:W-:Y:S01]  /*0670*/  IMAD.IADD R227, R4, 0x1, R0 ;  /* 0x0000000104e37824 */ /* 0x000fe200078e0200 */
[----:B------:R-:W-:Y:S01]  /*0680*/  LOP3.LUT R0, R5, 0xfffffe00, RZ, 0xc0, !PT ;  /* 0xfffffe0005007812 */ /* 0x000fe200078ec0ff */
[----:B------:R-:W-:Y:S01]  /*0690*/  IMAD R5, R202, 0x400, R7 ;  /* 0x00000400ca057824 */ /* 0x000fe200078e0207 */
[----:B------:R-:W-:Y:S01]  /*06a0*/  LOP3.LUT R3, R2, R9, R3, 0x1e, !PT ;  /* 0x0000000902037212 */ /* 0x000fe200078e1e03 */
[----:B------:R-:W-:Y:S01]  /*06b0*/  IMAD.SHL.U32 R227, R227, 0x2, RZ ;  /* 0x00000002e3e37824 */ /* 0x000fe200078e00ff */
[----:B------:R-:W-:Y:S01]  /*06c0*/  LOP3.LUT R2, R6, R2, RZ, 0x3c, !PT ;  /* 0x0000000206027212 */ /* 0x000fe200078e3cff */
[--C-:B------:R-:W-:Y:S01]  /*06d0*/  IMAD R4, R247, 0x400, R0.reuse ;  /* 0x00000400f7047824 */ /* 0x100fe200078e0200 */
[----:B------:R-:W-:Y:S01]  /*06e0*/  LOP3.LUT R207, R3, R0, RZ, 0xfc, !PT ;  /* 0x0000000003cf7212 */ /* 0x000fe200078efcff */
[----:B------:R-:W-:Y:S01]  /*06f0*/  IMAD R202, R202, 0x400, R0 ;  /* 0x00000400caca7824 */ /* 0x000fe200078e0200 */
[----:B------:R-:W-:Y:S01]  /*0700*/  SEL R193, R193, 0xffffffc0, !P3 ;  /* 0xffffffc0c1c17807 */ /* 0x000fe20005800000 */
[----:B------:R-:W-:Y:S01]  /*0710*/  IMAD.MOV.U32 R0, RZ, RZ, 0x20 ;  /* 0x00000020ff007424 */ /* 0x000fe200078e00ff */
[----:B------:R-:W-:Y:S01]  /*0720*/  SEL R229, R229, 0x10, !P0 ;  /* 0x00000010e5e57807 */ /* 0x000fe20004000000 */
[----:B------:R-:W-:Y:S01]  /*0730*/  IMAD.IADD R5, R5, 0x1, R11 ;  /* 0x0000000105057824 */ /* 0x000fe200078e020b */
[----:B------:R-:W-:Y:S01]  /*0740*/  IADD3 R228, R227, 0x20, RZ ;  /* 0x00000020e3e47810 */ /* 0x000fe20007ffe0ff */
[----:B------:R-:W-:Y:S01]  /*0750*/  IMAD.IADD R202, R2, 0x1, R202 ;  /* 0x0000000102ca7824 */ /* 0x000fe200078e02ca */
[----:B------:R-:W-:Y:S01]  /*0760*/  SEL R0, R0, 0xffffffe0, !P4 ;  /* 0xffffffe000007807 */ /* 0x000fe20006000000 */
[----:B------:R-:W-:Y:S01]  /*0770*/  IMAD R197, R199, 0x2, R193 ;  /* 0x00000002c7c57824 */ /* 0x000fe200078e02c1 */
[----:B------:R-:W-:Y:S01]  /*0780*/  SHF.R.S32.HI R226, RZ, 0x2, R226 ;  /* 0x00000002ffe27819 */ /* 0x000fe200000114e2 */
[----:B------:R-:W-:Y:S01]  /*0790*/  IMAD.IADD R230, R227, 0x1, R229 ;  /* 0x00000001e3e67824 */ /* 0x000fe200078e02e5 */
[----:B------:R-:W-:Y:S01]  /*07a0*/  LEA R245, R5, 0xc000, 0x1 ;  /* 0x0000c00005f57811 */ /* 0x000fe200078e08ff */
[----:B------:R-:W-:Y:S01]  /*07b0*/  IMAD R198, R199, 0x2, R0 ;  /* 0x00000002c7c67824 */ /* 0x000fe200078e0200 */
[----:B------:R-:W-:Y:S01]  /*07c0*/  @P1 IADD3 R228, R227, -0x20, RZ ;  /* 0xffffffe0e3e41810 */ /* 0x000fe20007ffe0ff */
[----:B------:R-:W-:Y:S01]  /*07d0*/  IMAD.IADD R206, R4, 0x1, R2 ;  /* 0x0000000104ce7824 */ /* 0x000fe200078e0202 */
[----:B------:R-:W-:Y:S01]  /*07e0*/  IADD3 R246, R245, 0x40, RZ ;  /* 0x00000040f5f67810 */ /* 0x000fe20007ffe0ff */
[----:B------:R-:W-:Y:S01]  /*07f0*/  IMAD.IADD R200, R193, 0x1, R198 ;  /* 0x00000001c1c87824 */ /* 0x000fe200078e02c6 */
[----:B------:R-:W-:Y:S01]  /*0800*/  LEA R202, R202, 0x10000, 0x1 ;  /* 0x00010000caca7811 */ /* 0x000fe200078e08ff */
[----:B------:R-:W-:Y:S01]  /*0810*/  IMAD R193, R194, 0x2, R193 ;  /* 0x00000002c2c17824 */ /* 0x000fe200078e02c1 */
[----:B------:R-:W-:Y:S01]  /*0820*/  @P2 IADD3 R246, R245, -0x40, RZ ;  /* 0xffffffc0f5f62810 */ /* 0x000fe20007ffe0ff */
[----:B------:R-:W-:-:S02]  /*0830*/  IMAD R226, R247, 0x10, R226 ;  /* 0x00000010f7e27824 */ /* 0x000fc400078e02e2 */
[----:B------:R-:W-:Y:S02]  /*0840*/  IMAD.SHL.U32 R199, R199, 0x2, RZ ;  /* 0x00000002c7c77824 */ /* 0x000fe400078e00ff */
[----:B------:R-:W-:Y:S02]  /*0850*/  IMAD.IADD R208, R0, 0x1, R197 ;  /* 0x0000000100d07824 */ /* 0x000fe400078e02c5 */
[----:B------:R-:W-:Y:S02]  /*0860*/  IMAD.SHL.U32 R194, R194, 0x2, RZ ;  /* 0x00000002c2c27824 */ /* 0x000fe400078e00ff */
[----:B-12---:R-:W-:Y:S02]  /*0870*/  IMAD.IADD R229, R229, 0x1, R228 ;  /* 0x00000001e5e57824 */ /* 0x006fe400078e02e4 */
.L_x_1071:
[----:B-1----:R-:W1:Y:S01]  /*0880*/  LDC.U8 R0, c[0x0][0x312] ;  /* 0x0000c480ff007b82 */ /* 0x002e620000000000 */
[----:B------:R-:W-:Y:S01]  /*0890*/  ISETP.NE.U32.AND P4, PT, RZ, c[0x0][0x240], PT ;  /* 0x00009000ff007a0c */ /* 0x000fe20003f85070 */
[----:B------:R-:W-:Y:S01]  /*08a0*/  IMAD.SHL.U32 R8, R252, 0x4, RZ ;  /* 0x00000004fc087824 */ /* 0x000fe200078e00ff */
[----:B---3--:R-:W-:Y:S02]  /*08b0*/  SHF.R.S32.HI R28, RZ, 0x1f, R252 ;  /* 0x0000001fff1c7819 */ /* 0x008fe400000114fc */
[----:B------:R-:W-:-:S02]  /*08c0*/  ISETP.NE.AND.EX P4, PT, RZ, c[0x0][0x244], PT, P4 ;  /* 0x00009100ff007a0c */ /* 0x000fc40003f85340 */
[----:B------:R-:W-:Y:S02]  /*08d0*/  SHF.L.U64.HI R7, R252, 0x2, R28 ;  /* 0x00000002fc077819 */ /* 0x000fe4000001021c */
[----:B------:R-:W-:Y:S02]  /*08e0*/  IADD3 R2, P0, R8, c[0x0][0x240], RZ ;  /* 0x0000900008027a10 */ /* 0x000fe40007f1e0ff */
[----:B------:R-:W-:Y:S02]  /*08f0*/  ISETP.EQ.U32.AND P5, PT, RZ, c[0x0][0x248], PT ;  /* 0x00009200ff007a0c */ /* 0x000fe40003fa2070 */
[----:B------:R-:W-:Y:S01]  /*0900*/  IADD3.X R3, R7, c[0x0][0x244], RZ, P0, !PT ;  /* 0x0000910007037a10 */ /* 0x000fe200007fe4ff */
[----:B------:R-:W-:Y:S01]  /*0910*/  IMAD.MOV.U32 R248, RZ, RZ, -0x1 ;  /* 0xfffffffffff87424 */ /* 0x000fe200078e00ff */
[----:B------:R-:W-:-:S03]  /*0920*/  ISETP.NE.U32.AND P2, PT, RZ, c[0x0][0x250], PT ;  /* 0x00009400ff007a0c */ /* 0x000fc60003f45070 */
[----:B------:R2:W3:Y:S01]  /*0930*/  @P4 LDG.E R6, [R2.64+0x4] ;  /* 0x0000040802064981 */ /* 0x0004e2000c1e1900 */
[----:B------:R-:W-:Y:S02]  /*0940*/  ISETP.NE.AND.EX P2, PT, RZ, c[0x0][0x254], PT, P2 ;  /* 0x00009500ff007a0c */ /* 0x000fe40003f45320 */
[----:B-1----:R-:W-:Y:S01]  /*0950*/  ISETP.NE.AND P3, PT, R0, RZ, PT ;  /* 0x000000ff0000720c */ /* 0x002fe20003f65270 */
[----:B------:R-:W-:-:S03]  /*0960*/  IMAD.MOV.U32 R0, RZ, RZ, -0x1 ;  /* 0xffffffffff007424 */ /* 0x000fc600078e00ff */
[----:B------:R-:W-:-:S03]  /*0970*/  ISETP.EQ.OR.EX P5, PT, RZ, c[0x0][0x24c], !P3, P5 ;  /* 0x00009300ff007a0c */ /* 0x000fc60005fa2750 */
[----:B------:R2:W3:Y:S04]  /*0980*/  @P4 LDG.E R0, [R2.64] ;  /* 0x0000000802004981 */ /* 0x0004e8000c1e1900 */
[C---:B------:R-:W-:Y:S02]  /*0990*/  @P2 IADD3 R4, P0, R8.reuse, c[0x0][0x250], RZ ;  /* 0x0000940008042a10 */ /* 0x040fe40007f1e0ff */
[----:B--2---:R-:W-:-:S04]  /*09a0*/  IADD3 R2, P1, R8, c[0x0][0x248], RZ ;  /* 0x0000920008027a10 */ /* 0x004fc80007f3e0ff */
[----:B------:R-:W-:-:S05]  /*09b0*/  IADD3.X R3, R7, c[0x0][0x24c], RZ, P1, !PT ;  /* 0x0000930007037a10 */ /* 0x000fca0000ffe4ff */
[----:B-----5:R1:W5:Y:S01]  /*09c0*/  @!P5 LDG.E R248, [R2.64] ;  /* 0x0000000802f8d981 */ /* 0x020362000c1e1900 */
[----:B------:R-:W-:Y:S02]  /*09d0*/  @P2 IADD3.X R5, R7, c[0x0][0x254], RZ, P0, !PT ;  /* 0x0000950007052a10 */ /* 0x000fe400007fe4ff */
[----:B------:R-:W-:-:S04]  /*09e0*/  ISETP.NE.U32.AND P0, PT, RZ, c[0x0][0x248], PT ;  /* 0x00009200ff007a0c */ /* 0x000fc80003f05070 */
[----:B------:R-:W-:Y:S01]  /*09f0*/  ISETP.NE.AND.EX P0, PT, RZ, c[0x0][0x24c], PT, P0 ;  /* 0x00009300ff007a0c */ /* 0x000fe20003f05300 */
[----:B------:R-:W-:-:S06]  /*0a00*/  IMAD.MOV.U32 R238, RZ, RZ, RZ ;  /* 0x000000ffffee7224 */ /* 0x000fcc00078e00ff */
[----:B------:R2:W5:Y:S02]  /*0a10*/  @P2 LDG.E R238, [R4.64] ;  /* 0x0000000804ee2981 */ /* 0x000564000c1e1900 */
[----:B--2---:R-:W-:Y:S02]  /*0a20*/  IMAD.MOV.U32 R4, RZ, RZ, c[0x0][0x218] ;  /* 0x00008600ff047624 */ /* 0x004fe400078e00ff */
[----:B---3--:R-:W-:Y:S02]  /*0a30*/  @P4 IMAD.IADD R233, R6, 0x1, -R0 ;  /* 0x0000000106e94824 */ /* 0x008fe400078e0a00 */
[----:B------:R-:W-:Y:S01]  /*0a40*/  @!P4 IMAD.MOV.U32 R233, RZ, RZ, c[0x0][0x214] ;  /* 0x00008500ffe9c624 */ /* 0x000fe200078e00ff */
[----:B----4-:R-:W-:Y:S05]  /*0a50*/  @!P0 BRA `(.L_x_1041) ;  /* 0x0000003000008947 */ /* 0x010fea0003800000 */
[----:B-1----:R-:W2:Y:S02]  /*0a60*/  @P3 LDG.E R4, [R2.64+0x4] ;  /* 0x0000040802043981 */ /* 0x002ea4000c1e1900 */
[----:B--2--5:R-:W-:-:S06]  /*0a70*/  @P3 IADD3 R4, R4, -R248, RZ ;  /* 0x800000f804043210 */ /* 0x024fcc0007ffe0ff */
[----:B------:R1:W5:Y:S02]  /*0a80*/  @!P3 LDG.E R4, [R2.64] ;  /* 0x000000080204b981 */ /* 0x000364000c1e1900 */
.L_x_1041:
        /* <DEDUP_REMOVED lines=51> */
.L_x_1043:
        /* <DEDUP_REMOVED lines=15> */
.L_x_1044:
        /* <DEDUP_REMOVED lines=10> */
[----:B------:R-:W-:Y:S01]  /*0f50*/  @!P1 IMAD.WIDE.U32 R4, R252, c[0x0][0x368], RZ ;  /* 0x0000da00fc049a25 */ /* 0x000fe200078e00ff */
[----:B------:R-:W5:Y:S03]  /*0f60*/  LDC.U8 R27, c[0x0][0x3d0] ;  /* 0x0000f400ff1b7b82 */ /* 0x000f660000000000 */
[----:B------:R-:W-:-:S02]  /*0f70*/  IMAD.MOV.U32 R29, RZ, RZ, c[0x0][0x22c] ;  /* 0x00008b00ff1d7624 */ /* 0x000fc400078e00ff */
[----:B------:R-:W-:Y:S01]  /*0f80*/  IMAD.WIDE.U32 R14, R252, c[0x0][0x224], RZ ;  /* 0x00008900fc0e7a25 */ /* 0x000fe200078e00ff */
[----:B---3--:R-:W3:Y:S03]  /*0f90*/  MUFU.RCP R2, R2 ;  /* 0x0000000200027308 */ /* 0x008ee60000001000 */
[----:B------:R-:W-:Y:S01]  /*0fa0*/  IMAD.WIDE R18, R29, c[0x0][0x1c0], RZ ;  /* 0x000070001d127a25 */ /* 0x000fe200078e02ff */
[----:B-1----:R-:W-:-:S03]  /*0fb0*/  IABS R7, R31 ;  /* 0x0000001f00077213 */ /* 0x002fc60000000000 */
[----:B------:R-:W-:Y:S01]  /*0fc0*/  @!P1 IMAD.MOV.U32 R10, RZ, RZ, R4 ;  /* 0x000000ffff0a9224 */ /* 0x000fe200078e0004 */
[----:B------:R-:W-:Y:S02]  /*0fd0*/  LOP3.LUT R8, R31, c[0x0][0x1c8], RZ, 0x3c, !PT ;  /* 0x000072001f087a12 */ /* 0x000fe400078e3cff */
[----:B--2---:R-:W-:Y:S02]  /*0fe0*/  ISETP.NE.AND P2, PT, R16, RZ, PT ;  /* 0x000000ff1000720c */ /* 0x004fe40003f45270 */
[----:B------:R-:W-:Y:S02]  /*0ff0*/  ISETP.GE.AND P3, PT, R8, RZ, PT ;  /* 0x000000ff0800720c */ /* 0x000fe40003f66270 */
[----:B------:R-:W-:Y:S02]  /*1000*/  SHF.L.U64.HI R8, R252, 0x7, R28 ;  /* 0x00000007fc087819 */ /* 0x000fe4000001021c */
[----:B------:R-:W-:Y:S02]  /*1010*/  SHF.R.S32.HI R30, RZ, 0x1f, R31 ;  /* 0x0000001fff1e7819 */ /* 0x000fe4000001141f */
[----:B---3--:R-:W-:-:S02]  /*1020*/  IADD3 R2, R2, 0xffffffe, RZ ;  /* 0x0ffffffe02027810 */ /* 0x008fc40007ffe0ff */
        /* <DEDUP_REMOVED lines=15> */
[----:B------:R-:W-:-:S05]  /*1120*/  IMAD R5, R28, c[0x0][0x224], R7 ;  /* 0x000089001c057a24 */ /* 0x000fca00078e0207 */
[----:B------:R-:W-:Y:S01]  /*1130*/  IADD3 R4, R15, R5, RZ ;  /* 0x000000050f047210 */ /* 0x000fe20007ffe0ff */
[-C--:B------:R-:W-:Y:S02]  /*1140*/  IMAD R5, R19, R14.reuse, RZ ;  /* 0x0000000e13057224 */ /* 0x080fe400078e02ff */
[----:B------:R-:W-:-:S04]  /*1150*/  IMAD.WIDE.U32 R14, R18, R14, RZ ;  /* 0x0000000e120e7225 */ /* 0x000fc800078e00ff */
[----:B------:R-:W-:Y:S01]  /*1160*/  IMAD R5, R18, R4, R5 ;  /* 0x0000000412057224 */ /* 0x000fe200078e0205 */
[----:B------:R-:W-:Y:S01]  /*1170*/  SEL R4, R6, RZ, P4 ;  /* 0x000000ff06047207 */ /* 0x000fe20002000000 */
[----:B------:R-:W-:Y:S01]  /*1180*/  IMAD.WIDE.U32 R6, R18, R0, RZ ;  /* 0x0000000012067225 */ /* 0x000fe200078e00ff */
[----:B------:R-:W-:Y:S02]  /*1190*/  @!P5 IADD3 R3, R3, -R12, RZ ;  /* 0x8000000c0303d210 */ /* 0x000fe40007ffe0ff */
[----:B------:R-:W-:Y:S02]  /*11a0*/  IADD3 R4, P4, R9, R4, RZ ;  /* 0x0000000409047210 */ /* 0x000fe40007f9e0ff */
[----:B------:R-:W-:Y:S01]  /*11b0*/  ISETP.GE.U32.AND P6, PT, R3, R12, PT ;  /* 0x0000000c0300720c */ /* 0x000fe20003fc6070 */
[----:B------:R-:W-:Y:S01]  /*11c0*/  IMAD R3, R19, R0, RZ ;  /* 0x0000000013037224 */ /* 0x000fe200078e02ff */
[----:B------:R-:W-:Y:S01]  /*11d0*/  SEL R13, R14, R6, !P1 ;  /* 0x000000060e0d7207 */ /* 0x000fe20004800000 */
[----:B------:R-:W-:Y:S01]  /*11e0*/  IMAD.X R8, R17, 0x1, R8, P4 ;  /* 0x0000000111087824 */ /* 0x000fe200020e0608 */
[----:B------:R-:W-:Y:S01]  /*11f0*/  ISETP.NE.AND P4, PT, RZ, c[0x0][0x1c8], PT ;  /* 0x00007200ff007a0c */ /* 0x000fe20003f85270 */
[----:B------:R-:W-:Y:S01]  /*1200*/  @P2 IMAD R6, R252, c[0x0][0x214], RZ ;  /* 0x00008500fc062a24 */ /* 0x000fe200078e02ff */
[----:B------:R-:W-:Y:S01]  /*1210*/  @!P5 IADD3 R2, R2, 0x1, RZ ;  /* 0x000000010202d810 */ /* 0x000fe20007ffe0ff */
[----:B------:R-:W-:Y:S01]  /*1220*/  IMAD R16, R19, R4, RZ ;  /* 0x0000000413107224 */ /* 0x000fe200078e02ff */
[----:B------:R-:W-:Y:S01]  /*1230*/  IADD3 R12, R15, R5, RZ ;  /* 0x000000050f0c7210 */ /* 0x000fe20007ffe0ff */
[----:B----4-:R-:W-:-:S04]  /*1240*/  IMAD.WIDE.U32 R14, R20, c[0x0][0x3d8], RZ ;  /* 0x0000f600140e7a25 */ /* 0x010fc800078e00ff */
[----:B------:R-:W-:Y:S01]  /*1250*/  @P6 IADD3 R2, R2, 0x1, RZ ;  /* 0x0000000102026810 */ /* 0x000fe20007ffe0ff */
[----:B------:R-:W-:Y:S01]  /*1260*/  @P1 IMAD.IADD R12, R7, 0x1, R3 ;  /* 0x00000001070c1824 */ /* 0x000fe200078e0203 */
[----:B------:R-:W-:Y:S01]  /*1270*/  @P2 SEL R3, R6, R0, !P1 ;  /* 0x0000000006032207 */ /* 0x000fe20004800000 */
[----:B------:R-:W-:Y:S01]  /*1280*/  IMAD.WIDE.U32 R4, R18, R4, RZ ;  /* 0x0000000412047225 */ /* 0x000fe200078e00ff */
[----:B-----5:R-:W-:Y:S02]  /*1290*/  ISETP.NE.AND P6, PT, R27, RZ, PT ;  /* 0x000000ff1b00720c */ /* 0x020fe40003fc5270 */
[----:B------:R-:W-:Y:S01]  /*12a0*/  @!P3 IADD3 R2, -R2, RZ, RZ ;  /* 0x000000ff0202b210 */ /* 0x000fe20007ffe1ff */
[----:B------:R-:W-:Y:S01]  /*12b0*/  IMAD R8, R18, R8, R16 ;  /* 0x0000000812087224 */ /* 0x000fe200078e0210 */
[----:B------:R-:W-:Y:S01]  /*12c0*/  @!P4 LOP3.LUT R2, RZ, c[0x0][0x1c8], RZ, 0x33, !PT ;  /* 0x00007200ff02ca12 */ /* 0x000fe200078e33ff */
[----:B------:R-:W-:Y:S01]  /*12d0*/  IMAD R6, R20, c[0x0][0x3dc], R15 ;  /* 0x0000f70014067a24 */ /* 0x000fe200078e020f */
[----:B------:R-:W-:Y:S01]  /*12e0*/  SEL R16, R14, RZ, P6 ;  /* 0x000000ff0e107207 */ /* 0x000fe20003000000 */
[C---:B------:R-:W-:Y:S01]  /*12f0*/  IMAD R18, R31.reuse, c[0x0][0x22c], RZ ;  /* 0x00008b001f127a24 */ /* 0x040fe200078e02ff */
        /* <DEDUP_REMOVED lines=16> */
.L_x_1045:
[----:B------:R-:W-:-:S04]  /*1400*/  IMAD R0, R252, c[0x0][0x1c0], R31 ;  /* 0x00007000fc007a24 */ /* 0x000fc800078e021f */
[----:B------:R-:W-:Y:S02]  /*1410*/  IMAD R0, R0, c[0x0][0x224], RZ ;  /* 0x0000890000007a24 */ /* 0x000fe400078e02ff */
.L_x_1046:
[----:B------:R-:W-:Y:S01]  /*1420*/  IMAD R29, R29, c[0x0][0x1c0], RZ ;  /* 0x000070001d1d7a24 */ /* 0x000fe200078e02ff */
[----:B------:R-:W1:Y:S01]  /*1430*/  S2R R8, SR_TID.X ;  /* 0x0000000000087919 */ /* 0x000e620000002100 */
[----:B------:R-:W-:Y:S01]  /*1440*/  SHF.R.S32.HI R251, RZ, 0x1f, R250 ;  /* 0x0000001ffffb7819 */ /* 0x000fe200000114fa */
[----:B------:R-:W-:Y:S01]  /*1450*/  IMAD.MOV.U32 R223, RZ, RZ, 0x4 ;  /* 0x00000004ffdf7424 */ /* 0x000fe200078e00ff */
[----:B------:R-:W-:Y:S01]  /*1460*/  IADD3 R222, R9, R3, RZ ;  /* 0x0000000309de7210 */ /* 0x000fe20007ffe0ff */
[----:B------:R-:W-:Y:S01]  /*1470*/  IMAD.SHL.U32 R5, R29, 0x40, RZ ;  /* 0x000000401d057824 */ /* 0x000fe200078e00ff */
[----:B------:R-:W-:Y:S01]  /*1480*/  SHF.R.S32.HI R27, RZ, 0x1f, R237 ;  /* 0x0000001fff1b7819 */ /* 0x000fe200000114ed */
[----:B------:R-:W-:Y:S01]  /*1490*/  IMAD.IADD R240, R236, 0x1, R233 ;  /* 0x00000001ecf07824 */ /* 0x000fe200078e02e9 */
[----:B------:R-:W-:Y:S02]  /*14a0*/  BSSY B1, `(.L_x_1042) ;  /* 0x0000572000017945 */ /* 0x000fe40003800000 */
[----:B------:R-:W-:-:S02]  /*14b0*/  IADD3 R4, P2, P1, R4, R5, R18 ;  /* 0x0000000504047210 */ /* 0x000fc4000795e012 */
[----:B------:R-:W-:-:S04]  /*14c0*/  SHF.R.S32.HI R5, RZ, 0x1f, R5 ;  /* 0x0000001fff057819 */ /* 0x000fc80000011405 */
[----:B------:R-:W-:Y:S01]  /*14d0*/  IADD3.X R7, R6, R5, R20, P2, P1 ;  /* 0x0000000506077210 */ /* 0x000fe200017e2414 */
[----:B------:R-:W-:Y:S01]  /*14e0*/  IMAD.IADD R6, R9, 0x1, R0 ;  /* 0x0000000109067824 */ /* 0x000fe200078e0200 */
[----:B------:R-:W-:Y:S01]  /*14f0*/  IADD3 R13, P2, P1, R16, R4, R13 ;  /* 0x00000004100d7210 */ /* 0x000fe2000795e00d */
[----:B------:R-:W-:Y:S01]  /*1500*/  IMAD R0, R17, c[0x0][0x370], RZ ;  /* 0x0000dc0011007a24 */ /* 0x000fe200078e02ff */
[----:B------:R-:W-:Y:S02]  /*1510*/  IADD3 R4, P3, R250, R10, RZ ;  /* 0x0000000afa047210 */ /* 0x000fe40007f7e0ff */
[----:B------:R-:W-:Y:S01]  /*1520*/  IADD3.X R12, R14, R7, R12, P2, P1 ;  /* 0x000000070e0c7210 */ /* 0x000fe200017e240c */
[----:B------:R-:W-:Y:S02]  /*1530*/  IMAD R3, R9, c[0x0][0x374], R0 ;  /* 0x0000dd0009037a24 */ /* 0x000fe400078e0200 */
[----:B------:R-:W-:Y:S01]  /*1540*/  IMAD.X R5, R251, 0x1, R11, P3 ;  /* 0x00000001fb057824 */ /* 0x000fe200018e060b */
[----:B-1----:R-:W-:Y:S01]  /*1550*/  SHF.R.S32.HI R16, RZ, 0x1f, R8 ;  /* 0x0000001fff107819 */ /* 0x002fe20000011408 */
[----:B------:R-:W-:Y:S01]  /*1560*/  IMAD.WIDE R10, R6, R223, c[0x0][0x3c8] ;  /* 0x0000f200060a7625 */ /* 0x000fe200078e02df */
[----:B------:R-:W-:-:S02]  /*1570*/  IADD3 R6, P3, R237, R9, RZ ;  /* 0x00000009ed067210 */ /* 0x000fc40007f7e0ff */
[----:B------:R-:W-:Y:S01]  /*1580*/  LEA.HI R0, R16, R8, RZ, 0x5 ;  /* 0x0000000810007211 */ /* 0x000fe200078f28ff */
[----:B------:R-:W-:-:S03]  /*1590*/  IMAD.WIDE.U32 R4, R9, c[0x0][0x370], R4 ;  /* 0x0000dc0009047a25 */ /* 0x000fc600078e0004 */
[----:B------:R-:W-:Y:S01]  /*15a0*/  LOP3.LUT R20, R0, 0xffffffe0, RZ, 0xc0, !PT ;  /* 0xffffffe000147812 */ /* 0x000fe200078ec0ff */
[----:B------:R-:W-:Y:S01]  /*15b0*/  IMAD.IADD R5, R5, 0x1, R3 ;  /* 0x0000000105057824 */ /* 0x000fe200078e0203 */
[----:B------:R-:W-:Y:S01]  /*15c0*/  IADD3.X R3, R27, R17, RZ, P3, !PT ;  /* 0x000000111b037210 */ /* 0x000fe20001ffe4ff */
[----:B------:R-:W-:Y:S01]  /*15d0*/  IMAD.MOV.U32 R231, RZ, RZ, R11 ;  /* 0x000000ffffe77224 */ /* 0x000fe200078e000b */
[----:B------:R-:W-:Y:S01]  /*15e0*/  SHF.R.S32.HI R0, RZ, 0x5, R0 ;  /* 0x00000005ff007819 */ /* 0x000fe20000011400 */
[----:B------:R-:W-:Y:S02]  /*15f0*/  IMAD.IADD R20, R8, 0x1, -R20 ;  /* 0x0000000108147824 */ /* 0x000fe400078e0a14 */
[----:B------:R-:W-:Y:S01]  /*1600*/  IMAD R7, R3, c[0x0][0x190], RZ ;  /* 0x0000640003077a24 */ /* 0x000fe200078e02ff */
[----:B------:R-:W-:Y:S01]  /*1610*/  IADD3 R3, R240, -c[0x0][0x2e8], -R219 ;  /* 0x8000ba00f0037a10 */ /* 0x000fe20007ffe8db */
[----:B------:R-:W-:Y:S02]  /*1620*/  IMAD R0, R0, R29, R20 ;  /* 0x0000001d00007224 */ /* 0x000fe400078e0214 */
[C---:B------:R-:W-:Y:S01]  /*1630*/  IMAD R11, R6.reuse, c[0x0][0x194], R7 ;  /* 0x00006500060b7a24 */ /* 0x040fe200078e0207 */
[----:B------:R-:W-:Y:S01]  /*1640*/  SHF.R.S32.HI R8, RZ, 0x1f, R3 ;  /* 0x0000001fff087819 */ /* 0x000fe20000011403 */
[----:B------:R-:W-:-:S03]  /*1650*/  IMAD.WIDE.U32 R6, R6, c[0x0][0x190], R250 ;  /* 0x0000640006067a25 */ /* 0x000fc600078e00fa */
[----:B------:R-:W-:Y:S01]  /*1660*/  LEA.HI R3, R8, R3, RZ, 0x6 ;  /* 0x0000000308037211 */ /* 0x000fe200078f30ff */
[----:B------:R-:W-:Y:S01]  /*1670*/  IMAD R9, R30, c[0x0][0x378], RZ ;  /* 0x0000de001e097a24 */ /* 0x000fe200078e02ff */
[----:B------:R-:W-:Y:S01]  /*1680*/  IADD3 R6, P2, R26, R6, RZ ;  /* 0x000000061a067210 */ /* 0x000fe20007f5e0ff */
[----:B------:R-:W-:Y:S01]  /*1690*/  IMAD.MOV.U32 R232, RZ, RZ, R10 ;  /* 0x000000ffffe87224 */ /* 0x000fe200078e000a */
[----:B------:R-:W-:Y:S01]  /*16a0*/  SHF.R.S32.HI R3, RZ, 0x6, R3 ;  /* 0x00000006ff037819 */ /* 0x000fe20000011403 */
[C---:B------:R-:W-:Y:S01]  /*16b0*/  IMAD R9, R31.reuse, c[0x0][0x37c], R9 ;  /* 0x0000df001f097a24 */ /* 0x040fe200078e0209 */
[----:B------:R-:W-:Y:S01]  /*16c0*/  IADD3 R10, P1, R0, R13, RZ ;  /* 0x0000000d000a7210 */ /* 0x000fe20007f3e0ff */
[----:B------:R-:W-:Y:S01]  /*16d0*/  IMAD.WIDE.U32 R4, R31, c[0x0][0x378], R4 ;  /* 0x0000de001f047a25 */ /* 0x000fe200078e0004 */
[----:B------:R-:W-:Y:S02]  /*16e0*/  IMNMX R234, RZ, R3, !PT ;  /* 0x00000003ffea7217 */ /* 0x000fe40007800200 */
[----:B------:R-:W-:Y:S01]  /*16f0*/  IADD3.X R7, R21, R7, R11, P2, !PT ;  /* 0x0000000715077210 */ /* 0x000fe200017fe40b */
[----:B------:R-:W-:Y:S01]  /*1700*/  IMAD R14, R30, c[0x0][0x1a8], RZ ;  /* 0x00006a001e0e7a24 */ /* 0x000fe200078e02ff */
[----:B------:R-:W-:Y:S01]  /*1710*/  ISETP.GT.AND P4, PT, R209, R234, PT ;  /* 0x000000ead100720c */ /* 0x000fe20003f84270 */
[----:B------:R-:W-:Y:S01]  /*1720*/  IMAD.IADD R5, R5, 0x1, R9 ;  /* 0x0000000105057824 */ /* 0x000fe200078e0209 */
[----:B------:R-:W-:Y:S01]  /*1730*/  LEA.HI.X.SX32 R12, R0, R12, 0x1, P1 ;  /* 0x0000000c000c7211 */ /* 0x000fe200008f0eff */
[----:B------:R-:W-:Y:S01]  /*1740*/  IMAD R0, R27, c[0x0][0x370], RZ ;  /* 0x0000dc001b007a24 */ /* 0x000fe200078e02ff */
[C---:B------:R-:W-:Y:S01]  /*1750*/  LEA R210, P1, R10.reuse, c[0x0][0x350], 0x2 ;  /* 0x0000d4000ad27a11 */ /* 0x040fe200078210ff */
[----:B------:R-:W-:Y:S01]  /*1760*/  IMAD R8, R31, c[0x0][0x1ac], R14 ;  /* 0x00006b001f087a24 */ /* 0x000fe200078e020e */
[----:B------:R-:W-:Y:S01]  /*1770*/  IADD3 R209, R209, -0x1, RZ ;  /* 0xffffffffd1d17810 */ /* 0x000fe20007ffe0ff */
[----:B------:R-:W-:Y:S01]  /*1780*/  IMAD.WIDE.U32 R6, R31, c[0x0][0x1a8], R6 ;  /* 0x00006a001f067a25 */ /* 0x000fe200078e0006 */
[----:B------:R-:W-:-:S03]  /*1790*/  LEA.HI.X R211, R10, c[0x0][0x354], R12, 0x2, P1 ;  /* 0x0000d5000ad37a11 */ /* 0x000fc600008f140c */
[----:B------:R-:W-:Y:S01]  /*17a0*/  IMAD R0, R237, c[0x0][0x374], R0 ;  /* 0x0000dd00ed007a24 */ /* 0x000fe200078e0200 */
[----:B------:R-:W-:Y:S01]  /*17b0*/  IADD3 R8, R7, R8, RZ ;  /* 0x0000000807087210 */ /* 0x000fe20007ffe0ff */
[----:B------:R-:W-:Y:S01]  /*17c0*/  IMAD.WIDE.U32 R4, R237, c[0x0][0x370], R4 ;  /* 0x0000dc00ed047a25 */ /* 0x000fe200078e0004 */
[----:B------:R-:W-:-:S03]  /*17d0*/  LEA R214, P3, R6, c[0x0][0x160], 0x1 ;  /* 0x0000580006d67a11 */ /* 0x000fc600078608ff */
[----:B------:R-:W-:Y:S01]  /*17e0*/  IMAD.IADD R0, R5, 0x1, R0 ;  /* 0x0000000105007824 */ /* 0x000fe200078e0200 */
[----:B------:R-:W-:Y:S01]  /*17f0*/  LEA R212, P2, R4, c[0x0][0x330], 0x1 ;  /* 0x0000cc0004d47a11 */ /* 0x000fe200078408ff */
[----:B------:R-:W-:Y:S01]  /*1800*/  IMAD.WIDE R222, R222, R223, c[0x0][0x200] ;  /* 0x00008000dede7625 */ /* 0x000fe200078e02df */
        /* <DEDUP_REMOVED lines=18> */
.L_x_1048:
        /* <DEDUP_REMOVED lines=15> */
.L_x_1049:
        /* <DEDUP_REMOVED lines=23> */
.L_x_1051:
[----:B------:R-:W-:Y:S05]  /*1b90*/  BSYNC B0 ;  /* 0x0000000000007941 */ /* 0x000fea0003800000 */
.L_x_1050:
[----:B------:R-:W-:Y:S01]  /*1ba0*/  IADD3 R0, R237, 0x20, RZ ;  /* 0x00000020ed007810 */ /* 0x000fe20007ffe0ff */
[----:B------:R-:W-:Y:S03]  /*1bb0*/  BSSY B0, `(.L_x_1052) ;  /* 0x000000e000007945 */ /* 0x000fe60003800000 */
[----:B------:R-:W-:-:S13]  /*1bc0*/  ISETP.GE.AND P0, PT, R0, R9, PT ;  /* 0x000000090000720c */ /* 0x000fda0003f06270 */
        /* <DEDUP_REMOVED lines=12> */
.L_x_1053:
[----:B------:R-:W-:Y:S05]  /*1c90*/  BSYNC B0 ;  /* 0x0000000000007941 */ /* 0x000fea0003800000 */
.L_x_1052:
        /* <DEDUP_REMOVED lines=21> */
.L_x_1055:
[----:B------:R-:W-:Y:S05]  /*1df0*/  BSYNC B0 ;  /* 0x0000000000007941 */ /* 0x000fea0003800000 */
.L_x_1054:
        /* <DEDUP_REMOVED lines=13> */
.L_x_1047:
[----:B------:R-:W2:Y:S01]  /*1ed0*/  LDL R21, [R1] ;  /* 0x0000000001157983 */ /* 0x000ea20000100800 */
[----:B------:R-:W-:Y:S01]  /*1ee0*/  IMAD R18, R209, -0x40, R233 ;  /* 0xffffffc0d1127824 */ /* 0x000fe200078e02e9 */
[----:B------:R-:W-:Y:S01]  /*1ef0*/  IADD3 R3, R237, 0x20, RZ ;  /* 0x00000020ed037810 */ /* 0x000fe20007ffe0ff */
[----:B------:R-:W-:Y:S02]  /*1f00*/  IMAD R0, R235, -0x40, R219 ;  /* 0xffffffc0eb007824 */ /* 0x000fe400078e02db */
[----:B------:R-:W-:Y:S01]  /*1f10*/  IMAD.MOV.U32 R196, RZ, RZ, 0x40 ;  /* 0x00000040ffc47424 */ /* 0x000fe200078e00ff */
[C---:B------:R-:W-:Y:S01]  /*1f20*/  ISETP.GE.AND P1, PT, R3.reuse, R18, PT ;  /* 0x000000120300720c */ /* 0x040fe20003f26270 */
[----:B------:R-:W-:Y:S01]  /*1f30*/  IMAD.WIDE.U32 R6, R236, c[0x0][0x1a0], R250 ;  /* 0x00006800ec067a25 */ /* 0x000fe200078e00fa */
[----:B------:R-:W-:-:S02]  /*1f40*/  ISETP.GE.AND P2, PT, R3, R0, PT ;  /* 0x000000000300720c */ /* 0x000fc40003f46270 */
[----:B------:R-:W-:Y:S01]  /*1f50*/  ISETP.GE.AND P3, PT, R237, R0, PT ;  /* 0x00000000ed00720c */ /* 0x000fe20003f66270 */
[C---:B------:R-:W-:Y:S01]  /*1f60*/  IMAD R0, R15.reuse, c[0x0][0x1a0], RZ ;  /* 0x000068000f007a24 */ /* 0x040fe200078e02ff */
[----:B------:R-:W-:Y:S01]  /*1f70*/  IADD3 R8, P5, R22, R6, RZ ;  /* 0x0000000616087210 */ /* 0x000fe20007fbe0ff */
[----:B------:R-:W-:Y:S01]  /*1f80*/  IMAD.WIDE.U32 R4, R236, c[0x0][0x198], R250 ;  /* 0x00006600ec047a25 */ /* 0x000fe200078e00fa */
[----:B------:R-:W-:Y:S03]  /*1f90*/  @P6 BAR.SYNC.DEFER_BLOCKING 0x0 ;  /* 0x0000000000006b1d */ /* 0x000fe60000010000 */
[----:B------:R-:W-:Y:S01]  /*1fa0*/  IMAD R3, R15, c[0x0][0x198], RZ ;  /* 0x000066000f037a24 */ /* 0x000fe200078e02ff */
[----:B------:R-:W-:Y:S01]  /*1fb0*/  IADD3 R6, P0, R24, R4, RZ ;  /* 0x0000000418067210 */ /* 0x000fe20007f1e0ff */
[----:B------:R-:W-:Y:S02]  /*1fc0*/  IMAD R9, R236, c[0x0][0x1a4], R0 ;  /* 0x00006900ec097a24 */ /* 0x000fe400078e0200 */
[----:B------:R-:W-:-:S03]  /*1fd0*/  IMAD.WIDE.U32 R10, R196, c[0x0][0x370], RZ ;  /* 0x0000dc00c40a7a25 */ /* 0x000fc600078e00ff */
[----:B------:R-:W-:Y:S01]  /*1fe0*/  IADD3.X R9, R23, R7, R9, P5, !PT ;  /* 0x0000000717097210 */ /* 0x000fe20002ffe409 */
[----:B------:R-:W-:Y:S01]  /*1ff0*/  IMAD R0, R236, c[0x0][0x19c], R3 ;  /* 0x00006700ec007a24 */ /* 0x000fe200078e0203 */
[----:B------:R-:W-:Y:S01]  /*2000*/  @!P1 IADD3 R16, P4, R212, R10, RZ ;  /* 0x0000000ad4109210 */ /* 0x000fe20007f9e0ff */
[----:B------:R-:W-:Y:S02]  /*2010*/  IMAD R4, R196, c[0x0][0x374], RZ ;  /* 0x0000dd00c4047a24 */ /* 0x000fe400078e02ff */
[----:B------:R-:W-:Y:S01]  /*2020*/  IMAD R3, R19, c[0x0][0x1b8], RZ ;  /* 0x00006e0013037a24 */ /* 0x000fe200078e02ff */
[----:B------:R-:W-:Y:S01]  /*2030*/  IADD3.X R7, R25, R5, R0, P0, !PT ;  /* 0x0000000519077210 */ /* 0x000fe200007fe400 */
[----:B------:R-:W-:Y:S01]  /*2040*/  IMAD R0, R19, c[0x0][0x1b0], RZ ;  /* 0x00006c0013007a24 */ /* 0x000fe200078e02ff */
[----:B------:R-:W-:Y:S01]  /*2050*/  @!P1 IADD3.X R17, R213, R11, R4, P4, !PT ;  /* 0x0000000bd5119210 */ /* 0x000fe200027fe404 */
[----:B------:R-:W-:-:S04]  /*2060*/  IMAD.WIDE.U32 R4, R2, c[0x0][0x1b8], R8 ;  /* 0x00006e0002047a25 */ /* 0x000fc800078e0008 */
[C---:B------:R-:W-:Y:S01]  /*2070*/  IMAD R8, R2.reuse, c[0x0][0x1b4], R0 ;  /* 0x00006d0002087a24 */ /* 0x040fe200078e0200 */
[----:B------:R-:W-:Y:S01]  /*2080*/  @!P2 IADD3 R0, P4, R237, 0x20, RZ ;  /* 0x00000020ed00a810 */ /* 0x000fe20007f9e0ff */
[C---:B------:R-:W-:Y:S01]  /*2090*/  IMAD R10, R2.reuse, c[0x0][0x1bc], R3 ;  /* 0x00006f00020a7a24 */ /* 0x040fe200078e0203 */
[----:B------:R1:W-:Y:S01]  /*20a0*/  @P3 STS.128 [R220+0x10000], RZ ;  /* 0x010000ffdc003388 */ /* 0x0003e20000000c00 */
[----:B------:R-:W-:-:S03]  /*20b0*/  IMAD.WIDE.U32 R2, R2, c[0x0][0x1b0], R6 ;  /* 0x00006c0002027a25 */ /* 0x000fc600078e0006 */
[----:B------:R1:W-:Y:S01]  /*20c0*/  @P3 STS.128 [R220+0x12000], RZ ;  /* 0x012000ffdc003388 */ /* 0x0003e20000000c00 */
[----:B------:R-:W-:Y:S01]  /*20d0*/  IMAD.IADD R5, R5, 0x1, R10 ;  /* 0x0000000105057824 */ /* 0x000fe200078e020a */
[----:B------:R-:W-:Y:S01]  /*20e0*/  @!P2 IADD3 R10, P0, R237, 0x20, RZ ;  /* 0x00000020ed0aa810 */ /* 0x000fe20007f1e0ff */
[----:B------:R-:W-:Y:S01]  /*20f0*/  @!P3 IMAD R7, R27, c[0x0][0x1a0], RZ ;  /* 0x000068001b07ba24 */ /* 0x000fe200078e02ff */
[----:B------:R-:W-:Y:S01]  /*2100*/  IADD3 R3, R3, R8, RZ ;  /* 0x0000000803037210 */ /* 0x000fe20007ffe0ff */
[----:B------:R-:W-:Y:S01]  /*2110*/  @!P2 IMAD.X R6, RZ, RZ, R27, P4 ;  /* 0x000000ffff06a224 */ /* 0x000fe200020e061b */
[----:B------:R-:W-:Y:S01]  /*2120*/  @!P2 IADD3.X R14, RZ, R27, RZ, P0, !PT ;  /* 0x0000001bff0ea210 */ /* 0x000fe200007fe4ff */
[----:B------:R-:W-:Y:S02]  /*2130*/  @!P2 IMAD.MOV.U32 R8, RZ, RZ, R4 ;  /* 0x000000ffff08a224 */ /* 0x000fe400078e0004 */
[----:B------:R-:W-:Y:S02]  /*2140*/  @!P2 IMAD.MOV.U32 R9, RZ, RZ, R5 ;  /* 0x000000ffff09a224 */ /* 0x000fe400078e0005 */
[----:B------:R-:W-:-:S02]  /*2150*/  @!P3 IMAD R15, R237, c[0x0][0x1a4], R7 ;  /* 0x00006900ed0fba24 */ /* 0x000fc400078e0207 */
[----:B------:R-:W-:Y:S02]  /*2160*/  @!P2 IMAD R11, R6, c[0x0][0x1a0], RZ ;  /* 0x00006800060baa24 */ /* 0x000fe400078e02ff */
[----:B------:R-:W-:-:S04]  /*2170*/  @!P3 IMAD.WIDE.U32 R6, R237, c[0x0][0x1a0], R4 ;  /* 0x00006800ed06ba25 */ /* 0x000fc800078e0004 */
[C---:B------:R-:W-:Y:S01]  /*2180*/  @!P2 IMAD R11, R0.reuse, c[0x0][0x1a4], R11 ;  /* 0x00006900000baa24 */ /* 0x040fe200078e020b */
[----:B------:R-:W-:Y:S01]  /*2190*/  @!P3 IADD3 R7, R7, R15, RZ ;  /* 0x0000000f0707b210 */ /* 0x000fe20007ffe0ff */
[----:B------:R-:W-:Y:S01]  /*21a0*/  @!P2 IMAD.WIDE.U32 R4, R0, c[0x0][0x1a0], R8 ;  /* 0x000068000004aa25 */ /* 0x000fe200078e0008 */
[----:B------:R-:W-:-:S03]  /*21b0*/  LEA.HI R8, R209, R209, RZ, 0x1 ;  /* 0x000000d1d1087211 */ /* 0x000fc600078f08ff */
[----:B------:R-:W-:Y:S02]  /*21c0*/  @!P2 IMAD.MOV.U32 R12, RZ, RZ, R2 ;  /* 0x000000ffff0ca224 */ /* 0x000fe400078e0002 */
[----:B------:R-:W-:Y:S02]  /*21d0*/  @!P2 IMAD.MOV.U32 R13, RZ, RZ, R3 ;  /* 0x000000ffff0da224 */ /* 0x000fe400078e0003 */
[----:B------:R-:W-:Y:S01]  /*21e0*/  @!P2 IMAD R0, R14, c[0x0][0x198], RZ ;  /* 0x000066000e00aa24 */ /* 0x000fe200078e02ff */
[----:B------:R-:W-:Y:S01]  /*21f0*/  @!P3 LEA R14, P0, R6, c[0x0][0x170], 0x1 ;  /* 0x00005c00060eba11 */ /* 0x000fe200078008ff */
[----:B------:R-:W-:-:S03]  /*2200*/  @!P2 IMAD.WIDE.U32 R12, R10, c[0x0][0x198], R12 ;  /* 0x000066000a0caa25 */ /* 0x000fc600078e000c */
[----:B------:R-:W-:Y:S01]  /*2210*/  @!P3 LEA.HI.X R15, R6, c[0x0][0x174], R7, 0x1, P0 ;  /* 0x00005d00060fba11 */ /* 0x000fe200000f0c07 */
[----:B------:R-:W-:Y:S01]  /*2220*/  @!P2 IMAD R19, R10, c[0x0][0x19c], R0 ;  /* 0x000067000a13aa24 */ /* 0x000fe200078e0200 */
[----:B------:R-:W-:Y:S01]  /*2230*/  LOP3.LUT R6, R8, 0xfffffffe, RZ, 0xc0, !PT ;  /* 0xfffffffe08067812 */ /* 0x000fe200078ec0ff */
[----:B------:R-:W-:Y:S01]  /*2240*/  @!P2 IMAD.IADD R5, R5, 0x1, R11 ;  /* 0x000000010505a824 */ /* 0x000fe200078e020b */
[----:B------:R-:W-:Y:S01]  /*2250*/  @!P2 LEA R10, P0, R4, c[0x0][0x170], 0x1 ;  /* 0x00005c00040aaa11 */ /* 0x000fe200078008ff */
[----:B------:R-:W-:Y:S01]  /*2260*/  @!P3 IMAD.WIDE.U32 R8, R237, c[0x0][0x198], R2 ;  /* 0x00006600ed08ba25 */ /* 0x000fe200078e0002 */
[----:B------:R-:W-:Y:S01]  /*2270*/  @!P2 LEA R2, P4, R12, c[0x0][0x168], 0x1 ;  /* 0x00005a000c02aa11 */ /* 0x000fe200078808ff */
[----:B------:R-:W-:Y:S01]  /*2280*/  @!PT LDS RZ, [RZ] ;  /* 0x00000000fffff984 */ /* 0x000fe20000000800 */
[----:B------:R-:W-:Y:S01]  /*2290*/  @!PT LDS RZ, [RZ] ;  /* 0x00000000fffff984 */ /* 0x000fe20000000800 */
[----:B------:R-:W-:Y:S01]  /*22a0*/  @!PT LDS RZ, [RZ] ;  /* 0x00000000fffff984 */ /* 0x000fe20000000800 */
[----:B------:R1:W-:Y:S01]  /*22b0*/  @!P3 LDGSTS.E.BYPASS.LTC128B.128 [R220+0x10000], [R14.64] ;  /* 0x100000000edcbfae */ /* 0x0003e2000b901d48 */
[----:B------:R-:W-:Y:S01]  /*22c0*/  @!P2 LEA.HI.X R11, R4, c[0x0][0x174], R5, 0x1, P0 ;  /* 0x00005d00040baa11 */ /* 0x000fe200000f0c05 */
[----:B------:R-:W-:Y:S01]  /*22d0*/  @!P2 IMAD.IADD R3, R13, 0x1, R19 ;  /* 0x000000010d03a824 */ /* 0x000fe200078e0213 */
[----:B------:R-:W-:Y:S01]  /*22e0*/  @!P3 LEA R4, P5, R8, c[0x0][0x168], 0x1 ;  /* 0x00005a000804ba11 */ /* 0x000fe200078a08ff */
[----:B------:R-:W-:Y:S01]  /*22f0*/  IMAD.WIDE.U32 R22, R196, c[0x0][0x190], RZ ;  /* 0x00006400c4167a25 */ /* 0x000fe200078e00ff */
[----:B------:R1:W-:Y:S02]  /*2300*/  @!P3 LDGSTS.E.BYPASS.LTC128B.128 [R220+0x12000], [R14.64+0x80] ;  /* 0x120000800edcbfae */ /* 0x0003e4000b901d48 */
[----:B------:R-:W-:Y:S01]  /*2310*/  @!P2 LEA.HI.X R3, R12, c[0x0][0x16c], R3, 0x1, P4 ;  /* 0x00005b000c03aa11 */ /* 0x000fe200020f0c03 */
[----:B------:R-:W-:Y:S01]  /*2320*/  IMAD R7, R196, c[0x0][0x194], RZ ;  /* 0x00006500c4077a24 */ /* 0x000fe200078e02ff */
[----:B------:R-:W-:Y:S01]  /*2330*/  ISETP.GE.AND P4, PT, R237, R18, PT ;  /* 0x00000012ed00720c */ /* 0x000fe20003f86270 */
[----:B------:R-:W-:Y:S01]  /*2340*/  IMAD.IADD R5, R209, 0x1, -R6 ;  /* 0x00000001d1057824 */ /* 0x000fe200078e0a06 */
[----:B------:R-:W-:Y:S01]  /*2350*/  @!P1 IADD3 R6, P0, R214, R22, RZ ;  /* 0x00000016d6069210 */ /* 0x000fe20007f1e0ff */
[----:B------:R-:W-:-:S03]  /*2360*/  @!P3 IMAD R0, R27, c[0x0][0x198], RZ ;  /* 0x000066001b00ba24 */ /* 0x000fc600078e02ff */
[----:B------:R-:W-:Y:S01]  /*2370*/  @!P1 IADD3.X R7, R215, R23, R7, P0, !PT ;  /* 0x00000017d7079210 */ /* 0x000fe200007fe407 */
[----:B------:R1:W-:Y:S01]  /*2380*/  @P2 STS.128 [R220+0x11000], RZ ;  /* 0x011000ffdc002388 */ /* 0x0003e20000000c00 */
[----:B------:R-:W-:Y:S01]  /*2390*/  ISETP.NE.AND P0, PT, R5, 0x1, PT ;  /* 0x000000010500780c */ /* 0x000fe20003f05270 */
[----:B------:R-:W-:Y:S02]  /*23a0*/  @!P3 IMAD R0, R237, c[0x0][0x19c], R0 ;  /* 0x00006700ed00ba24 */ /* 0x000fe400078e0200 */
[----:B------:R1:W-:Y:S03]  /*23b0*/  @P2 STS.128 [R220+0x13000], RZ ;  /* 0x013000ffdc002388 */ /* 0x0003e60000000c00 */
[----:B------:R-:W-:Y:S01]  /*23c0*/  @!P3 IADD3 R0, R9, R0, RZ ;  /* 0x000000000900b210 */ /* 0x000fe20007ffe0ff */
[----:B------:R-:W-:Y:S01]  /*23d0*/  @!PT LDS RZ, [RZ] ;  /* 0x00000000fffff984 */ /* 0x000fe20000000800 */
[----:B------:R-:W-:Y:S01]  /*23e0*/  @!PT LDS RZ, [RZ] ;  /* 0x00000000fffff984 */ /* 0x000fe20000000800 */
[----:B------:R-:W-:Y:S01]  /*23f0*/  @!PT LDS RZ, [RZ] ;  /* 0x00000000fffff984 */ /* 0x000fe20000000800 */
[----:B------:R1:W-:Y:S03]  /*2400*/  @!P2 LDGSTS.E.BYPASS.LTC128B.128 [R220+0x11000], [R10.64] ;  /* 0x110000000adcafae */ /* 0x0003e6000b901d48 */
[----:B------:R-:W-:Y:S01]  /*2410*/  @!P3 LEA.HI.X R5, R8, c[0x0][0x16c], R0, 0x1, P5 ;  /* 0x00005b000805ba11 */ /* 0x000fe200028f0c00 */
[----:B------:R1:W-:Y:S04]  /*2420*/  @!P2 LDGSTS.E.BYPASS.LTC128B.128 [R220+0x13000], [R10.64+0x80] ;  /* 0x130000800adcafae */ /* 0x0003e8000b901d48 */
[----:B------:R-:W0:Y:S04]  /*2430*/  LDGDEPBAR ;  /* 0x00000000000079af */ /* 0x000e280000000000 */
        /* <DEDUP_REMOVED lines=14> */
[----:B------:R-:W-:Y:S01]  /*2520*/  IADD3 R0, R226, 0x8, RZ ;  /* 0x00000008e2007810 */ /* 0x000fe20007ffe0ff */
[----:B------:R-:W-:Y:S01]  /*2530*/  IMAD.MOV.U32 R224, RZ, RZ, 0x7f800000 ;  /* 0x7f800000ffe07424 */ /* 0x000fe200078e00ff */
[----:B------:R-:W-:Y:S01]  /*2540*/  MOV R221, 0x7f800000 ;  /* 0x7f80000000dd7802 */ /* 0x000fe20000000f00 */
[----:B------:R-:W-:Y:S01]  /*2550*/  IMAD.MOV.U32 R216, RZ, RZ, c[0x0][0x308] ;  /* 0x0000c200ffd87624 */ /* 0x000fe200078e00ff */
[----:B------:R-:W-:Y:S01]  /*2560*/  MOV R217, c[0x0][0x30c] ;  /* 0x0000c30000d97a02 */ /* 0x000fe20000000f00 */
[----:B------:R-:W3:Y:S01]  /*2570*/  LDL R8, [R1+0x4] ;  /* 0x0000040001087983 */ /* 0x000ee20000100800 */
        /* <DEDUP_REMOVED lines=46> */
[----:B----4-:R-:W-:Y:S01]  /*2860*/  IMAD.WIDE R2, R226, 0x4, R222 ;  /* 0x00000004e2027825 */ /* 0x010fe200078e02de */
[----:B------:R-:W-:-:S09]  /*2870*/  DEPBAR.LE SB0, 0x1 ;  /* 0x000080400000791a */ /* 0x000fd20000000000 */
[----:B------:R4:W5:Y:S04]  /*2880*/  @!P2 LDG.E R221, [R2.64] ;  /* 0x0000000802dda981 */ /* 0x000968000c1e1900 */
[----:B------:R4:W5:Y:S04]  /*2890*/  @!P1 LDG.E R224, [R2.64+0x20] ;  /* 0x0000200802e09981 */ /* 0x000968000c1e1900 */
[----:B------:R-:W-:Y:S06]  /*28a0*/  BAR.SYNC.DEFER_BLOCKING 0x0 ;  /* 0x0000000000007b1d */ /* 0x000fec0000010000 */
[----:B----4-:R4:W3:Y:S04]  /*28b0*/  LDG.E.64 R2, [R216.64+0x8] ;  /* 0x00000808d8027981 */ /* 0x0108e8000c1e1b00 */
[----:B------:R1:W1:Y:S04]  /*28c0*/  LDSM.16.M88.4 R108, [R199+0x10000] ;  /* 0x01000000c76c783b */ /* 0x0002680000000200 */
[----:B------:R1:W1:Y:S04]  /*28d0*/  LDSM.16.M88.4 R112, [R199+0x10800] ;  /* 0x01080000c770783b */ /* 0x0002680000000200 */
[----:B------:R1:W1:Y:S04]  /*28e0*/  LDSM.16.M88.4 R116, [R198+0x10000] ;  /* 0x01000000c674783b */ /* 0x0002680000000200 */
[----:B------:R1:W1:Y:S04]  /*28f0*/  LDSM.16.M88.4 R120, [R198+0x10800] ;  /* 0x01080000c678783b */ /* 0x0002680000000200 */
[----:B------:R1:W1:Y:S04]  /*2900*/  LDSM.16.M88.4 R124, [R197+0x10000] ;  /* 0x01000000c57c783b */ /* 0x0002680000000200 */
[----:B------:R1:W1:Y:S04]  /*2910*/  LDSM.16.M88.4 R128, [R197+0x10800] ;  /* 0x01080000c580783b */ /* 0x0002680000000200 */
[----:B----4-:R-:W5:Y:S04]  /*2920*/  LDG.E.64 R216, [R216.64] ;  /* 0x00000008d8d87981 */ /* 0x010f68000c1e1b00 */
        /* <DEDUP_REMOVED lines=10> */
[----:B------:R-:W-:-:S04]  /*29d0*/  IMAD R0, R252, c[0x0][0x1c0], R31 ;  /* 0x00007000fc007a24 */ /* 0x000fc800078e021f */
[----:B------:R-:W-:Y:S01]  /*29e0*/  IMAD.SHL.U32 R0, R0, 0x20, RZ ;  /* 0x0000002000007824 */ /* 0x000fe200078e00ff */
[----:B--2---:R-:W-:Y:S01]  /*29f0*/  SHF.R.S32.HI R4, RZ, 0x1f, R20 ;  /* 0x0000001fff047819 */ /* 0x004fe20000011414 */
[----:B------:R-:W-:Y:S01]  /*2a00*/  IMAD.MOV.U32 R201, RZ, RZ, 0x20 ;  /* 0x00000020ffc97424 */ /* 0x000fe200078e00ff */
[----:B------:R-:W-:Y:S01]  /*2a10*/  IADD3 R242, -R219, 0x40, R240 ;  /* 0x00000040dbf27810 */ /* 0x000fe20007ffe1f0 */
[----:B------:R-:W-:Y:S01]  /*2a20*/  CS2R R94, SRZ ;  /* 0x00000000005e7805 */ /* 0x000fe2000001ff00 */
[----:B------:R-:W-:Y:S01]  /*2a30*/  MOV R225, c[0x0][0x2e4] ;  /* 0x0000b90000e17a02 */ /* 0x000fe20000000f00 */
        /* <DEDUP_REMOVED lines=30> */
[----:B------:R-:W-:-:S02]  /*2c20*/  IADD3 R242, R242, -c[0x0][0x2e8], RZ ;  /* 0x8000ba00f2f27a10 */ /* 0x000fc40007ffe0ff */
[----:B---3--:R-:W-:Y:S02]  /*2c30*/  IADD3 R239, P4, P3, R0, R2, R20 ;  /* 0x0000000200ef7210 */ /* 0x008fe40007b9e014 */
[----:B------:R-:W-:Y:S02]  /*2c40*/  SHF.R.S32.HI R0, RZ, 0x1f, R0 ;  /* 0x0000001fff007819 */ /* 0x000fe40000011400 */
[----:B------:R-:W-:Y:S02]  /*2c50*/  R2P PR, R8, 0x6 ;  /* 0x0000000608007804 */ /* 0x000fe40000000000 */
[----:B------:R-:W-:Y:S02]  /*2c60*/  IADD3.X R243, R0, R3, R4, P4, P3 ;  /* 0x0000000300f37210 */ /* 0x000fe400027e6404 */
[----:B------:R-:W-:Y:S02]  /*2c70*/  IADD3 R0, R206, 0x2000, RZ ;  /* 0x00002000ce007810 */ /* 0x000fe40007ffe0ff */
[----:B------:R-:W-:-:S02]  /*2c80*/  IADD3 R2, R207, 0x2000, RZ ;  /* 0x00002000cf027810 */ /* 0x000fc40007ffe0ff */
[----:B------:R-:W-:Y:S02]  /*2c90*/  SEL R201, R201, 0xffffffe0, !P1 ;  /* 0xffffffe0c9c97807 */ /* 0x000fe40004800000 */
[----:B------:R-:W-:Y:S02]  /*2ca0*/  SEL R196, R196, 0xffffffc0, !P2 ;  /* 0xffffffc0c4c47807 */ /* 0x000fe40005000000 */
[----:B------:R-:W-:Y:S02]  /*2cb0*/  SEL R0, R0, R206, !P0 ;  /* 0x000000ce00007207 */ /* 0x000fe40004000000 */
[----:B------:R-:W-:Y:S02]  /*2cc0*/  SEL R2, R2, R207, !P0 ;  /* 0x000000cf02027207 */ /* 0x000fe40004000000 */
[----:B------:R-:W-:Y:S01]  /*2cd0*/  IADD3 R203, R202, R201, RZ ;  /* 0x000000c9cacb7210 */ /* 0x000fe20007ffe0ff */
[----:B------:R-:W-:Y:S01]  /*2ce0*/  CS2R R20, SRZ ;  /* 0x0000000000147805 */ /* 0x000fe2000001ff00 */
[----:B------:R-:W-:-:S02]  /*2cf0*/  IMAD.SHL.U32 R195, R0, 0x2, RZ ;  /* 0x0000000200c37824 */ /* 0x000fc400078e00ff */
[----:B------:R-:W-:Y:S01]  /*2d00*/  IMAD.SHL.U32 R192, R2, 0x2, RZ ;  /* 0x0000000202c07824 */ /* 0x000fe200078e00ff */
[----:B------:R-:W-:Y:S01]  /*2d10*/  IADD3 R205, R196, R203, RZ ;  /* 0x000000cbc4cd7210 */ /* 0x000fe20007ffe0ff */
[----:B-1--4-:R-:W-:Y:S02]  /*2d20*/  IMAD.IADD R204, R202, 0x1, R196 ;  /* 0x00000001cacc7824 */ /* 0x012fe400078e02c4 */
.L_x_1061:
[----:B------:R-:W0:Y:S01]  /*2d30*/  LDGDEPBAR ;  /* 0x00000000000079af */ /* 0x000e220000000000 */
[----:B------:R-:W-:Y:S01]  /*2d40*/  IMAD.MOV.U32 R2, RZ, RZ, R232 ;  /* 0x000000ffff027224 */ /* 0x000fe200078e00e8 */
[C---:B------:R-:W-:Y:S01]  /*2d50*/  IADD3 R0, R195.reuse, R201, RZ ;  /* 0x000000c9c3007210 */ /* 0x040fe20007ffe0ff */
[----:B------:R-:W-:Y:S03]  /*2d60*/  IMAD.MOV.U32 R3, RZ, RZ, R231 ;  /* 0x000000ffff037224 */ /* 0x000fe600078e00e7 */
[C---:B------:R-:W-:Y:S04]  /*2d70*/  LEA R2, P0, R226.reuse, R2, 0x2 ;  /* 0x00000002e2027211 */ /* 0x040fe800078010ff */
[----:B------:R-:W-:Y:S01]  /*2d80*/  LEA.HI.X.SX32 R3, R226, R3, 0x2, P0 ;  /* 0x00000003e2037211 */ /* 0x000fe200000f16ff */
        /* <DEDUP_REMOVED lines=9> */
[----:B------:R-:W4:Y:S04]  /*2e20*/  LDSM.16.M88.4 R64, [R198+0xc800] ;  /* 0x00c80000c640783b */ /* 0x000f280000000200 */
[----:B------:R-:W-:Y:S04]  /*2e30*/  LDSM.16.M88.4 R100, [R197+0xc000] ;  /* 0x00c00000c564783b */ /* 0x000fe80000000200 */
[----:B------:R-:W-:Y:S01]  /*2e40*/  LDSM.16.M88.4 R104, [R197+0xc800] ;  /* 0x00c80000c568783b */ /* 0x000fe20000000200 */
[----:B--2---:R-:W-:Y:S01]  /*2e50*/  IMAD.IADD R2, R195, 0x1, R196 ;  /* 0x00000001c3027824 */ /* 0x004fe200078e02c4 */
[----:B------:R-:W-:Y:S01]  /*2e60*/  IADD3 R3, R0, R196, RZ ;  /* 0x000000c400037210 */ /* 0x000fe20007ffe0ff */
[C---:B-1----:R-:W-:Y:S08]  /*2e70*/  HMMA.16816.F32 R4, R16.reuse, R8, RZ ;  /* 0x000000081004723c */ /* 0x042ff000000018ff */
[C---:B------:R-:W-:Y:S08]  /*2e80*/  HMMA.16816.F32 R8, R16.reuse, R10, RZ ;  /* 0x0000000a1008723c */ /* 0x040ff000000018ff */
[C---:B---3--:R-:W-:Y:S08]  /*2e90*/  HMMA.16816.F32 R12, R16.reuse, R52, RZ ;  /* 0x00000034100c723c */ /* 0x048ff000000018ff */
[----:B------:R-:W-:Y:S01]  /*2ea0*/  HMMA.16816.F32 R16, R16, R54, RZ ;  /* 0x000000361010723c */ /* 0x000fe200000018ff */
[----:B------:R-:W1:Y:S07]  /*2eb0*/  LDSM.16.M88.4 R52, [R2] ;  /* 0x000000000234783b */ /* 0x000e6e0000000200 */
[C---:B----4-:R-:W-:Y:S08]  /*2ec0*/  HMMA.16816.F32 R4, R56.reuse, R60, R4 ;  /* 0x0000003c3804723c */ /* 0x050ff00000001804 */
[C---:B------:R-:W-:Y:S01]  /*2ed0*/  HMMA.16816.F32 R8, R56.reuse, R62, R8 ;  /* 0x0000003e3808723c */ /* 0x040fe20000001808 */
[----:B------:R-:W-:Y:S07]  /*2ee0*/  LDSM.16.M88.4 R60, [R200+0xc000] ;  /* 0x00c00000c83c783b */ /* 0x000fee0000000200 */
[C---:B------:R-:W-:Y:S08]  /*2ef0*/  HMMA.16816.F32 R12, R56.reuse, R64, R12 ;  /* 0x00000040380c723c */ /* 0x040ff0000000180c */
        /* <DEDUP_REMOVED lines=15> */
[----:B------:R2:W3:Y:S04]  /*2ff0*/  LDSM.16.M88.4 R56, [R0+0x2000] ;  /* 0x002000000038783b */ /* 0x0004e80000000200 */
[----:B------:R-:W3:Y:S03]  /*3000*/  LDSM.16.M88.4 R64, [R198+0xe800] ;  /* 0x00e80000c640783b */ /* 0x000ee60000000200 */
[C---:B-1----:R-:W-:Y:S08]  /*3010*/  HMMA.16816.F32 R4, R52.reuse, R100, R4 ;  /* 0x000000643404723c */ /* 0x042ff00000001804 */
[C---:B------:R-:W-:Y:S01]  /*3020*/  HMMA.16816.F32 R8, R52.reuse, R102, R8 ;  /* 0x000000663408723c */ /* 0x040fe20000001808 */
[----:B------:R-:W-:Y:S03]  /*3030*/  LDSM.16.M88.4 R100, [R197+0xe000] ;  /* 0x00e00000c564783b */ /* 0x000fe60000000200 */
[----:B--2---:R-:W-:Y:S04]  /*3040*/  IMAD.SHL.U32 R0, R209, 0x40, RZ ;  /* 0x00000040d1007824 */ /* 0x004fe800078e00ff */
[C---:B----4-:R-:W-:Y:S03]  /*3050*/  HMMA.16816.F32 R12, R52.reuse, R104, R12 ;  /* 0x00000068340c723c */ /* 0x050fe6000000180c */
[----:B------:R-:W-:Y:S05]  /*3060*/  ISETP.GE.AND P0, PT, R0, R242, PT ;  /* 0x000000f20000720c */ /* 0x000fea0003f06270 */
[----:B------:R-:W-:Y:S01]  /*3070*/  HMMA.16816.F32 R16, R52, R106, R16 ;  /* 0x0000006a3410723c */ /* 0x000fe20000001810 */
[----:B------:R-:W1:Y:S04]  /*3080*/  LDSM.16.M88.4 R52, [R2+0x2000] ;  /* 0x002000000234783b */ /* 0x000e680000000200 */
[----:B------:R-:W2:Y:S03]  /*3090*/  LDSM.16.M88.4 R104, [R197+0xe800] ;  /* 0x00e80000c568783b */ /* 0x000ea60000000200 */
[C---:B---3--:R-:W-:Y:S08]  /*30a0*/  HMMA.16816.F32 R4, R56.reuse, R60, R4 ;  /* 0x0000003c3804723c */ /* 0x048ff00000001804 */
[C---:B------:R-:W-:Y:S01]  /*30b0*/  HMMA.16816.F32 R8, R56.reuse, R62, R8 ;  /* 0x0000003e3808723c */ /* 0x040fe20000001808 */
[----:B------:R-:W-:Y:S07]  /*30c0*/  LDSM.16.M88.4 R60, [R200+0xe000] ;  /* 0x00e00000c83c783b */ /* 0x000fee0000000200 */
[C---:B------:R-:W-:Y:S08]  /*30d0*/  HMMA.16816.F32 R12, R56.reuse, R64, R12 ;  /* 0x00000040380c723c */ /* 0x040ff0000000180c */
[----:B------:R-:W-:Y:S01]  /*30e0*/  HMMA.16816.F32 R16, R56, R66, R16 ;  /* 0x000000423810723c */ /* 0x000fe20000001810 */
[----:B------:R-:W3:Y:S04]  /*30f0*/  LDSM.16.M88.4 R56, [R3+0x2000] ;  /* 0x002000000338783b */ /* 0x000ee80000000200 */
[----:B------:R-:W4:Y:S03]  /*3100*/  LDSM.16.M88.4 R64, [R200+0xe800] ;  /* 0x00e80000c840783b */ /* 0x000f260000000200 */
[C---:B-1----:R-:W-:Y:S08]  /*3110*/  HMMA.16816.F32 R4, R52.reuse, R100, R4 ;  /* 0x000000643404723c */ /* 0x042ff00000001804 */
[C---:B------:R-:W-:Y:S08]  /*3120*/  HMMA.16816.F32 R8, R52.reuse, R102, R8 ;  /* 0x000000663408723c */ /* 0x040ff00000001808 */
[C---:B--2---:R-:W-:Y:S08]  /*3130*/  HMMA.16816.F32 R12, R52.reuse, R104, R12 ;  /* 0x00000068340c723c */ /* 0x044ff0000000180c */
[----:B------:R-:W-:Y:S08]  /*3140*/  HMMA.16816.F32 R16, R52, R106, R16 ;  /* 0x0000006a3410723c */ /* 0x000ff00000001810 */
[C---:B---3--:R-:W-:Y:S07]  /*3150*/  HMMA.16816.F32 R4, R56.reuse, R60, R4 ;  /* 0x0000003c3804723c */ /* 0x048fee0000001804 */
[----:B------:R-:W-:Y:S01]  /*3160*/  MOV R60, c[0x0][0x2e4] ;  /* 0x0000b900003c7a02 */ /* 0x000fe20000000f00 */
[C---:B------:R-:W-:Y:S08]  /*3170*/  HMMA.16816.F32 R8, R56.reuse, R62, R8 ;  /* 0x0000003e3808723c */ /* 0x040ff00000001808 */
[C---:B----4-:R-:W-:Y:S08]  /*3180*/  HMMA.16816.F32 R12, R56.reuse, R64, R12 ;  /* 0x00000040380c723c */ /* 0x050ff0000000180c */
[----:B------:R-:W-:Y:S01]  /*3190*/  HMMA.16816.F32 R16, R56, R66, R16 ;  /* 0x000000423810723c */ /* 0x000fe20000001810 */
[----:B------:R-:W-:-:S07]  /*31a0*/  @!P0 BRA `(.L_x_1057) ;  /* 0x0000008000008947 */ /* 0x000fce0003800000 */
[----:B------:R-:W-:Y:S01]  /*31b0*/  IADD3 R3, R225, R240, -R219 ;  /* 0x000000f0e1037210 */ /* 0x000fe20007ffe8db */
[----:B------:R-:W-:Y:S01]  /*31c0*/  IMAD.MOV.U32 R60, RZ, RZ, R225 ;  /* 0x000000ffff3c7224 */ /* 0x000fe200078e00e1 */
[----:B------:R-:W-:Y:S02]  /*31d0*/  IADD3 R2, R0, 0x40, RZ ;  /* 0x0000004000027810 */ /* 0x000fe40007ffe0ff */
[----:B------:R-:W-:Y:S02]  /*31e0*/  IADD3 R52, R236, 0x40, RZ ;  /* 0x00000040ec347810 */ /* 0x000fe40007ffe0ff */
[----:B------:R-:W-:Y:S02]  /*31f0*/  ISETP.GE.AND P1, PT, R2, R3, PT ;  /* 0x000000030200720c */ /* 0x000fe40003f26270 */
[----:B------:R-:W-:Y:S11]  /*3200*/  ISETP.LT.AND P0, PT, R52, R219, PT ;  /* 0x000000db3400720c */ /* 0x000ff60003f01270 */
[----:B------:R-:W-:Y:S02]  /*3210*/  @!UPT UIADD3 URZ, URZ, URZ, URZ ;  /* 0x0000003f3f3ff290 */ /* 0x000fe4000fffe03f */
[----:B------:R-:W-:-:S05]  /*3220*/  @!P1 BRA P0, `(.L_x_1058) ;  /* 0x0000049000009947 */ /* 0x000fca0000000000 */
.L_x_1057:
[--C-:B------:R-:W-:Y:S01]  /*3230*/  IADD3 R3, R219, 0x1, -R233.reuse ;  /* 0x00000001db037810 */ /* 0x100fe20007ffe8e9 */
[----:B------:R-:W1:Y:S01]  /*3240*/  S2R R55, SR_TID.X ;  /* 0x0000000000377919 */ /* 0x000e620000002100 */
[----:B------:R-:W-:Y:S01]  /*3250*/  IADD3 R52, -R60, R219, -R233 ;  /* 0x000000db3c347210 */ /* 0x000fe20007ffe9e9 */
[----:B------:R-:W-:Y:S01]  /*3260*/  IMAD.IADD R0, R226, 0x1, R0 ;  /* 0x00000001e2007824 */ /* 0x000fe200078e0200 */
[----:B------:R-:W-:Y:S01]  /*3270*/  IADD3 R3, R3, c[0x0][0x2e8], RZ ;  /* 0x0000ba0003037a10 */ /* 0x000fe20007ffe0ff */
[----:B------:R-:W-:Y:S02]  /*3280*/  IMAD.MOV.U32 R225, RZ, RZ, R60 ;  /* 0x000000ffffe17224 */ /* 0x000fe400078e003c */
[C---:B------:R-:W-:Y:S01]  /*3290*/  IMAD.IADD R53, R0.reuse, 0x1, R52 ;  /* 0x0000000100357824 */ /* 0x040fe200078e0234 */
[C---:B------:R-:W-:Y:S01]  /*32a0*/  IADD3 R2, R0.reuse, 0x8, RZ ;  /* 0x0000000800027810 */ /* 0x040fe20007ffe0ff */
[----:B------:R-:W-:Y:S03]  /*32b0*/  IMAD.IADD R54, R0, 0x1, R3 ;  /* 0x0000000100367824 */ /* 0x000fe600078e0203 */
[----:B------:R-:W-:Y:S01]  /*32c0*/  IMNMX R53, RZ, R53, !PT ;  /* 0x00000035ff357217 */ /* 0x000fe20007800200 */
[--C-:B------:R-:W-:Y:S02]  /*32d0*/  IMAD.IADD R52, R52, 0x1, R2.reuse ;  /* 0x0000000134347824 */ /* 0x100fe400078e0202 */
[----:B------:R-:W-:Y:S03]  /*32e0*/  IMAD.IADD R2, R3, 0x1, R2 ;  /* 0x0000000103027824 */ /* 0x000fe600078e0202 */
[----:B------:R-:W-:Y:S02]  /*32f0*/  IMNMX R3, RZ, R52, !PT ;  /* 0x00000034ff037217 */ /* 0x000fe40007800200 */
[-C--:B------:R-:W-:Y:S02]  /*3300*/  IMNMX R52, R54, R219.reuse, PT ;  /* 0x000000db36347217 */ /* 0x080fe40003800200 */
[----:B------:R-:W-:Y:S01]  /*3310*/  IMNMX R2, R2, R219, PT ;  /* 0x000000db02027217 */ /* 0x000fe20003800200 */
[----:B-1----:R-:W-:Y:S05]  /*3320*/  IMAD.SHL.U32 R55, R55, 0x2, RZ ;  /* 0x0000000237377824 */ /* 0x002fea00078e00ff */
[----:B------:R-:W-:Y:S05]  /*3330*/  LOP3.LUT R55, R249, 0x6, R55, 0xf8, !PT ;  /* 0x00000006f9377812 */ /* 0x000fea00078ef837 */
[----:B------:R-:W-:Y:S05]  /*3340*/  IMAD R0, R235, 0x40, R55 ;  /* 0x00000040eb007824 */ /* 0x000fea00078e0237 */
        /* <DEDUP_REMOVED lines=9> */
[C---:B------:R-:W-:Y:S02]  /*33e0*/  ISETP.GE.OR P0, PT, R0.reuse, R2, !P0 ;  /* 0x000000020000720c */ /* 0x040fe40004706670 */
        /* <DEDUP_REMOVED lines=45> */
.L_x_1058:
[C---:B------:R-:W-:Y:S01]  /*36c0*/  FMUL.FTZ R2, R221.reuse, 1.4426950216293334961 ;  /* 0x3fb8aa3bdd027820 */ /* 0x040fe20000410000 */
[----:B------:R-:W-:Y:S01]  /*36d0*/  FSETP.NEU.FTZ.AND P0, PT, R221, -INF , PT ;  /* 0xff800000dd00780b */ /* 0x000fe20003f1d000 */
[----:B------:R-:W-:Y:S01]  /*36e0*/  FMUL.FTZ R0, R224, 1.4426950216293334961 ;  /* 0x3fb8aa3be0007820 */ /* 0x000fe20000410000 */
[----:B------:R-:W-:Y:S01]  /*36f0*/  IADD3 R3, R217, -0x4498517b, RZ ;  /* 0xbb67ae85d9037810 */ /* 0x000fe20007ffe0ff */
[----:B------:R-:W-:Y:S01]  /*3700*/  IMAD.WIDE.U32 R58, R239, -0x2daee0ad, RZ ;  /* 0xd2511f53ef3a7825 */ /* 0x000fe200078e00ff */
[----:B------:R-:W-:Y:S02]  /*3710*/  FSEL R2, R2, RZ, P0 ;  /* 0x000000ff02027208 */ /* 0x000fe40000000000 */
[----:B------:R-:W-:Y:S01]  /*3720*/  FSETP.NEU.FTZ.AND P0, PT, R224, -INF , PT ;  /* 0xff800000e000780b */ /* 0x000fe20003f1d000 */
[----:B------:R-:W-:Y:S02]  /*3730*/  IMAD R54, R235, 0x2, R244 ;  /* 0x00000002eb367824 */ /* 0x000fe400078e02f4 */
[----:B------:R-:W-:Y:S01]  /*3740*/  FFMA.FTZ R8, R8, c[0x0][0x23c], -R2 ;  /* 0x00008f0008087a23 */ /* 0x000fe20000010802 */
[----:B------:R-:W-:Y:S01]  /*3750*/  FSEL R0, R0, RZ, P0 ;  /* 0x000000ff00007208 */ /* 0x000fe20000000000 */
[----:B------:R-:W-:Y:S01]  /*3760*/  IMAD R52, R209, 0x4, R247 ;  /* 0x00000004d1347824 */ /* 0x000fe200078e02f7 */
[----:B------:R-:W-:Y:S01]  /*3770*/  LOP3.LUT R54, R59, R217, R54, 0x96, !PT ;  /* 0x000000d93b367212 */ /* 0x000fe200078e9636 */
[----:B------:R1:W-:Y:S01]  /*3780*/  MUFU.EX2 R177, R8 ;  /* 0x0000000800b17308 */ /* 0x0003e20000000800 */
[----:B------:R-:W-:Y:S02]  /*3790*/  FFMA.FTZ R4, R4, c[0x0][0x23c], -R2 ;  /* 0x00008f0004047a23 */ /* 0x000fe40000010802 */
[--C-:B------:R-:W-:Y:S02]  /*37a0*/  FFMA.FTZ R6, R6, c[0x0][0x23c], -R0.reuse ;  /* 0x00008f0006067a23 */ /* 0x100fe40000010800 */
[--C-:B------:R-:W-:Y:S02]  /*37b0*/  FFMA.FTZ R7, R7, c[0x0][0x23c], -R0.reuse ;  /* 0x00008f0007077a23 */ /* 0x100fe40000010800 */
[----:B------:R-:W-:Y:S02]  /*37c0*/  FFMA.FTZ R11, R11, c[0x0][0x23c], -R0 ;  /* 0x00008f000b0b7a23 */ /* 0x000fe40000010800 */
[----:B------:R-:W-:Y:S01]  /*37d0*/  IMAD.WIDE.U32 R52, R52, -0x326172a9, RZ ;  /* 0xcd9e8d5734347825 */ /* 0x000fe200078e00ff */
[----:B------:R2:W-:Y:S03]  /*37e0*/  MUFU.EX2 R107, R6 ;  /* 0x00000006006b7308 */ /* 0x0005e60000000800 */
[----:B------:R-:W-:Y:S01]  /*37f0*/  IMAD.WIDE.U32 R54, R54, -0x326172a9, RZ ;  /* 0xcd9e8d5736367825 */ /* 0x000fe200078e00ff */
[----:B------:R-:W-:Y:S03]  /*3800*/  LOP3.LUT R56, R53, R243, R216, 0x96, !PT ;  /* 0x000000f335387212 */ /* 0x000fe600078e96d8 */
[--C-:B------:R-:W-:Y:S02]  /*3810*/  FFMA.FTZ R5, R5, c[0x0][0x23c], -R2.reuse ;  /* 0x00008f0005057a23 */ /* 0x100fe40000010802 */
[----:B------:R-:W-:Y:S01]  /*3820*/  IMAD.WIDE.U32 R56, R56, -0x2daee0ad, RZ ;  /* 0xd2511f5338387825 */ /* 0x000fe200078e00ff */
[----:B------:R3:W-:Y:S03]  /*3830*/  MUFU.EX2 R175, R7 ;  /* 0x0000000700af7308 */ /* 0x0007e60000000800 */
[----:B------:R-:W-:Y:S01]  /*3840*/  FFMA.FTZ R106, R9, c[0x0][0x23c], -R2 ;  /* 0x00008f00096a7a23 */ /* 0x000fe20000010802 */
[----:B-1----:R-:W-:Y:S01]  /*3850*/  IADD3 R8, R216, -0x61c88647, RZ ;  /* 0x9e3779b9d8087810 */ /* 0x002fe20007ffe0ff */
[----:B------:R-:W-:Y:S02]  /*3860*/  FFMA.FTZ R104, R10, c[0x0][0x23c], -R0 ;  /* 0x00008f000a687a23 */ /* 0x000fe40000010800 */
[----:B------:R-:W-:Y:S01]  /*3870*/  FFMA.FTZ R12, R12, c[0x0][0x23c], -R2 ;  /* 0x00008f000c0c7a23 */ /* 0x000fe20000010802 */
[----:B------:R-:W-:Y:S01]  /*3880*/  LOP3.LUT R8, R55, R52, R8, 0x96, !PT ;  /* 0x0000003437087212 */ /* 0x000fe200078e9608 */
[--C-:B------:R-:W-:Y:S01]  /*3890*/  FFMA.FTZ R16, R16, c[0x0][0x23c], -R2.reuse ;  /* 0x00008f0010107a23 */ /* 0x100fe20000010802 */
[----:B------:R1:W-:Y:S01]  /*38a0*/  MUFU.EX2 R176, R11 ;  /* 0x0000000b00b07308 */ /* 0x0003e20000000800 */
[----:B------:R-:W-:Y:S01]  /*38b0*/  IADD3 R52, R217, 0x76cf5d0a, RZ ;  /* 0x76cf5d0ad9347810 */ /* 0x000fe20007ffe0ff */
[--C-:B------:R-:W-:Y:S01]  /*38c0*/  FFMA.FTZ R100, R13, c[0x0][0x23c], -R2.reuse ;  /* 0x00008f000d647a23 */ /* 0x100fe20000010802 */
[----:B--2---:R-:W-:Y:S01]  /*38d0*/  LOP3.LUT R6, R57, R58, R3, 0x96, !PT ;  /* 0x0000003a39067212 */ /* 0x004fe200078e9603 */
[----:B------:R-:W-:Y:S01]  /*38e0*/  IMAD.WIDE.U32 R8, R8, -0x2daee0ad, RZ ;  /* 0xd2511f5308087825 */ /* 0x000fe200078e00ff */
[----:B------:R-:W-:Y:S03]  /*38f0*/  IADD3 R3, R216, 0x3c6ef372, RZ ;  /* 0x3c6ef372d8037810 */ /* 0x000fe60007ffe0ff */
[----:B------:R-:W-:Y:S02]  /*3900*/  FFMA.FTZ R2, R17, c[0x0][0x23c], -R2 ;  /* 0x00008f0011027a23 */ /* 0x000fe40000010802 */
[----:B------:R2:W-:Y:S01]  /*3910*/  MUFU.EX2 R174, R4 ;  /* 0x0000000400ae7308 */ /* 0x0005e20000000800 */
[----:B------:R-:W-:Y:S01]  /*3920*/  LOP3.LUT R52, R9, R56, R52, 0x96, !PT ;  /* 0x0000003809347212 */ /* 0x000fe200078e9634 */
[--C-:B------:R-:W-:Y:S02]  /*3930*/  FFMA.FTZ R19, R19, c[0x0][0x23c], -R0.reuse ;  /* 0x00008f0013137a23 */ /* 0x100fe40000010800 */
[----:B---3--:R-:W-:Y:S04]  /*3940*/  IMAD.WIDE.U32 R6, R6, -0x326172a9, RZ ;  /* 0xcd9e8d5706067825 */ /* 0x008fe800078e00ff */
[----:B------:R-:W-:Y:S01]  /*3950*/  IMAD.WIDE.U32 R52, R52, -0x326172a9, RZ ;  /* 0xcd9e8d5734347825 */ /* 0x000fe200078e00ff */
[----:B------:R-:W-:Y:S01]  /*3960*/  LOP3.LUT R54, R7, R54, R3, 0x96, !PT ;  /* 0x0000003607367212 */ /* 0x000fe200078e9603 */
[----:B------:R3:W-:Y:S01]  /*3970*/  MUFU.EX2 R105, R5 ;  /* 0x0000000500697308 */ /* 0x0007e20000000800 */
[----:B------:R-:W-:Y:S01]  /*3980*/  IADD3 R3, R217, 0x646e171e, RZ ;  /* 0x646e171ed9037810 */ /* 0x000fe20007ffe0ff */
[--C-:B------:R-:W-:Y:S01]  /*3990*/  FFMA.FTZ R15, R15, c[0x0][0x23c], -R0.reuse ;  /* 0x00008f000f0f7a23 */ /* 0x100fe20000010800 */
[----:B-1----:R-:W-:Y:S01]  /*39a0*/  IADD3 R11, R216, -0x255992d5, RZ ;  /* 0xdaa66d2bd80b7810 */ /* 0x002fe20007ffe0ff */
[----:B------:R-:W-:Y:S03]  /*39b0*/  IMAD.WIDE.U32 R54, R54, -0x2daee0ad, RZ ;  /* 0xd2511f5336367825 */ /* 0x000fe600078e00ff */
[----:B------:R-:W-:Y:S01]  /*39c0*/  LOP3.LUT R11, R53, R6, R11, 0x96, !PT ;  /* 0x00000006350b7212 */ /* 0x000fe200078e960b */
[--C-:B------:R-:W-:Y:S01]  /*39d0*/  FFMA.FTZ R14, R14, c[0x0][0x23c], -R0.reuse ;  /* 0x00008f000e0e7a23 */ /* 0x100fe20000010800 */
[----:B------:R-:W-:Y:S01]  /*39e0*/  IADD3 R53, R217, -0x126145ec, RZ ;  /* 0xed9eba14d9357810 */ /* 0x000fe20007ffe0ff */
[----:B------:R1:W-:Y:S01]  /*39f0*/  MUFU.EX2 R102, R12 ;  /* 0x0000000c00667308 */ /* 0x0003e20000000800 */
[----:B------:R-:W-:Y:S01]  /*3a00*/  IADD3 R6, R216, 0x1715609d, RZ ;  /* 0x1715609dd8067810 */ /* 0x000fe20007ffe0ff */
[----:B------:R-:W-:Y:S01]  /*3a10*/  IMAD.WIDE.U32 R10, R11, -0x2daee0ad, RZ ;  /* 0xd2511f530b0a7825 */ /* 0x000fe200078e00ff */
[----:B--2---:R-:W-:Y:S03]  /*3a20*/  IADD3 R4, R217, 0x32370b8f, RZ ;  /* 0x32370b8fd9047810 */ /* 0x004fe60007ffe0ff */
[----:B------:R-:W-:Y:S01]  /*3a30*/  FFMA.FTZ R0, R18, c[0x0][0x23c], -R0 ;  /* 0x00008f0012007a23 */ /* 0x000fe20000010800 */
[----:B------:R-:W-:Y:S01]  /*3a40*/  LOP3.LUT R4, R55, R8, R4, 0x96, !PT ;  /* 0x0000000837047212 */ /* 0x000fe200078e9604 */
[----:B------:R-:W-:Y:S01]  /*3a50*/  IMAD.MOV.U32 R241, RZ, RZ, c[0x0][0x22c] ;  /* 0x00008b00fff17624 */ /* 0x000fe200078e00ff */
[----:B------:R-:W-:Y:S01]  /*3a60*/  LOP3.LUT R53, R11, R54, R53, 0x96, !PT ;  /* 0x000000360b357212 */ /* 0x000fe200078e9635 */
[----:B------:R-:W-:Y:S01]  /*3a70*/  MUFU.EX2 R178, R16 ;  /* 0x0000001000b27308 */ /* 0x000fe20000000800 */
[----:B------:R-:W-:Y:S01]  /*3a80*/  IADD3 R8, R216, 0x78dde6e4, RZ ;  /* 0x78dde6e4d8087810 */ /* 0x000fe20007ffe0ff */
[----:B------:R-:W-:Y:S02]  /*3a90*/  IMAD R241, R241, c[0x0][0x1c0], RZ ;  /* 0x00007000f1f17a24 */ /* 0x000fe400078e02ff */
[----:B---3--:R-:W-:Y:S05]  /*3aa0*/  IMAD.WIDE.U32 R4, R4, -0x326172a9, RZ ;  /* 0xcd9e8d5704047825 */ /* 0x008fea00078e00ff */
[----:B------:R-:W-:Y:S01]  /*3ab0*/  LOP3.LUT R8, R5, R52, R8, 0x96, !PT ;  /* 0x0000003405087212 */ /* 0x000fe200078e9608 */
[----:B------:R-:W-:Y:S01]  /*3ac0*/  IMAD.WIDE.U32 R52, R53, -0x326172a9, RZ ;  /* 0xcd9e8d5735347825 */ /* 0x000fe200078e00ff */
[----:B------:R2:W-:Y:S03]  /*3ad0*/  MUFU.EX2 R66, R2 ;  /* 0x0000000200427308 */ /* 0x0005e60000000800 */
[----:B------:R-:W-:Y:S01]  /*3ae0*/  IMAD.WIDE.U32 R8, R8, -0x2daee0ad, RZ ;  /* 0xd2511f5308087825 */ /* 0x000fe200078e00ff */
[----:B------:R-:W-:Y:S02]  /*3af0*/  LOP3.LUT R6, R53, R4, R6, 0x96, !PT ;  /* 0x0000000435067212 */ /* 0x000fe400078e9606 */
[----:B------:R-:W-:Y:S03]  /*3b00*/  IADD3 R4, R217, -0x56f99767, RZ ;  /* 0xa9066899d9047810 */ /* 0x000fe60007ffe0ff */
[----:B------:R-:W-:Y:S01]  /*3b10*/  IMAD.WIDE.U32 R6, R6, -0x2daee0ad, RZ ;  /* 0xd2511f5306067825 */ /* 0x000fe200078e00ff */
[----:B------:R-:W-:Y:S01]  /*3b20*/  LOP3.LUT R4, R9, R10, R4, 0x96, !PT ;  /* 0x0000000a09047212 */ /* 0x000fe200078e9604 */
[----:B------:R-:W-:Y:S03]  /*3b30*/  MUFU.EX2 R65, R0 ;  /* 0x0000000000417308 */ /* 0x000fe60000000800 */
[----:B------:R-:W-:Y:S01]  /*3b40*/  LOP3.LUT R9, R6, 0xff, RZ, 0xc0, !PT ;  /* 0x000000ff06097812 */ /* 0x000fe200078ec0ff */
[----:B------:R-:W-:Y:S01]  /*3b50*/  IMAD.WIDE.U32 R4, R4, -0x326172a9, RZ ;  /* 0xcd9e8d5704047825 */ /* 0x000fe200078e00ff */
[----:B------:R-:W-:Y:S02]  /*3b60*/  LOP3.LUT R8, R7, R8, R3, 0x96, !PT ;  /* 0x0000000807087212 */ /* 0x000fe400078e9603 */
[----:B------:R-:W-:Y:S02]  /*3b70*/  ISETP.LE.U32.AND P2, PT, R9, UR6, PT ;  /* 0x0000000609007c0c */ /* 0x000fe4000bf43070 */
[----:B------:R-:W-:Y:S01]  /*3b80*/  IADD3 R3, R216, -0x4ab325aa, RZ ;  /* 0xb54cda56d8037810 */ /* 0x000fe20007ffe0ff */
[----:B------:R-:W-:Y:S01]  /*3b90*/  MUFU.EX2 R106, R106 ;  /* 0x0000006a006a7308 */ /* 0x000fe20000000800 */
[--C-:B------:R-:W-:Y:S02]  /*3ba0*/  SHF.R.U32.HI R10, RZ, 0x18, R6.reuse ;  /* 0x00000018ff0a7819 */ /* 0x100fe40000011606 */
[----:B-1----:R-:W-:Y:S02]  /*3bb0*/  SHF.R.U32.HI R12, RZ, 0x10, R6 ;  /* 0x00000010ff0c7819 */ /* 0x002fe40000011606 */
[----:B------:R-:W-:Y:S02]  /*3bc0*/  LOP3.LUT R13, R6, 0xffff, RZ, 0xc0, !PT ;  /* 0x0000ffff060d7812 */ /* 0x000fe400078ec0ff */
[C---:B------:R-:W-:Y:S02]  /*3bd0*/  LOP3.LUT R6, R4.reuse, 0xff, RZ, 0xc0, !PT ;  /* 0x000000ff04067812 */ /* 0x040fe400078ec0ff */
[----:B------:R-:W-:Y:S01]  /*3be0*/  LOP3.LUT R3, R5, R52, R3, 0x96, !PT ;  /* 0x0000003405037212 */ /* 0x000fe200078e9603 */
[----:B------:R-:W-:Y:S01]  /*3bf0*/  MUFU.EX2 R104, R104 ;  /* 0x0000006800687308 */ /* 0x000fe20000000800 */
[--C-:B------:R-:W-:Y:S02]  /*3c00*/  SHF.R.U32.HI R7, RZ, 0x18, R4.reuse ;  /* 0x00000018ff077819 */ /* 0x100fe40000011604 */
[----:B------:R-:W-:Y:S02]  /*3c10*/  LOP3.LUT R9, R4, 0xffff, RZ, 0xc0, !PT ;  /* 0x0000ffff04097812 */ /* 0x000fe400078ec0ff */
[----:B------:R-:W-:Y:S02]  /*3c20*/  ISETP.LE.U32.AND P6, PT, R6, UR6, PT ;  /* 0x0000000606007c0c */ /* 0x000fe4000bfc3070 */
[----:B------:R-:W-:Y:S02]  /*3c30*/  LOP3.LUT R5, R8, 0xff, RZ, 0xc0, !PT ;  /* 0x000000ff08057812 */ /* 0x000fe400078ec0ff */
[----:B------:R-:W-:Y:S01]  /*3c40*/  SHF.R.U32.HI R11, RZ, 0x10, R4 ;  /* 0x00000010ff0b7819 */ /* 0x000fe20000011604 */
[----:B------:R-:W-:Y:S01]  /*3c50*/  MUFU.EX2 R101, R15 ;  /* 0x0000000f00657308 */ /* 0x000fe20000000800 */
[--C-:B------:R-:W-:Y:S02]  /*3c60*/  SHF.R.U32.HI R4, RZ, 0x18, R8.reuse ;  /* 0x00000018ff047819 */ /* 0x100fe40000011608 */
[----:B------:R-:W-:Y:S02]  /*3c70*/  ISETP.LE.U32.AND P1, PT, R7, UR6, PT ;  /* 0x0000000607007c0c */ /* 0x000fe4000bf23070 */
[----:B------:R-:W-:Y:S02]  /*3c80*/  ISETP.LE.U32.AND P5, PT, R5, UR6, PT ;  /* 0x0000000605007c0c */ /* 0x000fe4000bfa3070 */
[----:B------:R-:W-:Y:S02]  /*3c90*/  LOP3.LUT R5, R3, 0xff, RZ, 0xc0, !PT ;  /* 0x000000ff03057812 */ /* 0x000fe400078ec0ff */
[----:B------:R-:W-:Y:S01]  /*3ca0*/  ISETP.LE.U32.AND P3, PT, R4, UR6, PT ;  /* 0x0000000604007c0c */ /* 0x000fe2000bf63070 */
[----:B------:R-:W-:Y:S01]  /*3cb0*/  MUFU.EX2 R100, R100 ;  /* 0x0000006400647308 */ /* 0x000fe20000000800 */
[--C-:B------:R-:W-:Y:S02]  /*3cc0*/  SHF.R.U32.HI R4, RZ, 0x10, R3.reuse ;  /* 0x00000010ff047819 */ /* 0x100fe40000011603 */
[----:B------:R-:W-:Y:S02]  /*3cd0*/  SHF.R.U32.HI R6, RZ, 0x18, R3 ;  /* 0x00000018ff067819 */ /* 0x000fe40000011603 */
[----:B------:R-:W-:Y:S02]  /*3ce0*/  LOP3.LUT R4, R4, 0xff, RZ, 0xc0, !PT ;  /* 0x000000ff04047812 */ /* 0x000fe400078ec0ff */
[----:B------:R-:W-:Y:S02]  /*3cf0*/  ISETP.LE.U32.AND P4, PT, R6, UR6, PT ;  /* 0x0000000606007c0c */ /* 0x000fe4000bf83070 */
[----:B--2---:R-:W-:Y:S01]  /*3d00*/  LOP3.LUT R2, R11, 0xff, RZ, 0xc0, !PT ;  /* 0x000000ff0b027812 */ /* 0x004fe200078ec0ff */
[----:B------:R-:W-:Y:S01]  /*3d10*/  MUFU.EX2 R67, R14 ;  /* 0x0000000e00437308 */ /* 0x000fe20000000800 */
[----:B------:R-:W-:Y:S09]  /*3d20*/  ISETP.LE.U32.AND P0, PT, R10, UR6, PT ;  /* 0x000000060a007c0c */ /* 0x000ff2000bf03070 */
[----:B------:R-:W1:Y:S04]  /*3d30*/  MUFU.EX2 R103, R19 ;  /* 0x0000001300677308 */ /* 0x000e680000000800 */
[----:B-1----:R-:W-:Y:S02]  /*3d40*/  @!P0 FADD.FTZ R103, -R103, -RZ ;  /* 0x800000ff67678221 */ /* 0x002fe40000010100 */
[----:B------:R-:W-:Y:S01]  /*3d50*/  @!P2 FADD.FTZ R178, -R178, -RZ ;  /* 0x800000ffb2b2a221 */ /* 0x000fe20000010100 */
[----:B------:R-:W-:Y:S01]  /*3d60*/  ISETP.LE.U32.AND P2, PT, R5, UR6, PT ;  /* 0x0000000605007c0c */ /* 0x000fe2000bf43070 */
[----:B------:R-:W-:Y:S01]  /*3d70*/  @!P6 FADD.FTZ R177, -R177, -RZ ;  /* 0x800000ffb1b1e221 */ /* 0x000fe20000010100 */
[----:B------:R-:W-:Y:S01]  /*3d80*/  LOP3.LUT R5, R3, 0xffff, RZ, 0xc0, !PT ;  /* 0x0000ffff03057812 */ /* 0x000fe200078ec0ff */
[----:B------:R-:W-:Y:S01]  /*3d90*/  @!P1 FADD.FTZ R176, -R176, -RZ ;  /* 0x800000ffb0b09221 */ /* 0x000fe20000010100 */
[----:B------:R-:W-:Y:S01]  /*3da0*/  ISETP.LE.U32.AND P6, PT, R4, UR6, PT ;  /* 0x0000000604007c0c */ /* 0x000fe2000bfc3070 */
[----:B------:R-:W-:Y:S01]  /*3db0*/  @!P4 FADD.FTZ R175, -R175, -RZ ;  /* 0x800000ffafafc221 */ /* 0x000fe20000010100 */
[----:B------:R-:W-:Y:S01]  /*3dc0*/  SHF.R.U32.HI R5, RZ, 0x8, R5 ;  /* 0x00000008ff057819 */ /* 0x000fe20000011605 */
[----:B------:R-:W-:Y:S01]  /*3dd0*/  @!P5 FADD.FTZ R102, -R102, -RZ ;  /* 0x800000ff6666d221 */ /* 0x000fe20000010100 */
[----:B------:R-:W-:Y:S01]  /*3de0*/  LOP3.LUT R3, R12, 0xff, RZ, 0xc0, !PT ;  /* 0x000000ff0c037812 */ /* 0x000fe200078ec0ff */
[----:B------:R-:W-:Y:S01]  /*3df0*/  @!P3 FADD.FTZ R101, -R101, -RZ ;  /* 0x800000ff6565b221 */ /* 0x000fe20000010100 */
[----:B------:R-:W-:Y:S02]  /*3e00*/  SHF.R.U32.HI R4, RZ, 0x8, R9 ;  /* 0x00000008ff047819 */ /* 0x000fe40000011609 */
[----:B------:R-:W-:Y:S01]  /*3e10*/  ISETP.LE.U32.AND P1, PT, R3, UR6, PT ;  /* 0x0000000603007c0c */ /* 0x000fe2000bf23070 */
[----:B------:R-:W-:Y:S01]  /*3e20*/  @!P2 FADD.FTZ R174, -R174, -RZ ;  /* 0x800000ffaeaea221 */ /* 0x000fe20000010100 */
[----:B------:R-:W-:Y:S02]  /*3e30*/  LOP3.LUT R3, R4, 0xffff, RZ, 0xc0, !PT ;  /* 0x0000ffff04037812 */ /* 0x000fe400078ec0ff */
[----:B------:R-:W-:Y:S01]  /*3e40*/  LOP3.LUT R4, R5, 0xffff, RZ, 0xc0, !PT ;  /* 0x0000ffff05047812 */ /* 0x000fe200078ec0ff */
[----:B------:R-:W-:Y:S01]  /*3e50*/  @!P6 FADD.FTZ R107, -R107, -RZ ;  /* 0x800000ff6b6be221 */ /* 0x000fe20000010100 */
[----:B------:R-:W-:Y:S02]  /*3e60*/  ISETP.LE.U32.AND P4, PT, R3, UR6, PT ;  /* 0x0000000603007c0c */ /* 0x000fe4000bf83070 */
[----:B------:R-:W-:Y:S02]  /*3e70*/  ISETP.LE.U32.AND P2, PT, R4, UR6, PT ;  /* 0x0000000604007c0c */ /* 0x000fe4000bf43070 */
[----:B------:R-:W-:Y:S02]  /*3e80*/  ISETP.LE.U32.AND P6, PT, R2, UR6, PT ;  /* 0x0000000602007c0c */ /* 0x000fe4000bfc3070 */
[----:B------:R-:W-:Y:S01]  /*3e90*/  SHF.R.U32.HI R3, RZ, 0x10, R8 ;  /* 0x00000010ff037819 */ /* 0x000fe20000011608 */
[----:B------:R-:W-:Y:S01]  /*3ea0*/  @!P1 FADD.FTZ R65, -R65, -RZ ;  /* 0x800000ff41419221 */ /* 0x000fe20000010100 */
[----:B------:R-:W-:Y:S02]  /*3eb0*/  LOP3.LUT R8, R8, 0xffff, RZ, 0xc0, !PT ;  /* 0x0000ffff08087812 */ /* 0x000fe400078ec0ff */
[----:B------:R-:W-:Y:S02]  /*3ec0*/  SHF.R.U32.HI R2, RZ, 0x8, R13 ;  /* 0x00000008ff027819 */ /* 0x000fe4000001160d */
[----:B------:R-:W-:Y:S01]  /*3ed0*/  SHF.R.U32.HI R8, RZ, 0x8, R8 ;  /* 0x00000008ff087819 */ /* 0x000fe20000011608 */
[----:B------:R-:W-:Y:S01]  /*3ee0*/  @!P4 FADD.FTZ R106, -R106, -RZ ;  /* 0x800000ff6a6ac221 */ /* 0x000fe20000010100 */
[----:B------:R-:W-:Y:S01]  /*3ef0*/  LOP3.LUT R3, R3, 0xff, RZ, 0xc0, !PT ;  /* 0x000000ff03037812 */ /* 0x000fe200078ec0ff */
[----:B------:R-:W-:Y:S01]  /*3f00*/  @!P2 FADD.FTZ R105, -R105, -RZ ;  /* 0x800000ff6969a221 */ /* 0x000fe20000010100 */
[----:B------:R-:W-:Y:S01]  /*3f10*/  LOP3.LUT R0, R2, 0xffff, RZ, 0xc0, !PT ;  /* 0x0000ffff02007812 */ /* 0x000fe200078ec0ff */
[----:B------:R-:W-:Y:S01]  /*3f20*/  @!P6 FADD.FTZ R104, -R104, -RZ ;  /* 0x800000ff6868e221 */ /* 0x000fe20000010100 */
[----:B------:R-:W-:Y:S02]  /*3f30*/  LOP3.LUT R2, R8, 0xffff, RZ, 0xc0, !PT ;  /* 0x0000ffff08027812 */ /* 0x000fe400078ec0ff */
[----:B------:R-:W-:Y:S02]  /*3f40*/  ISETP.LE.U32.AND P4, PT, R3, UR6, PT ;  /* 0x0000000603007c0c */ /* 0x000fe4000bf83070 */
[----:B------:R-:W-:Y:S02]  /*3f50*/  F2FP.RELU.PACK_AB R3, R105, R174 ;  /* 0x000000ae6903723e */ /* 0x000fe400000008ff */
[----:B------:R-:W-:Y:S02]  /*3f60*/  ISETP.LE.U32.AND P6, PT, R2, UR6, PT ;  /* 0x0000000602007c0c */ /* 0x000fe4000bfc3070 */
[----:B------:R-:W-:Y:S01]  /*3f70*/  F2FP.RELU.PACK_AB R2, R175, R107 ;  /* 0x0000006baf02723e */ /* 0x000fe200000008ff */
[----:B------:R1:W-:Y:S01]  /*3f80*/  STS [R227+0x12000], R3 ;  /* 0x01200003e3007388 */ /* 0x0003e20000000800 */
[----:B------:R-:W-:Y:S02]  /*3f90*/  ISETP.LE.U32.AND P2, PT, R0, UR6, PT ;  /* 0x0000000600007c0c */ /* 0x000fe4000bf43070 */
[----:B------:R-:W-:Y:S01]  /*3fa0*/  F2FP.RELU.PACK_AB R0, R106, R177 ;  /* 0x000000b16a00723e */ /* 0x000fe200000008ff */
[----:B------:R2:W-:Y:S01]  /*3fb0*/  STS [R227+0x12400], R2 ;  /* 0x01240002e3007388 */ /* 0x0005e20000000800 */
[----:B------:R-:W-:Y:S01]  /*3fc0*/  FSETP.GE.FTZ.AND P1, PT, R107, RZ, PT ;  /* 0x000000ff6b00720b */ /* 0x000fe20003f36000 */
[----:B------:R-:W-:Y:S01]  /*3fd0*/  @!P4 FADD.FTZ R67, -R67, -RZ ;  /* 0x800000ff4343c221 */ /* 0x000fe20000010100 */
[----:B------:R-:W-:Y:S01]  /*3fe0*/  FSETP.GE.FTZ.AND P3, PT, R174, RZ, PT ;  /* 0x000000ffae00720b */ /* 0x000fe20003f76000 */
[----:B------:R3:W-:Y:S01]  /*3ff0*/  STS [R230+0x12000], R0 ;  /* 0x01200000e6007388 */ /* 0x0007e20000000800 */
[----:B------:R-:W-:Y:S01]  /*4000*/  FSETP.GE.FTZ.AND P4, PT, R106, RZ, PT ;  /* 0x000000ff6a00720b */ /* 0x000fe20003f96000 */
[----:B------:R-:W-:Y:S01]  /*4010*/  @!P6 FADD.FTZ R100, -R100, -RZ ;  /* 0x800000ff6464e221 */ /* 0x000fe20000010100 */
[----:B------:R-:W-:Y:S03]  /*4020*/  F2FP.RELU.PACK_AB R4, R101, R67 ;  /* 0x000000436504723e */ /* 0x000fe600000008ff */
[----:B------:R-:W-:Y:S01]  /*4030*/  @!P2 FADD.FTZ R66, -R66, -RZ ;  /* 0x800000ff4242a221 */ /* 0x000fe20000010100 */
[----:B------:R-:W-:Y:S02]  /*4040*/  F2FP.RELU.PACK_AB R5, R100, R102 ;  /* 0x000000666405723e */ /* 0x000fe400000008ff */
[----:B------:R-:W-:Y:S02]  /*4050*/  FSETP.GE.FTZ.AND P2, PT, R105, RZ, PT ;  /* 0x000000ff6900720b */ /* 0x000fe40003f56000 */
[----:B-1----:R-:W-:Y:S02]  /*4060*/  F2FP.RELU.PACK_AB R3, R66, R178 ;  /* 0x000000b24203723e */ /* 0x002fe400000008ff */
[----:B--2---:R-:W-:Y:S02]  /*4070*/  F2FP.RELU.PACK_AB R2, R103, R65 ;  /* 0x000000416702723e */ /* 0x004fe400000008ff */
[----:B---3--:R-:W-:Y:S05]  /*4080*/  F2FP.RELU.PACK_AB R0, R176, R104 ;  /* 0x00000068b000723e */ /* 0x008fea00000008ff */
[----:B------:R1:W-:Y:S04]  /*4090*/  STS [R230+0x12400], R0 ;  /* 0x01240000e6007388 */ /* 0x0003e80000000800 */
[----:B------:R-:W-:Y:S04]  /*40a0*/  STS [R228+0x12000], R5 ;  /* 0x01200005e4007388 */ /* 0x000fe80000000800 */
[----:B------:R-:W-:Y:S04]  /*40b0*/  STS [R228+0x12400], R4 ;  /* 0x01240004e4007388 */ /* 0x000fe80000000800 */
[----:B------:R2:W-:Y:S04]  /*40c0*/  STS [R229+0x12000], R3 ;  /* 0x01200003e5007388 */ /* 0x0005e80000000800 */
[----:B------:R3:W-:Y:S01]  /*40d0*/  STS [R229+0x12400], R2 ;  /* 0x01240002e5007388 */ /* 0x0007e20000000800 */
[----:B-1----:R-:W-:Y:S05]  /*40e0*/  IMAD.SHL.U32 R0, R206, 0x2, RZ ;  /* 0x00000002ce007824 */ /* 0x002fea00078e00ff */
[----:B------:R-:W1:Y:S01]  /*40f0*/  LDSM.16.M88.4 R16, [R0+0x8000] ;  /* 0x008000000010783b */ /* 0x000e620000000200 */
[C-C-:B--2---:R-:W-:Y:S02]  /*4100*/  IMAD.IADD R3, R196.reuse, 0x1, R0.reuse ;  /* 0x00000001c4037824 */ /* 0x144fe400078e0200 */
[----:B---3--:R-:W-:Y:S05]  /*4110*/  IMAD.IADD R2, R201, 0x1, R0 ;  /* 0x00000001c9027824 */ /* 0x008fea00078e0200 */
[----:B------:R-:W-:Y:S01]  /*4120*/  LDSM.16.M88.4 R56, [R3+0x8000] ;  /* 0x008000000338783b */ /* 0x000fe20000000200 */
[----:B------:R-:W-:Y:S07]  /*4130*/  IMAD.IADD R64, R196, 0x1, R2 ;  /* 0x00000001c4407824 */ /* 0x000fee00078e0202 */
[----:B------:R-:W2:Y:S08]  /*4140*/  LDSM.16.M88.4 R52, [R2+0x8000] ;  /* 0x008000000234783b */ /* 0x000eb00000000200 */
[----:B------:R-:W3:Y:S01]  /*4150*/  LDSM.16.M88.4 R60, [R64+0x8000] ;  /* 0x00800000403c783b */ /* 0x000ee20000000200 */
        /* <DEDUP_REMOVED lines=8> */
[----:B------:R1:W2:Y:S07]  /*41e0*/  LDSM.16.M88.4 R52, [R0+0xa000] ;  /* 0x00a000000034783b */ /* 0x0002ae0000000200 */
[C---:B------:R-:W-:Y:S08]  /*41f0*/  HMMA.16816.F32 R4, R56.reuse, R124, R4 ;  /* 0x0000007c3804723c */ /* 0x040ff00000001804 */
[C---:B------:R-:W-:Y:S08]  /*4200*/  HMMA.16816.F32 R8, R56.reuse, R126, R8 ;  /* 0x0000007e3808723c */ /* 0x040ff00000001808 */
[C---:B------:R-:W-:Y:S01]  /*4210*/  HMMA.16816.F32 R12, R56.reuse, R128, R12 ;  /* 0x00000080380c723c */ /* 0x040fe2000000180c */
[----:B-1----:R-:W-:Y:S05]  /*4220*/  IMAD.U32 R0, R241, -0x40, RZ ;  /* 0xffffffc0f1007824 */ /* 0x002fea00078e00ff */
[C---:B------:R-:W-:Y:S02]  /*4230*/  LEA R210, P0, R0.reuse, R210, 0x2 ;  /* 0x000000d200d27211 */ /* 0x040fe400078010ff */
[----:B------:R-:W-:Y:S01]  /*4240*/  HMMA.16816.F32 R16, R56, R130, R16 ;  /* 0x000000823810723c */ /* 0x000fe20000001810 */
[----:B------:R-:W1:Y:S03]  /*4250*/  LDSM.16.M88.4 R56, [R2+0xa000] ;  /* 0x00a000000238783b */ /* 0x000e660000000200 */
[----:B------:R-:W-:Y:S02]  /*4260*/  LEA.HI.X.SX32 R211, R0, R211, 0x2, P0 ;  /* 0x000000d300d37211 */ /* 0x000fe400000f16ff */
[----:B------:R-:W-:Y:S02]  /*4270*/  FSETP.GE.FTZ.AND P0, PT, R175, RZ, PT ;  /* 0x000000ffaf00720b */ /* 0x000fe40003f16000 */
[C---:B---3--:R-:W-:Y:S08]  /*4280*/  HMMA.16816.F32 R4, R60.reuse, R132, R4 ;  /* 0x000000843c04723c */ /* 0x048ff00000001804 */
[C---:B------:R-:W-:Y:S08]  /*4290*/  HMMA.16816.F32 R8, R60.reuse, R134, R8 ;  /* 0x000000863c08723c */ /* 0x040ff00000001808 */
[C---:B------:R-:W-:Y:S08]  /*42a0*/  HMMA.16816.F32 R12, R60.reuse, R136, R12 ;  /* 0x000000883c0c723c */ /* 0x040ff0000000180c */
[----:B------:R-:W-:Y:S01]  /*42b0*/  HMMA.16816.F32 R16, R60, R138, R16 ;  /* 0x0000008a3c10723c */ /* 0x000fe20000001810 */
[----:B------:R-:W3:Y:S07]  /*42c0*/  LDSM.16.M88.4 R60, [R3+0xa000] ;  /* 0x00a00000033c783b */ /* 0x000eee0000000200 */
[C---:B--2---:R-:W-:Y:S08]  /*42d0*/  HMMA.16816.F32 R4, R52.reuse, R140, R4 ;  /* 0x0000008c3404723c */ /* 0x044ff00000001804 */
[C---:B------:R-:W-:Y:S08]  /*42e0*/  HMMA.16816.F32 R8, R52.reuse, R142, R8 ;  /* 0x0000008e3408723c */ /* 0x040ff00000001808 */
[C---:B------:R-:W-:Y:S08]  /*42f0*/  HMMA.16816.F32 R12, R52.reuse, R144, R12 ;  /* 0x00000090340c723c */ /* 0x040ff0000000180c */
[----:B------:R-:W-:Y:S01]  /*4300*/  HMMA.16816.F32 R16, R52, R146, R16 ;  /* 0x000000923410723c */ /* 0x000fe20000001810 */
[----:B------:R-:W2:Y:S07]  /*4310*/  LDSM.16.M88.4 R52, [R64+0xa000] ;  /* 0x00a000004034783b */ /* 0x000eae0000000200 */
[C---:B-1----:R-:W-:Y:S08]  /*4320*/  HMMA.16816.F32 R4, R56.reuse, R148, R4 ;  /* 0x000000943804723c */ /* 0x042ff00000001804 */
[C---:B------:R-:W-:Y:S08]  /*4330*/  HMMA.16816.F32 R8, R56.reuse, R150, R8 ;  /* 0x000000963808723c */ /* 0x040ff00000001808 */
[C---:B------:R-:W-:Y:S08]  /*4340*/  HMMA.16816.F32 R12, R56.reuse, R152, R12 ;  /* 0x00000098380c723c */ /* 0x040ff0000000180c */
[----:B------:R-:W-:Y:S08]  /*4350*/  HMMA.16816.F32 R16, R56, R154, R16 ;  /* 0x0000009a3810723c */ /* 0x000ff00000001810 */
[C---:B---3--:R-:W-:Y:S08]  /*4360*/  HMMA.16816.F32 R4, R60.reuse, R156, R4 ;  /* 0x0000009c3c04723c */ /* 0x048ff00000001804 */
[C---:B------:R-:W-:Y:S08]  /*4370*/  HMMA.16816.F32 R8, R60.reuse, R158, R8 ;  /* 0x0000009e3c08723c */ /* 0x040ff00000001808 */
[C---:B------:R-:W-:Y:S08]  /*4380*/  HMMA.16816.F32 R12, R60.reuse, R160, R12 ;  /* 0x000000a03c0c723c */ /* 0x040ff0000000180c */
[----:B------:R-:W-:Y:S08]  /*4390*/  HMMA.16816.F32 R16, R60, R162, R16 ;  /* 0x000000a23c10723c */ /* 0x000ff00000001810 */
[C---:B--2---:R-:W-:Y:S08]  /*43a0*/  HMMA.16816.F32 R4, R52.reuse, R164, R4 ;  /* 0x000000a43404723c */ /* 0x044ff00000001804 */
[C---:B------:R-:W-:Y:S08]  /*43b0*/  HMMA.16816.F32 R8, R52.reuse, R166, R8 ;  /* 0x000000a63408723c */ /* 0x040ff00000001808 */
[C---:B------:R-:W-:Y:S08]  /*43c0*/  HMMA.16816.F32 R12, R52.reuse, R168, R12 ;  /* 0x000000a8340c723c */ /* 0x040ff0000000180c */
[----:B-----5:R-:W-:Y:S01]  /*43d0*/  FADD.FTZ R0, -R172, R7 ;  /* 0x00000007ac007221 */ /* 0x020fe20000010100 */
[----:B------:R-:W-:Y:S03]  /*43e0*/  HMMA.16816.F32 R16, R52, R170, R16 ;  /* 0x000000aa3410723c */ /* 0x000fe60000001810 */
[----:B------:R-:W-:Y:S01]  /*43f0*/  FADD.FTZ R3, -R173, R5 ;  /* 0x00000005ad037221 */ /* 0x000fe20000010100 */
[-C--:B------:R-:W-:Y:S01]  /*4400*/  FSEL R0, R0, R172.reuse, P0 ;  /* 0x000000ac00007208 */ /* 0x080fe20000000000 */
[----:B------:R-:W-:Y:S01]  /*4410*/  FADD.FTZ R2, -R172, R6 ;  /* 0x00000006ac027221 */ /* 0x000fe20000010100 */
[----:B------:R-:W-:Y:S01]  /*4420*/  FSETP.GE.FTZ.AND P0, PT, R177, RZ, PT ;  /* 0x000000ffb100720b */ /* 0x000fe20003f16000 */
[----:B------:R-:W-:Y:S01]  /*4430*/  FADD.FTZ R8, -R173, R8 ;  /* 0x00000008ad087221 */ /* 0x000fe20000010100 */
[-C--:B------:R-:W-:Y:S01]  /*4440*/  FSEL R3, R3, R173.reuse, P2 ;  /* 0x000000ad03037208 */ /* 0x080fe20001000000 */
[----:B------:R-:W-:Y:S01]  /*4450*/  FADD.FTZ R4, -R173, R4 ;  /* 0x00000004ad047221 */ /* 0x000fe20000010100 */
[----:B------:R-:W-:Y:S02]  /*4460*/  FSETP.GE.FTZ.AND P2, PT, R100, RZ, PT ;  /* 0x000000ff6400720b */ /* 0x000fe40003f56000 */
[----:B------:R-:W-:Y:S01]  /*4470*/  FADD.FTZ R11, -R172, R11 ;  /* 0x0000000bac0b7221 */ /* 0x000fe20000010100 */
[----:B------:R-:W-:Y:S01]  /*4480*/  FSEL R2, R2, R172, P1 ;  /* 0x000000ac02027208 */ /* 0x000fe20000800000 */
[----:B------:R-:W-:Y:S01]  /*4490*/  FMUL.FTZ R175, R175, R0 ;  /* 0x00000000afaf7220 */ /* 0x000fe20000410000 */
[----:B------:R-:W-:Y:S01]  /*44a0*/  FSEL R0, R8, R173, P0 ;  /* 0x000000ad08007208 */ /* 0x000fe20000000000 */
[----:B------:R-:W-:Y:S01]  /*44b0*/  FMUL.FTZ R6, R105, R3 ;  /* 0x0000000369067220 */ /* 0x000fe20000410000 */
[----:B------:R-:W-:Y:S01]  /*44c0*/  FSETP.GE.FTZ.AND P0, PT, R176, RZ, PT ;  /* 0x000000ffb000720b */ /* 0x000fe20003f16000 */
[----:B------:R-:W-:Y:S01]  /*44d0*/  FADD.FTZ R3, -R173, R13 ;  /* 0x0000000dad037221 */ /* 0x000fe20000010100 */
[-C--:B------:R-:W-:Y:S01]  /*44e0*/  FSEL R4, R4, R173.reuse, P3 ;  /* 0x000000ad04047208 */ /* 0x080fe20001800000 */
[----:B------:R-:W-:Y:S01]  /*44f0*/  FADD.FTZ R10, -R172, R10 ;  /* 0x0000000aac0a7221 */ /* 0x000fe20000010100 */
[----:B------:R-:W-:Y:S01]  /*4500*/  FSETP.GE.FTZ.AND P1, PT, R104, RZ, PT ;  /* 0x000000ff6800720b */ /* 0x000fe20003f36000 */
[----:B------:R-:W-:Y:S01]  /*4510*/  FMUL.FTZ R177, R177, R0 ;  /* 0x00000000b1b17220 */ /* 0x000fe20000410000 */
[----:B------:R-:W-:Y:S01]  /*4520*/  FSEL R0, R11, R172, P0 ;  /* 0x000000ac0b007208 */ /* 0x000fe20000000000 */
[----:B------:R-:W-:Y:S01]  /*4530*/  FADD.FTZ R15, -R172, R15 ;  /* 0x0000000fac0f7221 */ /* 0x000fe20000010100 */
[-C--:B------:R-:W-:Y:S01]  /*4540*/  FSEL R3, R3, R173.reuse, P2 ;  /* 0x000000ad03037208 */ /* 0x080fe20001000000 */
[----:B------:R-:W-:Y:S01]  /*4550*/  FMUL.FTZ R107, R107, R2 ;  /* 0x000000026b6b7220 */ /* 0x000fe20000410000 */
[----:B------:R-:W-:Y:S01]  /*4560*/  FSEL R2, R10, R172, P1 ;  /* 0x000000ac0a027208 */ /* 0x000fe20000800000 */
[----:B------:R-:W-:Y:S01]  /*4570*/  FMUL.FTZ R174, R174, R4 ;  /* 0x00000004aeae7220 */ /* 0x000fe20000410000 */
[----:B------:R-:W-:Y:S01]  /*4580*/  FSETP.GE.FTZ.AND P1, PT, R101, RZ, PT ;  /* 0x000000ff6500720b */ /* 0x000fe20003f36000 */
[----:B------:R-:W-:Y:S01]  /*4590*/  FADD.FTZ R4, -R173, R12 ;  /* 0x0000000cad047221 */ /* 0x000fe20000010100 */
[----:B------:R-:W-:Y:S01]  /*45a0*/  FSETP.GE.FTZ.AND P3, PT, R102, RZ, PT ;  /* 0x000000ff6600720b */ /* 0x000fe20003f76000 */
[----:B------:R-:W-:Y:S01]  /*45b0*/  FMUL.FTZ R176, R176, R0 ;  /* 0x00000000b0b07220 */ /* 0x000fe20000410000 */
[----:B------:R-:W-:Y:S01]  /*45c0*/  FSETP.GE.FTZ.AND P0, PT, R103, RZ, PT ;  /* 0x000000ff6700720b */ /* 0x000fe20003f16000 */
[----:B------:R-:W-:Y:S01]  /*45d0*/  FADD.FTZ R0, -R172, R18 ;  /* 0x00000012ac007221 */ /* 0x000fe20000010100 */
[----:B------:R-:W-:Y:S01]  /*45e0*/  FSEL R4, R4, R173, P3 ;  /* 0x000000ad04047208 */ /* 0x000fe20001800000 */
[----:B------:R-:W-:Y:S01]  /*45f0*/  FMUL.FTZ R100, R100, R3 ;  /* 0x0000000364647220 */ /* 0x000fe20000410000 */
[----:B------:R-:W-:Y:S01]  /*4600*/  FSEL R3, R15, R172, P1 ;  /* 0x000000ac0f037208 */ /* 0x000fe20000800000 */
[----:B------:R-:W-:Y:S01]  /*4610*/  FADD.FTZ R5, -R173, R9 ;  /* 0x00000009ad057221 */ /* 0x000fe20000010100 */
[----:B------:R-:W-:Y:S01]  /*4620*/  FSETP.GE.FTZ.AND P1, PT, R65, RZ, PT ;  /* 0x000000ff4100720b */ /* 0x000fe20003f36000 */
[----:B------:R-:W-:Y:S01]  /*4630*/  FADD.FTZ R14, -R172, R14 ;  /* 0x0000000eac0e7221 */ /* 0x000fe20000010100 */
[----:B------:R-:W-:Y:S01]  /*4640*/  FSETP.GE.FTZ.AND P3, PT, R66, RZ, PT ;  /* 0x000000ff4200720b */ /* 0x000fe20003f76000 */
[----:B------:R-:W-:Y:S01]  /*4650*/  FMUL.FTZ R104, R104, R2 ;  /* 0x0000000268687220 */ /* 0x000fe20000410000 */
[----:B------:R-:W-:Y:S01]  /*4660*/  FSEL R0, R0, R172, P1 ;  /* 0x000000ac00007208 */ /* 0x000fe20000800000 */
[----:B------:R-:W-:Y:S01]  /*4670*/  FADD.FTZ R2, -R173, R16 ;  /* 0x00000010ad027221 */ /* 0x000fe20000010100 */
[----:B------:R-:W-:Y:S01]  /*4680*/  ISETP.GT.AND P1, PT, R209, R234, PT ;  /* 0x000000ead100720c */ /* 0x000fe20003f24270 */
[----:B------:R-:W-:Y:S01]  /*4690*/  FMUL.FTZ R102, R102, R4 ;  /* 0x0000000466667220 */ /* 0x000fe20000410000 */
[----:B------:R-:W-:Y:S01]  /*46a0*/  FSEL R5, R5, R173, P4 ;  /* 0x000000ad05057208 */ /* 0x000fe20002000000 */
[----:B------:R-:W-:Y:S01]  /*46b0*/  FMUL.FTZ R101, R101, R3 ;  /* 0x0000000365657220 */ /* 0x000fe20000410000 */
[----:B------:R-:W-:Y:S01]  /*46c0*/  FSETP.GE.FTZ.AND P2, PT, R67, RZ, PT ;  /* 0x000000ff4300720b */ /* 0x000fe20003f56000 */
[----:B------:R-:W-:Y:S01]  /*46d0*/  FMUL.FTZ R65, R65, R0 ;  /* 0x0000000041417220 */ /* 0x000fe20000410000 */
[----:B------:R-:W-:Y:S01]  /*46e0*/  FSETP.GE.FTZ.AND P4, PT, R178, RZ, PT ;  /* 0x000000ffb200720b */ /* 0x000fe20003f96000 */
        /* <DEDUP_REMOVED lines=33> */
.L_x_1059:
        /* <DEDUP_REMOVED lines=85> */
.L_x_1060:
[----:B------:R-:W-:Y:S01]  /*4e50*/  LDSM.16.M88.4 R64, [R202] ;  /* 0x00000000ca40783b */ /* 0x000fe20000000200 */
[----:B-1----:R-:W-:Y:S03]  /*4e60*/  @P1 IADD3 R2, P0, R222, -0x100, RZ ;  /* 0xffffff00de021810 */ /* 0x002fe60007f1e0ff */
[----:B------:R-:W1:Y:S01]  /*4e70*/  LDSM.16.MT88.4 R16, [R188+0xc000] ;  /* 0x00c00000bc10783b */ /* 0x000e620000004200 */
[----:B------:R-:W-:Y:S01]  /*4e80*/  @P1 IADD3.X R0, R223, -0x1, RZ, P0, !PT ;  /* 0xffffffffdf001810 */ /* 0x000fe200007fe4ff */
[----:B------:R-:W-:Y:S02]  /*4e90*/  @P1 IMAD.MOV.U32 R222, RZ, RZ, R2 ;  /* 0x000000ffffde1224 */ /* 0x000fe400078e0002 */
[----:B------:R-:W2:Y:S02]  /*4ea0*/  LDSM.16.M88.4 R60, [R202+0x1000] ;  /* 0x00100000ca3c783b */ /* 0x000ea40000000200 */
[----:B------:R-:W-:Y:S02]  /*4eb0*/  @P1 IMAD.MOV.U32 R223, RZ, RZ, R0 ;  /* 0x000000ffffdf1224 */ /* 0x000fe400078e0000 */
[----:B------:R-:W3:Y:S01]  /*4ec0*/  LDSM.16.MT88.4 R100, [R188+0xe000] ;  /* 0x00e00000bc64783b */ /* 0x000ee20000004200 */
[C---:B------:R-:W-:Y:S02]  /*4ed0*/  IMAD R0, R241.reuse, 0x18, RZ ;  /* 0x00000018f1007824 */ /* 0x040fe400078e02ff */
[----:B------:R-:W-:Y:S01]  /*4ee0*/  @P1 IMAD.WIDE R2, R226, 0x4, R222 ;  /* 0x00000004e2021825 */ /* 0x000fe200078e02de */
[----:B------:R-:W-:Y:S04]  /*4ef0*/  LDSM.16.M88.4 R104, [R203] ;  /* 0x00000000cb68783b */ /* 0x000fe80000000200 */
[----:B------:R-:W4:Y:S04]  /*4f00*/  LDSM.16.MT88.4 R172, [R188+0xc800] ;  /* 0x00c80000bcac783b */ /* 0x000f280000004200 */
[----:B------:R-:W3:Y:S04]  /*4f10*/  LDSM.16.M88.4 R176, [R203+0x1000] ;  /* 0x00100000cbb0783b */ /* 0x000ee80000000200 */
[----:B------:R-:W3:Y:S04]  /*4f20*/  LDSM.16.MT88.4 R180, [R188+0xe800] ;  /* 0x00e80000bcb4783b */ /* 0x000ee80000004200 */
[----:B------:R-:W-:Y:S04]  /*4f30*/  LDSM.16.M88.4 R184, [R204+0x1000] ;  /* 0x00100000ccb8783b */ /* 0x000fe80000000200 */
[----:B------:R3:W5:Y:S04]  /*4f40*/  @P1 LDG.E R221, [R2.64] ;  /* 0x0000000802dd1981 */ /* 0x000768000c1e1900 */
[----:B------:R3:W5:Y:S01]  /*4f50*/  @P1 LDG.E R224, [R2.64+0x20] ;  /* 0x0000200802e01981 */ /* 0x000762000c1e1900 */
        /* <DEDUP_REMOVED lines=17> */
[----:B------:R-:W2:Y:S07]  /*5070*/  LDSM.16.MT88.4 R176, [R188+0xf000] ;  /* 0x00f00000bcb0783b */ /* 0x000eae0000004200 */
[----:B------:R-:W-:Y:S01]  /*5080*/  HMMA.16816.F32 R64, R104, R182, R64 ;  /* 0x000000b66840723c */ /* 0x000fe20000001840 */
[----:B------:R-:W-:Y:S04]  /*5090*/  LDSM.16.M88.4 R104, [R205] ;  /* 0x00000000cd68783b */ /* 0x000fe80000000200 */
[----:B------:R-:W-:Y:S03]  /*50a0*/  LDSM.16.M88.4 R180, [R205+0x1000] ;  /* 0x00100000cdb4783b */ /* 0x000fe60000000200 */
[-C--:B-1----:R-:W-:Y:S08]  /*50b0*/  HMMA.16816.F32 R4, R100, R172.reuse, R4 ;  /* 0x000000ac6404723c */ /* 0x082ff00000001804 */
[C---:B------:R-:W-:Y:S08]  /*50c0*/  HMMA.16816.F32 R8, R184.reuse, R172, R8 ;  /* 0x000000acb808723c */ /* 0x040ff00000001808 */
[-C--:B------:R-:W-:Y:S08]  /*50d0*/  HMMA.16816.F32 R12, R184, R174.reuse, R12 ;  /* 0x000000aeb80c723c */ /* 0x080ff0000000180c */
[C---:B------:R-:W-:Y:S01]  /*50e0*/  HMMA.16816.F32 R16, R100.reuse, R174, R16 ;  /* 0x000000ae6410723c */ /* 0x040fe20000001810 */
[----:B------:R-:W1:Y:S04]  /*50f0*/  LDSM.16.MT88.4 R172, [R188+0xd800] ;  /* 0x00d80000bcac783b */ /* 0x000e680000004200 */
[----:B------:R-:W3:Y:S03]  /*5100*/  LDSM.16.MT88.4 R188, [R188+0xf800] ;  /* 0x00f80000bcbc783b */ /* 0x000ee60000004200 */
[-C--:B--2---:R-:W-:Y:S08]  /*5110*/  HMMA.16816.F32 R52, R100, R176.reuse, R52 ;  /* 0x000000b06434723c */ /* 0x084ff00000001834 */
[C---:B------:R-:W-:Y:S08]  /*5120*/  HMMA.16816.F32 R56, R184.reuse, R176, R56 ;  /* 0x000000b0b838723c */ /* 0x040ff00000001838 */
[-C--:B------:R-:W-:Y:S08]  /*5130*/  HMMA.16816.F32 R60, R184, R178.reuse, R60 ;  /* 0x000000b2b83c723c */ /* 0x080ff0000000183c */
[----:B------:R-:W-:Y:S07]  /*5140*/  HMMA.16816.F32 R64, R100, R178, R64 ;  /* 0x000000b26440723c */ /* 0x000fee0000001840 */
[C---:B------:R-:W-:Y:S01]  /*5150*/  IMAD.SHL.U32 R101, R241.reuse, 0x20, RZ ;  /* 0x00000020f1657824 */ /* 0x040fe200078e00ff */
[-C--:B-1----:R-:W-:Y:S08]  /*5160*/  HMMA.16816.F32 R4, R104, R172.reuse, R4 ;  /* 0x000000ac6804723c */ /* 0x082ff00000001804 */
[C---:B------:R-:W-:Y:S07]  /*5170*/  HMMA.16816.F32 R8, R180.reuse, R172, R8 ;  /* 0x000000acb408723c */ /* 0x040fee0000001808 */
[C---:B------:R-:W-:Y:S01]  /*5180*/  IMAD.SHL.U32 R172, R241.reuse, 0x8, RZ ;  /* 0x00000008f1ac7824 */ /* 0x040fe200078e00ff */
[-C--:B------:R-:W-:Y:S04]  /*5190*/  HMMA.16816.F32 R12, R180, R174.reuse, R12 ;  /* 0x000000aeb40c723c */ /* 0x080fe8000000180c */
[CC--:B------:R-:W-:Y:S01]  /*51a0*/  LEA R2, P0, R172.reuse, R210.reuse, 0x2 ;  /* 0x000000d2ac027211 */ /* 0x0c0fe200078010ff */
[----:B------:R-:W-:Y:S02]  /*51b0*/  IMAD.SHL.U32 R173, R241, 0x10, RZ ;  /* 0x00000010f1ad7824 */ /* 0x000fe400078e00ff */
[----:B------:R1:W-:Y:S01]  /*51c0*/  RED.E.ADD.F32.FTZ.RN.STRONG.GPU [R210.64], R4 ;  /* 0x00000004d200798e */ /* 0x0003e2000c10e788 */
[C---:B------:R-:W-:Y:S04]  /*51d0*/  HMMA.16816.F32 R16, R104.reuse, R174, R16 ;  /* 0x000000ae6810723c */ /* 0x040fe80000001810 */
[-C--:B------:R-:W-:Y:S02]  /*51e0*/  LEA.HI.X.SX32 R3, R172, R211.reuse, 0x2, P0 ;  /* 0x000000d3ac037211 */ /* 0x080fe400000f16ff */
[CC--:B------:R-:W-:Y:S02]  /*51f0*/  LEA R102, P2, R173.reuse, R210.reuse, 0x2 ;  /* 0x000000d2ad667211 */ /* 0x0c0fe400078410ff */
[-C--:B---3--:R-:W-:Y:S01]  /*5200*/  HMMA.16816.F32 R52, R104, R188.reuse, R52 ;  /* 0x000000bc6834723c */ /* 0x088fe20000001834 */
[----:B------:R2:W-:Y:S03]  /*5210*/  RED.E.ADD.F32.FTZ.RN.STRONG.GPU [R2.64], R5 ;  /* 0x000000050200798e */ /* 0x0005e6000c10e788 */
[-C--:B------:R-:W-:Y:S02]  /*5220*/  LEA.HI.X.SX32 R103, R173, R211.reuse, 0x2, P2 ;  /* 0x000000d3ad677211 */ /* 0x080fe400010f16ff */
[CC--:B------:R-:W-:Y:S02]  /*5230*/  LEA R100, P2, R101.reuse, R210.reuse, 0x2 ;  /* 0x000000d265647211 */ /* 0x0c0fe400078410ff */
[C---:B------:R-:W-:Y:S01]  /*5240*/  HMMA.16816.F32 R56, R180.reuse, R188, R56 ;  /* 0x000000bcb438723c */ /* 0x040fe20000001838 */
[----:B------:R3:W-:Y:S03]  /*5250*/  RED.E.ADD.F32.FTZ.RN.STRONG.GPU [R102.64], R6 ;  /* 0x000000066600798e */ /* 0x0007e6000c10e788 */
[-C--:B------:R-:W-:Y:S04]  /*5260*/  LEA.HI.X.SX32 R101, R101, R211.reuse, 0x2, P2 ;  /* 0x000000d365657211 */ /* 0x080fe800010f16ff */
[-C--:B------:R-:W-:Y:S04]  /*5270*/  HMMA.16816.F32 R60, R180, R190.reuse, R60 ;  /* 0x000000beb43c723c */ /* 0x080fe8000000183c */
[CC--:B-1----:R-:W-:Y:S04]  /*5280*/  LEA R4, P0, R0.reuse, R210.reuse, 0x2 ;  /* 0x000000d200047211 */ /* 0x0c2fe800078010ff */
[----:B------:R-:W-:Y:S04]  /*5290*/  HMMA.16816.F32 R64, R104, R190, R64 ;  /* 0x000000be6840723c */ /* 0x000fe80000001840 */
[-C--:B--2---:R-:W-:Y:S01]  /*52a0*/  LEA.HI.X.SX32 R5, R0, R211.reuse, 0x2, P0 ;  /* 0x000000d300057211 */ /* 0x084fe200000f16ff */
[C---:B------:R-:W-:Y:S02]  /*52b0*/  IMAD R0, R241.reuse, 0x38, RZ ;  /* 0x00000038f1007824 */ /* 0x040fe400078e02ff */
[C---:B------:R-:W-:Y:S02]  /*52c0*/  IMAD R104, R241.reuse, 0x28, RZ ;  /* 0x00000028f1687824 */ /* 0x040fe400078e02ff */
[----:B------:R1:W-:Y:S03]  /*52d0*/  RED.E.ADD.F32.FTZ.RN.STRONG.GPU [R4.64], R7 ;  /* 0x000000070400798e */ /* 0x0003e6000c10e788 */
[CC--:B---3--:R-:W-:Y:S01]  /*52e0*/  LEA R6, P0, R104.reuse, R210.reuse, 0x2 ;  /* 0x000000d268067211 */ /* 0x0c8fe200078010ff */
[----:B------:R2:W-:Y:S01]  /*52f0*/  RED.E.ADD.F32.FTZ.RN.STRONG.GPU [R100.64], R8 ;  /* 0x000000086400798e */ /* 0x0005e2000c10e788 */
[----:B------:R-:W-:Y:S02]  /*5300*/  IMAD R102, R241, 0x30, RZ ;  /* 0x00000030f1667824 */ /* 0x000fe400078e02ff */
[-C--:B-1----:R-:W-:Y:S03]  /*5310*/  LEA.HI.X.SX32 R7, R104, R211.reuse, 0x2, P0 ;  /* 0x000000d368077211 */ /* 0x082fe600000f16ff */
        /* <DEDUP_REMOVED lines=92> */
[----:B------:R-:W-:Y:S01]  /*58e0*/  ISETP.GT.AND P3, PT, R209, R234, PT ;  /* 0x000000ead100720c */ /* 0x000fe20003f64270 */
[----:B------:R-:W-:Y:S01]  /*58f0*/  RED.E.ADD.F32.FTZ.RN.STRONG.GPU [R6.64], R62 ;  /* 0x0000003e0600798e */ /* 0x000fe2000c10e788 */
[----:B------:R-:W-:Y:S02]  /*5900*/  IADD3 R0, R192, -0x4000, RZ ;  /* 0xffffc000c0007810 */ /* 0x000fe40007ffe0ff */
[----:B------:R-:W-:Y:S01]  /*5910*/  @P1 IADD3 R232, P2, R232, -0x100, RZ ;  /* 0xffffff00e8e81810 */ /* 0x000fe20007f5e0ff */
[----:B------:R-:W1:Y:S03]  /*5920*/  LDSM.16.MT88.4 R4, [R194+0x10000] ;  /* 0x01000000c204783b */ /* 0x000e660000004200 */
[----:B------:R-:W-:Y:S01]  /*5930*/  @P1 IADD3.X R231, R231, -0x1, RZ, P2, !PT ;  /* 0xffffffffe7e71810 */ /* 0x000fe200017fe4ff */
[----:B------:R2:W-:Y:S02]  /*5940*/  RED.E.ADD.F32.FTZ.RN.STRONG.GPU [R2.64], R63 ;  /* 0x0000003f0200798e */ /* 0x0005e4000c10e788 */
[----:B------:R-:W-:Y:S02]  /*5950*/  @P0 IADD3 R0, R192, 0x4000, RZ ;  /* 0x00004000c0000810 */ /* 0x000fe40007ffe0ff */
        /* <DEDUP_REMOVED lines=163> */
[----:B------:R-:W-:Y:S02]  /*6390*/  STS [R246+0x5000], R10 ;  /* 0x0050000af6007388 */ /* 0x000fe40000000800 */
[----:B------:R-:W-:Y:S02]  /*63a0*/  F2FP.PACK_AB R2, R2, R44 ;  /* 0x0000002c0202723e */ /* 0x000fe400000000ff */
        /* <DEDUP_REMOVED lines=8> */
[----:B------:R3:W-:Y:S01]  /*6430*/  STS [R246+0x7000], R2 ;  /* 0x00700002f6007388 */ /* 0x0007e20000000800 */
[----:B-1----:R-:W-:-:S02]  /*6440*/  SHF.R.S32.HI R5, RZ, 0x1f, R252 ;  /* 0x0000001fff057819 */ /* 0x002fc400000114fc */
[----:B--2---:R-:W-:-:S05]  /*6450*/  @P0 IADD3 R0, R238, R248, RZ ;  /* 0x000000f8ee000210 */ /* 0x004fca0007ffe0ff */
[----:B---3--:R-:W-:-:S04]  /*6460*/  @P0 IMAD.WIDE.U32 R2, R0, c[0x0][0x3a0], RZ ;  /* 0x0000e80000020a25 */ /* 0x008fc800078e00ff */
        /* <DEDUP_REMOVED lines=13> */
.L_x_1062:
        /* <DEDUP_REMOVED lines=15> */
.L_x_1063:
        /* <DEDUP_REMOVED lines=26> */
[----:B------:R-:W2:Y:S01]  /*67d0*/  LDS.128 R12, [R220+0xc000] ;  /* 0x00c00000dc0c7984 */ /* 0x000ea20000000c00 */
[----:B------:R-:W-:Y:S01]  /*67e0*/  MOV R6, R4 ;  /* 0x0000000400067202 */ /* 0x000fe20000000f00 */
[----:B------:R-:W-:Y:S01]  /*67f0*/  IMAD R0, R23, c[0x0][0x3a0], RZ ;  /* 0x0000e80017007a24 */ /* 0x000fe200078e02ff */
[----:B------:R-:W-:Y:S01]  /*6800*/  MOV R7, R10 ;  /* 0x0000000a00077202 */ /* 0x000fe20000000f00 */
[----:B------:R-:W4:Y:S02]  /*6810*/  LDS.128 R16, [R220+0xe000] ;  /* 0x00e00000dc107984 */ /* 0x000f240000000c00 */
[----:B------:R-:W-:-:S02]  /*6820*/  IMAD R0, R237, c[0x0][0x3a4], R0 ;  /* 0x0000e900ed007a24 */ /* 0x000fc400078e0200 */
[----:B------:R-:W-:-:S05]  /*6830*/  IMAD.WIDE.U32 R6, R237, c[0x0][0x3a0], R6 ;  /* 0x0000e800ed067a25 */ /* 0x000fca00078e0006 */
[----:B------:R-:W-:Y:S02]  /*6840*/  IADD3 R0, R0, R7, RZ ;  /* 0x0000000700007210 */ /* 0x000fe40007ffe0ff */
[----:B------:R-:W-:-:S04]  /*6850*/  LEA R8, P0, R6, c[0x0][0x340], 0x1 ;  /* 0x0000d00006087a11 */ /* 0x000fc800078008ff */
[----:B------:R-:W-:-:S05]  /*6860*/  LEA.HI.X R9, R6, c[0x0][0x344], R0, 0x1, P0 ;  /* 0x0000d10006097a11 */ /* 0x000fca00000f0c00 */
[----:B--2---:R2:W-:Y:S04]  /*6870*/  STG.E.128 [R8.64], R12 ;  /* 0x0000000c08007986 */ /* 0x0045e8000c101d08 */
[----:B----4-:R2:W-:Y:S02]  /*6880*/  STG.E.128 [R8.64+0x80], R16 ;  /* 0x0000801008007986 */ /* 0x0105e4000c101d08 */
.L_x_1065:
[----:B------:R-:W-:Y:S05]  /*6890*/  BSYNC B0 ;  /* 0x0000000000007941 */ /* 0x000fea0003800000 */
.L_x_1064:
        /* <DEDUP_REMOVED lines=8> */
[----:B--2---:R-:W-:-:S04]  /*6920*/  IMAD.WIDE.U32 R8, R0, c[0x0][0x3a0], R4 ;  /* 0x0000e80000087a25 */ /* 0x004fc800078e0004 */
[----:B------:R-:W-:Y:S01]  /*6930*/  IMAD R0, R0, c[0x0][0x3a4], R6 ;  /* 0x0000e90000007a24 */ /* 0x000fe200078e0206 */
[----:B------:R-:W-:-:S04]  /*6940*/  LEA R4, P0, R8, c[0x0][0x340], 0x1 ;  /* 0x0000d00008047a11 */ /* 0x000fc800078008ff */
[----:B------:R-:W-:-:S04]  /*6950*/  IADD3 R0, R0, R9, RZ ;  /* 0x0000000900007210 */ /* 0x000fc80007ffe0ff */
[----:B------:R-:W-:-:S05]  /*6960*/  LEA.HI.X R5, R8, c[0x0][0x344], R0, 0x1, P0 ;  /* 0x0000d10008057a11 */ /* 0x000fca00000f0c00 */
[----:B---3--:R2:W-:Y:S04]  /*6970*/  STG.E.128 [R4.64], R28 ;  /* 0x0000001c04007986 */ /* 0x0085e8000c101d08 */
[----:B----4-:R2:W-:Y:S02]  /*6980*/  STG.E.128 [R4.64+0x80], R24 ;  /* 0x0000801804007986 */ /* 0x0105e4000c101d08 */
.L_x_1067:
[----:B------:R-:W-:Y:S05]  /*6990*/  BSYNC B0 ;  /* 0x0000000000007941 */ /* 0x000fea0003800000 */
.L_x_1066:
        /* <DEDUP_REMOVED lines=19> */
[----:B-1----:R1:W-:Y:S04]  /*6ad0*/  STG.E.128 [R6.64], R36 ;  /* 0x0000002406007986 */ /* 0x0023e8000c101d08 */
[----:B------:R1:W-:Y:S02]  /*6ae0*/  STG.E.128 [R6.64+0x80], R32 ;  /* 0x0000802006007986 */ /* 0x0003e4000c101d08 */
.L_x_1069:
[----:B------:R-:W-:Y:S05]  /*6af0*/  BSYNC B0 ;  /* 0x0000000000007941 */ /* 0x000fea0003800000 */
.L_x_1068:
        /* <DEDUP_REMOVED lines=12> */
.L_x_1056:
[----:B------:R-:W-:Y:S05]  /*6bc0*/  BSYNC B1 ;  /* 0x0000000000017941 */ /* 0x000fea0003800000 */
.L_x_1042:
        /* <DEDUP_REMOVED lines=9> */
.L_x_1070:
[----:B------:R-:W-:Y:S05]  /*6c60*/  EXIT ;  /* 0x000000000000794d */ /* 0x000fea0003800000 */
.L_x_1072:
        /* <DEDUP_REMOVED lines=9> */
.L_x_2071:


//--------------------- .text._ZN5flash44flash_bwd_dq_dk_dv_loop_seqk_parallel_kernelI23Flash_bwd_kernel_traitsILi128ELi64ELi64ELi8ELi4ELi2ELi2ELb1ELb0EN7cutlass6half_tE19Flash_kernel_traitsILi128ELi64ELi64ELi8ES3_EELb0ELb0ELb1ELb0ELb0ELb1ELb1EEEvNS_16Flash_bwd_paramsE --------------------------
	.section	.text._ZN5flash44flash_bwd_dq_dk_dv_loop_seqk_parallel_kernelI23Flash_bwd_kernel_traitsILi128ELi64ELi64ELi8ELi4ELi2ELi2ELb1ELb0EN7cutlass6half_tE19Flash_kernel_traitsILi128ELi64ELi64ELi8ES3_EELb0ELb0ELb1ELb0ELb0ELb1ELb1EEEvNS_16Flash_bwd_paramsE,"ax",@progbits
	.sectioninfo	@"SHI_REGISTERS=255"
	.align	128
        .global         _ZN5flash44flash_bwd_dq_dk_dv_loop_seqk_parallel_kernelI23Flash_bwd_kernel_traitsILi128ELi64ELi64ELi8ELi4ELi2ELi2ELb1ELb0EN7cutlass6half_tE19Flash_kernel_traitsILi128ELi64ELi64ELi8ES3_EELb0ELb0ELb1ELb0ELb0ELb1ELb1EEEvNS_16Flash_bwd_paramsE
        .type           _ZN5flash44flash_bwd_dq_dk_dv_loop_seqk_parallel_kernelI23Flash_bwd_kernel_traitsILi128ELi64ELi64ELi8ELi4ELi2ELi2ELb1ELb0EN7cutlass6half_tE19Flash_kernel_traitsILi128ELi64ELi64ELi8ES3_EELb0ELb0ELb1ELb0ELb0ELb1ELb1EEEvNS_16Flash_bwd_paramsE,@function
        .size           _ZN5flash44flash_bwd_dq_dk_dv_loop_seqk_parallel_kernelI23Flash_bwd_kernel_traitsILi128ELi64ELi64ELi8ELi4ELi2ELi2ELb1ELb0EN7cutlass6half_tE19Flash_kernel_traitsILi128ELi64ELi64ELi8ES3_EELb0ELb0ELb1ELb0ELb0ELb1ELb1EEEvNS_16Flash_bwd_paramsE,(.L_x_2072 - _ZN5flash44flash_bwd_dq_dk_dv_loop_seqk_parallel_kernelI23Flash_bwd_kernel_traitsILi128ELi64ELi64ELi8ELi4ELi2ELi2ELb1ELb0EN7cutlass6half_tE19Flash_kernel_traitsILi128ELi64ELi64ELi8ES3_EELb0ELb0ELb1ELb0ELb0ELb1ELb1EEEvNS_16Flash_bwd_paramsE)
        .other          _ZN5flash44flash_bwd_dq_dk_dv_loop_seqk_parallel_kernelI23Flash_bwd_kernel_traitsILi128ELi64ELi64ELi8ELi4ELi2ELi2ELb1ELb0EN7cutlass6half_tE19Flash_kernel_traitsILi128ELi64ELi64ELi8ES3_EELb0ELb0ELb1ELb0ELb0ELb1ELb1EEEvNS_16Flash_bwd_paramsE,@"STO_CUDA_ENTRY STV_DEFAULT"
_ZN5flash44flash_bwd_dq_dk_dv_loop_seqk_parallel_kernelI23Flash_bwd_kernel_traitsILi128ELi64ELi64ELi8ELi4ELi2ELi2ELb1ELb0EN7cutlass6half_tE19Flash_kernel_traitsILi128ELi64ELi64ELi8ES3_EELb0ELb0ELb1ELb0ELb0ELb1ELb1EEEvNS_16Flash_bwd_paramsE:
.text._ZN5flash44flash_bwd_dq_dk_dv_loop_seqk_parallel_kernelI23Flash_bwd_kernel_traitsILi128ELi64ELi64ELi8ELi4ELi2ELi2ELb1ELb0EN7cutlass6half_tE19Flash_kernel_traitsILi128ELi64ELi64ELi8ES3_EELb0ELb0ELb1ELb0ELb0ELb1ELb1EEEvNS_16Flash_bwd_paramsE:
        /* <DEDUP_REMOVED lines=20> */
[----:B------:R-:W-:Y:S02]  /*0140*/  SHF.R.S32.HI R6, RZ, 0x4, R7 ;  /* 0x00000004ff067819 */ /* 0x000fe40000011407 */
[----:B------:R-:W-:Y:S02]  /*0150*/  LEA.HI R17, R15, R14, RZ, 0x2 ;  /* 0x0000000e0f117211 */ /* 0x000fe400078f10ff */
[----:B------:R-:W-:Y:S02]  /*0160*/  LOP3.LUT R2, R0, 0xfffffffc, RZ, 0xc0, !PT ;  /* 0xfffffffc00027812 */ /* 0x000fe400078ec0ff */
[----:B------:R-:W-:Y:S02]  /*0170*/  LOP3.LUT R0, R3, 0xfffffffe, RZ, 0xc0, !PT ;  /* 0xfffffffe03007812 */ /* 0x000fe400078ec0ff */
[----:B------:R-:W-:Y:S01]  /*0180*/  LEA.HI R3, R7, R6, RZ, 0x1 ;  /* 0x0000000607037211 */ /* 0x000fe200078f08ff */
[C---:B------:R-:W-:Y:S01]  /*0190*/  IMAD.IADD R13, R4.reuse, 0x1, -R2 ;  /* 0x00000001040d7824 */ /* 0x040fe200078e0a02 */
[----:B------:R-:W-:Y:S01]  /*01a0*/  LEA.HI R16, R15, R14, RZ, 0x3 ;  /* 0x0000000e0f107211 */ /* 0x000fe200078f18ff */
[----:B------:R-:W-:Y:S01]  /*01b0*/  IMAD.IADD R194, R4, 0x1, -R0 ;  /* 0x0000000104c27824 */ /* 0x000fe200078e0a00 */
[----:B------:R-:W-:-:S02]  /*01c0*/  SHF.R.S32.HI R8, RZ, 0x2, R17 ;  /* 0x00000002ff087819 */ /* 0x000fc40000011411 */
[----:B------:R-:W-:Y:S02]  /*01d0*/  SHF.R.S32.HI R5, RZ, 0x1f, R17 ;  /* 0x0000001fff057819 */ /* 0x000fe40000011411 */
[----:B------:R-:W-:Y:S02]  /*01e0*/  LOP3.LUT R2, R3, 0xfffffffe, RZ, 0xc0, !PT ;  /* 0xfffffffe03027812 */ /* 0x000fe400078ec0ff */
[----:B------:R-:W-:Y:S02]  /*01f0*/  LEA.HI R0, R5, R8, RZ, 0x3 ;  /* 0x0000000805007211 */ /* 0x000fe400078f18ff */
[----:B------:R-:W-:Y:S01]  /*0200*/  SHF.R.S32.HI R240, RZ, 0x3, R16 ;  /* 0x00000003fff07819 */ /* 0x000fe20000011410 */
[----:B------:R-:W-:Y:S01]  /*0210*/  IMAD.IADD R10, R6, 0x1, -R2 ;  /* 0x00000001060a7824 */ /* 0x000fe200078e0a02 */
[----:B------:R-:W-:Y:S02]  /*0220*/  LOP3.LUT R4, R16, 0xfffffff8, RZ, 0xc0, !PT ;  /* 0xfffffff810047812 */ /* 0x000fe400078ec0ff */
[----:B------:R-:W-:Y:S01]  /*0230*/  LOP3.LUT R2, R0, 0xfffffff8, RZ, 0xc0, !PT ;  /* 0xfffffff800027812 */ /* 0x000fe200078ec0ff */
[----:B------:R-:W-:-:S02]  /*0240*/  IMAD.SHL.U32 R3, R240, 0x40, RZ ;  /* 0x00000040f0037824 */ /* 0x000fc400078e00ff */
[----:B------:R-:W-:Y:S01]  /*0250*/  IMAD.IADD R0, R14, 0x1, -R4 ;  /* 0x000000010e007824 */ /* 0x000fe200078e0a04 */
[----:B------:R-:W-:Y:S01]  /*0260*/  LOP3.LUT R4, R7, 0xfffffff0, RZ, 0xc0, !PT ;  /* 0xfffffff007047812 */ /* 0x000fe200078ec0ff */
[----:B------:R-:W-:Y:S01]  /*0270*/  IMAD.IADD R7, R8, 0x1, -R2 ;  /* 0x0000000108077824 */ /* 0x000fe200078e0a02 */
[----:B------:R-:W-:Y:S01]  /*0280*/  LOP3.LUT R2, R3, 0x1c0, RZ, 0xc0, !PT ;  /* 0x000001c003027812 */ /* 0x000fe200078ec0ff */
[C---:B------:R-:W-:Y:S01]  /*0290*/  IMAD.SHL.U32 R18, R0.reuse, 0x8, RZ ;  /* 0x0000000800127824 */ /* 0x040fe200078e00ff */
[----:B------:R-:W-:Y:S01]  /*02a0*/  LOP3.LUT P4, RZ, R0, 0x2, RZ, 0xc0, !PT ;  /* 0x0000000200ff7812 */ /* 0x000fe2000788c0ff */
[----:B------:R-:W-:Y:S01]  /*02b0*/  IMAD.IADD R3, R14, 0x1, -R4 ;  /* 0x000000010e037824 */ /* 0x000fe200078e0a04 */
[----:B------:R-:W-:Y:S02]  /*02c0*/  SHF.R.U32.HI R4, RZ, 0x3, R2 ;  /* 0x00000003ff047819 */ /* 0x000fe40000011602 */
[----:B------:R-:W-:Y:S01]  /*02d0*/  LOP3.LUT R2, R2, 0x38, R18, 0xf8, !PT ;  /* 0x0000003802027812 */ /* 0x000fe200078ef812 */
[----:B------:R1:W-:Y:S01]  /*02e0*/  STL [R1+0x10], R18 ;  /* 0x0000101201007387 */ /* 0x0003e20000100800 */
[C---:B------:R-:W-:Y:S01]  /*02f0*/  LOP3.LUT P3, RZ, R0.reuse, 0x4, RZ, 0xc0, !PT ;  /* 0x0000000400ff7812 */ /* 0x040fe2000786c0ff */
[----:B------:R-:W-:Y:S01]  /*0300*/  IMAD.SHL.U32 R0, R0, 0x40, RZ ;  /* 0x0000004000007824 */ /* 0x000fe200078e00ff */
[----:B------:R-:W-:-:S02]  /*0310*/  SHF.R.S32.HI R5, RZ, 0x1f, R3 ;  /* 0x0000001fff057819 */ /* 0x000fc40000011403 */
[----:B------:R-:W-:Y:S01]  /*0320*/  LOP3.LUT R9, R2, R4, RZ, 0x3c, !PT ;  /* 0x0000000402097212 */ /* 0x000fe200078e3cff */
[----:B------:R-:W-:Y:S01]  /*0330*/  IMAD.SHL.U32 R2, R194, 0x10, RZ ;  /* 0x00000010c2027824 */ /* 0x000fe200078e00ff */
[----:B------:R-:W-:Y:S02]  /*0340*/  LEA.HI R4, R15, R14, RZ, 0x7 ;  /* 0x0000000e0f047211 */ /* 0x000fe400078f38ff */
[----:B------:R-:W-:Y:S02]  /*0350*/  LOP3.LUT R0, R0, 0x1c0, RZ, 0xc0, !PT ;  /* 0x000001c000007812 */ /* 0x000fe400078ec0ff */
[----:B------:R-:W-:Y:S02]  /*0360*/  LEA.HI R12, R5, R3, RZ, 0x3 ;  /* 0x00000003050c7211 */ /* 0x000fe400078f18ff */
[----:B------:R-:W-:Y:S02]  /*0370*/  SHF.R.S32.HI R8, RZ, 0x7, R4 ;  /* 0x00000007ff087819 */ /* 0x000fe40000011404 */
[----:B------:R-:W-:-:S02]  /*0380*/  LOP3.LUT R189, R0, 0x8, R16, 0xf8, !PT ;  /* 0x0000000800bd7812 */ /* 0x000fc400078ef810 */
[----:B------:R-:W-:Y:S02]  /*0390*/  LOP3.LUT R5, R12, 0xfffffff8, RZ, 0xc0, !PT ;  /* 0xfffffff80c057812 */ /* 0x000fe400078ec0ff */
[----:B------:R-:W-:Y:S01]  /*03a0*/  LOP3.LUT R6, R0, 0x10, R2, 0xf8, !PT ;  /* 0x0000001000067812 */ /* 0x000fe200078ef802 */
[----:B------:R-:W-:Y:S01]  /*03b0*/  IMAD.SHL.U32 R2, R10, 0x200, RZ ;  /* 0x000002000a027824 */ /* 0x000fe200078e00ff */
[----:B------:R-:W-:Y:S01]  /*03c0*/  SHF.R.U32.HI R186, RZ, 0x3, R0 ;  /* 0x00000003ffba7819 */ /* 0x000fe20000011600 */
[----:B------:R-:W-:Y:S01]  /*03d0*/  IMAD.IADD R20, R3, 0x1, -R5 ;  /* 0x0000000103147824 */ /* 0x000fe200078e0a05 */
[----:B------:R-:W-:Y:S01]  /*03e0*/  LEA.HI R5, R15, R14, RZ, 0x6 ;  /* 0x0000000e0f057211 */ /* 0x000fe200078f30ff */
[----:B------:R-:W-:Y:S01]  /*03f0*/  IMAD R0, R8, 0x800, R2 ;  /* 0x0000080008007824 */ /* 0x000fe200078e0202 */
[----:B------:R-:W-:Y:S02]  /*0400*/  LOP3.LUT R189, R189, R186, RZ, 0x3c, !PT ;  /* 0x000000babdbd7212 */ /* 0x000fe400078e3cff */
[----:B------:R-:W-:Y:S01]  /*0410*/  LOP3.LUT R4, R7, 0x1, RZ, 0xc0, !PT ;  /* 0x0000000107047812 */ /* 0x000fe200078ec0ff */
[----:B------:R-:W-:Y:S01]  /*0420*/  STL [R1+0x20], R20 ;  /* 0x0000201401007387 */ /* 0x000fe20000100800 */
[----:B------:R-:W-:Y:S01]  /*0430*/  LOP3.LUT R3, R6, 0x8, R16, 0xf8, !PT ;  /* 0x0000000806037812 */ /* 0x000fe200078ef810 */
[----:B------:R-:W-:Y:S01]  /*0440*/  IMAD.IADD R189, R0, 0x1, R189 ;  /* 0x0000000100bd7824 */ /* 0x000fe200078e02bd */
[----:B------:R-:W-:Y:S01]  /*0450*/  SHF.R.S32.HI R0, RZ, 0x6, R5 ;  /* 0x00000006ff007819 */ /* 0x000fe20000011405 */
[----:B------:R-:W-:Y:S01]  /*0460*/  IMAD.SHL.U32 R5, R10, 0x20, RZ ;  /* 0x000000200a057824 */ /* 0x000fe200078e00ff */
[----:B------:R-:W-:Y:S01]  /*0470*/  ISETP.NE.U32.AND P0, PT, R4, 0x1, PT ;  /* 0x000000010400780c */ /* 0x000fe20003f05070 */
[----:B------:R-:W-:Y:S01]  /*0480*/  IMAD.SHL.U32 R189, R189, 0x2, RZ ;  /* 0x00000002bdbd7824 */ /* 0x000fe200078e00ff */
[----:B------:R-:W-:Y:S01]  /*0490*/  LOP3.LUT R4, R11, 0xffffffe0, RZ, 0xc0, !PT ;  /* 0xffffffe00b047812 */ /* 0x000fe200078ec0ff */
[----:B-1----:R-:W-:Y:S01]  /*04a0*/  IMAD R18, R0, 0x200, R9 ;  /* 0x0000020000127824 */ /* 0x002fe200078e0209 */
[----:B------:R-:W-:Y:S01]  /*04b0*/  LOP3.LUT R186, R2, R3, R186, 0xf6, !PT ;  /* 0x0000000302ba7212 */ /* 0x000fe200078ef6ba */
[----:B------:R-:W-:Y:S01]  /*04c0*/  IMAD.SHL.U32 R2, R0, 0x8, RZ ;  /* 0x0000000800027824 */ /* 0x000fe200078e00ff */
[----:B------:R-:W-:Y:S01]  /*04d0*/  LOP3.LUT R3, R17, 0x7ffffffc, RZ, 0xc0, !PT ;  /* 0x7ffffffc11037812 */ /* 0x000fe200078ec0ff */
[C---:B------:R-:W-:Y:S01]  /*04e0*/  IMAD.SHL.U32 R0, R7.reuse, 0x40, RZ ;  /* 0x0000004007007824 */ /* 0x040fe200078e00ff */
[----:B------:R-:W-:Y:S01]  /*04f0*/  R2P PR, R7, 0x6 ;  /* 0x0000000607007804 */ /* 0x000fe20000000000 */
[----:B------:R-:W-:Y:S01]  /*0500*/  IMAD.IADD R19, R14, 0x1, -R4 ;  /* 0x000000010e137824 */ /* 0x000fe200078e0a04 */
[----:B------:R-:W-:Y:S01]  /*0510*/  LOP3.LUT R2, R2, 0x18, RZ, 0xc0, !PT ;  /* 0x0000001802027812 */ /* 0x000fe200078ec0ff */
[----:B------:R-:W-:Y:S01]  /*0520*/  IMAD.IADD R4, R14, 0x1, -R3 ;  /* 0x000000010e047824 */ /* 0x000fe200078e0a03 */
[----:B------:R-:W-:Y:S01]  /*0530*/  LOP3.LUT R0, R0, 0x1c0, RZ, 0xc0, !PT ;  /* 0x000001c000007812 */ /* 0x000fe200078ec0ff */
[----:B------:R-:W-:Y:S01]  /*0540*/  IMAD.SHL.U32 R14, R14, 0x2, RZ ;  /* 0x000000020e0e7824 */ /* 0x000fe200078e00ff */
[----:B------:R-:W-:Y:S01]  /*0550*/  STL [R1+0x1c], R19 ;  /* 0x00001c1301007387 */ /* 0x000fe20000100800 */
[----:B------:R-:W-:Y:S01]  /*0560*/  IMAD.SHL.U32 R3, R8, 0x20, RZ ;  /* 0x0000002008037824 */ /* 0x000fe200078e00ff */
[----:B------:R-:W-:Y:S01]  /*0570*/  LOP3.LUT R9, R2, 0x20, R5, 0xf8, !PT ;  /* 0x0000002002097812 */ /* 0x000fe200078ef805 */
[----:B------:R-:W-:Y:S01]  /*0580*/  IMAD.SHL.U32 R8, R4, 0x2, RZ ;  /* 0x0000000204087824 */ /* 0x000fe200078e00ff */
[----:B------:R-:W-:Y:S01]  /*0590*/  STL [R1+0x18], R18 ;  /* 0x0000181201007387 */ /* 0x000fe20000100800 */
[----:B------:R-:W-:Y:S01]  /*05a0*/  SHF.R.S32.HI R5, RZ, 0x1f, R19 ;  /* 0x0000001fff057819 */ /* 0x000fe20000011413 */
[----:B------:R-:W-:Y:S01]  /*05b0*/  IMAD.SHL.U32 R210, R18, 0x2, RZ ;  /* 0x0000000212d27824 */ /* 0x000fe200078e00ff */
[----:B------:R-:W-:Y:S01]  /*05c0*/  LOP3.LUT R6, R3, 0x6, R14, 0xf8, !PT ;  /* 0x0000000603067812 */ /* 0x000fe200078ef80e */
[----:B------:R-:W-:Y:S01]  /*05d0*/  IMAD R7, R13, 0x400, R8 ;  /* 0x000004000d077824 */ /* 0x000fe200078e0208 */
[----:B------:R-:W-:-:S02]  /*05e0*/  LOP3.LUT R4, R0, 0x20, R3, 0xf8, !PT ;  /* 0x0000002000047812 */ /* 0x000fc400078ef803 */
[----:B------:R-:W-:Y:S01]  /*05f0*/  SHF.R.U32.HI R3, RZ, 0x3, R0 ;  /* 0x00000003ff037819 */ /* 0x000fe20000011600 */
[----:B------:R1:W-:Y:S01]  /*0600*/  STL [R1+0x4], R6 ;  /* 0x0000040601007387 */ /* 0x0003e20000100800 */
[----:B------:R-:W-:Y:S02]  /*0610*/  SEL R220, R220, 0x10, !P0 ;  /* 0x00000010dcdc7807 */ /* 0x000fe40004000000 */
[----:B------:R-:W-:Y:S02]  /*0620*/  LOP3.LUT R4, R4, R3, RZ, 0x3c, !PT ;  /* 0x0000000304047212 */ /* 0x000fe400078e3cff */
[----:B------:R-:W-:Y:S01]  /*0630*/  LOP3.LUT R11, R3, R0, R2, 0x1e, !PT ;  /* 0x00000000030b7212 */ /* 0x000fe200078e1e02 */
[----:B------:R-:W-:Y:S02]  /*0640*/  IMAD.SHL.U32 R0, R10, 0x8, RZ ;  /* 0x000000080a007824 */ /* 0x000fe400078e00ff */
[----:B------:R-:W-:Y:S01]  /*0650*/  IMAD.IADD R7, R7, 0x1, R4 ;  /* 0x0000000107077824 */ /* 0x000fe200078e0204 */
[----:B------:R-:W-:Y:S01]  /*0660*/  LEA.HI R4, R5, R19, RZ, 0x2 ;  /* 0x0000001305047211 */ /* 0x000fe200078f10ff */
[----:B------:R-:W-:-:S02]  /*0670*/  IMAD.SHL.U32 R5, R12, 0x40, RZ ;  /* 0x000000400c057824 */ /* 0x000fc400078e00ff */
[----:B------:R-:W-:Y:S01]  /*0680*/  IMAD.SHL.U32 R219, R7, 0x2, RZ ;  /* 0x0000000207db7824 */ /* 0x000fe200078e00ff */
[----:B------:R-:W-:-:S03]  /*0690*/  SHF.R.S32.HI R4, RZ, 0x2, R4 ;  /* 0x00000002ff047819 */ /* 0x000fc60000011404 */
[C---:B------:R-:W-:Y:S01]  /*06a0*/  IMAD.IADD R221, R219.reuse, 0x1, R220 ;  /* 0x00000001dbdd7824 */ /* 0x040fe200078e02dc */
[----:B------:R-:W-:Y:S01]  /*06b0*/  IADD3 R218, R219, 0x20, RZ ;  /* 0x00000020dbda7810 */ /* 0x000fe20007ffe0ff */
[----:B------:R-:W-:Y:S01]  /*06c0*/  IMAD R249, R13, 0x10, R4 ;  /* 0x000000100df97824 */ /* 0x000fe200078e0204 */
[----:B------:R-:W-:-:S05]  /*06d0*/  @P1 IADD3 R218, R219, -0x20, RZ ;  /* 0xffffffe0dbda1810 */ /* 0x000fca0007ffe0ff */
[----:B------:R-:W-:Y:S02]  /*06e0*/  IMAD.IADD R220, R220, 0x1, R218 ;  /* 0x00000001dcdc7824 */ /* 0x000fe400078e02da */
[----:B-1----:R-:W-:-:S05]  /*06f0*/  IMAD.SHL.U32 R6, R20, 0x40, RZ ;  /* 0x0000004014067824 */ /* 0x002fca00078e00ff */
[----:B------:R-:W-:-:S04]  /*0700*/  LOP3.LUT R3, R6, 0x1c0, RZ, 0xc0, !PT ;  /* 0x000001c006037812 */ /* 0x000fc800078ec0ff */
[----:B------:R-:W-:Y:S02]  /*0710*/  LOP3.LUT R6, R3, 0x8, R0, 0xf8, !PT ;  /* 0x0000000803067812 */ /* 0x000fe400078ef800 */
[----:B------:R-:W-:Y:S01]  /*0720*/  LOP3.LUT R0, R5, 0xfffffe00, RZ, 0xc0, !PT ;  /* 0xfffffe0005007812 */ /* 0x000fe200078ec0ff */
[----:B------:R-:W-:Y:S01]  /*0730*/  IMAD R5, R194, 0x400, R8 ;  /* 0x00000400c2057824 */ /* 0x000fe200078e0208 */
[----:B------:R-:W-:-:S03]  /*0740*/  SHF.R.U32.HI R2, RZ, 0x3, R3 ;  /* 0x00000003ff027819 */ /* 0x000fc60000011603 */
[----:B------:R-:W-:Y:S01]  /*0750*/  IMAD.IADD R5, R5, 0x1, R11 ;  /* 0x0000000105057824 */ /* 0x000fe200078e020b */
[----:B------:R-:W-:Y:S01]  /*0760*/  LOP3.LUT R3, R2, R9, R3, 0x1e, !PT ;  /* 0x0000000902037212 */ /* 0x000fe200078e1e03 */
[--C-:B------:R-:W-:Y:S01]  /*0770*/  IMAD R4, R13, 0x400, R0.reuse ;  /* 0x000004000d047824 */ /* 0x100fe200078e0200 */
[----:B------:R-:W-:Y:S01]  /*0780*/  LOP3.LUT R2, R6, R2, RZ, 0x3c, !PT ;  /* 0x0000000206027212 */ /* 0x000fe200078e3cff */
[----:B------:R-:W-:Y:S01]  /*0790*/  IMAD R194, R194, 0x400, R0 ;  /* 0x00000400c2c27824 */ /* 0x000fe200078e0200 */
[----:B------:R-:W-:Y:S02]  /*07a0*/  LEA R250, R5, 0xc000, 0x1 ;  /* 0x0000c00005fa7811 */ /* 0x000fe400078e08ff */
[----:B------:R-:W-:Y:S01]  /*07b0*/  LOP3.LUT R199, R3, R0, RZ, 0xfc, !PT ;  /* 0x0000000003c77212 */ /* 0x000fe200078efcff */
[----:B------:R-:W-:Y:S01]  /*07c0*/  IMAD.MOV.U32 R0, RZ, RZ, 0x40 ;  /* 0x00000040ff007424 */ /* 0x000fe200078e00ff */
[----:B------:R-:W-:Y:S01]  /*07d0*/  IADD3 R3, R250, 0x40, RZ ;  /* 0x00000040fa037810 */ /* 0x000fe20007ffe0ff */
[----:B------:R-:W-:Y:S01]  /*07e0*/  IMAD.IADD R198, R4, 0x1, R2 ;  /* 0x0000000104c67824 */ /* 0x000fe200078e0202 */
[----:B------:R-:W-:Y:S01]  /*07f0*/  @P2 IADD3 R3, R250, -0x40, RZ ;  /* 0xffffffc0fa032810 */ /* 0x000fe20007ffe0ff */
[----:B------:R-:W-:Y:S01]  /*0800*/  IMAD.IADD R194, R2, 0x1, R194 ;  /* 0x0000000102c27824 */ /* 0x000fe200078e02c2 */
[----:B------:R-:W-:Y:S01]  /*0810*/  SEL R0, R0, 0xffffffc0, !P3 ;  /* 0xffffffc000007807 */ /* 0x000fe20005800000 */
[----:B------:R-:W-:-:S02]  /*0820*/  IMAD.MOV.U32 R2, RZ, RZ, 0x20 ;  /* 0x00000020ff027424 */ /* 0x000fc400078e00ff */
[----:B------:R1:W-:Y:S01]  /*0830*/  STL [R1], R3 ;  /* 0x0000000301007387 */ /* 0x0003e20000100800 */
[----:B------:R-:W-:Y:S01]  /*0840*/  LEA R194, R194, 0x10000, 0x1 ;  /* 0x00010000c2c27811 */ /* 0x000fe200078e08ff */
[C-C-:B------:R-:W-:Y:S01]  /*0850*/  IMAD.IADD R191, R189.reuse, 0x1, R0.reuse ;  /* 0x00000001bdbf7824 */ /* 0x140fe200078e0200 */
[----:B------:R-:W-:Y:S01]  /*0860*/  SEL R2, R2, 0xffffffe0, !P4 ;  /* 0xffffffe002027807 */ /* 0x000fe20006000000 */
[C---:B------:R-:W-:Y:S02]  /*0870*/  IMAD R185, R186.reuse, 0x2, R0 ;  /* 0x00000002bab97824 */ /* 0x040fe400078e0200 */
[----:B------:R-:W-:Y:S01]  /*0880*/  IMAD.SHL.U32 R186, R186, 0x2, RZ ;  /* 0x00000002baba7824 */ /* 0x000fe200078e00ff */
[--C-:B------:R-:W-:Y:S01]  /*0890*/  IADD3 R192, R0, R189, R2.reuse ;  /* 0x000000bd00c07210 */ /* 0x100fe20007ffe002 */
[----:B------:R-:W-:Y:S02]  /*08a0*/  IMAD.IADD R190, R189, 0x1, R2 ;  /* 0x00000001bdbe7824 */ /* 0x000fe400078e0202 */
[----:B------:R-:W-:-:S02]  /*08b0*/  IMAD.IADD R200, R2, 0x1, R191 ;  /* 0x0000000102c87824 */ /* 0x000fc400078e02bf */
.L_x_1103:
[----:B-12---:R-:W2:Y:S01]  /*08c0*/  S2R R37, SR_CTAID.Y ;  /* 0x0000000000257919 */ /* 0x006ea20000002600 */
[----:B------:R-:W3:Y:S01]  /*08d0*/  LDC.U8 R0, c[0x0][0x312] ;  /* 0x0000c480ff007b82 */ /* 0x000ee20000000000 */
        /* <DEDUP_REMOVED lines=33> */
.L_x_1073:
        /* <DEDUP_REMOVED lines=51> */
.L_x_1075:
        /* <DEDUP_REMOVED lines=15> */
.L_x_1076:
        /* <DEDUP_REMOVED lines=21> */
[----:B----4-:R-:W-:Y:S02]  /*1060*/  IADD3 R2, R2, 0xffffffe, RZ ;  /* 0x0ffffffe02027810 */ /* 0x010fe40007ffe0ff */
[----:B------:R-:W-:-:S02]  /*1070*/  SEL R8, R8, RZ, P2 ;  /* 0x000000ff08087207 */ /* 0x000fc40001000000 */
        /* <DEDUP_REMOVED lines=20> */
[C---:B------:R-:W-:Y:S01]  /*11c0*/  IMAD R7, R18.reuse, R4, R7 ;  /* 0x0000000412077224 */ /* 0x040fe200078e0207 */
[----:B------:R-:W-:Y:S01]  /*11d0*/  IADD3 R6, P2, R9, R6, RZ ;  /* 0x0000000609067210 */ /* 0x000fe20007f5e0ff */
[-C--:B------:R-:W-:Y:S01]  /*11e0*/  IMAD.WIDE.U32 R4, R18, R0.reuse, RZ ;  /* 0x0000000012047225 */ /* 0x080fe200078e00ff */
[-C--:B------:R-:W-:Y:S02]  /*11f0*/  @!P5 IADD3 R3, R3, -R11.reuse, RZ ;  /* 0x8000000b0303d210 */ /* 0x080fe40007ffe0ff */
[----:B------:R-:W-:Y:S01]  /*1200*/  @!P5 IADD3 R2, R2, 0x1, RZ ;  /* 0x000000010202d810 */ /* 0x000fe20007ffe0ff */
[----:B------:R-:W-:Y:S01]  /*1210*/  IMAD.X R8, R16, 0x1, R8, P2 ;  /* 0x0000000110087824 */ /* 0x000fe200010e0608 */
[----:B------:R-:W-:Y:S01]  /*1220*/  ISETP.GE.U32.AND P6, PT, R3, R11, PT ;  /* 0x0000000b0300720c */ /* 0x000fe20003fc6070 */
[C---:B------:R-:W-:Y:S01]  /*1230*/  IMAD R3, R19.reuse, R0, RZ ;  /* 0x0000000013037224 */ /* 0x040fe200078e02ff */
[----:B------:R-:W-:Y:S01]  /*1240*/  ISETP.NE.AND P5, PT, RZ, c[0x0][0x1c8], PT ;  /* 0x00007200ff007a0c */ /* 0x000fe20003fa5270 */
[----:B------:R-:W-:Y:S01]  /*1250*/  IMAD R11, R19, R6, RZ ;  /* 0x00000006130b7224 */ /* 0x000fe200078e02ff */
[----:B------:R-:W-:Y:S01]  /*1260*/  SEL R19, R14, R4, !P1 ;  /* 0x000000040e137207 */ /* 0x000fe20004800000 */
[----:B------:R-:W-:Y:S01]  /*1270*/  @P3 IMAD R4, R37, c[0x0][0x214], RZ ;  /* 0x0000850025043a24 */ /* 0x000fe200078e02ff */
[----:B------:R-:W-:Y:S01]  /*1280*/  IADD3 R15, R15, R7, RZ ;  /* 0x000000070f0f7210 */ /* 0x000fe20007ffe0ff */
[----:B--2---:R-:W-:Y:S01]  /*1290*/  IMAD.WIDE.U32 R30, R12, c[0x0][0x3d8], RZ ;  /* 0x0000f6000c1e7a25 */ /* 0x004fe200078e00ff */
[----:B-----5:R-:W-:-:S03]  /*12a0*/  ISETP.NE.AND P2, PT, R20, RZ, PT ;  /* 0x000000ff1400720c */ /* 0x020fc60003f45270 */
[----:B------:R-:W-:Y:S01]  /*12b0*/  @P1 IMAD.IADD R15, R5, 0x1, R3 ;  /* 0x00000001050f1824 */ /* 0x000fe200078e0203 */
[----:B------:R-:W-:Y:S01]  /*12c0*/  @P3 SEL R3, R4, R0, !P1 ;  /* 0x0000000004033207 */ /* 0x000fe20004800000 */
[----:B------:R-:W-:Y:S01]  /*12d0*/  IMAD R4, R12, c[0x0][0x3dc], R31 ;  /* 0x0000f7000c047a24 */ /* 0x000fe200078e021f */
[----:B------:R-:W-:Y:S01]  /*12e0*/  @P6 IADD3 R2, R2, 0x1, RZ ;  /* 0x0000000102026810 */ /* 0x000fe20007ffe0ff */
[----:B------:R-:W-:Y:S01]  /*12f0*/  IMAD.WIDE.U32 R6, R18, R6, RZ ;  /* 0x0000000612067225 */ /* 0x000fe200078e00ff */
[----:B------:R-:W-:Y:S02]  /*1300*/  SEL R26, R30, RZ, P2 ;  /* 0x000000ff1e1a7207 */ /* 0x000fe40001000000 */
[----:B------:R-:W-:Y:S01]  /*1310*/  @!P4 IADD3 R2, -R2, RZ, RZ ;  /* 0x000000ff0202c210 */ /* 0x000fe20007ffe1ff */
[----:B------:R-:W-:Y:S01]  /*1320*/  IMAD R8, R18, R8, R11 ;  /* 0x0000000812087224 */ /* 0x000fe200078e020b */
        /* <DEDUP_REMOVED lines=19> */
.L_x_1077:
[----:B------:R-:W-:-:S04]  /*1460*/  IMAD R0, R37, c[0x0][0x1c0], R36 ;  /* 0x0000700025007a24 */ /* 0x000fc800078e0224 */
[----:B------:R-:W-:Y:S02]  /*1470*/  IMAD R0, R0, c[0x0][0x224], RZ ;  /* 0x0000890000007a24 */ /* 0x000fe400078e02ff */
.L_x_1078:
[----:B------:R-:W2:Y:S04]  /*1480*/  LDL.64 R40, [R1+0x10] ;  /* 0x0000100001287983 */ /* 0x000ea80000100a00 */
[----:B------:R3:W2:Y:S04]  /*1490*/  LDL.64 R34, [R1+0x10] ;  /* 0x0000100001227983 */ /* 0x0006a80000100a00 */
[----:B------:R-:W4:Y:S04]  /*14a0*/  LDL R39, [R1+0x1c] ;  /* 0x00001c0001277983 */ /* 0x000f280000100800 */
[----:B------:R-:W5:Y:S01]  /*14b0*/  S2R R5, SR_TID.X ;  /* 0x0000000000057919 */ /* 0x000f620000002100 */
[----:B------:R-:W-:-:S02]  /*14c0*/  IMAD.IADD R3, R9, 0x1, R3 ;  /* 0x0000000109037824 */ /* 0x000fc400078e0203 */
[----:B------:R-:W-:Y:S02]  /*14d0*/  IMAD.MOV.U32 R33, RZ, RZ, 0x4 ;  /* 0x00000004ff217424 */ /* 0x000fe400078e00ff */
[----:B------:R-:W-:-:S04]  /*14e0*/  IMAD R30, R28, c[0x0][0x1c0], RZ ;  /* 0x000070001c1e7a24 */ /* 0x000fc800078e02ff */
[----:B------:R-:W-:Y:S01]  /*14f0*/  IMAD.SHL.U32 R7, R30, 0x40, RZ ;  /* 0x000000401e077824 */ /* 0x000fe200078e00ff */
[----:B-----5:R-:W-:-:S04]  /*1500*/  SHF.R.S32.HI R8, RZ, 0x1f, R5 ;  /* 0x0000001fff087819 */ /* 0x020fc80000011405 */
[----:B------:R-:W-:Y:S02]  /*1510*/  LEA.HI R8, R8, R5, RZ, 0x5 ;  /* 0x0000000508087211 */ /* 0x000fe400078f28ff */
[----:B------:R-:W-:Y:S02]  /*1520*/  IADD3 R12, P3, P1, R6, R7, R12 ;  /* 0x00000007060c7210 */ /* 0x000fe4000797e00c */
[----:B------:R-:W-:Y:S02]  /*1530*/  SHF.R.S32.HI R7, RZ, 0x1f, R7 ;  /* 0x0000001fff077819 */ /* 0x000fe40000011407 */
[----:B------:R-:W-:Y:S01]  /*1540*/  SHF.R.S32.HI R28, RZ, 0x1f, R240 ;  /* 0x0000001fff1c7819 */ /* 0x000fe200000114f0 */
[----:B------:R-:W-:Y:S01]  /*1550*/  BSSY B1, `(.L_x_1074) ;  /* 0x000053d000017945 */ /* 0x000fe20003800000 */
[----:B--2---:R-:W-:-:S05]  /*1560*/  IMAD.MOV.U32 R34, RZ, RZ, R40 ;  /* 0x000000ffff227224 */ /* 0x004fca00078e0028 */
[----:B------:R-:W-:Y:S02]  /*1570*/  IADD3 R4, P4, R34, R10, RZ ;  /* 0x0000000a22047210 */ /* 0x000fe40007f9e0ff */
[----:B------:R-:W-:Y:S01]  /*1580*/  SHF.R.S32.HI R35, RZ, 0x1f, R34 ;  /* 0x0000001fff237819 */ /* 0x000fe20000011422 */
[----:B------:R-:W-:-:S04]  /*1590*/  IMAD.WIDE R10, R3, R33, c[0x0][0x200] ;  /* 0x00008000030a7625 */ /* 0x000fc800078e0221 */
[----:B------:R-:W-:Y:S02]  /*15a0*/  IMAD R3, R16, c[0x0][0x370], RZ ;  /* 0x0000dc0010037a24 */ /* 0x000fe400078e02ff */
[----:B------:R-:W-:Y:S02]  /*15b0*/  IMAD.X R5, R35, 0x1, R13, P4 ;  /* 0x0000000123057824 */ /* 0x000fe400020e060d */
[C---:B------:R-:W-:Y:S01]  /*15c0*/  IMAD.IADD R13, R9.reuse, 0x1, R0 ;  /* 0x00000001090d7824 */ /* 0x040fe200078e0200 */
[----:B------:R-:W-:Y:S01]  /*15d0*/  SHF.R.S32.HI R0, RZ, 0x5, R8 ;  /* 0x00000005ff007819 */ /* 0x000fe20000011408 */
[C---:B------:R-:W-:Y:S02]  /*15e0*/  IMAD R3, R9.reuse, c[0x0][0x374], R3 ;  /* 0x0000dd0009037a24 */ /* 0x040fe400078e0203 */
[----:B------:R-:W-:-:S04]  /*15f0*/  IMAD.WIDE.U32 R4, R9, c[0x0][0x370], R4 ;  /* 0x0000dc0009047a25 */ /* 0x000fc800078e0004 */
[----:B------:R-:W-:Y:S02]  /*1600*/  IMAD.IADD R5, R5, 0x1, R3 ;  /* 0x0000000105057824 */ /* 0x000fe400078e0203 */
[----:B----4-:R-:W-:Y:S01]  /*1610*/  IMAD R3, R0, R30, R39 ;  /* 0x0000001e00037224 */ /* 0x010fe200078e0227 */
[----:B------:R-:W-:Y:S01]  /*1620*/  IADD3 R0, -R207, R226, R239 ;  /* 0x000000e2cf007210 */ /* 0x000fe20007ffe1ef */
[----:B------:R-:W-:Y:S01]  /*1630*/  IMAD R8, R31, c[0x0][0x378], RZ ;  /* 0x0000de001f087a24 */ /* 0x000fe200078e02ff */
[----:B------:R-:W-:Y:S02]  /*1640*/  IADD3 R6, P4, R240, R9, RZ ;  /* 0x00000009f0067210 */ /* 0x000fe40007f9e0ff */
[----:B------:R-:W-:Y:S02]  /*1650*/  MOV R225, R10 ;  /* 0x0000000a00e17202 */ /* 0x000fe40000000f00 */
[----:B------:R-:W-:Y:S02]  /*1660*/  IADD3 R0, R0, -c[0x0][0x2e8], RZ ;  /* 0x8000ba0000007a10 */ /* 0x000fe40007ffe0ff */
[----:B------:R-:W-:Y:S01]  /*1670*/  IADD3.X R10, R14, R7, R32, P3, P1 ;  /* 0x000000070e0a7210 */ /* 0x000fe20001fe2420 */
[----:B------:R-:W-:Y:S01]  /*1680*/  IMAD R8, R36, c[0x0][0x37c], R8 ;  /* 0x0000df0024087a24 */ /* 0x000fe200078e0208 */
[----:B------:R-:W-:Y:S01]  /*1690*/  IADD3.X R7, R28, R16, RZ, P4, !PT ;  /* 0x000000101c077210 */ /* 0x000fe200027fe4ff */
[----:B------:R-:W-:Y:S01]  /*16a0*/  IMAD.WIDE.U32 R4, R36, c[0x0][0x378], R4 ;  /* 0x0000de0024047a25 */ /* 0x000fe200078e0004 */
[----:B------:R-:W-:-:S02]  /*16b0*/  IADD3 R12, P3, P1, R26, R12, R19 ;  /* 0x0000000c1a0c7210 */ /* 0x000fc4000797e013 */
[----:B------:R-:W-:Y:S01]  /*16c0*/  SHF.R.S32.HI R9, RZ, 0x1f, R0 ;  /* 0x0000001fff097819 */ /* 0x000fe20000011400 */
[----:B------:R-:W-:Y:S01]  /*16d0*/  IMAD R7, R7, c[0x0][0x190], RZ ;  /* 0x0000640007077a24 */ /* 0x000fe200078e02ff */
[----:B------:R-:W-:Y:S01]  /*16e0*/  IADD3.X R10, R17, R10, R15, P3, P1 ;  /* 0x0000000a110a7210 */ /* 0x000fe20001fe240f */
[----:B------:R-:W-:Y:S01]  /*16f0*/  IMAD.IADD R5, R5, 0x1, R8 ;  /* 0x0000000105057824 */ /* 0x000fe200078e0208 */
[----:B------:R-:W-:Y:S02]  /*1700*/  IADD3 R178, P1, R3, R12, RZ ;  /* 0x0000000c03b27210 */ /* 0x000fe40007f3e0ff */
[----:B------:R-:W-:Y:S01]  /*1710*/  LEA.HI R8, R9, R0, RZ, 0x6 ;  /* 0x0000000009087211 */ /* 0x000fe200078f30ff */
[----:B------:R-:W-:Y:S01]  /*1720*/  IMAD.MOV.U32 R224, RZ, RZ, R11 ;  /* 0x000000ffffe07224 */ /* 0x000fe200078e000b */
[----:B------:R-:W-:Y:S01]  /*1730*/  LEA.HI.X.SX32 R12, R3, R10, 0x1, P1 ;  /* 0x0000000a030c7211 */ /* 0x000fe200008f0eff */
[C---:B------:R-:W-:Y:S01]  /*1740*/  IMAD R11, R6.reuse, c[0x0][0x194], R7 ;  /* 0x00006500060b7a24 */ /* 0x040fe200078e0207 */
[----:B------:R-:W-:Y:S01]  /*1750*/  SHF.R.S32.HI R3, RZ, 0x6, R8 ;  /* 0x00000006ff037819 */ /* 0x000fe20000011408 */
[----:B------:R-:W-:Y:S01]  /*1760*/  IMAD.WIDE.U32 R6, R6, c[0x0][0x190], R34 ;  /* 0x0000640006067a25 */ /* 0x000fe200078e0022 */
[----:B------:R3:W-:Y:S02]  /*1770*/  STL [R1+0x14], R35 ;  /* 0x0000142301007387 */ /* 0x0007e40000100800 */
[----:B------:R-:W-:-:S02]  /*1780*/  IMNMX R238, RZ, R3, !PT ;  /* 0x00000003ffee7217 */ /* 0x000fc40007800200 */
[----:B------:R-:W-:Y:S02]  /*1790*/  IADD3 R6, P3, R27, R6, RZ ;  /* 0x000000061b067210 */ /* 0x000fe40007f7e0ff */
[----:B------:R-:W-:Y:S01]  /*17a0*/  ISETP.GT.AND P5, PT, R206, R238, PT ;  /* 0x000000eece00720c */ /* 0x000fe20003fa4270 */
[----:B------:R-:W-:Y:S01]  /*17b0*/  IMAD R9, R31, c[0x0][0x1a8], RZ ;  /* 0x00006a001f097a24 */ /* 0x000fe200078e02ff */
[----:B------:R-:W-:Y:S01]  /*17c0*/  IADD3.X R7, R21, R7, R11, P3, !PT ;  /* 0x0000000715077210 */ /* 0x000fe20001ffe40b */
[----:B------:R-:W-:Y:S02]  /*17d0*/  IMAD R0, R28, c[0x0][0x370], RZ ;  /* 0x0000dc001c007a24 */ /* 0x000fe400078e02ff */
[C---:B------:R-:W-:Y:S02]  /*17e0*/  IMAD R9, R36.reuse, c[0x0][0x1ac], R9 ;  /* 0x00006b0024097a24 */ /* 0x040fe400078e0209 */
[----:B------:R-:W-:-:S04]  /*17f0*/  IMAD.WIDE.U32 R6, R36, c[0x0][0x1a8], R6 ;  /* 0x00006a0024067a25 */ /* 0x000fc800078e0006 */
[C---:B------:R-:W-:Y:S02]  /*1800*/  IMAD R0, R240.reuse, c[0x0][0x374], R0 ;  /* 0x0000dd00f0007a24 */ /* 0x040fe400078e0200 */
[----:B------:R-:W-:Y:S01]  /*1810*/  IMAD.WIDE.U32 R4, R240, c[0x0][0x370], R4 ;  /* 0x0000dc00f0047a25 */ /* 0x000fe200078e0004 */
[----:B------:R-:W-:Y:S02]  /*1820*/  LEA R204, P4, R6, c[0x0][0x160], 0x1 ;  /* 0x0000580006cc7a11 */ /* 0x000fe400078808ff */
[----:B------:R-:W-:Y:S01]  /*1830*/  LEA R179, P1, R178, c[0x0][0x350], 0x2 ;  /* 0x0000d400b2b37a11 */ /* 0x000fe200078210ff */
[----:B------:R-:W-:Y:S01]  /*1840*/  IMAD.WIDE R10, R13, R33, c[0x0][0x3c8] ;  /* 0x0000f2000d0a7625 */ /* 0x000fe200078e0221 */
[----:B------:R-:W-:-:S03]  /*1850*/  LEA R202, P3, R4, c[0x0][0x330], 0x1 ;  /* 0x0000cc0004ca7a11 */ /* 0x000fc600078608ff */
[----:B------:R-:W-:Y:S02]  /*1860*/  IMAD.IADD R9, R7, 0x1, R9 ;  /* 0x0000000107097824 */ /* 0x000fe400078e0209 */
[----:B------:R-:W-:Y:S01]  /*1870*/  IMAD.IADD R0, R5, 0x1, R0 ;  /* 0x0000000105007824 */ /* 0x000fe200078e0200 */
[----:B------:R-:W-:Y:S01]  /*1880*/  MOV R223, R10 ;  /* 0x0000000a00df7202 */ /* 0x000fe20000000f00 */
[----:B------:R-:W-:Y:S01]  /*1890*/  IMAD.MOV.U32 R222, RZ, RZ, R11 ;  /* 0x000000ffffde7224 */ /* 0x000fe200078e000b */
[----:B------:R-:W-:Y:S02]  /*18a0*/  LEA.HI.X R205, R6, c[0x0][0x164], R9, 0x1, P4 ;  /* 0x0000590006cd7a11 */ /* 0x000fe400020f0c09 */
[----:B------:R-:W-:Y:S02]  /*18b0*/  LEA.HI.X R203, R4, c[0x0][0x334], R0, 0x1, P3 ;  /* 0x0000cd0004cb7a11 */ /* 0x000fe400018f0c00 */
[----:B------:R-:W-:Y:S02]  /*18c0*/  LEA.HI.X R178, R178, c[0x0][0x354], R12, 0x2, P1 ;  /* 0x0000d500b2b27a11 */ /* 0x000fe400008f140c */
[----:B------:R-:W-:Y:S01]  /*18d0*/  IADD3 R206, R206, -0x1, RZ ;  /* 0xffffffffcece7810 */ /* 0x000fe20007ffe0ff */
[----:B------:R-:W-:Y:S05]  /*18e0*/  @P5 BRA `(.L_x_1079) ;  /* 0x0000069000005947 */ /* 0x000fea0003800000 */
[----:B---3--:R-:W-:-:S05]  /*18f0*/  @P0 IADD3 R0, R241, R38, RZ ;  /* 0x00000026f1000210 */ /* 0x008fca0007ffe0ff */
        /* <DEDUP_REMOVED lines=14> */
.L_x_1080:
        /* <DEDUP_REMOVED lines=15> */
.L_x_1081:
        /* <DEDUP_REMOVED lines=23> */
.L_x_1083:
[----:B------:R-:W-:Y:S05]  /*1c40*/  BSYNC B0 ;  /* 0x0000000000007941 */ /* 0x000fea0003800000 */
.L_x_1082:
        /* <DEDUP_REMOVED lines=13> */
[----:B------:R2:W-:Y:S04]  /*1d20*/  STG.E.128 [R2.64], RZ ;  /* 0x000000ff02007986 */ /* 0x0005e8000c101d06 */
[----:B------:R2:W-:Y:S02]  /*1d30*/  STG.E.128 [R2.64+0x80], RZ ;  /* 0x000080ff02007986 */ /* 0x0005e4000c101d06 */
.L_x_1085:
[----:B------:R-:W-:Y:S05]  /*1d40*/  BSYNC B0 ;  /* 0x0000000000007941 */ /* 0x000fea0003800000 */
.L_x_1084:
        /* <DEDUP_REMOVED lines=21> */
.L_x_1087:
[----:B------:R-:W-:Y:S05]  /*1ea0*/  BSYNC B0 ;  /* 0x0000000000007941 */ /* 0x000fea0003800000 */
.L_x_1086:
        /* <DEDUP_REMOVED lines=11> */
[----:B------:R2:W-:Y:S01]  /*1f60*/  STG.E.128 [R2.64+0x80], RZ ;  /* 0x000080ff02007986 */ /* 0x0005e2000c101d06 */
[----:B------:R-:W-:Y:S05]  /*1f70*/  BRA `(.L_x_1088) ;  /* 0x000049a000007947 */ /* 0x000fea0003800000 */
.L_x_1079:
[----:B---3--:R-:W2:Y:S01]  /*1f80*/  LDL R21, [R1+0x18] ;  /* 0x0000180001157983 */ /* 0x008ea20000100800 */
[----:B------:R-:W-:Y:S01]  /*1f90*/  IMAD R19, R206, -0x40, R226 ;  /* 0xffffffc0ce137824 */ /* 0x000fe200078e02e2 */
[----:B------:R-:W-:Y:S01]  /*1fa0*/  IADD3 R4, R240, 0x20, RZ ;  /* 0x00000020f0047810 */ /* 0x000fe20007ffe0ff */
[----:B------:R-:W-:Y:S01]  /*1fb0*/  IMAD R0, R242, -0x40, R207 ;  /* 0xffffffc0f2007824 */ /* 0x000fe200078e02cf */
[----:B------:R-:W-:Y:S01]  /*1fc0*/  @P2 BAR.SYNC.DEFER_BLOCKING 0x0 ;  /* 0x0000000000002b1d */ /* 0x000fe20000010000 */
[----:B------:R-:W-:Y:S01]  /*1fd0*/  IMAD R3, R18, c[0x0][0x1a0], RZ ;  /* 0x0000680012037a24 */ /* 0x000fe200078e02ff */
[----:B------:R-:W-:Y:S01]  /*1fe0*/  ISETP.GE.AND P1, PT, R4, R19, PT ;  /* 0x000000130400720c */ /* 0x000fe20003f26270 */
[----:B------:R-:W-:Y:S01]  /*1ff0*/  IMAD R8, R18, c[0x0][0x198], RZ ;  /* 0x0000660012087a24 */ /* 0x000fe200078e02ff */
[-C--:B------:R-:W-:Y:S01]  /*2000*/  ISETP.GE.AND P3, PT, R4, R0.reuse, PT ;  /* 0x000000000400720c */ /* 0x080fe20003f66270 */
[----:B------:R-:W-:Y:S01]  /*2010*/  IMAD.WIDE.U32 R4, R239, c[0x0][0x198], R34 ;  /* 0x00006600ef047a25 */ /* 0x000fe200078e0022 */
[----:B------:R-:W-:-:S03]  /*2020*/  ISETP.GE.AND P4, PT, R240, R0, PT ;  /* 0x00000000f000720c */ /* 0x000fc60003f86270 */
[----:B------:R-:W-:Y:S01]  /*2030*/  IMAD.WIDE.U32 R6, R239, c[0x0][0x1a0], R34 ;  /* 0x00006800ef067a25 */ /* 0x000fe200078e0022 */
[----:B------:R-:W-:-:S03]  /*2040*/  IADD3 R10, P0, R24, R4, RZ ;  /* 0x00000004180a7210 */ /* 0x000fc60007f1e0ff */
[----:B------:R-:W-:Y:S02]  /*2050*/  IMAD.MOV.U32 R188, RZ, RZ, 0x40 ;  /* 0x00000040ffbc7424 */ /* 0x000fe400078e00ff */
[C---:B------:R-:W-:Y:S01]  /*2060*/  IMAD R0, R239.reuse, c[0x0][0x19c], R8 ;  /* 0x00006700ef007a24 */ /* 0x040fe200078e0208 */
[----:B------:R-:W-:Y:S01]  /*2070*/  IADD3 R6, P5, R22, R6, RZ ;  /* 0x0000000616067210 */ /* 0x000fe20007fbe0ff */
[----:B------:R-:W-:Y:S02]  /*2080*/  IMAD R3, R239, c[0x0][0x1a4], R3 ;  /* 0x00006900ef037a24 */ /* 0x000fe400078e0203 */
[----:B------:R-:W-:Y:S01]  /*2090*/  IMAD.WIDE.U32 R8, R188, c[0x0][0x370], RZ ;  /* 0x0000dc00bc087a25 */ /* 0x000fe200078e00ff */
[----:B------:R-:W-:-:S03]  /*20a0*/  IADD3.X R11, R25, R5, R0, P0, !PT ;  /* 0x00000005190b7210 */ /* 0x000fc600007fe400 */
[----:B------:R-:W-:Y:S01]  /*20b0*/  IMAD.WIDE.U32 R14, R188, c[0x0][0x190], RZ ;  /* 0x00006400bc0e7a25 */ /* 0x000fe200078e00ff */
[----:B------:R-:W-:Y:S02]  /*20c0*/  IADD3.X R7, R23, R7, R3, P5, !PT ;  /* 0x0000000717077210 */ /* 0x000fe40002ffe403 */
        /* <DEDUP_REMOVED lines=14> */
[----:B------:R-:W-:Y:S01]  /*21b0*/  IADD3 R3, R5, R3, RZ ;  /* 0x0000000305037210 */ /* 0x000fe20007ffe0ff */
[----:B------:R-:W-:Y:S01]  /*21c0*/  @!P4 IMAD R7, R28, c[0x0][0x1a0], RZ ;  /* 0x000068001c07ca24 */ /* 0x000fe200078e02ff */
[----:B------:R-:W-:Y:S01]  /*21d0*/  LOP3.LUT R17, R2, 0xfffffffe, RZ, 0xc0, !PT ;  /* 0xfffffffe02117812 */ /* 0x000fe200078ec0ff */
[----:B------:R-:W-:Y:S02]  /*21e0*/  @!P3 IMAD.X R6, RZ, RZ, R28, P0 ;  /* 0x000000ffff06b224 */ /* 0x000fe400000e061c */
[----:B------:R-:W-:Y:S02]  /*21f0*/  @!P4 IMAD.MOV.U32 R2, RZ, RZ, R4 ;  /* 0x000000ffff02c224 */ /* 0x000fe400078e0004 */
[----:B------:R-:W-:-:S02]  /*2200*/  @!P4 IMAD R9, R240, c[0x0][0x1a4], R7 ;  /* 0x00006900f009ca24 */ /* 0x000fc400078e0207 */
[----:B------:R-:W-:Y:S02]  /*2210*/  @!P3 IMAD R8, R6, c[0x0][0x1a0], RZ ;  /* 0x000068000608ba24 */ /* 0x000fe400078e02ff */
[----:B------:R-:W-:Y:S01]  /*2220*/  @!P4 IMAD.WIDE.U32 R6, R240, c[0x0][0x1a0], R2 ;  /* 0x00006800f006ca25 */ /* 0x000fe200078e0002 */
[----:B------:R-:W-:-:S03]  /*2230*/  IADD3 R18, R206, -R17, RZ ;  /* 0x80000011ce127210 */ /* 0x000fc60007ffe0ff */
[----:B------:R-:W-:Y:S01]  /*2240*/  @!P3 IMAD R17, R0, c[0x0][0x1a4], R8 ;  /* 0x000069000011ba24 */ /* 0x000fe200078e0208 */
[C---:B------:R-:W-:Y:S01]  /*2250*/  @!P4 LEA R8, P5, R6.reuse, c[0x0][0x170], 0x1 ;  /* 0x00005c000608ca11 */ /* 0x040fe200078a08ff */
[----:B------:R-:W-:Y:S01]  /*2260*/  @!P4 IMAD.IADD R9, R7, 0x1, R9 ;  /* 0x000000010709c824 */ /* 0x000fe200078e0209 */
[----:B------:R3:W-:Y:S04]  /*2270*/  @P4 STS.128 [R210+0x10000], RZ ;  /* 0x010000ffd2004388 */ /* 0x0007e80000000c00 */
[----:B------:R-:W-:Y:S01]  /*2280*/  @!P4 LEA.HI.X R9, R6, c[0x0][0x174], R9, 0x1, P5 ;  /* 0x00005d000609ca11 */ /* 0x000fe200028f0c09 */
[----:B------:R3:W-:Y:S04]  /*2290*/  @P4 STS.128 [R210+0x12000], RZ ;  /* 0x012000ffd2004388 */ /* 0x0007e80000000c00 */
[----:B------:R-:W-:Y:S01]  /*22a0*/  @!PT LDS RZ, [RZ] ;  /* 0x00000000fffff984 */ /* 0x000fe20000000800 */
[----:B------:R-:W-:Y:S01]  /*22b0*/  @!PT LDS RZ, [RZ] ;  /* 0x00000000fffff984 */ /* 0x000fe20000000800 */
[----:B------:R-:W-:Y:S01]  /*22c0*/  @!PT LDS RZ, [RZ] ;  /* 0x00000000fffff984 */ /* 0x000fe20000000800 */
[----:B------:R4:W-:Y:S04]  /*22d0*/  @!P4 LDGSTS.E.BYPASS.LTC128B.128 [R210+0x10000], [R8.64] ;  /* 0x1000000008d2cfae */ /* 0x0009e8000b901d46 */
[----:B------:R4:W-:Y:S04]  /*22e0*/  @!P4 LDGSTS.E.BYPASS.LTC128B.128 [R210+0x12000], [R8.64+0x80] ;  /* 0x1200008008d2cfae */ /* 0x0009e8000b901d46 */
[----:B----4-:R-:W4:Y:S01]  /*22f0*/  LDL R8, [R1+0x20] ;  /* 0x0000200001087983 */ /* 0x010f220000100800 */
[----:B------:R-:W-:Y:S01]  /*2300*/  @!P3 IADD3 R16, P0, R240, 0x20, RZ ;  /* 0x00000020f010b810 */ /* 0x000fe20007f1e0ff */
[----:B------:R-:W-:-:S04]  /*2310*/  @!P3 IMAD.MOV.U32 R5, RZ, RZ, R3 ;  /* 0x000000ffff05b224 */ /* 0x000fc800078e0003 */
[----:B------:R-:W-:Y:S02]  /*2320*/  @!P3 IMAD.X R2, RZ, RZ, R28, P0 ;  /* 0x000000ffff02b224 */ /* 0x000fe400000e061c */
[----:B------:R-:W-:Y:S01]  /*2330*/  @!P3 IMAD.WIDE.U32 R4, R0, c[0x0][0x1a0], R4 ;  /* 0x000068000004ba25 */ /* 0x000fe200078e0004 */
[----:B------:R-:W-:-:S03]  /*2340*/  ISETP.GE.AND P2, PT, R240, R19, PT ;  /* 0x00000013f000720c */ /* 0x000fc60003f46270 */
[----:B------:R-:W-:Y:S01]  /*2350*/  @!P3 IMAD R0, R2, c[0x0][0x198], RZ ;  /* 0x000066000200ba24 */ /* 0x000fe200078e02ff */
[----:B------:R-:W-:Y:S01]  /*2360*/  @!P3 LEA R6, P5, R4, c[0x0][0x170], 0x1 ;  /* 0x00005c000406ba11 */ /* 0x000fe200078a08ff */
[----:B------:R-:W-:Y:S01]  /*2370*/  @!P3 IMAD.IADD R5, R5, 0x1, R17 ;  /* 0x000000010505b824 */ /* 0x000fe200078e0211 */
[----:B------:R-:W-:Y:S01]  /*2380*/  ISETP.NE.AND P0, PT, R18, 0x1, PT ;  /* 0x000000011200780c */ /* 0x000fe20003f05270 */
[----:B------:R-:W-:Y:S01]  /*2390*/  @!P3 IMAD R17, R16, c[0x0][0x19c], R0 ;  /* 0x000067001011ba24 */ /* 0x000fe200078e0200 */
[----:B------:R-:W-:Y:S02]  /*23a0*/  IADD3 R3, R11, R20, RZ ;  /* 0x000000140b037210 */ /* 0x000fe40007ffe0ff */
[----:B------:R-:W-:Y:S01]  /*23b0*/  @!P3 LEA.HI.X R7, R4, c[0x0][0x174], R5, 0x1, P5 ;  /* 0x00005d000407ba11 */ /* 0x000fe200028f0c05 */
[----:B------:R-:W-:Y:S01]  /*23c0*/  @!P4 IMAD.MOV.U32 R2, RZ, RZ, R10 ;  /* 0x000000ffff02c224 */ /* 0x000fe200078e000a */
[----:B------:R3:W-:Y:S01]  /*23d0*/  @P3 STS.128 [R210+0x11000], RZ ;  /* 0x011000ffd2003388 */ /* 0x0007e20000000c00 */
[----:B------:R-:W-:Y:S01]  /*23e0*/  @!P4 IMAD R4, R28, c[0x0][0x198], RZ ;  /* 0x000066001c04ca24 */ /* 0x000fe200078e02ff */
[----:B------:R-:W-:-:S02]  /*23f0*/  @!P3 MOV R11, R3 ;  /* 0x00000003000bb202 */ /* 0x000fc40000000f00 */
[----:B------:R3:W-:Y:S01]  /*2400*/  @P3 STS.128 [R210+0x13000], RZ ;  /* 0x013000ffd2003388 */ /* 0x0007e20000000c00 */
[----:B------:R-:W-:-:S03]  /*2410*/  @!P4 IMAD R4, R240, c[0x0][0x19c], R4 ;  /* 0x00006700f004ca24 */ /* 0x000fc600078e0204 */
[----:B------:R-:W-:Y:S01]  /*2420*/  @!PT LDS RZ, [RZ] ;  /* 0x00000000fffff984 */ /* 0x000fe20000000800 */
[----:B------:R-:W-:Y:S01]  /*2430*/  @!PT LDS RZ, [RZ] ;  /* 0x00000000fffff984 */ /* 0x000fe20000000800 */
[----:B------:R-:W-:Y:S01]  /*2440*/  @!PT LDS RZ, [RZ] ;  /* 0x00000000fffff984 */ /* 0x000fe20000000800 */
[----:B------:R1:W-:Y:S01]  /*2450*/  @!P3 LDGSTS.E.BYPASS.LTC128B.128 [R210+0x11000], [R6.64] ;  /* 0x1100000006d2bfae */ /* 0x0003e2000b901d46 */
[----:B------:R-:W-:-:S03]  /*2460*/  @!P4 IMAD.WIDE.U32 R2, R240, c[0x0][0x198], R2 ;  /* 0x00006600f002ca25 */ /* 0x000fc600078e0002 */
[----:B------:R1:W-:Y:S01]  /*2470*/  @!P3 LDGSTS.E.BYPASS.LTC128B.128 [R210+0x13000], [R6.64+0x80] ;  /* 0x1300008006d2bfae */ /* 0x0003e2000b901d46 */
[----:B------:R-:W-:-:S03]  /*2480*/  @!P3 IMAD.WIDE.U32 R10, R16, c[0x0][0x198], R10 ;  /* 0x00006600100aba25 */ /* 0x000fc600078e000a */
[----:B------:R-:W0:Y:S04]  /*2490*/  LDGDEPBAR ;  /* 0x00000000000079af */ /* 0x000e280000000000 */
        /* <DEDUP_REMOVED lines=9> */
[----:B-1----:R-:W-:-:S03]  /*2530*/  @!P4 LEA R6, P6, R2, c[0x0][0x168], 0x1 ;  /* 0x00005a000206ca11 */ /* 0x002fc600078c08ff */
        /* <DEDUP_REMOVED lines=10> */
[----:B------:R-:W-:-:S04]  /*25e0*/  IADD3 R243, R239, R226, RZ ;  /* 0x000000e2eff37210 */ /* 0x000fc80007ffe0ff */
[----:B------:R-:W-:Y:S01]  /*25f0*/  IADD3 R244, -R207, 0x40, R243 ;  /* 0x00000040cff47810 */ /* 0x000fe20007ffe1f3 */
[----:B------:R-:W-:Y:S01]  /*2600*/  IMAD.MOV.U32 R217, RZ, RZ, c[0x0][0x2e4] ;  /* 0x0000b900ffd97624 */ /* 0x000fe200078e00ff */
[----:B------:R-:W-:Y:S01]  /*2610*/  CS2R R94, SRZ ;  /* 0x00000000005e7805 */ /* 0x000fe2000001ff00 */
[----:B--2---:R-:W-:-:S04]  /*2620*/  IADD3 R0, R21, 0x2000, RZ ;  /* 0x0000200015007810 */ /* 0x004fc80007ffe0ff */
[----:B------:R-:W-:-:S05]  /*2630*/  SEL R0, R0, R21, !P0 ;  /* 0x0000001500007207 */ /* 0x000fca0004000000 */
[----:B------:R-:W-:Y:S02]  /*2640*/  IMAD.SHL.U32 R201, R0, 0x2, RZ ;  /* 0x0000000200c97824 */ /* 0x000fe400078e00ff */
[----:B------:R-:W-:Y:S01]  /*2650*/  @!P4 IMAD.IADD R0, R3, 0x1, R4 ;  /* 0x000000010300c824 */ /* 0x000fe200078e0204 */
[----:B------:R-:W-:Y:S02]  /*2660*/  @!P3 IADD3 R3, R11, R17, RZ ;  /* 0x000000110b03b210 */ /* 0x000fe40007ffe0ff */
[----:B------:R3:W-:Y:S01]  /*2670*/  @P2 STS [R201], RZ ;  /* 0x000000ffc9002388 */ /* 0x0007e20000000800 */
        /* <DEDUP_REMOVED lines=54> */
[----:B------:R-:W-:-:S04]  /*29e0*/  SEL R0, R0, R199, !P0 ;  /* 0x000000c700007207 */ /* 0x000fc80004000000 */
[----:B------:R-:W-:Y:S01]  /*29f0*/  SHF.L.U32 R184, R0, 0x1, RZ ;  /* 0x0000000100b87819 */ /* 0x000fe200000006ff */
[----:B------:R-:W-:-:S04]  /*2a00*/  IMAD.MOV.U32 R0, RZ, RZ, c[0x0][0x22c] ;  /* 0x00008b00ff007624 */ /* 0x000fc800078e00ff */
[----:B------:R-:W-:Y:S01]  /*2a10*/  IMAD R0, R0, c[0x0][0x1c0], RZ ;  /* 0x0000700000007a24 */ /* 0x000fe200078e02ff */
[----:B--2---:R-:W-:Y:S01]  /*2a20*/  IADD3 R2, R198, 0x2000, RZ ;  /* 0x00002000c6027810 */ /* 0x004fe20007ffe0ff */
[----:B------:R3:W2:Y:S04]  /*2a30*/  LDSM.16.M88.4 R104, [R189+0x10000] ;  /* 0x01000000bd68783b */ /* 0x0006a80000000200 */
        /* <DEDUP_REMOVED lines=9> */
[----:B------:R3:W2:Y:S04]  /*2ad0*/  LDSM.16.M88.4 R144, [R190+0x12000] ;  /* 0x01200000be90783b */ /* 0x0006a80000000200 */
[----:B------:R3:W2:Y:S04]  /*2ae0*/  LDSM.16.M88.4 R148, [R190+0x12800] ;  /* 0x01280000be94783b */ /* 0x0006a80000000200 */
[----:B------:R3:W2:Y:S04]  /*2af0*/  LDSM.16.M88.4 R152, [R191+0x12000] ;  /* 0x01200000bf98783b */ /* 0x0006a80000000200 */
[----:B------:R3:W2:Y:S04]  /*2b00*/  LDSM.16.M88.4 R156, [R191+0x12800] ;  /* 0x01280000bf9c783b */ /* 0x0006a80000000200 */
[----:B------:R3:W2:Y:S04]  /*2b10*/  LDSM.16.M88.4 R160, [R200+0x12000] ;  /* 0x01200000c8a0783b */ /* 0x0006a80000000200 */
[----:B------:R3:W2:Y:S01]  /*2b20*/  LDSM.16.M88.4 R164, [R200+0x12800] ;  /* 0x01280000c8a4783b */ /* 0x0006a20000000200 */
[----:B------:R-:W-:Y:S01]  /*2b30*/  SEL R2, R2, R198, !P0 ;  /* 0x000000c602027207 */ /* 0x000fe20004000000 */
[C---:B------:R-:W-:Y:S01]  /*2b40*/  IMAD.SHL.U32 R245, R0.reuse, 0x10, RZ ;  /* 0x0000001000f57824 */ /* 0x040fe200078e00ff */
[----:B------:R-:W-:-:S03]  /*2b50*/  SHF.L.U32 R211, R0, 0x3, RZ ;  /* 0x0000000300d37819 */ /* 0x000fc600000006ff */
[----:B------:R-:W-:Y:S01]  /*2b60*/  IMAD.SHL.U32 R187, R2, 0x2, RZ ;  /* 0x0000000202bb7824 */ /* 0x000fe200078e00ff */
[C---:B------:R-:W-:Y:S02]  /*2b70*/  IADD3 R252, R245.reuse, 0x40, RZ ;  /* 0x00000040f5fc7810 */ /* 0x040fe40007ffe0ff */
[C---:B------:R-:W-:Y:S02]  /*2b80*/  IADD3 R2, R245.reuse, 0x20, RZ ;  /* 0x00000020f5027810 */ /* 0x040fe40007ffe0ff */
[----:B------:R-:W-:Y:S01]  /*2b90*/  IADD3 R251, R245, 0x60, RZ ;  /* 0x00000060f5fb7810 */ /* 0x000fe20007ffe0ff */
[C---:B------:R-:W-:Y:S02]  /*2ba0*/  IMAD.IADD R247, R211.reuse, 0x1, R252 ;  /* 0x00000001d3f77824 */ /* 0x040fe400078e02fc */
[C---:B------:R-:W-:Y:S01]  /*2bb0*/  IMAD.IADD R248, R211.reuse, 0x1, R2 ;  /* 0x00000001d3f87824 */ /* 0x040fe200078e0202 */
[C---:B------:R-:W-:Y:S01]  /*2bc0*/  IADD3 R246, R211.reuse, R251, RZ ;  /* 0x000000fbd3f67210 */ /* 0x040fe20007ffe0ff */
[C---:B------:R-:W-:Y:S01]  /*2bd0*/  IMAD.IADD R3, R211.reuse, 0x1, R247 ;  /* 0x00000001d3037824 */ /* 0x040fe200078e02f7 */
[----:B----4-:R-:W-:Y:S01]  /*2be0*/  R2P PR, R8, 0x6 ;  /* 0x0000000608007804 */ /* 0x010fe20000000000 */
[C---:B-1----:R-:W-:Y:S01]  /*2bf0*/  IMAD.IADD R4, R211.reuse, 0x1, R248 ;  /* 0x00000001d3047824 */ /* 0x042fe200078e02f8 */
[C---:B------:R-:W-:Y:S01]  /*2c00*/  IADD3 R2, R211.reuse, R246, RZ ;  /* 0x000000f6d3027210 */ /* 0x040fe20007ffe0ff */
[----:B------:R-:W-:-:S02]  /*2c10*/  IMAD.IADD R230, R211, 0x1, R3 ;  /* 0x00000001d3e67824 */ /* 0x000fc400078e0203 */
[----:B------:R-:W-:Y:S01]  /*2c20*/  SEL R193, R193, 0xffffffe0, !P1 ;  /* 0xffffffe0c1c17807 */ /* 0x000fe20004800000 */
[C---:B------:R-:W-:Y:S01]  /*2c30*/  IMAD.IADD R232, R211.reuse, 0x1, R4 ;  /* 0x00000001d3e87824 */ /* 0x040fe200078e0204 */
[C---:B------:R-:W-:Y:S02]  /*2c40*/  IADD3 R228, R211.reuse, R2, RZ ;  /* 0x00000002d3e47210 */ /* 0x040fe40007ffe0ff */
[----:B------:R-:W-:Y:S01]  /*2c50*/  SEL R188, R188, 0xffffffc0, !P2 ;  /* 0xffffffc0bcbc7807 */ /* 0x000fe20005000000 */
[C---:B------:R-:W-:Y:S01]  /*2c60*/  IMAD.IADD R231, R211.reuse, 0x1, R232 ;  /* 0x00000001d3e77824 */ /* 0x040fe200078e02e8 */
[C---:B------:R-:W-:Y:S01]  /*2c70*/  IADD3 R229, R211.reuse, R230, RZ ;  /* 0x000000e6d3e57210 */ /* 0x040fe20007ffe0ff */
[C---:B------:R-:W-:Y:S02]  /*2c80*/  IMAD.IADD R227, R211.reuse, 0x1, R228 ;  /* 0x00000001d3e37824 */ /* 0x040fe400078e02e4 */
        /* <DEDUP_REMOVED lines=33> */
[----:B------:R-:W-:Y:S01]  /*2ea0*/  IMAD.IADD R197, R188, 0x1, R195 ;  /* 0x00000001bcc57824 */ /* 0x000fe200078e02c3 */
[----:B------:R-:W-:Y:S01]  /*2eb0*/  IADD3 R196, R194, R188, RZ ;  /* 0x000000bcc2c47210 */ /* 0x000fe20007ffe0ff */
[C---:B------:R-:W-:Y:S01]  /*2ec0*/  IMAD.IADD R236, R211.reuse, 0x1, R229 ;  /* 0x00000001d3ec7824 */ /* 0x040fe200078e02e5 */
[----:B------:R-:W-:-:S02]  /*2ed0*/  IADD3 R237, R211, R231, RZ ;  /* 0x000000e7d3ed7210 */ /* 0x000fc40007ffe0ff */
[----:B--23--:R-:W-:Y:S02]  /*2ee0*/  IADD3 R235, R211, R227, RZ ;  /* 0x000000e3d3eb7210 */ /* 0x00cfe40007ffe0ff */
.L_x_1093:
        /* <DEDUP_REMOVED lines=9> */
[----:B------:R-:W1:Y:S06]  /*2f80*/  LDSM.16.M88.4 R8, [R189+0xc000] ;  /* 0x00c00000bd08783b */ /* 0x000e6c0000000200 */
[----:B------:R-:W2:Y:S06]  /*2f90*/  LDSM.16.M88.4 R52, [R189+0xc800] ;  /* 0x00c80000bd34783b */ /* 0x000eac0000000200 */
[----:B------:R-:W-:Y:S06]  /*2fa0*/  LDSM.16.M88.4 R56, [R0] ;  /* 0x000000000038783b */ /* 0x000fec0000000200 */
[----:B------:R-:W3:Y:S06]  /*2fb0*/  LDSM.16.M88.4 R60, [R190+0xc000] ;  /* 0x00c00000be3c783b */ /* 0x000eec0000000200 */
[----:B------:R-:W4:Y:S06]  /*2fc0*/  LDSM.16.M88.4 R64, [R190+0xc800] ;  /* 0x00c80000be40783b */ /* 0x000f2c0000000200 */
[----:B------:R-:W-:Y:S01]  /*2fd0*/  LDSM.16.M88.4 R100, [R191+0xc800] ;  /* 0x00c80000bf64783b */ /* 0x000fe20000000200 */
[C---:B-1----:R-:W-:Y:S08]  /*2fe0*/  HMMA.16816.F32 R4, R16.reuse, R8, RZ ;  /* 0x000000081004723c */ /* 0x042ff000000018ff */
[C---:B------:R-:W-:Y:S08]  /*2ff0*/  HMMA.16816.F32 R8, R16.reuse, R10, RZ ;  /* 0x0000000a1008723c */ /* 0x040ff000000018ff */
[C---:B--2---:R-:W-:Y:S08]  /*3000*/  HMMA.16816.F32 R12, R16.reuse, R52, RZ ;  /* 0x00000034100c723c */ /* 0x044ff000000018ff */
[----:B------:R-:W-:Y:S01]  /*3010*/  HMMA.16816.F32 R16, R16, R54, RZ ;  /* 0x000000361010723c */ /* 0x000fe200000018ff */
[----:B------:R-:W-:Y:S07]  /*3020*/  LDSM.16.M88.4 R52, [R3] ;  /* 0x000000000334783b */ /* 0x000fee0000000200 */
[C---:B---3--:R-:W-:Y:S08]  /*3030*/  HMMA.16816.F32 R4, R56.reuse, R60, R4 ;  /* 0x0000003c3804723c */ /* 0x048ff00000001804 */
[C---:B------:R-:W-:Y:S01]  /*3040*/  HMMA.16816.F32 R8, R56.reuse, R62, R8 ;  /* 0x0000003e3808723c */ /* 0x040fe20000001808 */
[----:B------:R-:W1:Y:S07]  /*3050*/  LDSM.16.M88.4 R60, [R191+0xc000] ;  /* 0x00c00000bf3c783b */ /* 0x000e6e0000000200 */
[C---:B----4-:R-:W-:Y:S07]  /*3060*/  HMMA.16816.F32 R12, R56.reuse, R64, R12 ;  /* 0x00000040380c723c */ /* 0x050fee000000180c */
[----:B------:R-:W-:Y:S01]  /*3070*/  IADD3 R64, P0, R234, R223, RZ ;  /* 0x000000dfea407210 */ /* 0x000fe20007f1e0ff */
[----:B------:R-:W-:Y:S01]  /*3080*/  HMMA.16816.F32 R16, R56, R66, R16 ;  /* 0x000000423810723c */ /* 0x000fe20000001810 */
[----:B------:R-:W-:Y:S03]  /*3090*/  LDSM.16.M88.4 R56, [R2] ;  /* 0x000000000238783b */ /* 0x000fe60000000200 */
[----:B------:R-:W-:Y:S04]  /*30a0*/  IADD3.X R65, R233, R222, RZ, P0, !PT ;  /* 0x000000dee9417210 */ /* 0x000fe800007fe4ff */
[C---:B-1----:R-:W-:Y:S08]  /*30b0*/  HMMA.16816.F32 R4, R52.reuse, R60, R4 ;  /* 0x0000003c3404723c */ /* 0x042ff00000001804 */
        /* <DEDUP_REMOVED lines=98> */
.L_x_1089:
[--C-:B--2-4-:R-:W-:Y:S01]  /*36e0*/  IADD3 R4, R207, 0x1, -R226.reuse ;  /* 0x00000001cf047810 */ /* 0x114fe20007ffe8e2 */
[----:B---3--:R-:W2:Y:S01]  /*36f0*/  LDL R10, [R1+0x4] ;  /* 0x00000400010a7983 */ /* 0x008ea20000100800 */
[-C--:B------:R-:W-:Y:S01]  /*3700*/  IADD3 R5, -R12, R207.reuse, -R226 ;  /* 0x000000cf0c057210 */ /* 0x080fe20007ffe9e2 */
[----:B------:R-:W-:Y:S01]  /*3710*/  IMAD.IADD R2, R249, 0x1, R0 ;  /* 0x00000001f9027824 */ /* 0x000fe200078e0200 */
[----:B------:R-:W-:Y:S01]  /*3720*/  IADD3 R4, R4, c[0x0][0x2e8], RZ ;  /* 0x0000ba0004047a10 */ /* 0x000fe20007ffe0ff */
[----:B------:R-:W-:Y:S02]  /*3730*/  IMAD.MOV.U32 R217, RZ, RZ, R12 ;  /* 0x000000ffffd97224 */ /* 0x000fe400078e000c */
[C---:B-1----:R-:W-:Y:S01]  /*3740*/  IMAD.IADD R6, R2.reuse, 0x1, R5 ;  /* 0x0000000102067824 */ /* 0x042fe200078e0205 */
[C---:B------:R-:W-:Y:S01]  /*3750*/  IADD3 R3, R2.reuse, 0x8, RZ ;  /* 0x0000000802037810 */ /* 0x040fe20007ffe0ff */
[----:B------:R-:W-:Y:S03]  /*3760*/  IMAD.IADD R15, R2, 0x1, R4 ;  /* 0x00000001020f7824 */ /* 0x000fe600078e0204 */
[----:B------:R-:W-:Y:S01]  /*3770*/  IMNMX R2, RZ, R6, !PT ;  /* 0x00000006ff027217 */ /* 0x000fe20007800200 */
[--C-:B------:R-:W-:Y:S02]  /*3780*/  IMAD.IADD R14, R5, 0x1, R3.reuse ;  /* 0x00000001050e7824 */ /* 0x100fe400078e0203 */
[----:B------:R-:W-:Y:S01]  /*3790*/  IMAD.IADD R13, R4, 0x1, R3 ;  /* 0x00000001040d7824 */ /* 0x000fe200078e0203 */
[-C--:B------:R-:W-:Y:S02]  /*37a0*/  IMNMX R4, R15, R207.reuse, PT ;  /* 0x000000cf0f047217 */ /* 0x080fe40003800200 */
[----:B------:R-:W-:Y:S01]  /*37b0*/  IMNMX R3, RZ, R14, !PT ;  /* 0x0000000eff037217 */ /* 0x000fe20007800200 */
[----:B--2---:R-:W-:Y:S05]  /*37c0*/  IMAD R0, R242, 0x40, R10 ;  /* 0x00000040f2007824 */ /* 0x004fea00078e020a */
[C---:B------:R-:W-:Y:S02]  /*37d0*/  IADD3 R11, R0.reuse, 0x1, RZ ;  /* 0x00000001000b7810 */ /* 0x040fe40007ffe0ff */
        /* <DEDUP_REMOVED lines=55> */
.L_x_1090:
        /* <DEDUP_REMOVED lines=131> */
[----:B------:R-:W-:Y:S02]  /*4380*/  FADD.FTZ R13, -R101, R13 ;  /* 0x0000000d650d7221 */ /* 0x000fe40000010100 */
[----:B------:R-:W-:Y:S02]  /*4390*/  FADD.FTZ R15, -R100, R15 ;  /* 0x0000000f640f7221 */ /* 0x000fe40000010100 */
[----:B------:R-:W-:Y:S02]  /*43a0*/  FMUL.FTZ R4, R4, c[0x0][0x2ec] ;  /* 0x0000bb0004047a20 */ /* 0x000fe40000410000 */
[----:B------:R-:W-:Y:S02]  /*43b0*/  FMUL.FTZ R3, R3, c[0x0][0x2ec] ;  /* 0x0000bb0003037a20 */ /* 0x000fe40000410000 */
[----:B------:R-:W-:Y:S02]  /*43c0*/  FMUL.FTZ R2, R2, c[0x0][0x2ec] ;  /* 0x0000bb0002027a20 */ /* 0x000fe40000410000 */
[----:B------:R-:W-:Y:S02]  /*43d0*/  FMUL.FTZ R0, R0, c[0x0][0x2ec] ;  /* 0x0000bb0000007a20 */ /* 0x000fe40000410000 */
[----:B------:R-:W-:Y:S02]  /*43e0*/  FADD.FTZ R12, -R101, R12 ;  /* 0x0000000c650c7221 */ /* 0x000fe40000010100 */
[----:B------:R-:W-:Y:S02]  /*43f0*/  FADD.FTZ R14, -R100, R14 ;  /* 0x0000000e640e7221 */ /* 0x000fe40000010100 */
[----:B------:R-:W-:Y:S02]  /*4400*/  FMUL.FTZ R11, R181, R13 ;  /* 0x0000000db50b7220 */ /* 0x000fe40000410000 */
[----:B------:R-:W-:Y:S02]  /*4410*/  FMUL.FTZ R13, R179, R15 ;  /* 0x0000000fb30d7220 */ /* 0x000fe40000410000 */
        /* <DEDUP_REMOVED lines=62> */
.L_x_1091:
        /* <DEDUP_REMOVED lines=85> */
.L_x_1092:
        /* <DEDUP_REMOVED lines=87> */
[-C--:B------:R-:W-:Y:S03]  /*52c0*/  LEA.HI.X.SX32 R103, R213, R3.reuse, 0x2, P2 ;  /* 0x00000003d5677211 */ /* 0x080fe600010f16ff */
        /* <DEDUP_REMOVED lines=8> */
[C---:B------:R-:W-:Y:S01]  /*5350*/  IMAD.IADD R0, R211.reuse, 0x1, R248 ;  /* 0x00000001d3007824 */ /* 0x040fe200078e02f8 */
[CC--:B------:R-:W-:Y:S03]  /*5360*/  LEA R8, P2, R232.reuse, R2.reuse, 0x2 ;  /* 0x00000002e8087211 */ /* 0x0c0fe600078410ff */
[----:B------:R3:W-:Y:S01]  /*5370*/  RED.E.ADD.F32.FTZ.RN.STRONG.GPU [R6.64], R11 ;  /* 0x0000000b0600798e */ /* 0x0007e2000c10e786 */
[-C--:B-1----:R-:W-:Y:S03]  /*5380*/  LEA.HI.X.SX32 R9, R232, R3.reuse, 0x2, P2 ;  /* 0x00000003e8097211 */ /* 0x082fe600010f16ff */
[----:B------:R-:W-:Y:S04]  /*5390*/  RED.E.ADD.F32.FTZ.RN.STRONG.GPU [R2.64+0x80], R16 ;  /* 0x000080100200798e */ /* 0x000fe8000c10e786 */
        /* <DEDUP_REMOVED lines=25> */
[CC--:B-1----:R-:W-:Y:S02]  /*5530*/  LEA R4, P0, R252.reuse, R2.reuse, 0x2 ;  /* 0x00000002fc047211 */ /* 0x0c2fe400078010ff */
[-C--:B------:R-:W-:Y:S02]  /*5540*/  LEA R14, P5, R251, R2.reuse, 0x2 ;  /* 0x00000002fb0e7211 */ /* 0x080fe400078a10ff */
[-C--:B------:R-:W-:Y:S02]  /*5550*/  LEA.HI.X.SX32 R5, R252, R3.reuse, 0x2, P0 ;  /* 0x00000003fc057211 */ /* 0x080fe400000f16ff */
[CC--:B------:R-:W-:Y:S03]  /*5560*/  LEA R10, P0, R0.reuse, R2.reuse, 0x2 ;  /* 0x00000002000a7211 */ /* 0x0c0fe600078010ff */
[----:B------:R1:W-:Y:S01]  /*5570*/  RED.E.ADD.F32.FTZ.RN.STRONG.GPU [R4.64], R54 ;  /* 0x000000360400798e */ /* 0x0003e2000c10e786 */
[-C--:B------:R-:W-:Y:S01]  /*5580*/  LEA.HI.X.SX32 R11, R0, R3.reuse, 0x2, P0 ;  /* 0x00000003000b7211 */ /* 0x080fe200000f16ff */
[----:B------:R-:W-:Y:S02]  /*5590*/  IMAD.IADD R0, R211, 0x1, R246 ;  /* 0x00000001d3007824 */ /* 0x000fe400078e02f6 */
[----:B------:R3:W-:Y:S01]  /*55a0*/  RED.E.ADD.F32.FTZ.RN.STRONG.GPU [R12.64], R55 ;  /* 0x000000370c00798e */ /* 0x0007e2000c10e786 */
[-C--:B--2---:R-:W-:Y:S02]  /*55b0*/  LEA R6, P1, R229, R2.reuse, 0x2 ;  /* 0x00000002e5067211 */ /* 0x084fe400078210ff */
[-C--:B------:R-:W-:Y:S01]  /*55c0*/  LEA.HI.X.SX32 R15, R251, R3.reuse, 0x2, P5 ;  /* 0x00000003fb0f7211 */ /* 0x080fe200028f16ff */
[----:B------:R2:W-:Y:S01]  /*55d0*/  RED.E.ADD.F32.FTZ.RN.STRONG.GPU [R10.64], R56 ;  /* 0x000000380a00798e */ /* 0x0005e2000c10e786 */
[-C--:B------:R-:W-:Y:S03]  /*55e0*/  LEA.HI.X.SX32 R7, R229, R3.reuse, 0x2, P1 ;  /* 0x00000003e5077211 */ /* 0x080fe600008f16ff */
[----:B------:R4:W-:Y:S04]  /*55f0*/  RED.E.ADD.F32.FTZ.RN.STRONG.GPU [R8.64], R57 ;  /* 0x000000390800798e */ /* 0x0009e8000c10e786 */
[----:B------:R4:W-:Y:S04]  /*5600*/  RED.E.ADD.F32.FTZ.RN.STRONG.GPU [R6.64], R58 ;  /* 0x0000003a0600798e */ /* 0x0009e8000c10e786 */
[----:B------:R-:W-:Y:S01]  /*5610*/  LDSM.16.MT88.4 R52, [R186+0x10800] ;  /* 0x01080000ba34783b */ /* 0x000fe20000004200 */
[CC--:B-1----:R-:W-:Y:S04]  /*5620*/  LEA R4, P0, R236.reuse, R2.reuse, 0x2 ;  /* 0x00000002ec047211 */ /* 0x0c2fe800078010ff */
[-C--:B------:R-:W-:Y:S02]  /*5630*/  LEA.HI.X.SX32 R5, R236, R3.reuse, 0x2, P0 ;  /* 0x00000003ec057211 */ /* 0x080fe400000f16ff */
[-C--:B---3--:R-:W-:Y:S02]  /*5640*/  LEA R12, P4, R246, R2.reuse, 0x2 ;  /* 0x00000002f60c7211 */ /* 0x088fe400078810ff */
[-C--:B--2---:R-:W-:Y:S01]  /*5650*/  LEA R10, P3, R0, R2.reuse, 0x2 ;  /* 0x00000002000a7211 */ /* 0x084fe200078610ff */
        /* <DEDUP_REMOVED lines=23> */
[----:B--2---:R-:W-:Y:S02]  /*57d0*/  IADD3 R3, R206, -0x1, RZ ;  /* 0xffffffffce037810 */ /* 0x004fe40007ffe0ff */
        /* <DEDUP_REMOVED lines=171> */
.L_x_1094:
        /* <DEDUP_REMOVED lines=15> */
.L_x_1095:
[----:B------:R-:W2:Y:S01]  /*6380*/  LDL.64 R4, [R1+0x10] ;  /* 0x0000100001047983 */ /* 0x000ea20000100a00 */
[----:B------:R-:W-:Y:S01]  /*6390*/  SHF.R.S32.HI R20, RZ, 0x1f, R239 ;  /* 0x0000001fff147819 */ /* 0x000fe200000114ef */
[----:B------:R-:W-:Y:S01]  /*63a0*/  IMAD R11, R242, -0x40, R207 ;  /* 0xffffffc0f20b7824 */ /* 0x000fe200078e02cf */
[----:B------:R-:W-:Y:S01]  /*63b0*/  BSSY B0, `(.L_x_1096) ;  /* 0x0000024000007945 */ /* 0x000fe20003800000 */
[----:B------:R-:W-:Y:S01]  /*63c0*/  BAR.SYNC.DEFER_BLOCKING 0x0 ;  /* 0x0000000000007b1d */ /* 0x000fe20000010000 */
[----:B------:R-:W-:Y:S01]  /*63d0*/  SHF.R.S32.HI R23, RZ, 0x1f, R240 ;  /* 0x0000001fff177819 */ /* 0x000fe200000114f0 */
[----:B------:R-:W-:Y:S01]  /*63e0*/  IMAD R0, R20, c[0x0][0x3a0], RZ ;  /* 0x0000e80014007a24 */ /* 0x000fe200078e02ff */
[----:B------:R-:W-:-:S03]  /*63f0*/  ISETP.GE.AND P2, PT, R240, R11, PT ;  /* 0x0000000bf000720c */ /* 0x000fc60003f46270 */
[----:B------:R-:W1:Y:S01]  /*6400*/  S2R R49, SR_CTAID.Z ;  /* 0x0000000000317919 */ /* 0x000e620000002700 */
[----:B------:R-:W-:-:S03]  /*6410*/  IMAD R0, R239, c[0x0][0x3a4], R0 ;  /* 0x0000e900ef007a24 */ /* 0x000fc600078e0200 */
        /* <DEDUP_REMOVED lines=29> */
.L_x_1097:
[----:B-1-34-:R-:W-:Y:S05]  /*65f0*/  BSYNC B0 ;  /* 0x0000000000007941 */ /* 0x01afea0003800000 */
.L_x_1096:
        /* <DEDUP_REMOVED lines=8> */
[----:B------:R-:W-:-:S04]  /*6680*/  IMAD.WIDE.U32 R8, R0, c[0x0][0x3a0], R4 ;  /* 0x0000e80000087a25 */ /* 0x000fc800078e0004 */
[----:B------:R-:W-:Y:S01]  /*6690*/  IMAD R0, R0, c[0x0][0x3a4], R6 ;  /* 0x0000e90000007a24 */ /* 0x000fe200078e0206 */
[----:B------:R-:W-:-:S04]  /*66a0*/  LEA R4, P0, R8, c[0x0][0x340], 0x1 ;  /* 0x0000d00008047a11 */ /* 0x000fc800078008ff */
[----:B------:R-:W-:-:S04]  /*66b0*/  IADD3 R0, R0, R9, RZ ;  /* 0x0000000900007210 */ /* 0x000fc80007ffe0ff */
[----:B------:R-:W-:-:S05]  /*66c0*/  LEA.HI.X R5, R8, c[0x0][0x344], R0, 0x1, P0 ;  /* 0x0000d10008057a11 */ /* 0x000fca00000f0c00 */
[----:B------:R1:W-:Y:S04]  /*66d0*/  STG.E.128 [R4.64], R28 ;  /* 0x0000001c04007986 */ /* 0x0003e8000c101d06 */
[----:B------:R1:W-:Y:S02]  /*66e0*/  STG.E.128 [R4.64+0x80], R24 ;  /* 0x0000801804007986 */ /* 0x0003e4000c101d06 */
.L_x_1099:
[----:B------:R-:W-:Y:S05]  /*66f0*/  BSYNC B0 ;  /* 0x0000000000007941 */ /* 0x000fea0003800000 */
.L_x_1098:
[----:B------:R-:W-:Y:S01]  /*6700*/  IMAD.WIDE.U32 R2, R239, c[0x0][0x3a8], R2 ;  /* 0x0000ea00ef027a25 */ /* 0x000fe200078e0002 */
[----:B------:R-:W-:Y:S03]  /*6710*/  BSSY B0, `(.L_x_1100) ;  /* 0x0000014000007945 */ /* 0x000fe60003800000 */
[----:B------:R-:W-:Y:S01]  /*6720*/  IMAD R0, R20, c[0x0][0x3a8], RZ ;  /* 0x0000ea0014007a24 */ /* 0x000fe200078e02ff */
[----:B------:R-:W-:Y:S01]  /*6730*/  IADD3 R2, P0, R21, R2, RZ ;  /* 0x0000000215027210 */ /* 0x000fe20007f1e0ff */
[----:B-1----:R-:W-:-:S02]  /*6740*/  IMAD R4, R48, c[0x0][0x3c0], RZ ;  /* 0x0000f00030047a24 */ /* 0x002fc400078e02ff */
        /* <DEDUP_REMOVED lines=16> */
.L_x_1101:
[----:B------:R-:W-:Y:S05]  /*6850*/  BSYNC B0 ;  /* 0x0000000000007941 */ /* 0x000fea0003800000 */
.L_x_1100:
        /* <DEDUP_REMOVED lines=12> */
.L_x_1088:
[----:B------:R-:W-:Y:S05]  /*6920*/  BSYNC B1 ;  /* 0x0000000000017941 */ /* 0x000fea0003800000 */
.L_x_1074:
        /* <DEDUP_REMOVED lines=9> */
.L_x_1102:
[----:B------:R-:W-:Y:S05]  /*69c0*/  EXIT ;  /* 0x000000000000794d */ /* 0x000fea0003800000 */
.L_x_1104:
        /* <DEDUP_REMOVED lines=11> */
.L_x_2072:


//--------------------- .text._ZN5flash44flash_bwd_dq_dk_dv_loop_seqk_parallel_kernelI23Flash_bwd_kernel_traitsILi128ELi64ELi64ELi8ELi4ELi2ELi2ELb1ELb0EN7cutlass6half_tE19Flash_kernel_traitsILi128ELi64ELi64ELi8ES3_EELb1ELb0ELb1ELb1ELb0ELb0ELb0EEEvNS_16Flash_bwd_paramsE --------------------------
	.section	.text._ZN5flash44flash_bwd_dq_dk_dv_loop_seqk_parallel_kernelI23Flash_bwd_kernel_traitsILi128ELi64ELi64ELi8ELi4ELi2ELi2ELb1ELb0EN7cutlass6half_tE19Flash_kernel_traitsILi128ELi64ELi64ELi8ES3_EELb1ELb0ELb1ELb1ELb0ELb0ELb0EEEvNS_16Flash_bwd_paramsE,"ax",@progbits
	.sectioninfo	@"SHI_REGISTERS=255"
	.align	128
        .global         _ZN5flash44flash_bwd_dq_dk_dv_loop_seqk_parallel_kernelI23Flash_bwd_kernel_traitsILi128ELi64ELi64ELi8ELi4ELi2ELi2ELb1ELb0EN7cutlass6half_tE19Flash_kernel_traitsILi128ELi64ELi64ELi8ES3_EELb1ELb0ELb1ELb1ELb0ELb0ELb0EEEvNS_16Flash_bwd_paramsE
        .type           _ZN5flash44flash_bwd_dq_dk_dv_loop_seqk_parallel_kernelI23Flash_bwd_kernel_traitsILi128ELi64ELi64ELi8ELi4ELi2ELi2ELb1ELb0EN7cutlass6half_tE19Flash_kernel_traitsILi128ELi64ELi64ELi8ES3_EELb1ELb0ELb1ELb1ELb0ELb0ELb0EEEvNS_16Flash_bwd_paramsE,@function
        .size           _ZN5flash44flash_bwd_dq_dk_dv_loop_seqk_parallel_kernelI23Flash_bwd_kernel_traitsILi128ELi64ELi64ELi8ELi4ELi2ELi2ELb1ELb0EN7cutlass6half_tE19Flash_kernel_traitsILi128ELi64ELi64ELi8ES3_EELb1ELb0ELb1ELb1ELb0ELb0ELb0EEEvNS_16Flash_bwd_paramsE,(.L_x_2073 - _ZN5flash44flash_bwd_dq_dk_dv_loop_seqk_parallel_kernelI23Flash_bwd_kernel_traitsILi128ELi64ELi64ELi8ELi4ELi2ELi2ELb1ELb0EN7cutlass6half_tE19Flash_kernel_traitsILi128ELi64ELi64ELi8ES3_EELb1ELb0ELb1ELb1ELb0ELb0ELb0EEEvNS_16Flash_bwd_paramsE)
        .other          _ZN5flash44flash_bwd_dq_dk_dv_loop_seqk_parallel_kernelI23Flash_bwd_kernel_traitsILi128ELi64ELi64ELi8ELi4ELi2ELi2ELb1ELb0EN7cutlass6half_tE19Flash_kernel_traitsILi128ELi64ELi64ELi8ES3_EELb1ELb0ELb1ELb1ELb0ELb0ELb0EEEvNS_16Flash_bwd_paramsE,@"STO_CUDA_ENTRY STV_DEFAULT"
_ZN5flash44flash_bwd_dq_dk_dv_loop_seqk_parallel_kernelI23Flash_bwd_kernel_traitsILi128ELi64ELi64ELi8ELi4ELi2ELi2ELb1ELb0EN7cutlass6half_tE19Flash_kernel_traitsILi128ELi64ELi64ELi8ES3_EELb1ELb0ELb1ELb1ELb0ELb0ELb0EEEvNS_16Flash_bwd_paramsE:
.text._ZN5flash44flash_bwd_dq_dk_dv_loop_seqk_parallel_kernelI23Flash_bwd_kernel_traitsILi128ELi64ELi64ELi8ELi4ELi2ELi2ELb1ELb0EN7cutlass6half_tE19Flash_kernel_traitsILi128ELi64ELi64ELi8ES3_EELb1ELb0ELb1ELb1ELb0ELb0ELb0EEEvNS_16Flash_bwd_paramsE:
        /* <DEDUP_REMOVED lines=26> */
[--C-:B------:R-:W-:Y:S01]  /*01a0*/  SHF.R.S32.HI R3, RZ, 0x5, R0.reuse ;  /* 0x00000005ff037819 */ /* 0x100fe20000011400 */
[----:B------:R-:W-:Y:S01]  /*01b0*/  IMAD.IADD R15, R8, 0x1, -R7 ;  /* 0x00000001080f7824 */ /* 0x000fe200078e0a07 */
[----:B------:R-:W-:Y:S01]  /*01c0*/  LOP3.LUT R6, R4, 0xfffffff0, RZ, 0xc0, !PT ;  /* 0xfffffff004067812 */ /* 0x000fe200078ec0ff */
[----:B------:R-:W-:Y:S01]  /*01d0*/  IMAD.IADD R5, R8, 0x1, -R5 ;  /* 0x0000000108057824 */ /* 0x000fe200078e0a05 */
[----:B------:R-:W-:-:S02]  /*01e0*/  SHF.R.S32.HI R7, RZ, 0x1f, R0 ;  /* 0x0000001fff077819 */ /* 0x000fc40000011400 */
[----:B------:R-:W-:Y:S01]  /*01f0*/  LEA.HI R0, R0, R3, RZ, 0x1 ;  /* 0x0000000300007211 */ /* 0x000fe200078f08ff */
[----:B------:R-:W-:Y:S01]  /*0200*/  IMAD.IADD R9, R8, 0x1, -R6 ;  /* 0x0000000108097824 */ /* 0x000fe200078e0a06 */
[----:B------:R-:W-:Y:S01]  /*0210*/  SHF.R.S32.HI R8, RZ, 0x2, R2 ;  /* 0x00000002ff087819 */ /* 0x000fe20000011402 */
[----:B------:R-:W-:Y:S01]  /*0220*/  IMAD.SHL.U32 R226, R5, 0x8, RZ ;  /* 0x0000000805e27824 */ /* 0x000fe200078e00ff */
[----:B------:R-:W-:Y:S02]  /*0230*/  SHF.R.S32.HI R6, RZ, 0x4, R4 ;  /* 0x00000004ff067819 */ /* 0x000fe40000011404 */
[----:B------:R-:W-:Y:S02]  /*0240*/  LOP3.LUT R0, R0, 0xfffffffe, RZ, 0xc0, !PT ;  /* 0xfffffffe00007812 */ /* 0x000fe400078ec0ff */
[----:B------:R-:W-:Y:S02]  /*0250*/  SHF.R.S32.HI R2, RZ, 0x1f, R2 ;  /* 0x0000001fff027819 */ /* 0x000fe40000011402 */
[----:B------:R-:W-:Y:S01]  /*0260*/  SHF.R.S32.HI R12, RZ, 0x3, R11 ;  /* 0x00000003ff0c7819 */ /* 0x000fe2000001140b */
[----:B------:R-:W-:Y:S01]  /*0270*/  IMAD.IADD R202, R3, 0x1, -R0 ;  /* 0x0000000103ca7824 */ /* 0x000fe200078e0a00 */
[----:B------:R-:W-:-:S02]  /*0280*/  LEA.HI R4, R4, R6, RZ, 0x1 ;  /* 0x0000000604047211 */ /* 0x000fc400078f08ff */
[----:B------:R-:W-:Y:S01]  /*0290*/  LEA.HI R7, R7, R3, RZ, 0x2 ;  /* 0x0000000307077211 */ /* 0x000fe200078f10ff */
[----:B------:R-:W-:Y:S01]  /*02a0*/  IMAD.SHL.U32 R0, R12, 0x40, RZ ;  /* 0x000000400c007824 */ /* 0x000fe200078e00ff */
[----:B------:R-:W-:Y:S02]  /*02b0*/  LEA.HI R2, R2, R8, RZ, 0x3 ;  /* 0x0000000802027211 */ /* 0x000fe400078f18ff */
[----:B------:R-:W-:Y:S02]  /*02c0*/  LOP3.LUT R4, R4, 0xfffffffe, RZ, 0xc0, !PT ;  /* 0xfffffffe04047812 */ /* 0x000fe400078ec0ff */
[----:B------:R-:W-:Y:S02]  /*02d0*/  LOP3.LUT R7, R7, 0xfffffffc, RZ, 0xc0, !PT ;  /* 0xfffffffc07077812 */ /* 0x000fe400078ec0ff */
[----:B------:R-:W-:Y:S01]  /*02e0*/  LOP3.LUT R2, R2, 0xfffffff8, RZ, 0xc0, !PT ;  /* 0xfffffff802027812 */ /* 0x000fe200078ec0ff */
[----:B------:R-:W-:Y:S01]  /*02f0*/  IMAD.IADD R12, R6, 0x1, -R4 ;  /* 0x00000001060c7824 */ /* 0x000fe200078e0a04 */
[----:B------:R-:W-:Y:S01]  /*0300*/  LOP3.LUT R0, R0, 0x1c0, RZ, 0xc0, !PT ;  /* 0x000001c000007812 */ /* 0x000fe200078ec0ff */
[----:B------:R-:W-:Y:S01]  /*0310*/  IMAD.IADD R16, R3, 0x1, -R7 ;  /* 0x0000000103107824 */ /* 0x000fe200078e0a07 */
[C---:B------:R-:W-:Y:S01]  /*0320*/  LOP3.LUT P4, RZ, R5.reuse, 0x2, RZ, 0xc0, !PT ;  /* 0x0000000205ff7812 */ /* 0x040fe2000788c0ff */
[----:B------:R-:W-:Y:S01]  /*0330*/  IMAD.IADD R4, R8, 0x1, -R2 ;  /* 0x0000000108047824 */ /* 0x000fe200078e0a02 */
[----:B------:R-:W-:Y:S01]  /*0340*/  SHF.R.U32.HI R3, RZ, 0x3, R0 ;  /* 0x00000003ff037819 */ /* 0x000fe20000011600 */
[----:B------:R-:W-:Y:S01]  /*0350*/  IMAD.SHL.U32 R194, R12, 0x200, RZ ;  /* 0x000002000cc27824 */ /* 0x000fe200078e00ff */
[----:B------:R-:W-:Y:S01]  /*0360*/  LOP3.LUT R2, R0, 0x38, R226, 0xf8, !PT ;  /* 0x0000003800027812 */ /* 0x000fe200078ef8e2 */
[C---:B------:R-:W-:Y:S01]  /*0370*/  IMAD.SHL.U32 R0, R5.reuse, 0x40, RZ ;  /* 0x0000004005007824 */ /* 0x040fe200078e00ff */
[----:B------:R-:W-:Y:S01]  /*0380*/  LOP3.LUT P3, RZ, R5, 0x4, RZ, 0xc0, !PT ;  /* 0x0000000405ff7812 */ /* 0x000fe2000786c0ff */
[----:B------:R-:W-:Y:S01]  /*0390*/  STL [R1], R16 ;  /* 0x0000001001007387 */ /* 0x000fe20000100800 */
        /* <DEDUP_REMOVED lines=8> */
[----:B------:R-:W-:Y:S02]  /*0420*/  LOP3.LUT R3, R10, 0xfffffff8, RZ, 0xc0, !PT ;  /* 0xfffffff80a037812 */ /* 0x000fe400078ec0ff */
[----:B------:R-:W-:Y:S02]  /*0430*/  LOP3.LUT R5, R0, 0x10, R2, 0xf8, !PT ;  /* 0x0000001000057812 */ /* 0x000fe400078ef802 */
[----:B------:R-:W-:Y:S01]  /*0440*/  SHF.R.S32.HI R6, RZ, 0x7, R13 ;  /* 0x00000007ff067819 */ /* 0x000fe2000001140d */
[----:B------:R-:W-:Y:S01]  /*0450*/  IMAD.IADD R9, R9, 0x1, -R3 ;  /* 0x0000000109097824 */ /* 0x000fe200078e0a03 */
[----:B------:R-:W-:Y:S02]  /*0460*/  SHF.R.U32.HI R0, RZ, 0x3, R0 ;  /* 0x00000003ff007819 */ /* 0x000fe40000011600 */
[----:B------:R-:W-:Y:S01]  /*0470*/  LOP3.LUT R2, R4, 0x1, RZ, 0xc0, !PT ;  /* 0x0000000104027812 */ /* 0x000fe200078ec0ff */
[----:B------:R-:W-:Y:S01]  /*0480*/  IMAD R3, R6, 0x800, R194 ;  /* 0x0000080006037824 */ /* 0x000fe200078e02c2 */
[----:B------:R-:W-:-:S02]  /*0490*/  LOP3.LUT R196, R196, R0, RZ, 0x3c, !PT ;  /* 0x00000000c4c47212 */ /* 0x000fc400078e3cff */
[----:B------:R-:W-:Y:S02]  /*04a0*/  ISETP.NE.U32.AND P0, PT, R2, 0x1, PT ;  /* 0x000000010200780c */ /* 0x000fe40003f05070 */
[----:B------:R-:W-:Y:S01]  /*04b0*/  SHF.R.S32.HI R2, RZ, 0x6, R14 ;  /* 0x00000006ff027819 */ /* 0x000fe2000001140e */
[----:B------:R-:W-:Y:S01]  /*04c0*/  IMAD.IADD R196, R3, 0x1, R196 ;  /* 0x0000000103c47824 */ /* 0x000fe200078e02c4 */
[----:B------:R-:W-:Y:S01]  /*04d0*/  LOP3.LUT R5, R5, 0x8, R11, 0xf8, !PT ;  /* 0x0000000805057812 */ /* 0x000fe200078ef80b */
[C---:B------:R-:W-:Y:S01]  /*04e0*/  IMAD.SHL.U32 R3, R4.reuse, 0x40, RZ ;  /* 0x0000004004037824 */ /* 0x040fe200078e00ff */
[----:B------:R-:W-:Y:S01]  /*04f0*/  R2P PR, R4, 0x6 ;  /* 0x0000000604007804 */ /* 0x000fe20000000000 */
        /* <DEDUP_REMOVED lines=10> */
[----:B------:R-:W-:Y:S01]  /*05a0*/  IMAD.SHL.U32 R199, R196, 0x2, RZ ;  /* 0x00000002c4c77824 */ /* 0x000fe200078e00ff */
[----:B------:R-:W-:-:S02]  /*05b0*/  LOP3.LUT R5, R0, 0x20, R5, 0xf8, !PT ;  /* 0x0000002000057812 */ /* 0x000fc400078ef805 */
[----:B------:R-:W-:Y:S02]  /*05c0*/  LOP3.LUT R9, R3, R0, R2, 0x1e, !PT ;  /* 0x0000000003097212 */ /* 0x000fe400078e1e02 */
[----:B------:R-:W-:Y:S01]  /*05d0*/  LOP3.LUT R0, R5, R3, RZ, 0x3c, !PT ;  /* 0x0000000305007212 */ /* 0x000fe200078e3cff */
[----:B------:R-:W-:Y:S01]  /*05e0*/  IMAD.SHL.U32 R5, R10, 0x40, RZ ;  /* 0x000000400a057824 */ /* 0x000fe200078e00ff */
[----:B------:R-:W-:Y:S01]  /*05f0*/  LOP3.LUT R3, R6, 0x1c0, RZ, 0xc0, !PT ;  /* 0x000001c006037812 */ /* 0x000fe200078ec0ff */
[----:B------:R-:W-:Y:S01]  /*0600*/  IMAD.SHL.U32 R6, R12, 0x8, RZ ;  /* 0x000000080c067824 */ /* 0x000fe200078e00ff */
[----:B------:R-:W-:Y:S02]  /*0610*/  SEL R193, R193, 0xffffffc0, !P3 ;  /* 0xffffffc0c1c17807 */ /* 0x000fe40005800000 */
[----:B------:R-:W-:Y:S02]  /*0620*/  SEL R235, R235, 0x10, !P0 ;  /* 0x00000010ebeb7807 */ /* 0x000fe40004000000 */
[----:B------:R-:W-:-:S02]  /*0630*/  LOP3.LUT R6, R3, 0x8, R6, 0xf8, !PT ;  /* 0x0000000803067812 */ /* 0x000fc400078ef806 */
[----:B------:R-:W-:Y:S01]  /*0640*/  SHF.R.S32.HI R231, RZ, 0x2, R231 ;  /* 0x00000002ffe77819 */ /* 0x000fe200000114e7 */
[----:B-1----:R-:W-:-:S04]  /*0650*/  IMAD.SHL.U32 R4, R12, 0x20, RZ ;  /* 0x000000200c047824 */ /* 0x002fc800078e00ff */
[----:B------:R-:W-:Y:S01]  /*0660*/  IMAD R231, R16, 0x10, R231 ;  /* 0x0000001010e77824 */ /* 0x000fe200078e02e7 */
[----:B------:R-:W-:Y:S01]  /*0670*/  LOP3.LUT R8, R2, 0x20, R4, 0xf8, !PT ;  /* 0x0000002002087812 */ /* 0x000fe200078ef804 */
[----:B------:R-:W-:Y:S01]  /*0680*/  IMAD R4, R16, 0x400, R7 ;  /* 0x0000040010047824 */ /* 0x000fe200078e0207 */
[----:B------:R-:W-:-:S03]  /*0690*/  SHF.R.U32.HI R2, RZ, 0x3, R3 ;  /* 0x00000003ff027819 */ /* 0x000fc60000011603 */
        /* <DEDUP_REMOVED lines=9> */
[C---:B------:R-:W-:Y:S01]  /*0730*/  IADD3 R234, R233.reuse, 0x20, RZ ;  /* 0x00000020e9ea7810 */ /* 0x040fe20007ffe0ff */
[----:B------:R-:W-:Y:S01]  /*0740*/  IMAD.MOV.U32 R0, RZ, RZ, 0x20 ;  /* 0x00000020ff007424 */ /* 0x000fe200078e00ff */
[----:B------:R-:W-:Y:S01]  /*0750*/  @P1 IADD3 R234, R233, -0x20, RZ ;  /* 0xffffffe0e9ea1810 */ /* 0x000fe20007ffe0ff */
[----:B------:R-:W-:-:S02]  /*0760*/  IMAD.IADD R5, R5, 0x1, R9 ;  /* 0x0000000105057824 */ /* 0x000fc400078e0209 */
[----:B------:R-:W-:Y:S01]  /*0770*/  IMAD.IADD R202, R2, 0x1, R202 ;  /* 0x0000000102ca7824 */ /* 0x000fe200078e02ca */
[----:B------:R-:W-:Y:S01]  /*0780*/  SEL R0, R0, 0xffffffe0, !P4 ;  /* 0xffffffe000007807 */ /* 0x000fe20006000000 */
[----:B------:R-:W-:Y:S01]  /*0790*/  IMAD.IADD R236, R233, 0x1, R235 ;  /* 0x00000001e9ec7824 */ /* 0x000fe200078e02eb */
[----:B------:R-:W-:Y:S01]  /*07a0*/  LEA R251, R5, 0xc000, 0x1 ;  /* 0x0000c00005fb7811 */ /* 0x000fe200078e08ff */
[----:B------:R-:W-:Y:S01]  /*07b0*/  IMAD.IADD R206, R4, 0x1, R2 ;  /* 0x0000000104ce7824 */ /* 0x000fe200078e0202 */
[----:B------:R-:W-:Y:S01]  /*07c0*/  LEA R202, R202, 0x10000, 0x1 ;  /* 0x00010000caca7811 */ /* 0x000fe200078e08ff */
[C---:B------:R-:W-:Y:S01]  /*07d0*/  IMAD R198, R196.reuse, 0x2, R0 ;  /* 0x00000002c4c67824 */ /* 0x040fe200078e0200 */
[C---:B------:R-:W-:Y:S01]  /*07e0*/  IADD3 R252, R251.reuse, 0x40, RZ ;  /* 0x00000040fbfc7810 */ /* 0x040fe20007ffe0ff */
[----:B------:R-:W-:Y:S01]  /*07f0*/  IMAD R196, R196, 0x2, R193 ;  /* 0x00000002c4c47824 */ /* 0x000fe200078e02c1 */
[----:B------:R-:W-:Y:S01]  /*0800*/  @P2 IADD3 R252, R251, -0x40, RZ ;  /* 0xffffffc0fbfc2810 */ /* 0x000fe20007ffe0ff */
[----:B------:R-:W-:-:S02]  /*0810*/  IMAD.IADD R200, R193, 0x1, R198 ;  /* 0x00000001c1c87824 */ /* 0x000fc400078e02c6 */
[C---:B------:R-:W-:Y:S02]  /*0820*/  IMAD R193, R194.reuse, 0x2, R193 ;  /* 0x00000002c2c17824 */ /* 0x040fe400078e02c1 */
[----:B------:R-:W-:Y:S02]  /*0830*/  IMAD.SHL.U32 R194, R194, 0x2, RZ ;  /* 0x00000002c2c27824 */ /* 0x000fe400078e00ff */
[----:B--2---:R-:W-:Y:S02]  /*0840*/  IMAD.IADD R235, R235, 0x1, R234 ;  /* 0x00000001ebeb7824 */ /* 0x004fe400078e02ea */
.L_x_1153:
[----:B-1----:R-:W1:Y:S01]  /*0850*/  S2R R37, SR_CTAID.Y ;  /* 0x0000000000257919 */ /* 0x002e620000002600 */
[----:B--2---:R-:W2:Y:S01]  /*0860*/  LDC.U8 R0, c[0x0][0x312] ;  /* 0x0000c480ff007b82 */ /* 0x004ea20000000000 */
[----:B------:R-:W-:Y:S02]  /*0870*/  ISETP.NE.U32.AND P2, PT, RZ, c[0x0][0x240], PT ;  /* 0x00009000ff007a0c */ /* 0x000fe40003f45070 */
[----:B------:R-:W-:Y:S02]  /*0880*/  ISETP.EQ.U32.AND P5, PT, RZ, c[0x0][0x248], PT ;  /* 0x00009200ff007a0c */ /* 0x000fe40003fa2070 */
[----:B------:R-:W-:-:S02]  /*0890*/  ISETP.NE.AND.EX P2, PT, RZ, c[0x0][0x244], PT, P2 ;  /* 0x00009100ff007a0c */ /* 0x000fc40003f45320 */
        /* <DEDUP_REMOVED lines=8> */
[----:B---3--:R-:W-:Y:S02]  /*0920*/  IADD3 R2, P0, R8, c[0x0][0x240], RZ ;  /* 0x0000900008027a10 */ /* 0x008fe40007f1e0ff */
        /* <DEDUP_REMOVED lines=21> */
.L_x_1105:
        /* <DEDUP_REMOVED lines=51> */
.L_x_1107:
        /* <DEDUP_REMOVED lines=15> */
.L_x_1108:
        /* <DEDUP_REMOVED lines=17> */
[----:B------:R-:W5:Y:S01]  /*0fb0*/  S2R R11, SR_CTAID.X ;  /* 0x00000000000b7919 */ /* 0x000f620000002500 */
[----:B------:R-:W-:Y:S01]  /*0fc0*/  IMAD.WIDE.U32 R14, R37, c[0x0][0x224], RZ ;  /* 0x00008900250e7a25 */ /* 0x000fe200078e00ff */
[----:B---3--:R-:W3:Y:S01]  /*0fd0*/  MUFU.RCP R2, R2 ;  /* 0x0000000200027308 */ /* 0x008ee20000001000 */
[----:B------:R-:W-:-:S02]  /*0fe0*/  SHF.R.S32.HI R243, RZ, 0x1f, R242 ;  /* 0x0000001ffff37819 */ /* 0x000fc400000114f2 */
[----:B------:R-:W-:Y:S01]  /*0ff0*/  IMAD.WIDE R20, R36, c[0x0][0x1c0], RZ ;  /* 0x0000700024147a25 */ /* 0x000fe200078e02ff */
[----:B--2---:R-:W-:Y:S02]  /*1000*/  ISETP.NE.AND P3, PT, R17, RZ, PT ;  /* 0x000000ff1100720c */ /* 0x004fe40003f65270 */
        /* <DEDUP_REMOVED lines=30> */
[----:B------:R-:W-:Y:S01]  /*11f0*/  SEL R18, R14, R4, !P1 ;  /* 0x000000040e127207 */ /* 0x000fe20004800000 */
[----:B-----5:R-:W-:Y:S01]  /*1200*/  IMAD.WIDE.U32 R14, R11, c[0x0][0x3d8], RZ ;  /* 0x0000f6000b0e7a25 */ /* 0x020fe200078e00ff */
[----:B------:R-:W-:-:S03]  /*1210*/  ISETP.GE.U32.AND P6, PT, R3, R10, PT ;  /* 0x0000000a0300720c */ /* 0x000fc60003fc6070 */
[----:B------:R-:W-:Y:S01]  /*1220*/  IMAD R3, R21, R0, RZ ;  /* 0x0000000015037224 */ /* 0x000fe200078e02ff */
[----:B------:R-:W-:Y:S01]  /*1230*/  SEL R22, R14, RZ, P2 ;  /* 0x000000ff0e167207 */ /* 0x000fe20001000000 */
[----:B------:R-:W-:Y:S02]  /*1240*/  @P3 IMAD R4, R37, c[0x0][0x214], RZ ;  /* 0x0000850025043a24 */ /* 0x000fe400078e02ff */
[----:B------:R-:W-:Y:S01]  /*1250*/  IMAD R10, R21, R6, RZ ;  /* 0x00000006150a7224 */ /* 0x000fe200078e02ff */
[----:B------:R-:W-:Y:S01]  /*1260*/  @P1 IADD3 R17, R5, R3, RZ ;  /* 0x0000000305111210 */ /* 0x000fe20007ffe0ff */
[----:B------:R-:W-:Y:S01]  /*1270*/  IMAD R5, R11, c[0x0][0x3dc], R15 ;  /* 0x0000f7000b057a24 */ /* 0x000fe200078e020f */
[----:B------:R-:W-:Y:S01]  /*1280*/  @P3 SEL R3, R4, R0, !P1 ;  /* 0x0000000004033207 */ /* 0x000fe20004800000 */
[C---:B------:R-:W-:Y:S01]  /*1290*/  IMAD R10, R20.reuse, R8, R10 ;  /* 0x00000008140a7224 */ /* 0x040fe200078e020a */
[----:B------:R-:W-:Y:S01]  /*12a0*/  SHF.R.S32.HI R21, RZ, 0x1f, R16 ;  /* 0x0000001fff157819 */ /* 0x000fe20000011410 */
[----:B------:R-:W-:Y:S01]  /*12b0*/  IMAD.WIDE.U32 R6, R20, R6, RZ ;  /* 0x0000000614067225 */ /* 0x000fe200078e00ff */
[----:B------:R-:W-:-:S02]  /*12c0*/  @P6 IADD3 R2, R2, 0x1, RZ ;  /* 0x0000000102026810 */ /* 0x000fc40007ffe0ff */
[----:B------:R-:W-:Y:S01]  /*12d0*/  SEL R20, R5, RZ, P2 ;  /* 0x000000ff05147207 */ /* 0x000fe20001000000 */
[----:B------:R-:W-:Y:S02]  /*12e0*/  @!P3 IMAD R8, R37, c[0x0][0x1c0], R242 ;  /* 0x000070002508ba24 */ /* 0x000fe400078e02f2 */
[----:B------:R-:W-:Y:S02]  /*12f0*/  IMAD.MOV.U32 R15, RZ, RZ, R2 ;  /* 0x000000ffff0f7224 */ /* 0x000fe400078e0002 */
[C---:B------:R-:W-:Y:S02]  /*1300*/  IMAD R2, R242.reuse, c[0x0][0x22c], RZ ;  /* 0x00008b00f2027a24 */ /* 0x040fe400078e02ff */
[----:B------:R-:W-:Y:S01]  /*1310*/  @P3 IMAD R4, R242, c[0x0][0x234], R3 ;  /* 0x00008d00f2043a24 */ /* 0x000fe200078e0203 */
[----:B------:R-:W-:Y:S01]  /*1320*/  @!P4 IADD3 R15, -R15, RZ, RZ ;  /* 0x000000ff0f0fc210 */ /* 0x000fe20007ffe1ff */
[----:B------:R-:W-:Y:S01]  /*1330*/  @!P3 IMAD R4, R8, c[0x0][0x214], RZ ;  /* 0x000085000804ba24 */ /* 0x000fe200078e02ff */
[----:B------:R-:W-:-:S02]  /*1340*/  @!P5 LOP3.LUT R15, RZ, c[0x0][0x1c8], RZ, 0x33, !PT ;  /* 0x00007200ff0fda12 */ /* 0x000fc400078e33ff */
[----:B------:R-:W-:Y:S02]  /*1350*/  SHF.R.S32.HI R8, RZ, 0x1f, R2 ;  /* 0x0000001fff087819 */ /* 0x000fe40000011402 */
        /* <DEDUP_REMOVED lines=10> */
.L_x_1109:
[----:B------:R-:W-:-:S04]  /*1400*/  IMAD R0, R37, c[0x0][0x1c0], R242 ;  /* 0x0000700025007a24 */ /* 0x000fc800078e02f2 */
[----:B------:R-:W-:Y:S02]  /*1410*/  IMAD R0, R0, c[0x0][0x224], RZ ;  /* 0x0000890000007a24 */ /* 0x000fe400078e02ff */
.L_x_1110:
[----:B------:R-:W2:Y:S01]  /*1420*/  S2R R33, SR_TID.X ;  /* 0x0000000000217919 */ /* 0x000ea20000002100 */
[----:B------:R-:W-:Y:S01]  /*1430*/  IMAD R36, R36, c[0x0][0x1c0], RZ ;  /* 0x0000700024247a24 */ /* 0x000fe200078e02ff */
[----:B------:R-:W-:Y:S01]  /*1440*/  SHF.R.S32.HI R227, RZ, 0x1f, R226 ;  /* 0x0000001fffe37819 */ /* 0x000fe200000114e2 */
[C---:B------:R-:W-:Y:S01]  /*1450*/  IMAD.IADD R0, R9.reuse, 0x1, R0 ;  /* 0x0000000109007824 */ /* 0x040fe200078e0200 */
[----:B------:R-:W-:Y:S01]  /*1460*/  IADD3 R224, R9, R4, RZ ;  /* 0x0000000409e07210 */ /* 0x000fe20007ffe0ff */
[----:B------:R-:W-:Y:S01]  /*1470*/  IMAD.SHL.U32 R5, R36, 0x40, RZ ;  /* 0x0000004024057824 */ /* 0x000fe200078e00ff */
[----:B------:R-:W-:Y:S01]  /*1480*/  BSSY B1, `(.L_x_1106) ;  /* 0x00006a1000017945 */ /* 0x000fe20003800000 */
[----:B------:R-:W-:Y:S01]  /*1490*/  IMAD.MOV.U32 R225, RZ, RZ, 0x4 ;  /* 0x00000004ffe17424 */ /* 0x000fe200078e00ff */
[----:B------:R-:W-:Y:S01]  /*14a0*/  IADD3 R219, R226, 0x40, RZ ;  /* 0x00000040e2db7810 */ /* 0x000fe20007ffe0ff */
[----:B------:R-:W-:Y:S01]  /*14b0*/  IMAD.IADD R27, R16, 0x1, R232 ;  /* 0x00000001101b7824 */ /* 0x000fe200078e02e8 */
[----:B------:R-:W-:Y:S01]  /*14c0*/  IADD3 R6, P3, P1, R6, R5, R2 ;  /* 0x0000000506067210 */ /* 0x000fe2000797e002 */
[----:B------:R-:W-:Y:S01]  /*14d0*/  IMAD.WIDE R10, R0, R225, c[0x0][0x3c8] ;  /* 0x0000f200000a7625 */ /* 0x000fe200078e02e1 */
[----:B------:R-:W-:-:S02]  /*14e0*/  SHF.R.S32.HI R0, RZ, 0x1f, R5 ;  /* 0x0000001fff007819 */ /* 0x000fc40000011405 */
[----:B------:R-:W-:Y:S01]  /*14f0*/  IADD3 R2, P4, R226, R12, RZ ;  /* 0x0000000ce2027210 */ /* 0x000fe20007f9e0ff */
[----:B------:R-:W-:Y:S01]  /*1500*/  IMAD.MOV.U32 R237, RZ, RZ, R11 ;  /* 0x000000ffffed7224 */ /* 0x000fe200078e000b */
[----:B------:R-:W-:Y:S01]  /*1510*/  IADD3.X R14, R3, R0, R8, P3, P1 ;  /* 0x00000000030e7210 */ /* 0x000fe20001fe2408 */
[----:B------:R-:W-:Y:S01]  /*1520*/  IMAD R0, R19, c[0x0][0x370], RZ ;  /* 0x0000dc0013007a24 */ /* 0x000fe200078e02ff */
[----:B------:R-:W-:Y:S01]  /*1530*/  IADD3 R11, P3, P1, R22, R6, R18 ;  /* 0x00000006160b7210 */ /* 0x000fe2000797e012 */
[----:B------:R-:W-:Y:S02]  /*1540*/  IMAD.X R3, R227, 0x1, R13, P4 ;  /* 0x00000001e3037824 */ /* 0x000fe400020e060d */
[----:B------:R-:W-:Y:S01]  /*1550*/  IMAD R5, R9, c[0x0][0x374], R0 ;  /* 0x0000dd0009057a24 */ /* 0x000fe200078e0200 */
[----:B------:R-:W-:Y:S01]  /*1560*/  IADD3 R0, R27, -c[0x0][0x2e8], -R218 ;  /* 0x8000ba001b007a10 */ /* 0x000fe20007ffe8da */
[----:B------:R-:W-:Y:S01]  /*1570*/  IMAD.WIDE.U32 R2, R9, c[0x0][0x370], R2 ;  /* 0x0000dc0009027a25 */ /* 0x000fe200078e0002 */
[----:B--2---:R-:W-:-:S02]  /*1580*/  SHF.R.S32.HI R35, RZ, 0x1f, R33 ;  /* 0x0000001fff237819 */ /* 0x004fc40000011421 */
[----:B------:R-:W-:Y:S01]  /*1590*/  SHF.R.S32.HI R6, RZ, 0x1f, R0 ;  /* 0x0000001fff067819 */ /* 0x000fe20000011400 */
[----:B------:R-:W-:Y:S01]  /*15a0*/  IMAD.IADD R3, R3, 0x1, R5 ;  /* 0x0000000103037824 */ /* 0x000fe200078e0205 */
[CC--:B------:R-:W-:Y:S01]  /*15b0*/  LEA.HI R7, R35.reuse, R33.reuse, RZ, 0x5 ;  /* 0x0000002123077211 */ /* 0x0c0fe200078f28ff */
[----:B------:R-:W-:Y:S01]  /*15c0*/  IMAD.MOV.U32 R238, RZ, RZ, R10 ;  /* 0x000000ffffee7224 */ /* 0x000fe200078e000a */
[----:B------:R-:W-:Y:S01]  /*15d0*/  LEA.HI R28, R35, R33, RZ, 0x3 ;  /* 0x00000021231c7211 */ /* 0x000fe200078f18ff */
[C---:B------:R-:W-:Y:S01]  /*15e0*/  IMAD.WIDE.U32 R2, R242.reuse, c[0x0][0x378], R2 ;  /* 0x0000de00f2027a25 */ /* 0x040fe200078e0002 */
[----:B------:R-:W-:Y:S02]  /*15f0*/  LOP3.LUT R4, R7, 0xffffffe0, RZ, 0xc0, !PT ;  /* 0xffffffe007047812 */ /* 0x000fe400078ec0ff */
[----:B------:R-:W-:Y:S01]  /*1600*/  SHF.R.S32.HI R13, RZ, 0x3, R28 ;  /* 0x00000003ff0d7819 */ /* 0x000fe2000001141c */
[----:B------:R-:W-:Y:S01]  /*1610*/  IMAD R5, R243, c[0x0][0x378], RZ ;  /* 0x0000de00f3057a24 */ /* 0x000fe200078e02ff */
[----:B------:R-:W-:Y:S01]  /*1620*/  SHF.R.S32.HI R7, RZ, 0x5, R7 ;  /* 0x00000005ff077819 */ /* 0x000fe20000011407 */
[----:B------:R-:W-:Y:S01]  /*1630*/  IMAD.IADD R22, R33, 0x1, -R4 ;  /* 0x0000000121167824 */ /* 0x000fe200078e0a04 */
[----:B------:R-:W-:Y:S01]  /*1640*/  IADD3 R4, P4, R13, R9, RZ ;  /* 0x000000090d047210 */ /* 0x000fe20007f9e0ff */
[----:B------:R-:W-:Y:S01]  /*1650*/  IMAD R5, R242, c[0x0][0x37c], R5 ;  /* 0x0000df00f2057a24 */ /* 0x000fe200078e0205 */
[----:B------:R-:W-:Y:S01]  /*1660*/  SHF.R.S32.HI R32, RZ, 0x1f, R13 ;  /* 0x0000001fff207819 */ /* 0x000fe2000001140d */
[----:B------:R-:W-:Y:S01]  /*1670*/  IMAD.WIDE R224, R224, R225, c[0x0][0x200] ;  /* 0x00008000e0e07625 */ /* 0x000fe200078e02e1 */
[----:B------:R-:W-:-:S02]  /*1680*/  LEA.HI R12, R6, R0, RZ, 0x6 ;  /* 0x00000000060c7211 */ /* 0x000fc400078f30ff */
[----:B------:R-:W-:Y:S01]  /*1690*/  IADD3.X R9, R20, R14, R17, P3, P1 ;  /* 0x0000000e14097210 */ /* 0x000fe20001fe2411 */
[----:B------:R-:W-:Y:S02]  /*16a0*/  IMAD.X R8, R32, 0x1, R19, P4 ;  /* 0x0000000120087824 */ /* 0x000fe400020e0613 */
[----:B------:R-:W-:Y:S02]  /*16b0*/  IMAD R0, R7, R36, R22 ;  /* 0x0000002407007224 */ /* 0x000fe400078e0216 */
[----:B------:R-:W-:Y:S02]  /*16c0*/  IMAD R10, R8, c[0x0][0x190], RZ ;  /* 0x00006400080a7a24 */ /* 0x000fe400078e02ff */
[----:B------:R-:W-:Y:S01]  /*16d0*/  IMAD.WIDE.U32 R6, R4, c[0x0][0x190], R226 ;  /* 0x0000640004067a25 */ /* 0x000fe200078e00e2 */
[----:B------:R-:W-:-:S03]  /*16e0*/  IADD3 R8, P1, R0, R11, RZ ;  /* 0x0000000b00087210 */ /* 0x000fc60007f3e0ff */
[----:B------:R-:W-:Y:S01]  /*16f0*/  IMAD R10, R4, c[0x0][0x194], R10 ;  /* 0x00006500040a7a24 */ /* 0x000fe200078e020a */
[----:B------:R-:W-:Y:S01]  /*1700*/  MOV R4, R2 ;  /* 0x0000000200047202 */ /* 0x000fe20000000f00 */
[----:B------:R-:W-:Y:S01]  /*1710*/  IMAD.IADD R5, R3, 0x1, R5 ;  /* 0x0000000103057824 */ /* 0x000fe200078e0205 */
[----:B------:R-:W-:Y:S01]  /*1720*/  SHF.R.S32.HI R2, RZ, 0x6, R12 ;  /* 0x00000006ff027819 */ /* 0x000fe2000001140c */
[----:B------:R-:W-:Y:S01]  /*1730*/  IMAD R3, R243, c[0x0][0x1a8], RZ ;  /* 0x00006a00f3037a24 */ /* 0x000fe200078e02ff */
[----:B------:R-:W-:Y:S01]  /*1740*/  IADD3 R6, P3, R29, R6, RZ ;  /* 0x000000061d067210 */ /* 0x000fe20007f7e0ff */
[C---:B------:R-:W-:Y:S01]  /*1750*/  IMAD.WIDE.U32 R4, R13.reuse, c[0x0][0x370], R4 ;  /* 0x0000dc000d047a25 */ /* 0x040fe200078e0004 */
[----:B------:R-:W-:Y:S02]  /*1760*/  IMNMX R239, RZ, R2, !PT ;  /* 0x00000002ffef7217 */ /* 0x000fe40007800200 */
[----:B------:R-:W-:Y:S01]  /*1770*/  LEA.HI.X.SX32 R9, R0, R9, 0x1, P1 ;  /* 0x0000000900097211 */ /* 0x000fe200008f0eff */
[----:B------:R-:W-:Y:S01]  /*1780*/  IMAD R0, R32, c[0x0][0x370], RZ ;  /* 0x0000dc0020007a24 */ /* 0x000fe200078e02ff */
[----:B------:R-:W-:Y:S01]  /*1790*/  ISETP.GT.AND P4, PT, R214, R239, PT ;  /* 0x000000efd600720c */ /* 0x000fe20003f84270 */
[----:B------:R-:W-:Y:S01]  /*17a0*/  IMAD R3, R242, c[0x0][0x1ac], R3 ;  /* 0x00006b00f2037a24 */ /* 0x000fe200078e0203 */
[----:B------:R-:W-:Y:S01]  /*17b0*/  IADD3.X R7, R24, R7, R10, P3, !PT ;  /* 0x0000000718077210 */ /* 0x000fe20001ffe40a */
[----:B------:R-:W-:Y:S01]  /*17c0*/  IMAD R0, R13, c[0x0][0x374], R0 ;  /* 0x0000dd000d007a24 */ /* 0x000fe200078e0200 */
[----:B------:R-:W-:-:S02]  /*17d0*/  LEA R208, P1, R8, c[0x0][0x350], 0x2 ;  /* 0x0000d40008d07a11 */ /* 0x000fc400078210ff */
[----:B------:R-:W-:Y:S01]  /*17e0*/  IADD3 R214, R214, -0x1, RZ ;  /* 0xffffffffd6d67810 */ /* 0x000fe20007ffe0ff */
[----:B------:R-:W-:Y:S01]  /*17f0*/  IMAD.WIDE.U32 R10, R242, c[0x0][0x1a8], R6 ;  /* 0x00006a00f20a7a25 */ /* 0x000fe200078e0006 */
[----:B------:R-:W-:Y:S02]  /*1800*/  LEA.HI.X R209, R8, c[0x0][0x354], R9, 0x2, P1 ;  /* 0x0000d50008d17a11 */ /* 0x000fe400008f1409 */
[----:B------:R-:W-:Y:S01]  /*1810*/  LEA R222, P1, R4, c[0x0][0x330], 0x1 ;  /* 0x0000cc0004de7a11 */ /* 0x000fe200078208ff */
        /* <DEDUP_REMOVED lines=21> */
.L_x_1112:
        /* <DEDUP_REMOVED lines=15> */
.L_x_1113:
        /* <DEDUP_REMOVED lines=25> */
.L_x_1115:
[----:B------:R-:W-:Y:S05]  /*1bf0*/  BSYNC B0 ;  /* 0x0000000000007941 */ /* 0x000fea0003800000 */
.L_x_1114:
        /* <DEDUP_REMOVED lines=17> */
.L_x_1117:
[----:B------:R-:W-:Y:S05]  /*1d10*/  BSYNC B0 ;  /* 0x0000000000007941 */ /* 0x000fea0003800000 */
.L_x_1116:
        /* <DEDUP_REMOVED lines=23> */
.L_x_1119:
[----:B------:R-:W-:Y:S05]  /*1e90*/  BSYNC B0 ;  /* 0x0000000000007941 */ /* 0x000fea0003800000 */
.L_x_1118:
        /* <DEDUP_REMOVED lines=16> */
.L_x_1111:
[----:B------:R-:W2:Y:S01]  /*1fa0*/  LDL R19, [R1+0x8] ;  /* 0x0000080001137983 */ /* 0x000ea20000100800 */
[----:B------:R-:W-:Y:S01]  /*1fb0*/  IMAD R14, R241, -0x40, R218 ;  /* 0xffffffc0f10e7824 */ /* 0x000fe200078e02da */
[----:B------:R-:W-:Y:S01]  /*1fc0*/  LEA.HI R7, R214, R214, RZ, 0x1 ;  /* 0x000000d6d6077211 */ /* 0x000fe200078f08ff */
[C---:B------:R-:W-:Y:S01]  /*1fd0*/  IMAD.WIDE.U32 R2, R16.reuse, c[0x0][0x1a0], R226 ;  /* 0x0000680010027a25 */ /* 0x040fe200078e00e2 */
[----:B------:R-:W-:Y:S01]  /*1fe0*/  BSSY B0, `(.L_x_1121) ;  /* 0x0000029000007945 */ /* 0x000fe20003800000 */
[----:B------:R-:W-:Y:S01]  /*1ff0*/  @P2 BAR.SYNC.DEFER_BLOCKING 0x0 ;  /* 0x0000000000002b1d */ /* 0x000fe20000010000 */
[----:B------:R-:W-:Y:S01]  /*2000*/  ISETP.GE.AND P6, PT, R13, R14, PT ;  /* 0x0000000e0d00720c */ /* 0x000fe20003fc6270 */
[----:B------:R-:W-:Y:S01]  /*2010*/  IMAD R0, R21, c[0x0][0x1a0], RZ ;  /* 0x0000680015007a24 */ /* 0x000fe200078e02ff */
[----:B------:R-:W-:Y:S02]  /*2020*/  IADD3 R6, P0, R23, R2, RZ ;  /* 0x0000000217067210 */ /* 0x000fe40007f1e0ff */
[----:B------:R-:W-:Y:S01]  /*2030*/  LOP3.LUT R2, R7, 0xfffffffe, RZ, 0xc0, !PT ;  /* 0xfffffffe07027812 */ /* 0x000fe200078ec0ff */
[----:B------:R-:W-:-:S03]  /*2040*/  IMAD R0, R16, c[0x0][0x1a4], R0 ;  /* 0x0000690010007a24 */ /* 0x000fc600078e0200 */
[----:B------:R-:W-:Y:S02]  /*2050*/  IADD3 R2, R214, -R2, RZ ;  /* 0x80000002d6027210 */ /* 0x000fe40007ffe0ff */
[----:B------:R-:W-:Y:S01]  /*2060*/  IADD3.X R7, R25, R3, R0, P0, !PT ;  /* 0x0000000319077210 */ /* 0x000fe200007fe400 */
[----:B------:R-:W-:Y:S01]  /*2070*/  IMAD R0, R26, c[0x0][0x1b8], RZ ;  /* 0x00006e001a007a24 */ /* 0x000fe200078e02ff */
[----:B------:R-:W-:-:S03]  /*2080*/  ISETP.NE.AND P0, PT, R2, 0x1, PT ;  /* 0x000000010200780c */ /* 0x000fc60003f05270 */
[C---:B------:R-:W-:Y:S02]  /*2090*/  IMAD R0, R15.reuse, c[0x0][0x1bc], R0 ;  /* 0x00006f000f007a24 */ /* 0x040fe400078e0200 */
[----:B------:R-:W-:-:S05]  /*20a0*/  IMAD.WIDE.U32 R6, R15, c[0x0][0x1b8], R6 ;  /* 0x00006e000f067a25 */ /* 0x000fca00078e0006 */
[----:B------:R-:W-:Y:S02]  /*20b0*/  IADD3 R12, R7, R0, RZ ;  /* 0x00000000070c7210 */ /* 0x000fe40007ffe0ff */
[----:B--2---:R-:W-:-:S05]  /*20c0*/  SHF.L.U32 R213, R19, 0x1, RZ ;  /* 0x0000000113d57819 */ /* 0x004fca00000006ff */
        /* <DEDUP_REMOVED lines=26> */
.L_x_1122:
[----:B------:R-:W-:Y:S05]  /*2270*/  BSYNC B0 ;  /* 0x0000000000007941 */ /* 0x000fea0003800000 */
.L_x_1121:
        /* <DEDUP_REMOVED lines=30> */
.L_x_1124:
[----:B------:R-:W-:Y:S05]  /*2460*/  BSYNC B0 ;  /* 0x0000000000007941 */ /* 0x000fea0003800000 */
.L_x_1123:
        /* <DEDUP_REMOVED lines=20> */
.L_x_1126:
[----:B------:R-:W-:Y:S05]  /*25b0*/  BSYNC B0 ;  /* 0x0000000000007941 */ /* 0x000fea0003800000 */
.L_x_1125:
        /* <DEDUP_REMOVED lines=28> */
.L_x_1128:
[----:B------:R-:W-:Y:S05]  /*2780*/  BSYNC B0 ;  /* 0x0000000000007941 */ /* 0x000fea0003800000 */
.L_x_1127:
[----:B----4-:R-:W-:Y:S01]  /*2790*/  IADD3 R2, R19, 0x2000, RZ ;  /* 0x0000200013027810 */ /* 0x010fe20007ffe0ff */
        /* <DEDUP_REMOVED lines=13> */
.L_x_1130:
        /* <DEDUP_REMOVED lines=19> */
.L_x_1131:
[----:B------:R-:W-:Y:S05]  /*29a0*/  BSYNC B0 ;  /* 0x0000000000007941 */ /* 0x000fea0003800000 */
.L_x_1129:
        /* <DEDUP_REMOVED lines=14> */
.L_x_1133:
        /* <DEDUP_REMOVED lines=15> */
[----:B------:R1:W-:Y:S04]  /*2b80*/  @P1 STS [R210+0x3000], RZ ;  /* 0x003000ffd2001388 */ /* 0x0003e80000000800 */
[----:B------:R1:W-:Y:S04]  /*2b90*/  @P1 STS [R210+0x3004], RZ ;  /* 0x003004ffd2001388 */ /* 0x0003e80000000800 */
[----:B------:R1:W-:Y:S04]  /*2ba0*/  @P1 STS [R210+0x3008], RZ ;  /* 0x003008ffd2001388 */ /* 0x0003e80000000800 */
[----:B------:R1:W-:Y:S01]  /*2bb0*/  @P1 STS [R210+0x300c], RZ ;  /* 0x00300cffd2001388 */ /* 0x0003e20000000800 */
[----:B-----5:R-:W-:Y:S01]  /*2bc0*/  IADD3.X R3, R18, R7, R5, P2, !PT ;  /* 0x0000000712037210 */ /* 0x020fe200017fe405 */
[----:B------:R-:W-:Y:S05]  /*2bd0*/  @P1 BRA `(.L_x_1134) ;  /* 0x0000006000001947 */ /* 0x000fea0003800000 */
[----:B------:R-:W-:-:S04]  /*2be0*/  LEA R2, P1, R10, c[0x0][0x160], 0x1 ;  /* 0x000058000a027a11 */ /* 0x000fc800078208ff */
[----:B------:R-:W-:-:S05]  /*2bf0*/  LEA.HI.X R3, R10, c[0x0][0x164], R3, 0x1, P1 ;  /* 0x000059000a037a11 */ /* 0x000fca00008f0c03 */
[----:B------:R-:W-:Y:S01]  /*2c00*/  @!PT LDS RZ, [RZ] ;  /* 0x00000000fffff984 */ /* 0x000fe20000000800 */
[----:B------:R-:W-:Y:S01]  /*2c10*/  @!PT LDS RZ, [RZ] ;  /* 0x00000000fffff984 */ /* 0x000fe20000000800 */
[----:B------:R-:W-:Y:S01]  /*2c20*/  @!PT LDS RZ, [RZ] ;  /* 0x00000000fffff984 */ /* 0x000fe20000000800 */
[----:B------:R1:W-:Y:S04]  /*2c30*/  LDGSTS.E.BYPASS.LTC128B.128 [R210+0x3000], [R2.64+0x80] ;  /* 0x0300008002d27fae */ /* 0x0003e8000b901d46 */
.L_x_1134:
[----:B------:R-:W-:Y:S05]  /*2c40*/  BSYNC B0 ;  /* 0x0000000000007941 */ /* 0x000fea0003800000 */
.L_x_1132:
        /* <DEDUP_REMOVED lines=44> */
.L_x_1136:
[----:B-1----:R-:W-:Y:S05]  /*2f10*/  BSYNC B0 ;  /* 0x0000000000007941 */ /* 0x002fea0003800000 */
.L_x_1135:
        /* <DEDUP_REMOVED lines=28> */
.L_x_1138:
[----:B------:R-:W-:Y:S05]  /*30e0*/  BSYNC B0 ;  /* 0x0000000000007941 */ /* 0x000fea0003800000 */
.L_x_1137:
        /* <DEDUP_REMOVED lines=14> */
[----:B----4-:R1:W4:Y:S01]  /*31d0*/  @P6 LDG.E R7, [R4.64] ;  /* 0x0000000604076981 */ /* 0x010322000c1e1900 */
[----:B------:R-:W-:-:S03]  /*31e0*/  IMAD.MOV.U32 R172, RZ, RZ, 0x20 ;  /* 0x00000020ffac7424 */ /* 0x000fc600078e00ff */
[----:B------:R-:W1:Y:S04]  /*31f0*/  S2R R10, SR_TID.X ;  /* 0x00000000000a7919 */ /* 0x000e680000002100 */
[----:B------:R3:W3:Y:S04]  /*3200*/  LDSM.16.M88.4 R112, [R199+0x10000] ;  /* 0x01000000c770783b */ /* 0x0006e80000000200 */
[----:B------:R3:W3:Y:S04]  /*3210*/  LDSM.16.M88.4 R116, [R199+0x10800] ;  /* 0x01080000c774783b */ /* 0x0006e80000000200 */
[----:B------:R3:W3:Y:S04]  /*3220*/  LDSM.16.M88.4 R120, [R198+0x10000] ;  /* 0x01000000c678783b */ /* 0x0006e80000000200 */
[----:B------:R3:W3:Y:S04]  /*3230*/  LDSM.16.M88.4 R124, [R198+0x10800] ;  /* 0x01080000c67c783b */ /* 0x0006e80000000200 */
[----:B--2---:R-:W2:Y:S01]  /*3240*/  LDG.E.64 R216, [R216.64] ;  /* 0x00000006d8d87981 */ /* 0x004ea2000c1e1b00 */
[----:B-1----:R-:W-:Y:S01]  /*3250*/  LOP3.LUT R5, R28, 0xfffffff8, RZ, 0xc0, !PT ;  /* 0xfffffff81c057812 */ /* 0x002fe200078ec0ff */
[----:B------:R-:W-:Y:S01]  /*3260*/  IMAD R6, R37, c[0x0][0x1c0], R242 ;  /* 0x0000700025067a24 */ /* 0x000fe200078e02f2 */
[CC--:B------:R-:W-:Y:S01]  /*3270*/  LEA.HI R0, R35.reuse, R33.reuse, RZ, 0x4 ;  /* 0x0000002123007211 */ /* 0x0c0fe200078f20ff */
[----:B------:R1:W1:Y:S01]  /*3280*/  LDSM.16.M88.4 R128, [R196+0x10000] ;  /* 0x01000000c480783b */ /* 0x0002620000000200 */
[----:B------:R-:W-:Y:S01]  /*3290*/  LEA.HI R8, R35, R33, RZ, 0x7 ;  /* 0x0000002123087211 */ /* 0x000fe200078f38ff */
[----:B------:R-:W-:Y:S01]  /*32a0*/  IMAD.IADD R5, R33, 0x1, -R5 ;  /* 0x0000000121057824 */ /* 0x000fe200078e0a05 */
[----:B------:R-:W-:Y:S01]  /*32b0*/  LOP3.LUT R0, R0, 0xfffffff0, RZ, 0xc0, !PT ;  /* 0xfffffff000007812 */ /* 0x000fe200078ec0ff */
[----:B------:R1:W1:Y:S01]  /*32c0*/  LDSM.16.M88.4 R132, [R196+0x10800] ;  /* 0x01080000c484783b */ /* 0x0002620000000200 */
[----:B------:R-:W-:Y:S01]  /*32d0*/  SHF.R.S32.HI R8, RZ, 0x7, R8 ;  /* 0x00000007ff087819 */ /* 0x000fe20000011408 */
[----:B------:R-:W-:Y:S01]  /*32e0*/  IMAD.SHL.U32 R10, R10, 0x2, RZ ;  /* 0x000000020a0a7824 */ /* 0x000fe200078e00ff */
[----:B------:R-:W-:Y:S01]  /*32f0*/  LOP3.LUT P3, RZ, R5, 0x2, RZ, 0xc0, !PT ;  /* 0x0000000205ff7812 */ /* 0x000fe2000786c0ff */
[----:B------:R-:W-:Y:S01]  /*3300*/  IMAD.IADD R0, R33, 0x1, -R0 ;  /* 0x0000000121007824 */ /* 0x000fe200078e0a00 */
[----:B------:R1:W1:Y:S01]  /*3310*/  LDSM.16.M88.4 R144, [R199+0x12000] ;  /* 0x01200000c790783b */ /* 0x0002620000000200 */
[----:B------:R-:W-:Y:S01]  /*3320*/  IMAD.SHL.U32 R5, R8, 0x20, RZ ;  /* 0x0000002008057824 */ /* 0x000fe200078e00ff */
[----:B------:R-:W-:Y:S01]  /*3330*/  SEL R172, R172, 0xffffffe0, !P3 ;  /* 0xffffffe0acac7807 */ /* 0x000fe20005800000 */
[----:B------:R-:W4:Y:S01]  /*3340*/  @P6 MUFU.RCP R9, c[0x0][0x238] ;  /* 0x00008e0000096b08 */ /* 0x000f220000001000 */
[----:B------:R-:W-:Y:S01]  /*3350*/  SHF.R.S32.HI R4, RZ, 0x1f, R0 ;  /* 0x0000001fff047819 */ /* 0x000fe20000011400 */
[----:B------:R1:W1:Y:S01]  /*3360*/  LDSM.16.M88.4 R148, [R199+0x12800] ;  /* 0x01280000c794783b */ /* 0x0002620000000200 */
[----:B------:R-:W-:Y:S01]  /*3370*/  LOP3.LUT R5, R5, 0x6, R10, 0xf8, !PT ;  /* 0x0000000605057812 */ /* 0x000fe200078ef80a */
[----:B------:R-:W-:Y:S01]  /*3380*/  IMAD.IADD R172, R172, 0x1, R196 ;  /* 0x00000001acac7824 */ /* 0x000fe200078e02c4 */
[----:B------:R-:W-:Y:S01]  /*3390*/  LEA.HI R4, R4, R0, RZ, 0x3 ;  /* 0x0000000004047211 */ /* 0x000fe200078f18ff */
[----:B------:R1:W1:Y:S01]  /*33a0*/  LDSM.16.M88.4 R152, [R198+0x12000] ;  /* 0x01200000c698783b */ /* 0x0002620000000200 */
[----:B------:R-:W-:Y:S01]  /*33b0*/  IMAD.MOV.U32 R197, RZ, RZ, 0x40 ;  /* 0x00000040ffc57424 */ /* 0x000fe200078e00ff */
[----:B------:R-:W-:Y:S01]  /*33c0*/  IADD3 R192, R207, 0x2000, RZ ;  /* 0x00002000cfc07810 */ /* 0x000fe20007ffe0ff */
[C---:B------:R-:W-:Y:S01]  /*33d0*/  IMAD R212, R241.reuse, 0x40, R5 ;  /* 0x00000040f1d47824 */ /* 0x040fe200078e0205 */
[----:B------:R1:W1:Y:S01]  /*33e0*/  LDSM.16.M88.4 R136, [R172+0x10000] ;  /* 0x01000000ac88783b */ /* 0x0002620000000200 */
[----:B------:R-:W-:Y:S01]  /*33f0*/  LOP3.LUT R4, R4, 0xfffffff8, RZ, 0xc0, !PT ;  /* 0xfffffff804047812 */ /* 0x000fe200078ec0ff */
[----:B------:R-:W-:Y:S01]  /*3400*/  IMAD R8, R241, 0x2, R8 ;  /* 0x00000002f1087824 */ /* 0x000fe200078e0208 */
[----:B------:R-:W-:Y:S01]  /*3410*/  IADD3 R195, R206, 0x2000, RZ ;  /* 0x00002000cec37810 */ /* 0x000fe20007ffe0ff */
[----:B------:R1:W1:Y:S01]  /*3420*/  LDSM.16.M88.4 R140, [R172+0x10800] ;  /* 0x01080000ac8c783b */ /* 0x0002620000000200 */
[----:B------:R-:W-:Y:S01]  /*3430*/  SEL R192, R192, R207, !P0 ;  /* 0x000000cfc0c07207 */ /* 0x000fe20004000000 */
[----:B------:R-:W-:Y:S01]  /*3440*/  IMAD.IADD R4, R0, 0x1, -R4 ;  /* 0x0000000100047824 */ /* 0x000fe200078e0a04 */
[----:B------:R-:W-:Y:S01]  /*3450*/  SEL R195, R195, R206, !P0 ;  /* 0x000000cec3c37207 */ /* 0x000fe20004000000 */
[----:B------:R1:W1:Y:S01]  /*3460*/  LDSM.16.M88.4 R168, [R172+0x12000] ;  /* 0x01200000aca8783b */ /* 0x0002620000000200 */
[----:B------:R-:W-:Y:S01]  /*3470*/  IMAD.SHL.U32 R0, R6, 0x20, RZ ;  /* 0x0000002006007824 */ /* 0x000fe200078e00ff */
[----:B------:R-:W-:Y:S01]  /*3480*/  IADD3 R248, -R232, R231, -R212 ;  /* 0x000000e7e8f87210 */ /* 0x000fe20007ffe9d4 */
[----:B------:R-:W-:Y:S01]  /*3490*/  IMAD.MOV.U32 R211, RZ, RZ, RZ ;  /* 0x000000ffffd37224 */ /* 0x000fe200078e00ff */
[----:B------:R1:W1:Y:S01]  /*34a0*/  LDSM.16.M88.4 R156, [R198+0x12800] ;  /* 0x01280000c69c783b */ /* 0x0002620000000200 */
[----:B------:R-:W-:Y:S01]  /*34b0*/  SHF.R.S32.HI R6, RZ, 0x1f, R22 ;  /* 0x0000001fff067819 */ /* 0x000fe20000011416 */
[----:B------:R-:W-:Y:S01]  /*34c0*/  IMAD.MOV.U32 R230, RZ, RZ, c[0x0][0x2e4] ;  /* 0x0000b900ffe67624 */ /* 0x000fe200078e00ff */
[----:B------:R-:W-:Y:S01]  /*34d0*/  IADD3 R249, -R218, 0x40, R27 ;  /* 0x00000040daf97810 */ /* 0x000fe20007ffe11b */
[----:B------:R1:W1:Y:S01]  /*34e0*/  LDSM.16.M88.4 R160, [R196+0x12000] ;  /* 0x01200000c4a0783b */ /* 0x0002620000000200 */
[----:B------:R-:W-:Y:S01]  /*34f0*/  IMAD.MOV.U32 R215, RZ, RZ, R210 ;  /* 0x000000ffffd77224 */ /* 0x000fe200078e00d2 */
        /* <DEDUP_REMOVED lines=36> */
[----:B------:R-:W-:Y:S01]  /*3740*/  IMAD.IADD R248, R248, 0x1, R218 ;  /* 0x00000001f8f87824 */ /* 0x000fe200078e02da */
[----:B---3--:R-:W-:Y:S02]  /*3750*/  IADD3 R244, P5, P4, R0, R2, R22 ;  /* 0x0000000200f47210 */ /* 0x008fe40007cbe016 */
[----:B------:R-:W-:Y:S01]  /*3760*/  SHF.R.S32.HI R0, RZ, 0x1f, R0 ;  /* 0x0000001fff007819 */ /* 0x000fe20000011400 */
[----:B------:R-:W-:Y:S01]  /*3770*/  CS2R R22, SRZ ;  /* 0x0000000000167805 */ /* 0x000fe2000001ff00 */
[----:B------:R-:W-:Y:S01]  /*3780*/  R2P PR, R4, 0x6 ;  /* 0x0000000604007804 */ /* 0x000fe20000000000 */
[----:B------:R-:W-:Y:S01]  /*3790*/  IMAD.WIDE.U32 R244, R244, -0x2daee0ad, RZ ;  /* 0xd2511f53f4f47825 */ /* 0x000fe200078e00ff */
[----:B------:R-:W-:-:S03]  /*37a0*/  IADD3.X R250, R0, R3, R6, P5, P4 ;  /* 0x0000000300fa7210 */ /* 0x000fc60002fe8406 */
[----:B------:R-:W-:Y:S01]  /*37b0*/  SEL R201, R201, 0xffffffe0, !P1 ;  /* 0xffffffe0c9c97807 */ /* 0x000fe20004800000 */
[----:B----4-:R-:W-:Y:S01]  /*37c0*/  @P6 FMUL.FTZ R211, R7, R9 ;  /* 0x0000000907d36220 */ /* 0x010fe20000410000 */
[----:B------:R-:W-:-:S03]  /*37d0*/  SEL R197, R197, 0xffffffc0, !P2 ;  /* 0xffffffc0c5c57807 */ /* 0x000fc60005000000 */
[C---:B------:R-:W-:Y:S02]  /*37e0*/  IMAD.IADD R203, R202.reuse, 0x1, R201 ;  /* 0x00000001cacb7824 */ /* 0x040fe400078e02c9 */
[----:B------:R-:W-:Y:S02]  /*37f0*/  IMAD.IADD R204, R202, 0x1, R197 ;  /* 0x00000001cacc7824 */ /* 0x000fe400078e02c5 */
[----:B------:R-:W-:Y:S01]  /*3800*/  IMAD.IADD R205, R197, 0x1, R203 ;  /* 0x00000001c5cd7824 */ /* 0x000fe200078e02cb */
[----:B--2---:R-:W-:-:S04]  /*3810*/  LOP3.LUT R8, R217, R8, RZ, 0x3c, !PT ;  /* 0x00000008d9087212 */ /* 0x004fc800078e3cff */
[----:B-1----:R-:W-:Y:S02]  /*3820*/  LOP3.LUT R247, R8, R245, RZ, 0x3c, !PT ;  /* 0x000000f508f77212 */ /* 0x002fe400078e3cff */
.L_x_1143:
[----:B------:R-:W0:Y:S01]  /*3830*/  LDGDEPBAR ;  /* 0x00000000000079af */ /* 0x000e220000000000 */
[----:B------:R-:W-:Y:S02]  /*3840*/  IMAD.MOV.U32 R2, RZ, RZ, R238 ;  /* 0x000000ffff027224 */ /* 0x000fe400078e00ee */
[----:B------:R-:W-:Y:S02]  /*3850*/  IMAD.MOV.U32 R3, RZ, RZ, R237 ;  /* 0x000000ffff037224 */ /* 0x000fe400078e00ed */
[----:B------:R-:W-:Y:S01]  /*3860*/  IMAD.IADD R0, R195, 0x1, R201 ;  /* 0x00000001c3007824 */ /* 0x000fe200078e02c9 */
[C---:B------:R-:W-:Y:S04]  /*3870*/  LEA R2, P0, R231.reuse, R2, 0x2 ;  /* 0x00000002e7027211 */ /* 0x040fe800078010ff */
[----:B------:R-:W-:Y:S01]  /*3880*/  LEA.HI.X.SX32 R3, R231, R3, 0x2, P0 ;  /* 0x00000003e7037211 */ /* 0x000fe200000f16ff */
        /* <DEDUP_REMOVED lines=90> */
[----:B------:R-:W-:Y:S02]  /*3e30*/  ISETP.GE.AND P0, PT, R52, RZ, PT ;  /* 0x000000ff3400720c */ /* 0x000fe40003f06270 */
[-C--:B------:R-:W-:Y:S01]  /*3e40*/  FFMA.FTZ R6, R107, -R211.reuse, R6 ;  /* 0x800000d36b067223 */ /* 0x080fe20000010006 */
[----:B-1----:R-:W-:Y:S01]  /*3e50*/  IADD3 R2, R0, -0x18, RZ ;  /* 0xffffffe800027810 */ /* 0x002fe20007ffe0ff */
[----:B------:R-:W1:Y:S01]  /*3e60*/  I2F R64, R64 ;  /* 0x0000004000407306 */ /* 0x000e620000201400 */
[----:B------:R-:W-:Y:S03]  /*3e70*/  HMMA.16816.F32 R16, R56, R62, R16 ;  /* 0x0000003e3810723c */ /* 0x000fe60000001810 */
[-C--:B----4-:R-:W-:Y:S01]  /*3e80*/  FFMA.FTZ R7, R105, -R211.reuse, R7 ;  /* 0x800000d369077223 */ /* 0x090fe20000010007 */
[----:B------:R-:W-:Y:S01]  /*3e90*/  ISETP.GE.AND P1, PT, R2, RZ, PT ;  /* 0x000000ff0200720c */ /* 0x000fe20003f26270 */
[-C--:B------:R-:W-:Y:S02]  /*3ea0*/  FFMA.FTZ R5, R104, -R211.reuse, R5 ;  /* 0x800000d368057223 */ /* 0x080fe40000010005 */
[-C--:B------:R-:W-:Y:S01]  /*3eb0*/  FFMA.FTZ R4, R108, -R211.reuse, R4 ;  /* 0x800000d36c047223 */ /* 0x080fe20000010004 */
[----:B--2---:R-:W-:Y:S01]  /*3ec0*/  IADD3 R3, R0, -0x11, RZ ;  /* 0xffffffef00037810 */ /* 0x004fe20007ffe0ff */
[-C--:B------:R-:W-:Y:S03]  /*3ed0*/  FFMA.FTZ R11, R104, -R211.reuse, R11 ;  /* 0x800000d3680b7223 */ /* 0x080fe6000001000b */
[----:B------:R-:W-:Y:S01]  /*3ee0*/  ISETP.GE.AND P2, PT, R3, RZ, PT ;  /* 0x000000ff0300720c */ /* 0x000fe20003f46270 */
[-C--:B------:R-:W-:Y:S01]  /*3ef0*/  FFMA.FTZ R10, R108, -R211.reuse, R10 ;  /* 0x800000d36c0a7223 */ /* 0x080fe2000001000a */
[----:B------:R-:W-:Y:S01]  /*3f00*/  @!P0 IADD3 R52, -R0, 0x19, RZ ;  /* 0x0000001900348810 */ /* 0x000fe20007ffe1ff */
[----:B---3--:R-:W-:Y:S01]  /*3f10*/  FFMA.FTZ R8, R65, -R211, R8 ;  /* 0x800000d341087223 */ /* 0x008fe20000010008 */
[----:B------:R-:W-:Y:S01]  /*3f20*/  ISETP.GE.AND P0, PT, R106, R249, PT ;  /* 0x000000f96a00720c */ /* 0x000fe20003f06270 */
[-C--:B------:R-:W-:Y:S01]  /*3f30*/  FFMA.FTZ R9, R53, -R211.reuse, R9 ;  /* 0x800000d335097223 */ /* 0x080fe20000010009 */
[----:B------:R-:W-:Y:S01]  /*3f40*/  @!P1 IADD3 R2, -R0, 0x18, RZ ;  /* 0x0000001800029810 */ /* 0x000fe20007ffe1ff */
[-C--:B------:R-:W-:Y:S01]  /*3f50*/  FFMA.FTZ R14, R65, -R211.reuse, R14 ;  /* 0x800000d3410e7223 */ /* 0x080fe2000001000e */
[----:B------:R-:W2:Y:S01]  /*3f60*/  I2F R52, R52 ;  /* 0x0000003400347306 */ /* 0x000ea20000201400 */
[-C--:B------:R-:W-:Y:S02]  /*3f70*/  FFMA.FTZ R15, R53, -R211.reuse, R15 ;  /* 0x800000d3350f7223 */ /* 0x080fe4000001000f */
[-C--:B-1----:R-:W-:Y:S02]  /*3f80*/  FFMA.FTZ R12, R64, -R211.reuse, R12 ;  /* 0x800000d3400c7223 */ /* 0x082fe4000001000c */
[----:B------:R-:W-:Y:S01]  /*3f90*/  @!P2 IADD3 R3, -R0, 0x11, RZ ;  /* 0x000000110003a810 */ /* 0x000fe20007ffe1ff */
[-C--:B------:R-:W-:Y:S04]  /*3fa0*/  FFMA.FTZ R18, R64, -R211.reuse, R18 ;  /* 0x800000d340127223 */ /* 0x080fe80000010012 */
[----:B------:R-:W1:Y:S10]  /*3fb0*/  I2F R2, R2 ;  /* 0x0000000200027306 */ /* 0x000e740000201400 */
[----:B------:R-:W3:Y:S01]  /*3fc0*/  I2F R3, R3 ;  /* 0x0000000300037306 */ /* 0x000ee20000201400 */
[-C--:B--2---:R-:W-:Y:S02]  /*3fd0*/  FFMA.FTZ R17, R52, -R211.reuse, R17 ;  /* 0x800000d334117223 */ /* 0x084fe40000010011 */
[----:B------:R-:W-:Y:S02]  /*3fe0*/  IMAD.MOV.U32 R52, RZ, RZ, c[0x0][0x2e4] ;  /* 0x0000b900ff347624 */ /* 0x000fe400078e00ff */
[-C--:B-1----:R-:W-:Y:S02]  /*3ff0*/  FFMA.FTZ R16, R2, -R211.reuse, R16 ;  /* 0x800000d302107223 */ /* 0x082fe40000010010 */
[CC--:B---3--:R-:W-:Y:S02]  /*4000*/  FFMA.FTZ R13, R3.reuse, -R211.reuse, R13 ;  /* 0x800000d3030d7223 */ /* 0x0c8fe4000001000d */
[----:B------:R-:W-:Y:S01]  /*4010*/  FFMA.FTZ R19, R3, -R211, R19 ;  /* 0x800000d303137223 */ /* 0x000fe20000010013 */
[----:B------:R-:W-:-:S05]  /*4020*/  @!P0 BRA `(.L_x_1139) ;  /* 0x000000a000008947 */ /* 0x000fca0003800000 */
[----:B------:R-:W-:Y:S01]  /*4030*/  IADD3 R52, R106, 0x40, RZ ;  /* 0x000000406a347810 */ /* 0x000fe20007ffe0ff */
[----:B------:R-:W-:Y:S04]  /*4040*/  IMAD.SHL.U32 R0, R241, 0x40, RZ ;  /* 0x00000040f1007824 */ /* 0x000fe800078e00ff */
[C---:B------:R-:W-:Y:S01]  /*4050*/  IMAD.IADD R2, R0.reuse, 0x1, R232 ;  /* 0x0000000100027824 */ /* 0x040fe200078e02e8 */
[----:B------:R-:W-:Y:S04]  /*4060*/  IADD3 R3, R0, 0x40, RZ ;  /* 0x0000004000037810 */ /* 0x000fe80007ffe0ff */
[----:B------:R-:W-:Y:S02]  /*4070*/  IADD3 R0, R230, R2, -R218 ;  /* 0x00000002e6007210 */ /* 0x000fe40007ffe8da */
[----:B------:R-:W-:Y:S02]  /*4080*/  ISETP.LT.AND P0, PT, R3, R218, PT ;  /* 0x000000da0300720c */ /* 0x000fe40003f01270 */
[----:B------:R-:W-:Y:S01]  /*4090*/  ISETP.GE.AND P1, PT, R52, R0, PT ;  /* 0x000000003400720c */ /* 0x000fe20003f26270 */
[----:B------:R-:W-:Y:S11]  /*40a0*/  IMAD.MOV.U32 R52, RZ, RZ, R230 ;  /* 0x000000ffff347224 */ /* 0x000ff600078e00e6 */
[----:B------:R-:W-:Y:S01]  /*40b0*/  @!UPT UIADD3 URZ, URZ, URZ, URZ ;  /* 0x0000003f3f3ff290 */ /* 0x000fe2000fffe03f */
[----:B------:R-:W-:-:S05]  /*40c0*/  @!P1 BRA P0, `(.L_x_1140) ;  /* 0x0000045000009947 */ /* 0x000fca0000000000 */
.L_x_1139:
[----:B------:R-:W-:Y:S01]  /*40d0*/  IADD3 R3, R218, 0x1, -R232 ;  /* 0x00000001da037810 */ /* 0x000fe20007ffe8e8 */
[----:B------:R-:W-:Y:S01]  /*40e0*/  IMAD.IADD R0, R231, 0x1, R106 ;  /* 0x00000001e7007824 */ /* 0x000fe200078e026a */
[----:B------:R-:W-:Y:S01]  /*40f0*/  IADD3 R53, -R52, R218, -R232 ;  /* 0x000000da34357210 */ /* 0x000fe20007ffe9e8 */
[----:B------:R-:W-:Y:S01]  /*4100*/  IMAD.MOV.U32 R230, RZ, RZ, R52 ;  /* 0x000000ffffe67224 */ /* 0x000fe200078e0034 */
[----:B------:R-:W-:Y:S02]  /*4110*/  IADD3 R3, R3, c[0x0][0x2e8], RZ ;  /* 0x0000ba0003037a10 */ /* 0x000fe40007ffe0ff */
        /* <DEDUP_REMOVED lines=9> */
[CC--:B------:R-:W-:Y:S02]  /*41b0*/  ISETP.GE.AND P0, PT, R212.reuse, R0.reuse, PT ;  /* 0x00000000d400720c */ /* 0x0c0fe40003f06270 */
[CC--:B------:R-:W-:Y:S02]  /*41c0*/  ISETP.GE.AND P6, PT, R59.reuse, R0.reuse, PT ;  /* 0x000000003b00720c */ /* 0x0c0fe40003fc6270 */
[C---:B------:R-:W-:Y:S02]  /*41d0*/  IADD3 R57, R212.reuse, 0x9, RZ ;  /* 0x00000009d4397810 */ /* 0x040fe40007ffe0ff */
[C---:B------:R-:W-:Y:S02]  /*41e0*/  IADD3 R56, R212.reuse, 0x10, RZ ;  /* 0x00000010d4387810 */ /* 0x040fe40007ffe0ff */
[C---:B------:R-:W-:Y:S02]  /*41f0*/  IADD3 R55, R212.reuse, 0x11, RZ ;  /* 0x00000011d4377810 */ /* 0x040fe40007ffe0ff */
[C---:B------:R-:W-:Y:S02]  /*4200*/  IADD3 R54, R212.reuse, 0x18, RZ ;  /* 0x00000018d4367810 */ /* 0x040fe40007ffe0ff */
[C---:B------:R-:W-:Y:S02]  /*4210*/  IADD3 R53, R212.reuse, 0x19, RZ ;  /* 0x00000019d4357810 */ /* 0x040fe40007ffe0ff */
[----:B------:R-:W-:Y:S02]  /*4220*/  IMNMX R2, RZ, R61, !PT ;  /* 0x0000003dff027217 */ /* 0x000fe40007800200 */
[-C--:B------:R-:W-:Y:S02]  /*4230*/  ISETP.GE.OR P0, PT, R212, R3.reuse, !P0 ;  /* 0x00000003d400720c */ /* 0x080fe40004706670 */
[-C--:B------:R-:W-:Y:S02]  /*4240*/  ISETP.GE.OR P6, PT, R59, R3.reuse, !P6 ;  /* 0x000000033b00720c */ /* 0x080fe400077c6670 */
        /* <DEDUP_REMOVED lines=45> */
.L_x_1140:
[----:B------:R-:W2:Y:S01]  /*4520*/  LDL R3, [R1] ;  /* 0x0000000001037983 */ /* 0x000ea20000100800 */
[C---:B------:R-:W-:Y:S01]  /*4530*/  FMUL.FTZ R2, R228.reuse, 1.4426950216293334961 ;  /* 0x3fb8aa3be4027820 */ /* 0x040fe20000410000 */
[----:B------:R-:W-:Y:S01]  /*4540*/  FSETP.NEU.FTZ.AND P0, PT, R228, -INF , PT ;  /* 0xff800000e400780b */ /* 0x000fe20003f1d000 */
[----:B------:R-:W-:Y:S01]  /*4550*/  FMUL.FTZ R0, R229, 1.4426950216293334961 ;  /* 0x3fb8aa3be5007820 */ /* 0x000fe20000410000 */
[----:B------:R-:W-:Y:S01]  /*4560*/  IADD3 R56, R216, -0x61c88647, RZ ;  /* 0x9e3779b9d8387810 */ /* 0x000fe20007ffe0ff */
[----:B------:R-:W-:Y:S01]  /*4570*/  IMAD.WIDE.U32 R58, R247, -0x326172a9, RZ ;  /* 0xcd9e8d57f73a7825 */ /* 0x000fe200078e00ff */
[----:B------:R-:W-:Y:S01]  /*4580*/  FSEL R2, R2, RZ, P0 ;  /* 0x000000ff02027208 */ /* 0x000fe20000000000 */
[----:B------:R-:W-:Y:S01]  /*4590*/  ULDC.U8 UR4, c[0x0][0x2d8] ;  /* 0x0000b60000047ab9 */ /* 0x000fe20000000000 */
[----:B------:R-:W-:Y:S01]  /*45a0*/  FSETP.NEU.FTZ.AND P0, PT, R229, -INF , PT ;  /* 0xff800000e500780b */ /* 0x000fe20003f1d000 */
[----:B------:R-:W-:Y:S01]  /*45b0*/  IMAD.MOV.U32 R246, RZ, RZ, c[0x0][0x22c] ;  /* 0x00008b00fff67624 */ /* 0x000fe200078e00ff */
[----:B------:R-:W-:Y:S01]  /*45c0*/  IADD3 R54, R217, 0x76cf5d0a, RZ ;  /* 0x76cf5d0ad9367810 */ /* 0x000fe20007ffe0ff */
[--C-:B------:R-:W-:Y:S01]  /*45d0*/  FFMA.FTZ R4, R4, c[0x0][0x23c], -R2.reuse ;  /* 0x00008f0004047a23 */ /* 0x100fe20000010802 */
[----:B------:R-:W-:Y:S01]  /*45e0*/  FSEL R0, R0, RZ, P0 ;  /* 0x000000ff00007208 */ /* 0x000fe20000000000 */
[--C-:B------:R-:W-:Y:S02]  /*45f0*/  FFMA.FTZ R5, R5, c[0x0][0x23c], -R2.reuse ;  /* 0x00008f0005057a23 */ /* 0x100fe40000010802 */
[----:B------:R1:W-:Y:S01]  /*4600*/  MUFU.EX2 R108, R4 ;  /* 0x00000004006c7308 */ /* 0x0003e20000000800 */
[----:B------:R-:W-:Y:S02]  /*4610*/  FFMA.FTZ R8, R8, c[0x0][0x23c], -R2 ;  /* 0x00008f0008087a23 */ /* 0x000fe40000010802 */
[--C-:B------:R-:W-:Y:S02]  /*4620*/  FFMA.FTZ R7, R7, c[0x0][0x23c], -R0.reuse ;  /* 0x00008f0007077a23 */ /* 0x100fe40000010800 */
[----:B------:R-:W-:Y:S02]  /*4630*/  FFMA.FTZ R6, R6, c[0x0][0x23c], -R0 ;  /* 0x00008f0006067a23 */ /* 0x000fe40000010800 */
[--C-:B------:R-:W-:Y:S02]  /*4640*/  FFMA.FTZ R9, R9, c[0x0][0x23c], -R2.reuse ;  /* 0x00008f0009097a23 */ /* 0x100fe40000010802 */
[----:B------:R-:W-:Y:S01]  /*4650*/  FFMA.FTZ R12, R12, c[0x0][0x23c], -R2 ;  /* 0x00008f000c0c7a23 */ /* 0x000fe20000010802 */
[----:B------:R-:W-:Y:S01]  /*4660*/  MUFU.EX2 R109, R7 ;  /* 0x00000007006d7308 */ /* 0x000fe20000000800 */
[--C-:B------:R-:W-:Y:S02]  /*4670*/  FFMA.FTZ R11, R11, c[0x0][0x23c], -R0.reuse ;  /* 0x00008f000b0b7a23 */ /* 0x100fe40000010800 */
[----:B------:R-:W-:Y:S02]  /*4680*/  FFMA.FTZ R10, R10, c[0x0][0x23c], -R0 ;  /* 0x00008f000a0a7a23 */ /* 0x000fe40000010800 */
[--C-:B------:R-:W-:Y:S02]  /*4690*/  FFMA.FTZ R16, R16, c[0x0][0x23c], -R2.reuse ;  /* 0x00008f0010107a23 */ /* 0x100fe40000010802 */
[--C-:B------:R-:W-:Y:S02]  /*46a0*/  FFMA.FTZ R100, R13, c[0x0][0x23c], -R2.reuse ;  /* 0x00008f000d647a23 */ /* 0x100fe40000010802 */
[----:B------:R-:W-:Y:S01]  /*46b0*/  FFMA.FTZ R2, R17, c[0x0][0x23c], -R2 ;  /* 0x00008f0011027a23 */ /* 0x000fe20000010802 */
[----:B------:R-:W-:Y:S01]  /*46c0*/  MUFU.EX2 R107, R6 ;  /* 0x00000006006b7308 */ /* 0x000fe20000000800 */
[--C-:B------:R-:W-:Y:S02]  /*46d0*/  FFMA.FTZ R19, R19, c[0x0][0x23c], -R0.reuse ;  /* 0x00008f0013137a23 */ /* 0x100fe40000010800 */
[--C-:B------:R-:W-:Y:S01]  /*46e0*/  FFMA.FTZ R15, R15, c[0x0][0x23c], -R0.reuse ;  /* 0x00008f000f0f7a23 */ /* 0x100fe20000010800 */
[----:B-1----:R-:W-:Y:S01]  /*46f0*/  IADD3 R4, R216, 0x3c6ef372, RZ ;  /* 0x3c6ef372d8047810 */ /* 0x002fe20007ffe0ff */
[--C-:B------:R-:W-:Y:S02]  /*4700*/  FFMA.FTZ R14, R14, c[0x0][0x23c], -R0.reuse ;  /* 0x00008f000e0e7a23 */ /* 0x100fe40000010800 */
[----:B------:R-:W-:Y:S02]  /*4710*/  FFMA.FTZ R0, R18, c[0x0][0x23c], -R0 ;  /* 0x00008f0012007a23 */ /* 0x000fe40000010800 */
[----:B------:R-:W-:Y:S01]  /*4720*/  IMAD R246, R246, c[0x0][0x1c0], RZ ;  /* 0x00007000f6f67a24 */ /* 0x000fe200078e02ff */
[----:B------:R-:W-:Y:S10]  /*4730*/  MUFU.EX2 R105, R5 ;  /* 0x0000000500697308 */ /* 0x000ff40000000800 */
[----:B------:R1:W-:Y:S10]  /*4740*/  MUFU.EX2 R111, R8 ;  /* 0x00000008006f7308 */ /* 0x0003f40000000800 */
[----:B------:R3:W-:Y:S10]  /*4750*/  MUFU.EX2 R106, R9 ;  /* 0x00000009006a7308 */ /* 0x0007f40000000800 */
[----:B------:R4:W-:Y:S01]  /*4760*/  MUFU.EX2 R102, R12 ;  /* 0x0000000c00667308 */ /* 0x0009e20000000800 */
[C---:B-1----:R-:W-:Y:S09]  /*4770*/  IADD3 R8, R217.reuse, -0x126145ec, RZ ;  /* 0xed9eba14d9087810 */ /* 0x042ff20007ffe0ff */
[----:B------:R-:W-:Y:S10]  /*4780*/  MUFU.EX2 R110, R11 ;  /* 0x0000000b006e7308 */ /* 0x000ff40000000800 */
[----:B------:R-:W-:Y:S10]  /*4790*/  MUFU.EX2 R104, R10 ;  /* 0x0000000a00687308 */ /* 0x000ff40000000800 */
[----:B------:R-:W1:Y:S10]  /*47a0*/  MUFU.EX2 R178, R16 ;  /* 0x0000001000b27308 */ /* 0x000e740000000800 */
[----:B------:R-:W-:Y:S10]  /*47b0*/  MUFU.EX2 R66, R2 ;  /* 0x0000000200427308 */ /* 0x000ff40000000800 */
[----:B------:R-:W-:Y:S10]  /*47c0*/  MUFU.EX2 R65, R0 ;  /* 0x0000000000417308 */ /* 0x000ff40000000800 */
[----:B------:R-:W-:Y:S10]  /*47d0*/  MUFU.EX2 R101, R15 ;  /* 0x0000000f00657308 */ /* 0x000ff40000000800 */
[----:B------:R-:W-:Y:S10]  /*47e0*/  MUFU.EX2 R100, R100 ;  /* 0x0000006400647308 */ /* 0x000ff40000000800 */
[----:B------:R-:W-:Y:S10]  /*47f0*/  MUFU.EX2 R67, R14 ;  /* 0x0000000e00437308 */ /* 0x000ff40000000800 */
[----:B------:R-:W1:Y:S01]  /*4800*/  MUFU.EX2 R103, R19 ;  /* 0x0000001300677308 */ /* 0x000e620000000800 */
[----:B--2---:R-:W-:Y:S01]  /*4810*/  IMAD R52, R214, 0x4, R3 ;  /* 0x00000004d6347824 */ /* 0x004fe200078e0203 */
[----:B------:R-:W-:Y:S03]  /*4820*/  IADD3 R3, R217, -0x4498517b, RZ ;  /* 0xbb67ae85d9037810 */ /* 0x000fe60007ffe0ff */
[----:B------:R-:W-:Y:S05]  /*4830*/  IMAD.WIDE.U32 R52, R52, -0x326172a9, RZ ;  /* 0xcd9e8d5734347825 */ /* 0x000fea00078e00ff */
[----:B------:R-:W-:Y:S02]  /*4840*/  LOP3.LUT R7, R53, R250, R216, 0x96, !PT ;  /* 0x000000fa35077212 */ /* 0x000fe400078e96d8 */
[----:B------:R-:W-:Y:S02]  /*4850*/  LOP3.LUT R56, R59, R52, R56, 0x96, !PT ;  /* 0x000000343b387212 */ /* 0x000fe400078e9638 */
[----:B------:R-:W-:Y:S01]  /*4860*/  IADD3 R52, R216, -0x255992d5, RZ ;  /* 0xdaa66d2bd8347810 */ /* 0x000fe20007ffe0ff */
[----:B------:R-:W-:Y:S04]  /*4870*/  IMAD.WIDE.U32 R6, R7, -0x2daee0ad, RZ ;  /* 0xd2511f5307067825 */ /* 0x000fe800078e00ff */
[----:B------:R-:W-:Y:S01]  /*4880*/  IMAD.WIDE.U32 R56, R56, -0x2daee0ad, RZ ;  /* 0xd2511f5338387825 */ /* 0x000fe200078e00ff */
[----:B------:R-:W-:Y:S02]  /*4890*/  LOP3.LUT R7, R7, R244, R3, 0x96, !PT ;  /* 0x000000f407077212 */ /* 0x000fe400078e9603 */
[----:B------:R-:W-:Y:S02]  /*48a0*/  IADD3 R3, R217, 0x32370b8f, RZ ;  /* 0x32370b8fd9037810 */ /* 0x000fe40007ffe0ff */
[----:B------:R-:W-:Y:S01]  /*48b0*/  LOP3.LUT R54, R57, R6, R54, 0x96, !PT ;  /* 0x0000000639367212 */ /* 0x000fe200078e9636 */
[----:B------:R-:W-:Y:S04]  /*48c0*/  IMAD.WIDE.U32 R6, R7, -0x326172a9, RZ ;  /* 0xcd9e8d5707067825 */ /* 0x000fe800078e00ff */
[----:B------:R-:W-:Y:S01]  /*48d0*/  IMAD.WIDE.U32 R54, R54, -0x326172a9, RZ ;  /* 0xcd9e8d5736367825 */ /* 0x000fe200078e00ff */
[----:B------:R-:W-:Y:S04]  /*48e0*/  LOP3.LUT R4, R7, R58, R4, 0x96, !PT ;  /* 0x0000003a07047212 */ /* 0x000fe800078e9604 */
[----:B------:R-:W-:Y:S01]  /*48f0*/  LOP3.LUT R52, R55, R6, R52, 0x96, !PT ;  /* 0x0000000637347212 */ /* 0x000fe200078e9634 */
[----:B------:R-:W-:Y:S01]  /*4900*/  IMAD.WIDE.U32 R4, R4, -0x2daee0ad, RZ ;  /* 0xd2511f5304047825 */ /* 0x000fe200078e00ff */
[----:B------:R-:W-:Y:S03]  /*4910*/  IADD3 R6, R216, 0x78dde6e4, RZ ;  /* 0x78dde6e4d8067810 */ /* 0x000fe60007ffe0ff */
[----:B------:R-:W-:Y:S01]  /*4920*/  IMAD.WIDE.U32 R52, R52, -0x2daee0ad, RZ ;  /* 0xd2511f5334347825 */ /* 0x000fe200078e00ff */
[----:B------:R-:W-:Y:S02]  /*4930*/  LOP3.LUT R5, R5, R56, R3, 0x96, !PT ;  /* 0x0000003805057212 */ /* 0x000fe400078e9603 */
[----:B------:R-:W-:Y:S02]  /*4940*/  IADD3 R3, R216, 0x1715609d, RZ ;  /* 0x1715609dd8037810 */ /* 0x000fe40007ffe0ff */
[----:B------:R-:W-:Y:S01]  /*4950*/  LOP3.LUT R8, R53, R4, R8, 0x96, !PT ;  /* 0x0000000435087212 */ /* 0x000fe200078e9608 */
[----:B------:R-:W-:Y:S04]  /*4960*/  IMAD.WIDE.U32 R4, R5, -0x326172a9, RZ ;  /* 0xcd9e8d5705047825 */ /* 0x000fe800078e00ff */
[----:B---3--:R-:W-:Y:S01]  /*4970*/  IMAD.WIDE.U32 R8, R8, -0x326172a9, RZ ;  /* 0xcd9e8d5708087825 */ /* 0x008fe200078e00ff */
[----:B------:R-:W-:Y:S04]  /*4980*/  LOP3.LUT R6, R5, R54, R6, 0x96, !PT ;  /* 0x0000003605067212 */ /* 0x000fe800078e9606 */
[----:B------:R-:W-:Y:S01]  /*4990*/  LOP3.LUT R4, R9, R4, R3, 0x96, !PT ;  /* 0x0000000409047212 */ /* 0x000fe200078e9603 */
[----:B------:R-:W-:Y:S01]  /*49a0*/  IMAD.WIDE.U32 R6, R6, -0x2daee0ad, RZ ;  /* 0xd2511f5306067825 */ /* 0x000fe200078e00ff */
[C---:B------:R-:W-:Y:S02]  /*49b0*/  IADD3 R3, R217.reuse, -0x56f99767, RZ ;  /* 0xa9066899d9037810 */ /* 0x040fe40007ffe0ff */
[----:B------:R-:W-:Y:S01]  /*49c0*/  IADD3 R9, R217, 0x646e171e, RZ ;  /* 0x646e171ed9097810 */ /* 0x000fe20007ffe0ff */
[----:B------:R-:W-:Y:S01]  /*49d0*/  IMAD.WIDE.U32 R4, R4, -0x2daee0ad, RZ ;  /* 0xd2511f5304047825 */ /* 0x000fe200078e00ff */
[----:B------:R-:W-:Y:S04]  /*49e0*/  LOP3.LUT R52, R7, R52, R3, 0x96, !PT ;  /* 0x0000003407347212 */ /* 0x000fe800078e9603 */
[----:B------:R-:W-:Y:S02]  /*49f0*/  LOP3.LUT R6, R5, R6, R9, 0x96, !PT ;  /* 0x0000000605067212 */ /* 0x000fe400078e9609 */
[C---:B------:R-:W-:Y:S02]  /*4a00*/  LOP3.LUT R7, R4.reuse, 0xff, RZ, 0xc0, !PT ;  /* 0x000000ff04077812 */ /* 0x040fe400078ec0ff */
[--C-:B------:R-:W-:Y:S02]  /*4a10*/  SHF.R.U32.HI R3, RZ, 0x18, R4.reuse ;  /* 0x00000018ff037819 */ /* 0x100fe40000011604 */
[----:B----4-:R-:W-:Y:S02]  /*4a20*/  SHF.R.U32.HI R12, RZ, 0x10, R4 ;  /* 0x00000010ff0c7819 */ /* 0x010fe40000011604 */
[----:B------:R-:W-:Y:S01]  /*4a30*/  LOP3.LUT R13, R4, 0xffff, RZ, 0xc0, !PT ;  /* 0x0000ffff040d7812 */ /* 0x000fe200078ec0ff */
[----:B------:R-:W-:Y:S01]  /*4a40*/  IMAD.WIDE.U32 R4, R52, -0x326172a9, RZ ;  /* 0xcd9e8d5734047825 */ /* 0x000fe200078e00ff */
[----:B------:R-:W-:Y:S02]  /*4a50*/  IADD3 R9, R216, -0x4ab325aa, RZ ;  /* 0xb54cda56d8097810 */ /* 0x000fe40007ffe0ff */
[----:B------:R-:W-:Y:S02]  /*4a60*/  ISETP.LE.U32.AND P2, PT, R7, UR4, PT ;  /* 0x0000000407007c0c */ /* 0x000fe4000bf43070 */
[----:B------:R-:W-:Y:S02]  /*4a70*/  ISETP.LE.U32.AND P0, PT, R3, UR4, PT ;  /* 0x0000000403007c0c */ /* 0x000fe4000bf03070 */
[----:B------:R-:W-:Y:S02]  /*4a80*/  LOP3.LUT R3, R5, R8, R9, 0x96, !PT ;  /* 0x0000000805037212 */ /* 0x000fe400078e9609 */
[----:B------:R-:W-:Y:S02]  /*4a90*/  LOP3.LUT R8, R4, 0xff, RZ, 0xc0, !PT ;  /* 0x000000ff04087812 */ /* 0x000fe400078ec0ff */
[--C-:B------:R-:W-:Y:S02]  /*4aa0*/  SHF.R.U32.HI R9, RZ, 0x18, R4.reuse ;  /* 0x00000018ff097819 */ /* 0x100fe40000011604 */
[----:B------:R-:W-:Y:S02]  /*4ab0*/  ISETP.LE.U32.AND P6, PT, R8, UR4, PT ;  /* 0x0000000408007c0c */ /* 0x000fe4000bfc3070 */
[----:B------:R-:W-:Y:S01]  /*4ac0*/  LOP3.LUT R7, R6, 0xff, RZ, 0xc0, !PT ;  /* 0x000000ff06077812 */ /* 0x000fe200078ec0ff */
[----:B-1----:R-:W-:Y:S01]  /*4ad0*/  @!P2 FADD.FTZ R178, -R178, -RZ ;  /* 0x800000ffb2b2a221 */ /* 0x002fe20000010100 */
[----:B------:R-:W-:Y:S01]  /*4ae0*/  LOP3.LUT R10, R4, 0xffff, RZ, 0xc0, !PT ;  /* 0x0000ffff040a7812 */ /* 0x000fe200078ec0ff */
[----:B------:R-:W-:Y:S01]  /*4af0*/  @!P0 FADD.FTZ R103, -R103, -RZ ;  /* 0x800000ff67678221 */ /* 0x000fe20000010100 */
[----:B------:R-:W-:Y:S02]  /*4b00*/  SHF.R.U32.HI R11, RZ, 0x10, R4 ;  /* 0x00000010ff0b7819 */ /* 0x000fe40000011604 */
[----:B------:R-:W-:Y:S02]  /*4b10*/  SHF.R.U32.HI R4, RZ, 0x18, R6 ;  /* 0x00000018ff047819 */ /* 0x000fe40000011606 */
[----:B------:R-:W-:Y:S02]  /*4b20*/  ISETP.LE.U32.AND P5, PT, R7, UR4, PT ;  /* 0x0000000407007c0c */ /* 0x000fe4000bfa3070 */
[----:B------:R-:W-:Y:S01]  /*4b30*/  ISETP.LE.U32.AND P1, PT, R9, UR4, PT ;  /* 0x0000000409007c0c */ /* 0x000fe2000bf23070 */
[----:B------:R-:W-:Y:S01]  /*4b40*/  @!P6 FADD.FTZ R111, -R111, -RZ ;  /* 0x800000ff6f6fe221 */ /* 0x000fe20000010100 */
[----:B------:R-:W-:Y:S02]  /*4b50*/  LOP3.LUT R7, R3, 0xff, RZ, 0xc0, !PT ;  /* 0x000000ff03077812 */ /* 0x000fe400078ec0ff */
[----:B------:R-:W-:Y:S02]  /*4b60*/  ISETP.LE.U32.AND P3, PT, R4, UR4, PT ;  /* 0x0000000404007c0c */ /* 0x000fe4000bf63070 */
[--C-:B------:R-:W-:Y:S02]  /*4b70*/  SHF.R.U32.HI R4, RZ, 0x18, R3.reuse ;  /* 0x00000018ff047819 */ /* 0x100fe40000011603 */
[----:B------:R-:W-:Y:S02]  /*4b80*/  SHF.R.U32.HI R5, RZ, 0x10, R3 ;  /* 0x00000010ff057819 */ /* 0x000fe40000011603 */
[----:B------:R-:W-:Y:S01]  /*4b90*/  ISETP.LE.U32.AND P2, PT, R7, UR4, PT ;  /* 0x0000000407007c0c */ /* 0x000fe2000bf43070 */
[----:B------:R-:W-:Y:S01]  /*4ba0*/  @!P5 FADD.FTZ R102, -R102, -RZ ;  /* 0x800000ff6666d221 */ /* 0x000fe20000010100 */
[----:B------:R-:W-:Y:S01]  /*4bb0*/  ISETP.LE.U32.AND P4, PT, R4, UR4, PT ;  /* 0x0000000404007c0c */ /* 0x000fe2000bf83070 */
[----:B------:R-:W-:Y:S01]  /*4bc0*/  @!P1 FADD.FTZ R110, -R110, -RZ ;  /* 0x800000ff6e6e9221 */ /* 0x000fe20000010100 */
[----:B------:R-:W-:Y:S02]  /*4bd0*/  LOP3.LUT R4, R5, 0xff, RZ, 0xc0, !PT ;  /* 0x000000ff05047812 */ /* 0x000fe400078ec0ff */
[----:B------:R-:W-:Y:S01]  /*4be0*/  LOP3.LUT R5, R3, 0xffff, RZ, 0xc0, !PT ;  /* 0x0000ffff03057812 */ /* 0x000fe200078ec0ff */
[----:B------:R-:W-:Y:S01]  /*4bf0*/  @!P3 FADD.FTZ R101, -R101, -RZ ;  /* 0x800000ff6565b221 */ /* 0x000fe20000010100 */
[----:B------:R-:W-:Y:S02]  /*4c00*/  ISETP.LE.U32.AND P6, PT, R4, UR4, PT ;  /* 0x0000000404007c0c */ /* 0x000fe4000bfc3070 */
[----:B------:R-:W-:Y:S02]  /*4c10*/  SHF.R.U32.HI R5, RZ, 0x8, R5 ;  /* 0x00000008ff057819 */ /* 0x000fe40000011605 */
[----:B------:R-:W-:Y:S01]  /*4c20*/  LOP3.LUT R3, R12, 0xff, RZ, 0xc0, !PT ;  /* 0x000000ff0c037812 */ /* 0x000fe200078ec0ff */
[----:B------:R-:W-:Y:S01]  /*4c30*/  @!P2 FADD.FTZ R108, -R108, -RZ ;  /* 0x800000ff6c6ca221 */ /* 0x000fe20000010100 */
[----:B------:R-:W-:Y:S01]  /*4c40*/  SHF.R.U32.HI R4, RZ, 0x8, R10 ;  /* 0x00000008ff047819 */ /* 0x000fe2000001160a */
[----:B------:R-:W-:Y:S01]  /*4c50*/  @!P4 FADD.FTZ R109, -R109, -RZ ;  /* 0x800000ff6d6dc221 */ /* 0x000fe20000010100 */
[----:B------:R-:W-:Y:S02]  /*4c60*/  ISETP.LE.U32.AND P1, PT, R3, UR4, PT ;  /* 0x0000000403007c0c */ /* 0x000fe4000bf23070 */
[----:B------:R-:W-:Y:S02]  /*4c70*/  LOP3.LUT R3, R4, 0xffff, RZ, 0xc0, !PT ;  /* 0x0000ffff04037812 */ /* 0x000fe400078ec0ff */
[----:B------:R-:W-:Y:S01]  /*4c80*/  LOP3.LUT R4, R5, 0xffff, RZ, 0xc0, !PT ;  /* 0x0000ffff05047812 */ /* 0x000fe200078ec0ff */
[----:B------:R-:W-:Y:S01]  /*4c90*/  @!P6 FADD.FTZ R107, -R107, -RZ ;  /* 0x800000ff6b6be221 */ /* 0x000fe20000010100 */
[----:B------:R-:W-:Y:S02]  /*4ca0*/  LOP3.LUT R2, R11, 0xff, RZ, 0xc0, !PT ;  /* 0x000000ff0b027812 */ /* 0x000fe400078ec0ff */
[----:B------:R-:W-:Y:S02]  /*4cb0*/  ISETP.LE.U32.AND P2, PT, R4, UR4, PT ;  /* 0x0000000404007c0c */ /* 0x000fe4000bf43070 */
[----:B------:R-:W-:Y:S02]  /*4cc0*/  ISETP.LE.U32.AND P4, PT, R3, UR4, PT ;  /* 0x0000000403007c0c */ /* 0x000fe4000bf83070 */
[----:B------:R-:W-:Y:S01]  /*4cd0*/  ISETP.LE.U32.AND P6, PT, R2, UR4, PT ;  /* 0x0000000402007c0c */ /* 0x000fe2000bfc3070 */
[----:B------:R-:W-:Y:S01]  /*4ce0*/  @!P1 FADD.FTZ R65, -R65, -RZ ;  /* 0x800000ff41419221 */ /* 0x000fe20000010100 */
[----:B------:R-:W-:Y:S02]  /*4cf0*/  SHF.R.U32.HI R3, RZ, 0x10, R6 ;  /* 0x00000010ff037819 */ /* 0x000fe40000011606 */
        /* <DEDUP_REMOVED lines=21> */
[----:B------:R-:W-:Y:S01]  /*4e50*/  ISETP.GT.AND P5, PT, R214, R239, PT ;  /* 0x000000efd600720c */ /* 0x000fe20003fa4270 */
[----:B------:R-:W-:Y:S01]  /*4e60*/  @!P6 FADD.FTZ R100, -R100, -RZ ;  /* 0x800000ff6464e221 */ /* 0x000fe20000010100 */
[----:B------:R-:W-:Y:S02]  /*4e70*/  F2FP.RELU.PACK_AB R4, R101, R67 ;  /* 0x000000436504723e */ /* 0x000fe400000008ff */
[----:B------:R-:W-:Y:S01]  /*4e80*/  FSETP.GE.FTZ.AND P4, PT, R106, RZ, PT ;  /* 0x000000ff6a00720b */ /* 0x000fe20003f96000 */
        /* <DEDUP_REMOVED lines=13> */
[--C-:B--2---:R-:W-:Y:S02]  /*4f60*/  IMAD.IADD R3, R197, 0x1, R0.reuse ;  /* 0x00000001c5037824 */ /* 0x104fe400078e0200 */
        /* <DEDUP_REMOVED lines=56> */
[----:B------:R-:W-:Y:S01]  /*52f0*/  FADD.FTZ R11, -R176, R11 ;  /* 0x0000000bb00b7221 */ /* 0x000fe20000010100 */
[----:B------:R-:W-:Y:S01]  /*5300*/  FSETP.GE.FTZ.AND P1, PT, R104, RZ, PT ;  /* 0x000000ff6800720b */ /* 0x000fe20003f36000 */
[----:B------:R-:W-:Y:S01]  /*5310*/  FMUL.FTZ R109, R109, R0 ;  /* 0x000000006d6d7220 */ /* 0x000fe20000410000 */
[----:B------:R-:W-:Y:S01]  /*5320*/  FSEL R0, R8, R177, P0 ;  /* 0x000000b108007208 */ /* 0x000fe20000000000 */
[----:B------:R-:W-:Y:S01]  /*5330*/  FMUL.FTZ R105, R105, R3 ;  /* 0x0000000369697220 */ /* 0x000fe20000410000 */
[----:B------:R-:W-:Y:S01]  /*5340*/  FSETP.GE.FTZ.AND P0, PT, R110, RZ, PT ;  /* 0x000000ff6e00720b */ /* 0x000fe20003f16000 */
[----:B------:R-:W-:Y:S01]  /*5350*/  FADD.FTZ R3, -R177, R13 ;  /* 0x0000000db1037221 */ /* 0x000fe20000010100 */
[-C--:B------:R-:W-:Y:S01]  /*5360*/  FSEL R4, R4, R177.reuse, P3 ;  /* 0x000000b104047208 */ /* 0x080fe20001800000 */
[----:B------:R-:W-:Y:S01]  /*5370*/  FMUL.FTZ R107, R107, R2 ;  /* 0x000000026b6b7220 */ /* 0x000fe20000410000 */
        /* <DEDUP_REMOVED lines=9> */
[C---:B------:R-:W-:Y:S01]  /*5410*/  FADD.FTZ R15, -R176.reuse, R15 ;  /* 0x0000000fb00f7221 */ /* 0x040fe20000010100 */
[-C--:B------:R-:W-:Y:S01]  /*5420*/  FSEL R3, R3, R177.reuse, P2 ;  /* 0x000000b103037208 */ /* 0x080fe20001000000 */
[----:B------:R-:W-:Y:S01]  /*5430*/  FADD.FTZ R14, -R176, R14 ;  /* 0x0000000eb00e7221 */ /* 0x000fe20000010100 */
[----:B------:R-:W-:Y:S01]  /*5440*/  FSETP.GE.FTZ.AND P2, PT, R101, RZ, PT ;  /* 0x000000ff6500720b */ /* 0x000fe20003f56000 */
[----:B------:R-:W-:Y:S01]  /*5450*/  FMUL.FTZ R104, R104, R2 ;  /* 0x0000000268687220 */ /* 0x000fe20000410000 */
[-C--:B------:R-:W-:Y:S01]  /*5460*/  FSEL R4, R4, R177.reuse, P3 ;  /* 0x000000b104047208 */ /* 0x080fe20001800000 */
        /* <DEDUP_REMOVED lines=8> */
[----:B------:R-:W-:Y:S01]  /*54f0*/  FMUL.FTZ R102, R102, R4 ;  /* 0x0000000466667220 */ /* 0x000fe20000410000 */
[----:B------:R-:W-:Y:S01]  /*5500*/  FSETP.GE.FTZ.AND P2, PT, R65, RZ, PT ;  /* 0x000000ff4100720b */ /* 0x000fe20003f56000 */
[----:B------:R-:W-:Y:S01]  /*5510*/  FMUL.FTZ R106, R106, R5 ;  /* 0x000000056a6a7220 */ /* 0x000fe20000410000 */
[-C--:B------:R-:W-:Y:S01]  /*5520*/  FSEL R4, R14, R176.reuse, P3 ;  /* 0x000000b00e047208 */ /* 0x080fe20001800000 */
        /* <DEDUP_REMOVED lines=67> */
.L_x_1141:
        /* <DEDUP_REMOVED lines=106> */
.L_x_1142:
        /* <DEDUP_REMOVED lines=51> */
[----:B------:R-:W-:Y:S01]  /*6330*/  IMAD.SHL.U32 R108, R246, 0x8, RZ ;  /* 0x00000008f66c7824 */ /* 0x000fe200078e00ff */
[-C--:B------:R-:W-:Y:S04]  /*6340*/  HMMA.16816.F32 R12, R180, R110.reuse, R12 ;  /* 0x0000006eb40c723c */ /* 0x080fe8000000180c */
[-C--:B------:R-:W-:Y:S01]  /*6350*/  LEA R2, P0, R108, R208.reuse, 0x2 ;  /* 0x000000d06c027211 */ /* 0x080fe200078010ff */
        /* <DEDUP_REMOVED lines=17> */
[----:B------:R-:W-:Y:S02]  /*6470*/  IMAD R104, R246, 0x28, RZ ;  /* 0x00000028f6687824 */ /* 0x000fe400078e02ff */
[----:B------:R1:W-:Y:S03]  /*6480*/  RED.E.ADD.F32.FTZ.RN.STRONG.GPU [R4.64], R7 ;  /* 0x000000070400798e */ /* 0x0003e6000c10e786 */
[-C--:B---3--:R-:W-:Y:S01]  /*6490*/  LEA R6, P0, R104, R208.reuse, 0x2 ;  /* 0x000000d068067211 */ /* 0x088fe200078010ff */
        /* <DEDUP_REMOVED lines=89> */
[C---:B------:R-:W-:Y:S01]  /*6a30*/  LEA R2, P0, R3.reuse, R208, 0x2 ;  /* 0x000000d003027211 */ /* 0x040fe200078010ff */
        /* <DEDUP_REMOVED lines=58> */
[----:B------:R-:W-:-:S02]  /*6de0*/  FMUL.FTZ R52, R32, c[0x0][0x2dc] ;  /* 0x0000b70020347a20 */ /* 0x000fc40000410000 */
[----:B------:R-:W-:Y:S01]  /*6df0*/  FMUL.FTZ R10, R29, c[0x0][0x2dc] ;  /* 0x0000b7001d0a7a20 */ /* 0x000fe20000410000 */
[----:B------:R-:W1:Y:S01]  /*6e00*/  S2R R177, SR_CTAID.Y ;  /* 0x0000000000b17919 */ /* 0x000e620000002600 */
[----:B------:R-:W-:Y:S02]  /*6e10*/  FMUL.FTZ R32, R30, c[0x0][0x2dc] ;  /* 0x0000b7001e207a20 */ /* 0x000fe40000410000 */
[----:B------:R-:W-:Y:S02]  /*6e20*/  FMUL.FTZ R14, R25, c[0x0][0x2dc] ;  /* 0x0000b700190e7a20 */ /* 0x000fe40000410000 */
        /* <DEDUP_REMOVED lines=8> */
[----:B------:R-:W-:Y:S01]  /*6eb0*/  BAR.SYNC.DEFER_BLOCKING 0x0 ;  /* 0x0000000000007b1d */ /* 0x000fe20000010000 */
        /* <DEDUP_REMOVED lines=117> */
[----:B--2---:R-:W-:-:S13]  /*7610*/  ISETP.NE.AND P0, PT, R176, -0x1, PT ;  /* 0xffffffffb000780c */ /* 0x004fda0003f05270 */
[----:B---3--:R-:W-:-:S05]  /*7620*/  @P0 IADD3 R0, R240, R176, RZ ;  /* 0x000000b0f0000210 */ /* 0x008fca0007ffe0ff */
[----:B----4-:R-:W-:-:S04]  /*7630*/  @P0 IMAD.WIDE.U32 R2, R0, c[0x0][0x3a0], RZ ;  /* 0x0000e80000020a25 */ /* 0x010fc800078e00ff */
        /* <DEDUP_REMOVED lines=13> */
.L_x_1144:
        /* <DEDUP_REMOVED lines=15> */
.L_x_1145:
[----:B------:R-:W2:Y:S01]  /*7800*/  LDL R0, [R1+0x8] ;  /* 0x0000080001007983 */ /* 0x000ea20000100800 */
[C---:B------:R-:W-:Y:S01]  /*7810*/  IMAD.SHL.U32 R10, R241.reuse, 0x40, RZ ;  /* 0x00000040f10a7824 */ /* 0x040fe200078e00ff */
[--C-:B------:R-:W-:Y:S01]  /*7820*/  SHF.R.S32.HI R3, RZ, 0x1f, R226.reuse ;  /* 0x0000001fff037819 */ /* 0x100fe200000114e2 */
[----:B------:R-:W-:Y:S01]  /*7830*/  IMAD.MOV.U32 R2, RZ, RZ, R226 ;  /* 0x000000ffff027224 */ /* 0x000fe200078e00e2 */
[----:B------:R-:W1:Y:S01]  /*7840*/  S2R R11, SR_TID.X ;  /* 0x00000000000b7919 */ /* 0x000e620000002100 */
[----:B------:R-:W-:Y:S01]  /*7850*/  IMAD R20, R241, -0x40, R218 ;  /* 0xffffffc0f1147824 */ /* 0x000fe200078e02da */
[----:B------:R-:W-:Y:S01]  /*7860*/  SHF.R.S32.HI R22, RZ, 0x1f, R10 ;  /* 0x0000001fff167819 */ /* 0x000fe2000001140a */
[----:B------:R-:W-:Y:S01]  /*7870*/  IMAD.WIDE.U32 R4, R10, c[0x0][0x3a0], R2 ;  /* 0x0000e8000a047a25 */ /* 0x000fe200078e0002 */
[----:B------:R-:W-:Y:S01]  /*7880*/  SHF.R.S32.HI R23, RZ, 0x1f, R242 ;  /* 0x0000001fff177819 */ /* 0x000fe200000114f2 */
[----:B------:R-:W-:Y:S01]  /*7890*/  BSSY B0, `(.L_x_1146) ;  /* 0x0000026000007945 */ /* 0x000fe20003800000 */
[----:B------:R-:W-:Y:S01]  /*78a0*/  IADD3 R21, R226, 0x40, RZ ;  /* 0x00000040e2157810 */ /* 0x000fe20007ffe0ff */
[----:B------:R-:W-:Y:S01]  /*78b0*/  BAR.SYNC.DEFER_BLOCKING 0x0 ;  /* 0x0000000000007b1d */ /* 0x000fe20000010000 */
[----:B------:R-:W-:Y:S01]  /*78c0*/  IADD3 R4, P0, R6, R4, RZ ;  /* 0x0000000406047210 */ /* 0x000fe20007f1e0ff */
[----:B------:R-:W-:-:S04]  /*78d0*/  IMAD R6, R23, c[0x0][0x3b8], RZ ;  /* 0x0000ee0017067a24 */ /* 0x000fc800078e02ff */
[----:B------:R-:W-:Y:S01]  /*78e0*/  IMAD R6, R242, c[0x0][0x3bc], R6 ;  /* 0x0000ef00f2067a24 */ /* 0x000fe200078e0206 */
[----:B-1----:R-:W-:-:S04]  /*78f0*/  SHF.R.S32.HI R7, RZ, 0x1f, R11 ;  /* 0x0000001fff077819 */ /* 0x002fc8000001140b */
[----:B------:R-:W-:Y:S01]  /*7900*/  LEA.HI R7, R7, R11, RZ, 0x3 ;  /* 0x0000000b07077211 */ /* 0x000fe200078f18ff */
[----:B--2---:R-:W-:Y:S02]  /*7910*/  IMAD.SHL.U32 R8, R0, 0x2, RZ ;  /* 0x0000000200087824 */ /* 0x004fe400078e00ff */
[----:B------:R-:W-:-:S03]  /*7920*/  IMAD R0, R22, c[0x0][0x3a0], RZ ;  /* 0x0000e80016007a24 */ /* 0x000fc600078e02ff */
[----:B------:R1:W2:Y:S01]  /*7930*/  LDS.128 R32, [R8+0xd000] ;  /* 0x00d0000008207984 */ /* 0x0002a20000000c00 */
[----:B------:R-:W-:-:S03]  /*7940*/  IMAD R0, R10, c[0x0][0x3a4], R0 ;  /* 0x0000e9000a007a24 */ /* 0x000fc600078e0200 */
[----:B------:R1:W3:Y:S02]  /*7950*/  LDS.128 R28, [R8+0xf000] ;  /* 0x00f00000081c7984 */ /* 0x0002e40000000c00 */
[----:B------:R-:W-:Y:S02]  /*7960*/  IADD3.X R5, R9, R5, R0, P0, !PT ;  /* 0x0000000509057210 */ /* 0x000fe400007fe400 */
[----:B------:R1:W4:Y:S01]  /*7970*/  LDS.128 R40, [R8+0x10000] ;  /* 0x0100000008287984 */ /* 0x0003220000000c00 */
[----:B------:R-:W-:Y:S02]  /*7980*/  SHF.R.S32.HI R0, RZ, 0x3, R7 ;  /* 0x00000003ff007819 */ /* 0x000fe40000011407 */
[----:B------:R-:W-:Y:S01]  /*7990*/  IMAD.WIDE.U32 R4, R242, c[0x0][0x3b8], R4 ;  /* 0x0000ee00f2047a25 */ /* 0x000fe200078e0004 */
[----:B------:R1:W1:Y:S01]  /*79a0*/  LDS.128 R48, [R8+0x11000] ;  /* 0x0110000008307984 */ /* 0x0002620000000c00 */
[----:B------:R-:W-:Y:S02]  /*79b0*/  ISETP.GE.AND P3, PT, R0, R20, PT ;  /* 0x000000140000720c */ /* 0x000fe40003f66270 */
[----:B------:R-:W-:Y:S01]  /*79c0*/  SHF.R.S32.HI R27, RZ, 0x1f, R0 ;  /* 0x0000001fff1b7819 */ /* 0x000fe20000011400 */
[----:B------:R1:W1:Y:S01]  /*79d0*/  LDS.128 R36, [R8+0x12000] ;  /* 0x0120000008247984 */ /* 0x0002620000000c00 */
[----:B------:R-:W-:-:S03]  /*79e0*/  IMAD.IADD R11, R6, 0x1, R5 ;  /* 0x00000001060b7824 */ /* 0x000fc600078e0205 */
[----:B------:R1:W1:Y:S06]  /*79f0*/  LDS.128 R44, [R8+0x13000] ;  /* 0x01300000082c7984 */ /* 0x00026c0000000c00 */
        /* <DEDUP_REMOVED lines=15> */
.L_x_1147:
[----:B------:R-:W-:Y:S05]  /*7af0*/  BSYNC B0 ;  /* 0x0000000000007941 */ /* 0x000fea0003800000 */
.L_x_1146:
        /* <DEDUP_REMOVED lines=18> */
.L_x_1149:
[----:B------:R-:W-:Y:S05]  /*7c20*/  BSYNC B0 ;  /* 0x0000000000007941 */ /* 0x000fea0003800000 */
.L_x_1148:
        /* <DEDUP_REMOVED lines=21> */
[----:B----4-:R1:W-:Y:S04]  /*7d80*/  @!P1 STG.E.128 [R4.64], R40 ;  /* 0x0000002804009986 */ /* 0x0103e8000c101d06 */
[----:B------:R1:W-:Y:S02]  /*7d90*/  @!P0 STG.E.128 [R4.64+0x80], R36 ;  /* 0x0000802404008986 */ /* 0x0003e4000c101d06 */
.L_x_1151:
[----:B------:R-:W-:Y:S05]  /*7da0*/  BSYNC B0 ;  /* 0x0000000000007941 */ /* 0x000fea0003800000 */
.L_x_1150:
        /* <DEDUP_REMOVED lines=14> */
.L_x_1120:
[----:B------:R-:W-:Y:S05]  /*7e90*/  BSYNC B1 ;  /* 0x0000000000017941 */ /* 0x000fea0003800000 */
.L_x_1106:
        /* <DEDUP_REMOVED lines=9> */
.L_x_1152:
[----:B------:R-:W-:Y:S05]  /*7f30*/  EXIT ;  /* 0x000000000000794d */ /* 0x000fea0003800000 */
.L_x_1154:
        /* <DEDUP_REMOVED lines=12> */
.L_x_2073:


//--------------------- .text._ZN5flash44flash_bwd_dq_dk_dv_loop_seqk_parallel_kernelI23Flash_bwd_kernel_traitsILi128ELi64ELi64ELi8ELi4ELi2ELi2ELb1ELb0EN7cutlass6half_tE19Flash_kernel_traitsILi128ELi64ELi64ELi8ES3_EELb0ELb0ELb1ELb1ELb0ELb0ELb1EEEvNS_16Flash_bwd_paramsE --------------------------
	.section	.text._ZN5flash44flash_bwd_dq_dk_dv_loop_seqk_parallel_kernelI23Flash_bwd_kernel_traitsILi128ELi64ELi64ELi8ELi4ELi2ELi2ELb1ELb0EN7cutlass6half_tE19Flash_kernel_traitsILi128ELi64ELi64ELi8ES3_EELb0ELb0ELb1ELb1ELb0ELb0ELb1EEEvNS_16Flash_bwd_paramsE,"ax",@progbits
	.sectioninfo	@"SHI_REGISTERS=255"
	.align	128
        .global         _ZN5flash44flash_bwd_dq_dk_dv_loop_seqk_parallel_kernelI23Flash_bwd_kernel_traitsILi128ELi64ELi64ELi8ELi4ELi2ELi2ELb1ELb0EN7cutlass6half_tE19Flash_kernel_traitsILi128ELi64ELi64ELi8ES3_EELb0ELb0ELb1ELb1ELb0ELb0ELb1EEEvNS_16Flash_bwd_paramsE
        .type           _ZN5flash44flash_bwd_dq_dk_dv_loop_seqk_parallel_kernelI23Flash_bwd_kernel_traitsILi128ELi64ELi64ELi8ELi4ELi2ELi2ELb1ELb0EN7cutlass6half_tE19Flash_kernel_traitsILi128ELi64ELi64ELi8ES3_EELb0ELb0ELb1ELb1ELb0ELb0ELb1EEEvNS_16Flash_bwd_paramsE,@function
        .size           _ZN5flash44flash_bwd_dq_dk_dv_loop_seqk_parallel_kernelI23Flash_bwd_kernel_traitsILi128ELi64ELi64ELi8ELi4ELi2ELi2ELb1ELb0EN7cutlass6half_tE19Flash_kernel_traitsILi128ELi64ELi64ELi8ES3_EELb0ELb0ELb1ELb1ELb0ELb0ELb1EEEvNS_16Flash_bwd_paramsE,(.L_x_2074 - _ZN5flash44flash_bwd_dq_dk_dv_loop_seqk_parallel_kernelI23Flash_bwd_kernel_traitsILi128ELi64ELi64ELi8ELi4ELi2ELi2ELb1ELb0EN7cutlass6half_tE19Flash_kernel_traitsILi128ELi64ELi64ELi8ES3_EELb0ELb0ELb1ELb1ELb0ELb0ELb1EEEvNS_16Flash_bwd_paramsE)
        .other          _ZN5flash44flash_bwd_dq_dk_dv_loop_seqk_parallel_kernelI23Flash_bwd_kernel_traitsILi128ELi64ELi64ELi8ELi4ELi2ELi2ELb1ELb0EN7cutlass6half_tE19Flash_kernel_traitsILi128ELi64ELi64ELi8ES3_EELb0ELb0ELb1ELb1ELb0ELb0ELb1EEEvNS_16Flash_bwd_paramsE,@"STO_CUDA_ENTRY STV_DEFAULT"
_ZN5flash44flash_bwd_dq_dk_dv_loop_seqk_parallel_kernelI23Flash_bwd_kernel_traitsILi128ELi64ELi64ELi8ELi4ELi2ELi2ELb1ELb0EN7cutlass6half_tE19Flash_kernel_traitsILi128ELi64ELi64ELi8ES3_EELb0ELb0ELb1ELb1ELb0ELb0ELb1EEEvNS_16Flash_bwd_paramsE:
.text._ZN5flash44flash_bwd_dq_dk_dv_loop_seqk_parallel_kernelI23Flash_bwd_kernel_traitsILi128ELi64ELi64ELi8ELi4ELi2ELi2ELb1ELb0EN7cutlass6half_tE19Flash_kernel_traitsILi128ELi64ELi64ELi8ES3_EELb0ELb0ELb1ELb1ELb0ELb0ELb1EEEvNS_16Flash_bwd_paramsE:
        /* <DEDUP_REMOVED lines=86> */
[----:B------:R-:W-:Y:S01]  /*0560*/  STL [R1+0x14], R18 ;  /* 0x0000141201007387 */ /* 0x000fe20000100800 */
[----:B------:R-:W-:Y:S01]  /*0570*/  IMAD.SHL.U32 R14, R14, 0x2, RZ ;  /* 0x000000020e0e7824 */ /* 0x000fe200078e00ff */
[----:B------:R-:W-:Y:S01]  /*0580*/  LOP3.LUT R4, R4, 0x18, RZ, 0xc0, !PT ;  /* 0x0000001804047812 */ /* 0x000fe200078ec0ff */
[----:B------:R-:W-:Y:S01]  /*0590*/  IMAD.SHL.U32 R2, R7, 0x20, RZ ;  /* 0x0000002007027824 */ /* 0x000fe200078e00ff */
[----:B------:R-:W-:Y:S01]  /*05a0*/  LOP3.LUT R0, R0, 0x1c0, RZ, 0xc0, !PT ;  /* 0x000001c000007812 */ /* 0x000fe200078ec0ff */
[----:B------:R-:W-:Y:S01]  /*05b0*/  IMAD.SHL.U32 R7, R3, 0x2, RZ ;  /* 0x0000000203077824 */ /* 0x000fe200078e00ff */
[----:B------:R-:W-:Y:S01]  /*05c0*/  IADD3 R229, R218, 0x40, RZ ;  /* 0x00000040dae57810 */ /* 0x000fe20007ffe0ff */
[----:B------:R-:W-:Y:S01]  /*05d0*/  IMAD.SHL.U32 R3, R11, 0x20, RZ ;  /* 0x000000200b037824 */ /* 0x000fe200078e00ff */
[----:B------:R-:W-:Y:S01]  /*05e0*/  LOP3.LUT R8, R2, 0x6, R14, 0xf8, !PT ;  /* 0x0000000602087812 */ /* 0x000fe200078ef80e */
[----:B------:R-:W-:Y:S01]  /*05f0*/  IMAD.IADD R188, R190, 0x1, R185 ;  /* 0x00000001bebc7824 */ /* 0x000fe200078e02b9 */
[----:B------:R-:W-:Y:S01]  /*0600*/  LOP3.LUT R5, R0, 0x20, R2, 0xf8, !PT ;  /* 0x0000002000057812 */ /* 0x000fe200078ef802 */
[----:B------:R-:W-:Y:S01]  /*0610*/  IMAD.SHL.U32 R202, R18, 0x2, RZ ;  /* 0x0000000212ca7824 */ /* 0x000fe200078e00ff */
[----:B------:R-:W-:Y:S01]  /*0620*/  SHF.R.U32.HI R2, RZ, 0x3, R0 ;  /* 0x00000003ff027819 */ /* 0x000fe20000011600 */
[----:B------:R1:W-:Y:S01]  /*0630*/  STL [R1+0x4], R8 ;  /* 0x0000040801007387 */ /* 0x0003e20000100800 */
[----:B------:R-:W-:-:S02]  /*0640*/  LOP3.LUT R9, R4, 0x20, R3, 0xf8, !PT ;  /* 0x0000002004097812 */ /* 0x000fc400078ef803 */
[----:B------:R-:W-:Y:S02]  /*0650*/  LOP3.LUT R3, R6, 0x1c0, RZ, 0xc0, !PT ;  /* 0x000001c006037812 */ /* 0x000fe400078ec0ff */
[----:B------:R-:W-:Y:S02]  /*0660*/  LOP3.LUT R5, R5, R2, RZ, 0x3c, !PT ;  /* 0x0000000205057212 */ /* 0x000fe400078e3cff */
[----:B------:R-:W-:Y:S01]  /*0670*/  LOP3.LUT R10, R2, R0, R4, 0x1e, !PT ;  /* 0x00000000020a7212 */ /* 0x000fe200078e1e04 */
[----:B------:R-:W-:Y:S01]  /*0680*/  IMAD.SHL.U32 R0, R11, 0x8, RZ ;  /* 0x000000080b007824 */ /* 0x000fe200078e00ff */
[----:B------:R-:W-:Y:S01]  /*0690*/  SHF.R.U32.HI R2, RZ, 0x3, R3 ;  /* 0x00000003ff027819 */ /* 0x000fe20000011603 */
[----:B------:R-:W-:Y:S01]  /*06a0*/  IMAD.SHL.U32 R4, R12, 0x40, RZ ;  /* 0x000000400c047824 */ /* 0x000fe200078e00ff */
[----:B------:R-:W-:-:S05]  /*06b0*/  SHF.R.S32.HI R6, RZ, 0x2, R16 ;  /* 0x00000002ff067819 */ /* 0x000fca0000011410 */
        /* <DEDUP_REMOVED lines=17> */
[----:B------:R-:W-:Y:S01]  /*07d0*/  IMAD.IADD R198, R4, 0x1, R2 ;  /* 0x0000000104c67824 */ /* 0x000fe200078e0202 */
[----:B------:R-:W-:Y:S01]  /*07e0*/  SEL R0, R0, 0xffffffe0, !P4 ;  /* 0xffffffe000007807 */ /* 0x000fe20006000000 */
[----:B------:R-:W-:Y:S01]  /*07f0*/  IMAD.IADD R194, R2, 0x1, R194 ;  /* 0x0000000102c27824 */ /* 0x000fe200078e02c2 */
[----:B------:R-:W-:Y:S01]  /*0800*/  LEA R2, R5, 0xc000, 0x1 ;  /* 0x0000c00005027811 */ /* 0x000fe200078e08ff */
[----:B------:R-:W-:Y:S01]  /*0810*/  IMAD.IADD R226, R223, 0x1, R225 ;  /* 0x00000001dfe27824 */ /* 0x000fe200078e02e1 */
[--C-:B------:R-:W-:Y:S01]  /*0820*/  IADD3 R192, R185, R190, R0.reuse ;  /* 0x000000beb9c07210 */ /* 0x100fe20007ffe000 */
[----:B------:R-:W-:Y:S01]  /*0830*/  IMAD.IADD R191, R190, 0x1, R0 ;  /* 0x00000001bebf7824 */ /* 0x000fe200078e0200 */
[C---:B------:R-:W-:Y:S01]  /*0840*/  IADD3 R0, R2.reuse, 0x40, RZ ;  /* 0x0000004002007810 */ /* 0x040fe20007ffe0ff */
[----:B------:R3:W-:Y:S01]  /*0850*/  STL [R1+0x8], R2 ;  /* 0x0000080201007387 */ /* 0x0007e20000100800 */
[----:B------:R-:W-:Y:S01]  /*0860*/  @P2 IADD3 R0, R2, -0x40, RZ ;  /* 0xffffffc002002810 */ /* 0x000fe20007ffe0ff */
[----:B------:R-:W-:Y:S01]  /*0870*/  IMAD R185, R186, 0x2, R185 ;  /* 0x00000002bab97824 */ /* 0x000fe200078e02b9 */
[----:B------:R-:W-:Y:S01]  /*0880*/  LEA R194, R194, 0x10000, 0x1 ;  /* 0x00010000c2c27811 */ /* 0x000fe200078e08ff */
[----:B------:R-:W-:-:S02]  /*0890*/  IMAD.SHL.U32 R186, R186, 0x2, RZ ;  /* 0x00000002baba7824 */ /* 0x000fc400078e00ff */
[----:B------:R3:W-:Y:S01]  /*08a0*/  STL [R1+0xc], R0 ;  /* 0x00000c0001007387 */ /* 0x0007e20000100800 */
[----:B--2---:R-:W-:-:S03]  /*08b0*/  IMAD.IADD R225, R225, 0x1, R224 ;  /* 0x00000001e1e17824 */ /* 0x004fc600078e02e0 */
.L_x_1203:
[----:B-12---:R-:W1:Y:S01]  /*08c0*/  S2R R35, SR_CTAID.Y ;  /* 0x0000000000237919 */ /* 0x006e620000002600 */
[----:B---3--:R-:W2:Y:S01]  /*08d0*/  LDC.U8 R0, c[0x0][0x312] ;  /* 0x0000c480ff007b82 */ /* 0x008ea20000000000 */
[----:B------:R-:W-:Y:S02]  /*08e0*/  ISETP.NE.U32.AND P2, PT, RZ, c[0x0][0x240], PT ;  /* 0x00009000ff007a0c */ /* 0x000fe40003f45070 */
[----:B------:R-:W-:Y:S02]  /*08f0*/  ISETP.EQ.U32.AND P5, PT, RZ, c[0x0][0x248], PT ;  /* 0x00009200ff007a0c */ /* 0x000fe40003fa2070 */
[----:B------:R-:W-:Y:S02]  /*0900*/  ISETP.NE.AND.EX P2, PT, RZ, c[0x0][0x244], PT, P2 ;  /* 0x00009100ff007a0c */ /* 0x000fe40003f45320 */
[----:B------:R-:W-:Y:S01]  /*0910*/  ISETP.NE.U32.AND P3, PT, RZ, c[0x0][0x250], PT ;  /* 0x00009400ff007a0c */ /* 0x000fe20003f65070 */
[----:B----4-:R-:W-:-:S03]  /*0920*/  IMAD.MOV.U32 R36, RZ, RZ, -0x1 ;  /* 0xffffffffff247424 */ /* 0x010fc600078e00ff */
        /* <DEDUP_REMOVED lines=28> */
.L_x_1155:
        /* <DEDUP_REMOVED lines=51> */
.L_x_1157:
        /* <DEDUP_REMOVED lines=15> */
.L_x_1158:
        /* <DEDUP_REMOVED lines=51> */
[----:B------:R-:W-:Y:S01]  /*1240*/  SEL R178, R14, R4, !P1 ;  /* 0x000000040eb27207 */ /* 0x000fe20004800000 */
[----:B------:R-:W-:Y:S01]  /*1250*/  @P3 IMAD R4, R35, c[0x0][0x214], RZ ;  /* 0x0000850023043a24 */ /* 0x000fe200078e02ff */
[----:B------:R-:W-:Y:S01]  /*1260*/  ISETP.NE.AND P5, PT, RZ, c[0x0][0x1c8], PT ;  /* 0x00007200ff007a0c */ /* 0x000fe20003fa5270 */
[----:B------:R-:W-:Y:S01]  /*1270*/  IMAD.IADD R16, R15, 0x1, R7 ;  /* 0x000000010f107824 */ /* 0x000fe200078e0207 */
[----:B------:R-:W-:Y:S01]  /*1280*/  ISETP.GE.U32.AND P6, PT, R3, R11, PT ;  /* 0x0000000b0300720c */ /* 0x000fe20003fc6070 */
[C---:B------:R-:W-:Y:S01]  /*1290*/  IMAD R3, R19.reuse, R0, RZ ;  /* 0x0000000013037224 */ /* 0x040fe200078e02ff */
[----:B------:R-:W-:Y:S01]  /*12a0*/  SHF.R.S32.HI R20, RZ, 0x1f, R232 ;  /* 0x0000001fff147819 */ /* 0x000fe200000114e8 */
[----:B------:R-:W-:-:S02]  /*12b0*/  IMAD R11, R19, R6, RZ ;  /* 0x00000006130b7224 */ /* 0x000fc400078e02ff */
[----:B------:R-:W-:Y:S01]  /*12c0*/  IMAD.WIDE.U32 R6, R18, R6, RZ ;  /* 0x0000000612067225 */ /* 0x000fe200078e00ff */
[----:B------:R-:W-:Y:S02]  /*12d0*/  @P1 IADD3 R16, R5, R3, RZ ;  /* 0x0000000305101210 */ /* 0x000fe40007ffe0ff */
[----:B------:R-:W-:Y:S01]  /*12e0*/  @P3 SEL R3, R4, R0, !P1 ;  /* 0x0000000004033207 */ /* 0x000fe20004800000 */
[----:B------:R-:W-:Y:S02]  /*12f0*/  IMAD R8, R18, R8, R11 ;  /* 0x0000000812087224 */ /* 0x000fe400078e020b */
[C---:B-----5:R-:W-:Y:S02]  /*1300*/  IMAD.WIDE.U32 R18, R13.reuse, c[0x0][0x3d8], RZ ;  /* 0x0000f6000d127a25 */ /* 0x060fe400078e00ff */
[----:B------:R-:W-:Y:S02]  /*1310*/  @P6 IADD3 R2, R2, 0x1, RZ ;  /* 0x0000000102026810 */ /* 0x000fe40007ffe0ff */
[----:B------:R-:W-:Y:S01]  /*1320*/  IMAD R4, R13, c[0x0][0x3dc], R19 ;  /* 0x0000f7000d047a24 */ /* 0x000fe200078e0213 */
[----:B------:R-:W-:Y:S01]  /*1330*/  SEL R25, R18, RZ, P2 ;  /* 0x000000ff12197207 */ /* 0x000fe20001000000 */
[----:B------:R-:W-:Y:S01]  /*1340*/  @!P3 IMAD R5, R35, c[0x0][0x1c0], R248 ;  /* 0x000070002305ba24 */ /* 0x000fe200078e02f8 */
[----:B------:R-:W-:Y:S01]  /*1350*/  IADD3 R13, R7, R8, RZ ;  /* 0x00000008070d7210 */ /* 0x000fe20007ffe0ff */
[----:B------:R-:W-:Y:S01]  /*1360*/  IMAD.MOV.U32 R14, RZ, RZ, R2 ;  /* 0x000000ffff0e7224 */ /* 0x000fe200078e0002 */
[----:B------:R-:W-:Y:S01]  /*1370*/  SEL R18, R4, RZ, P2 ;  /* 0x000000ff04127207 */ /* 0x000fe20001000000 */
[----:B------:R-:W-:-:S02]  /*1380*/  @P3 IMAD R2, R248, c[0x0][0x234], R3 ;  /* 0x00008d00f8023a24 */ /* 0x000fc400078e0203 */
        /* <DEDUP_REMOVED lines=14> */
.L_x_1159:
[----:B------:R-:W-:-:S04]  /*1470*/  IMAD R0, R35, c[0x0][0x1c0], R248 ;  /* 0x0000700023007a24 */ /* 0x000fc800078e02f8 */
[----:B------:R-:W-:Y:S02]  /*1480*/  IMAD R0, R0, c[0x0][0x224], RZ ;  /* 0x0000890000007a24 */ /* 0x000fe400078e02ff */
.L_x_1160:
[----:B------:R-:W2:Y:S01]  /*1490*/  S2R R30, SR_TID.X ;  /* 0x00000000001e7919 */ /* 0x000ea20000002100 */
[----:B------:R-:W-:Y:S01]  /*14a0*/  IMAD R33, R33, c[0x0][0x1c0], RZ ;  /* 0x0000700021217a24 */ /* 0x000fe200078e02ff */
[----:B------:R-:W-:Y:S01]  /*14b0*/  SHF.R.S32.HI R219, RZ, 0x1f, R218 ;  /* 0x0000001fffdb7819 */ /* 0x000fe200000114da */
[----:B------:R-:W-:Y:S01]  /*14c0*/  IMAD.IADD R4, R9, 0x1, R2 ;  /* 0x0000000109047824 */ /* 0x000fe200078e0202 */
[----:B------:R-:W-:Y:S01]  /*14d0*/  IADD3 R2, P4, R218, R10, RZ ;  /* 0x0000000ada027210 */ /* 0x000fe20007f9e0ff */
[----:B------:R-:W-:Y:S01]  /*14e0*/  IMAD.MOV.U32 R34, RZ, RZ, 0x4 ;  /* 0x00000004ff227424 */ /* 0x000fe200078e00ff */
[----:B------:R-:W-:Y:S01]  /*14f0*/  BSSY B1, `(.L_x_1156) ;  /* 0x000065b000017945 */ /* 0x000fe20003800000 */
[----:B------:R-:W-:Y:S02]  /*1500*/  IMAD.SHL.U32 R29, R33, 0x40, RZ ;  /* 0x00000040211d7824 */ /* 0x000fe400078e00ff */
[----:B------:R-:W-:-:S03]  /*1510*/  IMAD.WIDE R10, R4, R34, c[0x0][0x200] ;  /* 0x00008000040a7625 */ /* 0x000fc600078e0222 */
[----:B------:R-:W-:Y:S01]  /*1520*/  IADD3 R8, P3, P1, R6, R29, R3 ;  /* 0x0000001d06087210 */ /* 0x000fe2000797e003 */
[----:B------:R-:W-:Y:S01]  /*1530*/  IMAD R4, R17, c[0x0][0x370], RZ ;  /* 0x0000dc0011047a24 */ /* 0x000fe200078e02ff */
[----:B------:R-:W-:Y:S01]  /*1540*/  MOV R230, R11 ;  /* 0x0000000b00e67202 */ /* 0x000fe20000000f00 */
[C---:B------:R-:W-:Y:S02]  /*1550*/  IMAD.IADD R19, R9.reuse, 0x1, R0 ;  /* 0x0000000109137824 */ /* 0x040fe400078e0200 */
[----:B------:R-:W-:Y:S01]  /*1560*/  IMAD R7, R9, c[0x0][0x374], R4 ;  /* 0x0000dd0009077a24 */ /* 0x000fe200078e0204 */
[----:B------:R-:W-:Y:S01]  /*1570*/  SHF.R.S32.HI R4, RZ, 0x1f, R29 ;  /* 0x0000001fff047819 */ /* 0x000fe2000001141d */
[----:B------:R-:W-:Y:S01]  /*1580*/  IMAD.X R3, R219, 0x1, R12, P4 ;  /* 0x00000001db037824 */ /* 0x000fe200020e060c */
[----:B------:R-:W-:Y:S01]  /*1590*/  IADD3 R6, P4, R245, R9, RZ ;  /* 0x00000009f5067210 */ /* 0x000fe20007f9e0ff */
[----:B------:R-:W-:Y:S01]  /*15a0*/  IMAD.MOV.U32 R231, RZ, RZ, R10 ;  /* 0x000000ffffe77224 */ /* 0x000fe200078e000a */
[----:B------:R-:W-:Y:S01]  /*15b0*/  SHF.R.S32.HI R29, RZ, 0x1f, R245 ;  /* 0x0000001fff1d7819 */ /* 0x000fe200000114f5 */
[----:B------:R-:W-:Y:S01]  /*15c0*/  IMAD.WIDE.U32 R2, R9, c[0x0][0x370], R2 ;  /* 0x0000dc0009027a25 */ /* 0x000fe200078e0002 */
[----:B--2---:R-:W-:-:S02]  /*15d0*/  SHF.R.S32.HI R32, RZ, 0x1f, R30 ;  /* 0x0000001fff207819 */ /* 0x004fc4000001141e */
[----:B------:R-:W-:Y:S01]  /*15e0*/  IADD3.X R10, R13, R4, R15, P3, P1 ;  /* 0x000000040d0a7210 */ /* 0x000fe20001fe240f */
[----:B------:R-:W-:Y:S01]  /*15f0*/  IMAD.IADD R3, R3, 0x1, R7 ;  /* 0x0000000103037824 */ /* 0x000fe200078e0207 */
[----:B------:R-:W-:Y:S02]  /*1600*/  LEA.HI R5, R32, R30, RZ, 0x5 ;  /* 0x0000001e20057211 */ /* 0x000fe400078f28ff */
[----:B------:R-:W-:Y:S01]  /*1610*/  IADD3.X R4, R29, R17, RZ, P4, !PT ;  /* 0x000000111d047210 */ /* 0x000fe200027fe4ff */
[----:B------:R-:W-:Y:S01]  /*1620*/  IMAD.WIDE.U32 R2, R248, c[0x0][0x378], R2 ;  /* 0x0000de00f8027a25 */ /* 0x000fe200078e0002 */
[----:B------:R-:W-:Y:S02]  /*1630*/  LOP3.LUT R0, R5, 0xffffffe0, RZ, 0xc0, !PT ;  /* 0xffffffe005007812 */ /* 0x000fe400078ec0ff */
[----:B------:R-:W-:Y:S02]  /*1640*/  SHF.R.S32.HI R5, RZ, 0x5, R5 ;  /* 0x00000005ff057819 */ /* 0x000fe40000011405 */
[----:B------:R-:W-:Y:S01]  /*1650*/  IADD3 R178, P3, P1, R25, R8, R178 ;  /* 0x0000000819b27210 */ /* 0x000fe2000797e0b2 */
[----:B------:R-:W-:-:S03]  /*1660*/  IMAD.IADD R0, R30, 0x1, -R0 ;  /* 0x000000011e007824 */ /* 0x000fc600078e0a00 */
[----:B------:R-:W-:Y:S01]  /*1670*/  IADD3.X R10, R18, R10, R16, P3, P1 ;  /* 0x0000000a120a7210 */ /* 0x000fe20001fe2410 */
[----:B------:R-:W-:Y:S01]  /*1680*/  IMAD R8, R5, R33, R0 ;  /* 0x0000002105087224 */ /* 0x000fe200078e0200 */
[----:B------:R-:W-:Y:S01]  /*1690*/  IADD3 R0, -R205, R217, R232 ;  /* 0x000000d9cd007210 */ /* 0x000fe20007ffe1e8 */
[----:B------:R-:W-:Y:S02]  /*16a0*/  IMAD R5, R4, c[0x0][0x190], RZ ;  /* 0x0000640004057a24 */ /* 0x000fe400078e02ff */
[----:B------:R-:W-:Y:S01]  /*16b0*/  IMAD R4, R249, c[0x0][0x378], RZ ;  /* 0x0000de00f9047a24 */ /* 0x000fe200078e02ff */
[----:B------:R-:W-:Y:S01]  /*16c0*/  IADD3 R0, R0, -c[0x0][0x2e8], RZ ;  /* 0x8000ba0000007a10 */ /* 0x000fe20007ffe0ff */
[----:B------:R-:W-:Y:S01]  /*16d0*/  IMAD R11, R6, c[0x0][0x194], R5 ;  /* 0x00006500060b7a24 */ /* 0x000fe200078e0205 */
[----:B------:R-:W-:Y:S01]  /*16e0*/  IADD3 R178, P1, R8, R178, RZ ;  /* 0x000000b208b27210 */ /* 0x000fe20007f3e0ff */
[----:B------:R-:W-:Y:S01]  /*16f0*/  IMAD R4, R248, c[0x0][0x37c], R4 ;  /* 0x0000df00f8047a24 */ /* 0x000fe200078e0204 */
[----:B------:R-:W-:Y:S01]  /*1700*/  SHF.R.S32.HI R9, RZ, 0x1f, R0 ;  /* 0x0000001fff097819 */ /* 0x000fe20000011400 */
[----:B------:R-:W-:Y:S01]  /*1710*/  IMAD.WIDE.U32 R6, R6, c[0x0][0x190], R218 ;  /* 0x0000640006067a25 */ /* 0x000fe200078e00da */
[----:B------:R-:W-:-:S02]  /*1720*/  LEA.HI.X.SX32 R10, R8, R10, 0x1, P1 ;  /* 0x0000000a080a7211 */ /* 0x000fc400008f0eff */
[----:B------:R-:W-:Y:S01]  /*1730*/  LEA R179, P1, R178, c[0x0][0x350], 0x2 ;  /* 0x0000d400b2b37a11 */ /* 0x000fe200078210ff */
[----:B------:R-:W-:Y:S01]  /*1740*/  IMAD.IADD R5, R3, 0x1, R4 ;  /* 0x0000000103057824 */ /* 0x000fe200078e0204 */
[----:B------:R-:W-:Y:S01]  /*1750*/  LEA.HI R3, R9, R0, RZ, 0x6 ;  /* 0x0000000009037211 */ /* 0x000fe200078f30ff */
[----:B------:R-:W-:Y:S01]  /*1760*/  IMAD.MOV.U32 R4, RZ, RZ, R2 ;  /* 0x000000ffff047224 */ /* 0x000fe200078e0002 */
[----:B------:R-:W-:Y:S01]  /*1770*/  IADD3 R6, P3, R26, R6, RZ ;  /* 0x000000061a067210 */ /* 0x000fe20007f7e0ff */
[----:B------:R-:W-:Y:S01]  /*1780*/  IMAD R0, R249, c[0x0][0x1a8], RZ ;  /* 0x00006a00f9007a24 */ /* 0x000fe200078e02ff */
[----:B------:R-:W-:Y:S01]  /*1790*/  SHF.R.S32.HI R2, RZ, 0x6, R3 ;  /* 0x00000006ff027819 */ /* 0x000fe20000011403 */
[----:B------:R-:W-:Y:S01]  /*17a0*/  IMAD.WIDE.U32 R4, R245, c[0x0][0x370], R4 ;  /* 0x0000dc00f5047a25 */ /* 0x000fe200078e0004 */
[----:B------:R-:W-:Y:S02]  /*17b0*/  IADD3.X R7, R21, R7, R11, P3, !PT ;  /* 0x0000000715077210 */ /* 0x000fe40001ffe40b */
[----:B------:R-:W-:Y:S01]  /*17c0*/  IMNMX R244, RZ, R2, !PT ;  /* 0x00000002fff47217 */ /* 0x000fe20007800200 */
[----:B------:R-:W-:Y:S01]  /*17d0*/  IMAD R8, R248, c[0x0][0x1ac], R0 ;  /* 0x00006b00f8087a24 */ /* 0x000fe200078e0200 */
[----:B------:R-:W-:Y:S01]  /*17e0*/  LEA R206, P3, R4, c[0x0][0x330], 0x1 ;  /* 0x0000cc0004ce7a11 */ /* 0x000fe200078608ff */
[----:B------:R-:W-:Y:S01]  /*17f0*/  IMAD R0, R29, c[0x0][0x370], RZ ;  /* 0x0000dc001d007a24 */ /* 0x000fe200078e02ff */
[----:B------:R-:W-:Y:S01]  /*1800*/  ISETP.GT.AND P5, PT, R203, R244, PT ;  /* 0x000000f4cb00720c */ /* 0x000fe20003fa4270 */
[----:B------:R-:W-:Y:S01]  /*1810*/  IMAD.WIDE.U32 R12, R248, c[0x0][0x1a8], R6 ;  /* 0x00006a00f80c7a25 */ /* 0x000fe200078e0006 */
[----:B------:R-:W-:-:S02]  /*1820*/  LEA.HI.X R178, R178, c[0x0][0x354], R10, 0x2, P1 ;  /* 0x0000d500b2b27a11 */ /* 0x000fc400008f140a */
[----:B------:R-:W-:Y:S01]  /*1830*/  IADD3 R203, R203, -0x1, RZ ;  /* 0xffffffffcbcb7810 */ /* 0x000fe20007ffe0ff */
[----:B------:R-:W-:Y:S01]  /*1840*/  IMAD R0, R245, c[0x0][0x374], R0 ;  /* 0x0000dd00f5007a24 */ /* 0x000fe200078e0200 */
[C---:B------:R-:W-:Y:S01]  /*1850*/  LEA R208, P4, R12.reuse, c[0x0][0x160], 0x1 ;  /* 0x000058000cd07a11 */ /* 0x040fe200078808ff */
[----:B------:R-:W-:Y:S02]  /*1860*/  IMAD.IADD R16, R13, 0x1, R8 ;  /* 0x000000010d107824 */ /* 0x000fe400078e0208 */
[----:B------:R-:W-:Y:S01]  /*1870*/  IMAD.WIDE R2, R19, R34, c[0x0][0x3c8] ;  /* 0x0000f20013027625 */ /* 0x000fe200078e0222 */
[----:B------:R-:W-:Y:S02]  /*1880*/  IADD3 R15, R5, R0, RZ ;  /* 0x00000000050f7210 */ /* 0x000fe40007ffe0ff */
        /* <DEDUP_REMOVED lines=20> */
.L_x_1162:
        /* <DEDUP_REMOVED lines=15> */
.L_x_1163:
        /* <DEDUP_REMOVED lines=25> */
.L_x_1165:
[----:B------:R-:W-:Y:S05]  /*1c50*/  BSYNC B0 ;  /* 0x0000000000007941 */ /* 0x000fea0003800000 */
.L_x_1164:
        /* <DEDUP_REMOVED lines=17> */
.L_x_1167:
[----:B------:R-:W-:Y:S05]  /*1d70*/  BSYNC B0 ;  /* 0x0000000000007941 */ /* 0x000fea0003800000 */
.L_x_1166:
        /* <DEDUP_REMOVED lines=23> */
.L_x_1169:
[----:B------:R-:W-:Y:S05]  /*1ef0*/  BSYNC B0 ;  /* 0x0000000000007941 */ /* 0x000fea0003800000 */
.L_x_1168:
        /* <DEDUP_REMOVED lines=16> */
.L_x_1161:
        /* <DEDUP_REMOVED lines=43> */
.L_x_1172:
[----:B------:R-:W-:Y:S05]  /*22b0*/  BSYNC B0 ;  /* 0x0000000000007941 */ /* 0x000fea0003800000 */
.L_x_1171:
        /* <DEDUP_REMOVED lines=30> */
.L_x_1174:
[----:B------:R-:W-:Y:S05]  /*24a0*/  BSYNC B0 ;  /* 0x0000000000007941 */ /* 0x000fea0003800000 */
.L_x_1173:
        /* <DEDUP_REMOVED lines=20> */
.L_x_1176:
[----:B------:R-:W-:Y:S05]  /*25f0*/  BSYNC B0 ;  /* 0x0000000000007941 */ /* 0x000fea0003800000 */
.L_x_1175:
        /* <DEDUP_REMOVED lines=28> */
.L_x_1178:
[----:B------:R-:W-:Y:S05]  /*27c0*/  BSYNC B0 ;  /* 0x0000000000007941 */ /* 0x000fea0003800000 */
.L_x_1177:
        /* <DEDUP_REMOVED lines=15> */
.L_x_1180:
        /* <DEDUP_REMOVED lines=19> */
.L_x_1181:
[----:B------:R-:W-:Y:S05]  /*29f0*/  BSYNC B0 ;  /* 0x0000000000007941 */ /* 0x000fea0003800000 */
.L_x_1179:
        /* <DEDUP_REMOVED lines=14> */
.L_x_1183:
        /* <DEDUP_REMOVED lines=27> */
.L_x_1184:
[----:B------:R-:W-:Y:S05]  /*2c90*/  BSYNC B0 ;  /* 0x0000000000007941 */ /* 0x000fea0003800000 */
.L_x_1182:
        /* <DEDUP_REMOVED lines=49> */
.L_x_1186:
[----:B------:R-:W-:Y:S05]  /*2fb0*/  BSYNC B0 ;  /* 0x0000000000007941 */ /* 0x000fea0003800000 */
.L_x_1185:
        /* <DEDUP_REMOVED lines=28> */
.L_x_1188:
[----:B------:R-:W-:Y:S05]  /*3180*/  BSYNC B0 ;  /* 0x0000000000007941 */ /* 0x000fea0003800000 */
.L_x_1187:
        /* <DEDUP_REMOVED lines=16> */
[----:B------:R4:W2:Y:S01]  /*3290*/  LDSM.16.M88.4 R104, [R190+0x10000] ;  /* 0x01000000be68783b */ /* 0x0008a20000000200 */
[----:B------:R-:W-:Y:S01]  /*32a0*/  LOP3.LUT R0, R0, 0xfffffff0, RZ, 0xc0, !PT ;  /* 0xfffffff000007812 */ /* 0x000fe200078ec0ff */
[----:B------:R-:W-:Y:S01]  /*32b0*/  IMAD.IADD R250, R232, 0x1, R217 ;  /* 0x00000001e8fa7824 */ /* 0x000fe200078e02d9 */
[----:B------:R-:W-:Y:S01]  /*32c0*/  LOP3.LUT R3, R3, 0xfffffff8, RZ, 0xc0, !PT ;  /* 0xfffffff803037812 */ /* 0x000fe200078ec0ff */
[----:B------:R4:W2:Y:S01]  /*32d0*/  LDSM.16.M88.4 R108, [R190+0x10800] ;  /* 0x01080000be6c783b */ /* 0x0008a20000000200 */
[----:B------:R-:W-:Y:S01]  /*32e0*/  MOV R201, RZ ;  /* 0x000000ff00c97202 */ /* 0x000fe20000000f00 */
[----:B------:R-:W-:Y:S01]  /*32f0*/  IMAD.IADD R0, R30, 0x1, -R0 ;  /* 0x000000011e007824 */ /* 0x000fe200078e0a00 */
[----:B------:R-:W-:Y:S01]  /*3300*/  IADD3 R187, R198, 0x2000, RZ ;  /* 0x00002000c6bb7810 */ /* 0x000fe20007ffe0ff */
[----:B------:R-:W-:Y:S01]  /*3310*/  IMAD.IADD R3, R30, 0x1, -R3 ;  /* 0x000000011e037824 */ /* 0x000fe200078e0a03 */
[----:B------:R4:W2:Y:S01]  /*3320*/  LDSM.16.M88.4 R112, [R191+0x10000] ;  /* 0x01000000bf70783b */ /* 0x0008a20000000200 */
[----:B------:R-:W-:Y:S01]  /*3330*/  MOV R189, 0x40 ;  /* 0x0000004000bd7802 */ /* 0x000fe20000000f00 */
[----:B------:R-:W-:Y:S01]  /*3340*/  IMAD.MOV.U32 R222, RZ, RZ, c[0x0][0x2e4] ;  /* 0x0000b900ffde7624 */ /* 0x000fe200078e00ff */
[----:B------:R-:W-:Y:S01]  /*3350*/  SHF.R.S32.HI R2, RZ, 0x1f, R0 ;  /* 0x0000001fff027819 */ /* 0x000fe20000011400 */
[----:B------:R4:W2:Y:S01]  /*3360*/  LDSM.16.M88.4 R116, [R191+0x10800] ;  /* 0x01080000bf74783b */ /* 0x0008a20000000200 */
[----:B------:R-:W-:Y:S01]  /*3370*/  LOP3.LUT P3, RZ, R3, 0x2, RZ, 0xc0, !PT ;  /* 0x0000000203ff7812 */ /* 0x000fe2000786c0ff */
[----:B------:R-:W-:Y:S01]  /*3380*/  IMAD.MOV.U32 R204, RZ, RZ, R200 ;  /* 0x000000ffffcc7224 */ /* 0x000fe200078e00c8 */
[----:B------:R-:W-:Y:S01]  /*3390*/  LEA.HI R2, R2, R0, RZ, 0x3 ;  /* 0x0000000002027211 */ /* 0x000fe200078f18ff */
[----:B------:R4:W2:Y:S01]  /*33a0*/  LDSM.16.M88.4 R120, [R188+0x10000] ;  /* 0x01000000bc78783b */ /* 0x0008a20000000200 */
[----:B------:R-:W-:Y:S01]  /*33b0*/  SEL R164, R164, 0xffffffe0, !P3 ;  /* 0xffffffe0a4a47807 */ /* 0x000fe20005800000 */
[----:B------:R-:W-:Y:S01]  /*33c0*/  CS2R R94, SRZ ;  /* 0x00000000005e7805 */ /* 0x000fe2000001ff00 */
[----:B------:R-:W-:Y:S01]  /*33d0*/  LOP3.LUT R2, R2, 0xfffffff8, RZ, 0xc0, !PT ;  /* 0xfffffff802027812 */ /* 0x000fe200078ec0ff */
[----:B-1----:R-:W3:Y:S01]  /*33e0*/  @P4 MUFU.RCP R5, c[0x0][0x238] ;  /* 0x00008e0000054b08 */ /* 0x002ee20000001000 */
[----:B------:R4:W1:Y:S01]  /*33f0*/  LDSM.16.M88.4 R124, [R188+0x10800] ;  /* 0x01080000bc7c783b */ /* 0x0008620000000200 */
[----:B------:R-:W-:Y:S01]  /*3400*/  IMAD.IADD R164, R164, 0x1, R188 ;  /* 0x00000001a4a47824 */ /* 0x000fe200078e02bc */
[----:B------:R-:W-:Y:S01]  /*3410*/  IADD3 R184, R199, 0x2000, RZ ;  /* 0x00002000c7b87810 */ /* 0x000fe20007ffe0ff */
[----:B------:R-:W-:Y:S01]  /*3420*/  IMAD.IADD R0, R0, 0x1, -R2 ;  /* 0x0000000100007824 */ /* 0x000fe200078e0a02 */
[----:B------:R4:W1:Y:S01]  /*3430*/  LDSM.16.M88.4 R136, [R190+0x12000] ;  /* 0x01200000be88783b */ /* 0x0008620000000200 */
[----:B------:R-:W-:Y:S01]  /*3440*/  SEL R187, R187, R198, !P0 ;  /* 0x000000c6bbbb7207 */ /* 0x000fe20004000000 */
[----:B------:R-:W-:Y:S01]  /*3450*/  CS2R R92, SRZ ;  /* 0x00000000005c7805 */ /* 0x000fe2000001ff00 */
[----:B------:R-:W-:Y:S01]  /*3460*/  SEL R184, R184, R199, !P0 ;  /* 0x000000c7b8b87207 */ /* 0x000fe20004000000 */
[----:B------:R4:W1:Y:S01]  /*3470*/  LDSM.16.M88.4 R128, [R164+0x10000] ;  /* 0x01000000a480783b */ /* 0x0008620000000200 */
[----:B------:R-:W-:Y:S01]  /*3480*/  R2P PR, R0, 0x6 ;  /* 0x0000000600007804 */ /* 0x000fe20000000000 */
[----:B------:R-:W-:Y:S01]  /*3490*/  IMAD.MOV.U32 R0, RZ, RZ, c[0x0][0x22c] ;  /* 0x00008b00ff007624 */ /* 0x000fe200078e00ff */
[----:B------:R-:W-:Y:S01]  /*34a0*/  IADD3 R250, -R205, 0x40, R250 ;  /* 0x00000040cdfa7810 */ /* 0x000fe20007ffe1fa */
[----:B------:R4:W1:Y:S01]  /*34b0*/  LDSM.16.M88.4 R132, [R164+0x10800] ;  /* 0x01080000a484783b */ /* 0x0008620000000200 */
[----:B------:R-:W-:Y:S01]  /*34c0*/  CS2R R98, SRZ ;  /* 0x0000000000627805 */ /* 0x000fe2000001ff00 */
[----:B------:R-:W-:Y:S01]  /*34d0*/  IMAD R0, R0, c[0x0][0x1c0], RZ ;  /* 0x0000700000007a24 */ /* 0x000fe200078e02ff */
[----:B------:R-:W-:Y:S01]  /*34e0*/  SEL R193, R193, 0xffffffe0, !P1 ;  /* 0xffffffe0c1c17807 */ /* 0x000fe20004800000 */
[----:B------:R4:W1:Y:S01]  /*34f0*/  LDSM.16.M88.4 R160, [R164+0x12000] ;  /* 0x01200000a4a0783b */ /* 0x0008620000000200 */
[----:B------:R-:W-:Y:S01]  /*3500*/  SEL R189, R189, 0xffffffc0, !P2 ;  /* 0xffffffc0bdbd7807 */ /* 0x000fe20005000000 */
[C---:B------:R-:W-:Y:S01]  /*3510*/  IMAD.SHL.U32 R252, R0.reuse, 0x10, RZ ;  /* 0x0000001000fc7824 */ /* 0x040fe200078e00ff */
[----:B------:R-:W-:Y:S01]  /*3520*/  SHF.L.U32 R214, R0, 0x3, RZ ;  /* 0x0000000300d67819 */ /* 0x000fe200000006ff */
[----:B------:R4:W1:Y:S01]  /*3530*/  LDSM.16.M88.4 R140, [R190+0x12800] ;  /* 0x01280000be8c783b */ /* 0x0008620000000200 */
[----:B------:R-:W-:Y:S01]  /*3540*/  IADD3 R195, R194, R193, RZ ;  /* 0x000000c1c2c37210 */ /* 0x000fe20007ffe0ff */
[----:B------:R-:W-:Y:S01]  /*3550*/  CS2R R96, SRZ ;  /* 0x0000000000607805 */ /* 0x000fe2000001ff00 */
[C---:B------:R-:W-:Y:S01]  /*3560*/  IADD3 R3, R252.reuse, 0x40, RZ ;  /* 0x00000040fc037810 */ /* 0x040fe20007ffe0ff */
[----:B------:R4:W1:Y:S01]  /*3570*/  LDSM.16.M88.4 R144, [R191+0x12000] ;  /* 0x01200000bf90783b */ /* 0x0008620000000200 */
[----:B------:R-:W-:Y:S01]  /*3580*/  IADD3 R2, R252, 0x60, RZ ;  /* 0x00000060fc027810 */ /* 0x000fe20007ffe0ff */
[----:B------:R-:W-:Y:S01]  /*3590*/  CS2R R90, SRZ ;  /* 0x00000000005a7805 */ /* 0x000fe2000001ff00 */
[----:B------:R-:W-:Y:S01]  /*35a0*/  CS2R R88, SRZ ;  /* 0x0000000000587805 */ /* 0x000fe2000001ff00 */
[----:B------:R4:W1:Y:S01]  /*35b0*/  LDSM.16.M88.4 R148, [R191+0x12800] ;  /* 0x01280000bf94783b */ /* 0x0008620000000200 */
[C---:B------:R-:W-:Y:S01]  /*35c0*/  IMAD.IADD R3, R214.reuse, 0x1, R3 ;  /* 0x00000001d6037824 */ /* 0x040fe200078e0203 */
[----:B------:R-:W-:Y:S01]  /*35d0*/  CS2R R86, SRZ ;  /* 0x0000000000567805 */ /* 0x000fe2000001ff00 */
[C---:B------:R-:W-:Y:S01]  /*35e0*/  IMAD.IADD R2, R214.reuse, 0x1, R2 ;  /* 0x00000001d6027824 */ /* 0x040fe200078e0202 */
[----:B------:R4:W1:Y:S01]  /*35f0*/  LDSM.16.M88.4 R152, [R188+0x12000] ;  /* 0x01200000bc98783b */ /* 0x0008620000000200 */
[C---:B------:R-:W-:Y:S01]  /*3600*/  IMAD.IADD R3, R214.reuse, 0x1, R3 ;  /* 0x00000001d6037824 */ /* 0x040fe200078e0203 */
[----:B------:R-:W-:Y:S01]  /*3610*/  CS2R R84, SRZ ;  /* 0x0000000000547805 */ /* 0x000fe2000001ff00 */
[C---:B------:R-:W-:Y:S01]  /*3620*/  IMAD.IADD R2, R214.reuse, 0x1, R2 ;  /* 0x00000001d6027824 */ /* 0x040fe200078e0202 */
[----:B------:R4:W1:Y:S01]  /*3630*/  LDSM.16.M88.4 R156, [R188+0x12800] ;  /* 0x01280000bc9c783b */ /* 0x0008620000000200 */
[----:B------:R-:W-:Y:S01]  /*3640*/  CS2R R78, SRZ ;  /* 0x00000000004e7805 */ /* 0x000fe2000001ff00 */
[C---:B------:R-:W-:Y:S01]  /*3650*/  IADD3 R236, R214.reuse, R3, RZ ;  /* 0x00000003d6ec7210 */ /* 0x040fe20007ffe0ff */
[C---:B------:R-:W-:Y:S01]  /*3660*/  IMAD.IADD R234, R214.reuse, 0x1, R2 ;  /* 0x00000001d6ea7824 */ /* 0x040fe200078e0202 */
[----:B------:R-:W1:Y:S01]  /*3670*/  LDSM.16.M88.4 R164, [R164+0x12800] ;  /* 0x01280000a4a4783b */ /* 0x000e620000000200 */
[----:B------:R-:W-:Y:S01]  /*3680*/  CS2R R76, SRZ ;  /* 0x00000000004c7805 */ /* 0x000fe2000001ff00 */
        /* <DEDUP_REMOVED lines=25> */
[----:B------:R-:W-:Y:S01]  /*3820*/  IMAD.SHL.U32 R187, R187, 0x2, RZ ;  /* 0x00000002bbbb7824 */ /* 0x000fe200078e00ff */
[----:B------:R-:W-:Y:S01]  /*3830*/  IADD3 R250, R250, -c[0x0][0x2e8], RZ ;  /* 0x8000ba00fafa7a10 */ /* 0x000fe20007ffe0ff */
[----:B------:R-:W-:Y:S01]  /*3840*/  IMAD.IADD R196, R194, 0x1, R189 ;  /* 0x00000001c2c47824 */ /* 0x000fe200078e02bd */
[----:B------:R-:W-:Y:S01]  /*3850*/  IADD3 R240, R214, R235, RZ ;  /* 0x000000ebd6f07210 */ /* 0x000fe20007ffe0ff */
[----:B------:R-:W-:-:S02]  /*3860*/  IMAD.IADD R197, R189, 0x1, R195 ;  /* 0x00000001bdc57824 */ /* 0x000fc400078e02c3 */
[----:B------:R-:W-:Y:S02]  /*3870*/  IMAD.IADD R239, R214, 0x1, R233 ;  /* 0x00000001d6ef7824 */ /* 0x000fe400078e02e9 */
[----:B--2---:R-:W-:-:S05]  /*3880*/  IMAD R251, R247, 0x40, R6 ;  /* 0x00000040f7fb7824 */ /* 0x004fca00078e0206 */
[----:B------:R-:W-:-:S05]  /*3890*/  IADD3 R251, -R217, R9, -R251 ;  /* 0x00000009d9fb7210 */ /* 0x000fca0007ffe9fb */
[----:B------:R-:W-:Y:S02]  /*38a0*/  IMAD.IADD R251, R251, 0x1, R205 ;  /* 0x00000001fbfb7824 */ /* 0x000fe400078e02cd */
[----:B---3--:R-:W-:Y:S01]  /*38b0*/  @P4 FMUL.FTZ R201, R4, R5 ;  /* 0x0000000504c94220 */ /* 0x008fe20000410000 */
[----:B------:R-:W-:-:S05]  /*38c0*/  IADD3 R4, R252, 0x20, RZ ;  /* 0x00000020fc047810 */ /* 0x000fca0007ffe0ff */
[----:B------:R-:W-:-:S05]  /*38d0*/  IMAD.IADD R4, R214, 0x1, R4 ;  /* 0x00000001d6047824 */ /* 0x000fca00078e0204 */
[----:B------:R-:W-:-:S05]  /*38e0*/  IADD3 R4, R214, R4, RZ ;  /* 0x00000004d6047210 */ /* 0x000fca0007ffe0ff */
[----:B------:R-:W-:-:S04]  /*38f0*/  IMAD.IADD R238, R214, 0x1, R4 ;  /* 0x00000001d6ee7824 */ /* 0x000fc800078e0204 */
[----:B------:R-:W-:-:S04]  /*3900*/  IMAD.IADD R237, R214, 0x1, R238 ;  /* 0x00000001d6ed7824 */ /* 0x000fc800078e02ee */
[----:B-1--4-:R-:W-:Y:S02]  /*3910*/  IMAD.IADD R241, R214, 0x1, R237 ;  /* 0x00000001d6f17824 */ /* 0x012fe400078e02ed */
.L_x_1193:
[----:B------:R-:W0:Y:S01]  /*3920*/  LDGDEPBAR ;  /* 0x00000000000079af */ /* 0x000e220000000000 */
[C---:B------:R-:W-:Y:S02]  /*3930*/  IADD3 R0, R187.reuse, R193, RZ ;  /* 0x000000c1bb007210 */ /* 0x040fe40007ffe0ff */
[-C--:B------:R-:W-:Y:S02]  /*3940*/  IADD3 R3, R187, R189.reuse, RZ ;  /* 0x000000bdbb037210 */ /* 0x080fe40007ffe0ff */
[----:B------:R-:W-:Y:S02]  /*3950*/  IADD3 R2, R0, R189, RZ ;  /* 0x000000bd00027210 */ /* 0x000fe40007ffe0ff */
[----:B------:R-:W-:Y:S02]  /*3960*/  MOV R210, R179 ;  /* 0x000000b300d27202 */ /* 0x000fe40000000f00 */
[----:B------:R-:W-:Y:S01]  /*3970*/  MOV R211, R178 ;  /* 0x000000b200d37202 */ /* 0x000fe20000000f00 */
        /* <DEDUP_REMOVED lines=21> */
[----:B------:R-:W1:Y:S06]  /*3ad0*/  LDSM.16.M88.4 R64, [R192+0xc000] ;  /* 0x00c00000c040783b */ /* 0x000e6c0000000200 */
[----:B------:R-:W-:Y:S01]  /*3ae0*/  IADD3 R100, P0, R243, R228, RZ ;  /* 0x000000e4f3647210 */ /* 0x000fe20007f1e0ff */
[C---:B------:R-:W-:Y:S04]  /*3af0*/  HMMA.16816.F32 R8, R52.reuse, R102, R8 ;  /* 0x000000663408723c */ /* 0x040fe80000001808 */
[----:B------:R-:W-:Y:S04]  /*3b00*/  IADD3.X R101, R242, R227, RZ, P0, !PT ;  /* 0x000000e3f2657210 */ /* 0x000fe800007fe4ff */
[C---:B--2---:R-:W-:Y:S01]  /*3b10*/  HMMA.16816.F32 R12, R52.reuse, R60, R12 ;  /* 0x0000003c340c723c */ /* 0x044fe2000000180c */
[----:B-----5:R2:W5:Y:S07]  /*3b20*/  LDG.E R102, [R100.64] ;  /* 0x0000000664667981 */ /* 0x02056e000c1e1900 */
[----:B------:R-:W-:Y:S01]  /*3b30*/  HMMA.16816.F32 R16, R52, R62, R16 ;  /* 0x0000003e3410723c */ /* 0x000fe20000001810 */
[----:B------:R-:W3:Y:S08]  /*3b40*/  LDSM.16.M88.4 R52, [R192+0xc800] ;  /* 0x00c80000c034783b */ /* 0x000ef00000000200 */
[----:B------:R-:W-:Y:S01]  /*3b50*/  LDSM.16.M88.4 R60, [R187+0x2000] ;  /* 0x00200000bb3c783b */ /* 0x000fe20000000200 */
[C---:B-1----:R-:W-:Y:S07]  /*3b60*/  HMMA.16816.F32 R4, R56.reuse, R64, R4 ;  /* 0x000000403804723c */ /* 0x042fee0000001804 */
[----:B--2---:R1:W5:Y:S01]  /*3b70*/  LDG.E R100, [R100.64+0x20] ;  /* 0x0000200664647981 */ /* 0x004362000c1e1900 */
[C---:B------:R-:W-:Y:S03]  /*3b80*/  HMMA.16816.F32 R8, R56.reuse, R66, R8 ;  /* 0x000000423808723c */ /* 0x040fe60000001808 */
[----:B------:R-:W2:Y:S05]  /*3b90*/  LDSM.16.M88.4 R64, [R190+0xe000] ;  /* 0x00e00000be40783b */ /* 0x000eaa0000000200 */
[C---:B---3--:R-:W-:Y:S08]  /*3ba0*/  HMMA.16816.F32 R12, R56.reuse, R52, R12 ;  /* 0x00000034380c723c */ /* 0x048ff0000000180c */
[----:B------:R-:W-:Y:S01]  /*3bb0*/  HMMA.16816.F32 R16, R56, R54, R16 ;  /* 0x000000363810723c */ /* 0x000fe20000001810 */
[----:B------:R-:W3:Y:S08]  /*3bc0*/  LDSM.16.M88.4 R52, [R190+0xe800] ;  /* 0x00e80000be34783b */ /* 0x000ef00000000200 */
[----:B------:R-:W-:Y:S01]  /*3bd0*/  LDSM.16.M88.4 R56, [R0+0x2000] ;  /* 0x002000000038783b */ /* 0x000fe20000000200 */
[C---:B--2---:R-:W-:Y:S08]  /*3be0*/  HMMA.16816.F32 R4, R60.reuse, R64, R4 ;  /* 0x000000403c04723c */ /* 0x044ff00000001804 */
[C---:B------:R-:W-:Y:S01]  /*3bf0*/  HMMA.16816.F32 R8, R60.reuse, R66, R8 ;  /* 0x000000423c08723c */ /* 0x040fe20000001808 */
[----:B------:R-:W2:Y:S07]  /*3c00*/  LDSM.16.M88.4 R64, [R191+0xe000] ;  /* 0x00e00000bf40783b */ /* 0x000eae0000000200 */
        /* <DEDUP_REMOVED lines=10> */
[----:B------:R4:W-:Y:S01]  /*3cb0*/  LDSM.16.M88.4 R56, [R2+0x2000] ;  /* 0x002000000238783b */ /* 0x0009e20000000200 */
[C---:B--2---:R-:W-:Y:S08]  /*3cc0*/  HMMA.16816.F32 R4, R60.reuse, R64, R4 ;  /* 0x000000403c04723c */ /* 0x044ff00000001804 */
[C---:B------:R-:W-:Y:S01]  /*3cd0*/  HMMA.16816.F32 R8, R60.reuse, R66, R8 ;  /* 0x000000423c08723c */ /* 0x040fe20000001808 */
[----:B------:R-:W2:Y:S03]  /*3ce0*/  LDSM.16.M88.4 R64, [R192+0xe000] ;  /* 0x00e00000c040783b */ /* 0x000ea60000000200 */
[----:B----4-:R-:W-:Y:S04]  /*3cf0*/  SHF.L.U32 R2, R203, 0x6, RZ ;  /* 0x00000006cb027819 */ /* 0x010fe800000006ff */
[----:B------:R-:W-:Y:S01]  /*3d00*/  IADD3 R0, R251, R2, RZ ;  /* 0x00000002fb007210 */ /* 0x000fe20007ffe0ff */
[C---:B---3--:R-:W-:Y:S03]  /*3d10*/  HMMA.16816.F32 R12, R60.reuse, R52, R12 ;  /* 0x000000343c0c723c */ /* 0x048fe6000000180c */
[C---:B------:R-:W-:Y:S02]  /*3d20*/  IADD3 R3, R0.reuse, 0x7, RZ ;  /* 0x0000000700037810 */ /* 0x040fe40007ffe0ff */
[----:B-1----:R-:W-:Y:S02]  /*3d30*/  IABS R101, R0 ;  /* 0x0000000000657213 */ /* 0x002fe40000000000 */
[----:B------:R-:W-:Y:S01]  /*3d40*/  ISETP.GE.AND P0, PT, R3, RZ, PT ;  /* 0x000000ff0300720c */ /* 0x000fe20003f06270 */
[----:B------:R-:W-:Y:S01]  /*3d50*/  HMMA.16816.F32 R16, R60, R54, R16 ;  /* 0x000000363c10723c */ /* 0x000fe20000001810 */
[----:B------:R-:W1:Y:S02]  /*3d60*/  LDSM.16.M88.4 R52, [R192+0xe800] ;  /* 0x00e80000c034783b */ /* 0x000e640000000200 */
[----:B------:R-:W-:Y:S04]  /*3d70*/  I2F R101, R101 ;  /* 0x0000006500657306 */ /* 0x000fe80000201400 */
[C---:B------:R-:W-:Y:S02]  /*3d80*/  IADD3 R60, R0.reuse, -0x11, RZ ;  /* 0xffffffef003c7810 */ /* 0x040fe40007ffe0ff */
[----:B------:R-:W-:Y:S02]  /*3d90*/  IADD3 R63, R0, -0x8, RZ ;  /* 0xfffffff8003f7810 */ /* 0x000fe40007ffe0ff */
[----:B------:R-:W-:Y:S02]  /*3da0*/  ISETP.GE.AND P2, PT, R60, RZ, PT ;  /* 0x000000ff3c00720c */ /* 0x000fe40003f46270 */
[C---:B------:R-:W-:Y:S02]  /*3db0*/  @!P0 IADD3 R3, -R0.reuse, -0x7, RZ ;  /* 0xfffffff900038810 */ /* 0x040fe40007ffe1ff */
[C---:B------:R-:W-:Y:S01]  /*3dc0*/  IADD3 R62, R0.reuse, -0x9, RZ ;  /* 0xfffffff7003e7810 */ /* 0x040fe20007ffe0ff */
[C---:B--2---:R-:W-:Y:S03]  /*3dd0*/  HMMA.16816.F32 R4, R56.reuse, R64, R4 ;  /* 0x000000403804723c */ /* 0x044fe60000001804 */
[----:B------:R-:W-:Y:S02]  /*3de0*/  I2F R3, R3 ;  /* 0x0000000300037306 */ /* 0x000fe40000201400 */
[C---:B------:R-:W-:Y:S02]  /*3df0*/  IADD3 R61, R0.reuse, -0x10, RZ ;  /* 0xfffffff0003d7810 */ /* 0x040fe40007ffe0ff */
[C---:B------:R-:W-:Y:S01]  /*3e00*/  IADD3 R65, R0.reuse, 0x8, RZ ;  /* 0x0000000800417810 */ /* 0x040fe20007ffe0ff */
[C---:B------:R-:W-:Y:S03]  /*3e10*/  HMMA.16816.F32 R8, R56.reuse, R66, R8 ;  /* 0x000000423808723c */ /* 0x040fe60000001808 */
[----:B------:R-:W-:Y:S02]  /*3e20*/  ISETP.GE.AND P1, PT, R65, RZ, PT ;  /* 0x000000ff4100720c */ /* 0x000fe40003f26270 */
[----:B------:R-:W-:Y:S02]  /*3e30*/  IADD3 R64, R0, -0x1, RZ ;  /* 0xffffffff00407810 */ /* 0x000fe40007ffe0ff */
[----:B------:R-:W-:Y:S02]  /*3e40*/  ISETP.GE.AND P5, PT, R63, RZ, PT ;  /* 0x000000ff3f00720c */ /* 0x000fe40003fa6270 */
[----:B------:R-:W-:Y:S02]  /*3e50*/  ISETP.GE.AND P6, PT, R64, RZ, PT ;  /* 0x000000ff4000720c */ /* 0x000fe40003fc6270 */
[----:B------:R-:W-:Y:S02]  /*3e60*/  ISETP.GE.AND P4, PT, R62, RZ, PT ;  /* 0x000000ff3e00720c */ /* 0x000fe40003f86270 */
[----:B------:R-:W-:Y:S02]  /*3e70*/  ISETP.GE.AND P3, PT, R61, RZ, PT ;  /* 0x000000ff3d00720c */ /* 0x000fe40003f66270 */
[C---:B------:R-:W-:Y:S01]  /*3e80*/  @!P2 IADD3 R60, -R0.reuse, 0x11, RZ ;  /* 0x00000011003ca810 */ /* 0x040fe20007ffe1ff */
[C---:B-1----:R-:W-:Y:S03]  /*3e90*/  HMMA.16816.F32 R12, R56.reuse, R52, R12 ;  /* 0x00000034380c723c */ /* 0x042fe6000000180c */
[C---:B------:R-:W-:Y:S01]  /*3ea0*/  @!P1 IADD3 R65, -R0.reuse, -0x8, RZ ;  /* 0xfffffff800419810 */ /* 0x040fe20007ffe1ff */
[----:B------:R-:W-:Y:S01]  /*3eb0*/  FMUL.FTZ R7, R7, c[0x0][0x2ec] ;  /* 0x0000bb0007077a20 */ /* 0x000fe20000410000 */
[----:B------:R-:W-:Y:S01]  /*3ec0*/  @!P5 IADD3 R63, -R0, 0x8, RZ ;  /* 0x00000008003fd810 */ /* 0x000fe20007ffe1ff */
[----:B------:R-:W-:Y:S01]  /*3ed0*/  FMUL.FTZ R4, R4, c[0x0][0x2ec] ;  /* 0x0000bb0004047a20 */ /* 0x000fe20000410000 */
[----:B------:R-:W-:Y:S01]  /*3ee0*/  IADD3 R53, R0, -0x18, RZ ;  /* 0xffffffe800357810 */ /* 0x000fe20007ffe0ff */
[----:B------:R-:W-:Y:S01]  /*3ef0*/  FMUL.FTZ R10, R10, c[0x0][0x2ec] ;  /* 0x0000bb000a0a7a20 */ /* 0x000fe20000410000 */
[----:B------:R-:W-:Y:S01]  /*3f00*/  I2F R65, R65 ;  /* 0x0000004100417306 */ /* 0x000fe20000201400 */
[----:B------:R-:W-:Y:S03]  /*3f10*/  HMMA.16816.F32 R16, R56, R54, R16 ;  /* 0x000000363810723c */ /* 0x000fe60000001810 */
[----:B------:R-:W-:Y:S01]  /*3f20*/  ISETP.GE.AND P1, PT, R53, RZ, PT ;  /* 0x000000ff3500720c */ /* 0x000fe20003f26270 */
[----:B------:R-:W-:Y:S01]  /*3f30*/  FMUL.FTZ R9, R9, c[0x0][0x2ec] ;  /* 0x0000bb0009097a20 */ /* 0x000fe20000410000 */
[C---:B------:R-:W-:Y:S01]  /*3f40*/  @!P6 IADD3 R64, -R0.reuse, 0x1, RZ ;  /* 0x000000010040e810 */ /* 0x040fe20007ffe1ff */
[----:B------:R-:W-:Y:S01]  /*3f50*/  FMUL.FTZ R11, R11, c[0x0][0x2ec] ;  /* 0x0000bb000b0b7a20 */ /* 0x000fe20000410000 */
[----:B------:R-:W-:Y:S01]  /*3f60*/  IADD3 R52, R0, -0x19, RZ ;  /* 0xffffffe700347810 */ /* 0x000fe20007ffe0ff */
[----:B------:R-:W-:Y:S01]  /*3f70*/  FMUL.FTZ R5, R5, c[0x0][0x2ec] ;  /* 0x0000bb0005057a20 */ /* 0x000fe20000410000 */
[----:B------:R1:W-:Y:S02]  /*3f80*/  MUFU.TANH R103, R10 ;  /* 0x0000000a00677308 */ /* 0x0003e40000002400 */
[----:B------:R-:W-:Y:S01]  /*3f90*/  ISETP.GE.AND P0, PT, R52, RZ, PT ;  /* 0x000000ff3400720c */ /* 0x000fe20003f06270 */
[----:B------:R-:W-:Y:S01]  /*3fa0*/  FMUL.FTZ R6, R6, c[0x0][0x2ec] ;  /* 0x0000bb0006067a20 */ /* 0x000fe20000410000 */
[----:B------:R-:W-:Y:S01]  /*3fb0*/  @!P4 IADD3 R62, -R0, 0x9, RZ ;  /* 0x00000009003ec810 */ /* 0x000fe20007ffe1ff */
[----:B------:R-:W-:Y:S01]  /*3fc0*/  FMUL.FTZ R8, R8, c[0x0][0x2ec] ;  /* 0x0000bb0008087a20 */ /* 0x000fe20000410000 */
[C---:B------:R-:W-:Y:S01]  /*3fd0*/  @!P3 IADD3 R61, -R0.reuse, 0x10, RZ ;  /* 0x00000010003db810 */ /* 0x040fe20007ffe1ff */
[----:B------:R-:W-:Y:S01]  /*3fe0*/  FMUL.FTZ R13, R13, c[0x0][0x2ec] ;  /* 0x0000bb000d0d7a20 */ /* 0x000fe20000410000 */
[----:B------:R-:W-:Y:S01]  /*3ff0*/  @!P1 IADD3 R53, -R0, 0x18, RZ ;  /* 0x0000001800359810 */ /* 0x000fe20007ffe1ff */
[----:B------:R-:W-:Y:S01]  /*4000*/  FMUL.FTZ R12, R12, c[0x0][0x2ec] ;  /* 0x0000bb000c0c7a20 */ /* 0x000fe20000410000 */
[----:B------:R2:W-:Y:S05]  /*4010*/  MUFU.TANH R168, R9 ;  /* 0x0000000900a87308 */ /* 0x0005ea0000002400 */
[----:B------:R-:W-:Y:S01]  /*4020*/  @!P0 IADD3 R52, -R0, 0x19, RZ ;  /* 0x0000001900348810 */ /* 0x000fe20007ffe1ff */
[----:B------:R-:W-:Y:S01]  /*4030*/  FMUL.FTZ R16, R16, c[0x0][0x2ec] ;  /* 0x0000bb0010107a20 */ /* 0x000fe20000410000 */
[----:B------:R-:W-:Y:S01]  /*4040*/  ISETP.GE.AND P0, PT, R2, R250, PT ;  /* 0x000000fa0200720c */ /* 0x000fe20003f06270 */
[----:B------:R-:W-:Y:S02]  /*4050*/  FMUL.FTZ R18, R18, c[0x0][0x2ec] ;  /* 0x0000bb0012127a20 */ /* 0x000fe40000410000 */
[----:B------:R-:W-:Y:S01]  /*4060*/  I2F R64, R64 ;  /* 0x0000004000407306 */ /* 0x000fe20000201400 */
[----:B-1----:R-:W-:Y:S09]  /*4070*/  FMUL.FTZ R10, R14, c[0x0][0x2ec] ;  /* 0x0000bb000e0a7a20 */ /* 0x002ff20000410000 */
[----:B------:R-:W-:Y:S01]  /*4080*/  I2F R66, R53 ;  /* 0x0000003500427306 */ /* 0x000fe20000201400 */
[----:B--2---:R-:W-:Y:S02]  /*4090*/  FMUL.FTZ R9, R15, c[0x0][0x2ec] ;  /* 0x0000bb000f097a20 */ /* 0x004fe40000410000 */
[----:B------:R-:W-:Y:S02]  /*40a0*/  FMUL.FTZ R15, R17, c[0x0][0x2ec] ;  /* 0x0000bb00110f7a20 */ /* 0x000fe40000410000 */
[----:B------:R-:W-:Y:S05]  /*40b0*/  FMUL.FTZ R17, R19, c[0x0][0x2ec] ;  /* 0x0000bb0013117a20 */ /* 0x000fea0000410000 */
[----:B------:R-:W1:Y:S10]  /*40c0*/  MUFU.TANH R7, R7 ;  /* 0x0000000700077308 */ /* 0x000e740000002400 */
[----:B------:R-:W2:Y:S10]  /*40d0*/  MUFU.TANH R11, R11 ;  /* 0x0000000b000b7308 */ /* 0x000eb40000002400 */
[----:B------:R-:W-:Y:S01]  /*40e0*/  I2F R67, R52 ;  /* 0x0000003400437306 */ /* 0x000fe20000201400 */
[----:B-1----:R-:W-:Y:S02]  /*40f0*/  FFMA.FTZ R53, R3, -R201, R7 ;  /* 0x800000c903357223 */ /* 0x002fe40000010007 */
[----:B------:R-:W-:Y:S07]  /*4100*/  FFMA.FTZ R3, -R7, R7, 1 ;  /* 0x3f80000007037423 */ /* 0x000fee0000010107 */
[----:B------:R-:W1:Y:S01]  /*4110*/  MUFU.TANH R4, R4 ;  /* 0x0000000400047308 */ /* 0x000e620000002400 */
[----:B------:R-:W-:Y:S02]  /*4120*/  FMUL.FTZ R172, R3, c[0x0][0x2ec] ;  /* 0x0000bb0003ac7a20 */ /* 0x000fe40000410000 */
[----:B------:R-:W-:Y:S02]  /*4130*/  FFMA.FTZ R3, -R168, R168, 1 ;  /* 0x3f800000a8037423 */ /* 0x000fe400000101a8 */
[----:B--2---:R-:W-:Y:S02]  /*4140*/  FFMA.FTZ R19, R64, -R201, R11 ;  /* 0x800000c940137223 */ /* 0x004fe4000001000b */
[----:B------:R-:W-:Y:S02]  /*4150*/  FFMA.FTZ R7, -R11, R11, 1 ;  /* 0x3f8000000b077423 */ /* 0x000fe4000001010b */
[----:B------:R-:W-:Y:S01]  /*4160*/  FMUL.FTZ R174, R3, c[0x0][0x2ec] ;  /* 0x0000bb0003ae7a20 */ /* 0x000fe20000410000 */
[----:B------:R2:W3:Y:S01]  /*4170*/  MUFU.TANH R52, R5 ;  /* 0x0000000500347308 */ /* 0x0004e20000002400 */
[----:B------:R-:W-:Y:S09]  /*4180*/  FMUL.FTZ R176, R7, c[0x0][0x2ec] ;  /* 0x0000bb0007b07a20 */ /* 0x000ff20000410000 */
[----:B------:R-:W-:Y:S01]  /*4190*/  I2F R0, R60 ;  /* 0x0000003c00007306 */ /* 0x000fe20000201400 */
[-C--:B-1----:R-:W-:Y:S09]  /*41a0*/  FFMA.FTZ R14, R101, -R201.reuse, R4 ;  /* 0x800000c9650e7223 */ /* 0x082ff20000010004 */
[----:B------:R-:W1:Y:S01]  /*41b0*/  MUFU.TANH R6, R6 ;  /* 0x0000000600067308 */ /* 0x000e620000002400 */
[----:B--2---:R-:W-:Y:S02]  /*41c0*/  FFMA.FTZ R5, -R4, R4, 1 ;  /* 0x3f80000004057423 */ /* 0x004fe40000010104 */
[----:B---3--:R-:W-:Y:S07]  /*41d0*/  FFMA.FTZ R4, -R52, R52, 1 ;  /* 0x3f80000034047423 */ /* 0x008fee0000010134 */
[----:B------:R2:W3:Y:S10]  /*41e0*/  MUFU.TANH R60, R8 ;  /* 0x00000008003c7308 */ /* 0x0004f40000002400 */
[----:B------:R4:W3:Y:S01]  /*41f0*/  MUFU.TANH R57, R13 ;  /* 0x0000000d00397308 */ /* 0x0008e20000002400 */
[----:B-1----:R-:W-:Y:S02]  /*4200*/  FFMA.FTZ R54, R65, -R201, R6 ;  /* 0x800000c941367223 */ /* 0x002fe40000010006 */
[----:B------:R-:W-:Y:S07]  /*4210*/  FFMA.FTZ R6, -R6, R6, 1 ;  /* 0x3f80000006067423 */ /* 0x000fee0000010106 */
[----:B------:R-:W1:Y:S01]  /*4220*/  I2F R63, R63 ;  /* 0x0000003f003f7306 */ /* 0x000e620000201400 */
[----:B------:R-:W-:Y:S02]  /*4230*/  FMUL.FTZ R173, R6, c[0x0][0x2ec] ;  /* 0x0000bb0006ad7a20 */ /* 0x000fe40000410000 */
[----:B--2---:R-:W-:Y:S04]  /*4240*/  FFMA.FTZ R8, -R103, R103, 1 ;  /* 0x3f80000067087423 */ /* 0x004fe80000010167 */
[----:B------:R-:W-:Y:S03]  /*4250*/  FMUL.FTZ R177, R8, c[0x0][0x2ec] ;  /* 0x0000bb0008b17a20 */ /* 0x000fe60000410000 */
[----:B------:R-:W2:Y:S01]  /*4260*/  I2F R62, R62 ;  /* 0x0000003e003e7306 */ /* 0x000ea20000201400 */
[-C--:B----4-:R-:W-:Y:S02]  /*4270*/  FFMA.FTZ R13, R64, -R201.reuse, R52 ;  /* 0x800000c9400d7223 */ /* 0x090fe40000010034 */
[----:B------:R-:W-:Y:S02]  /*4280*/  FFMA.FTZ R52, R101, -R201, R103 ;  /* 0x800000c965347223 */ /* 0x000fe40000010067 */
[----:B------:R-:W-:Y:S05]  /*4290*/  FMUL.FTZ R101, R4, c[0x0][0x2ec] ;  /* 0x0000bb0004657a20 */ /* 0x000fea0000410000 */
[----:B------:R-:W-:Y:S01]  /*42a0*/  I2F R61, R61 ;  /* 0x0000003d003d7306 */ /* 0x000fe20000201400 */
[----:B---3--:R-:W-:Y:S02]  /*42b0*/  FFMA.FTZ R4, -R60, R60, 1 ;  /* 0x3f8000003c047423 */ /* 0x008fe4000001013c */
[----:B------:R-:W-:Y:S02]  /*42c0*/  FMUL.FTZ R103, R5, c[0x0][0x2ec] ;  /* 0x0000bb0005677a20 */ /* 0x000fe40000410000 */
[----:B------:R-:W-:Y:S02]  /*42d0*/  FMUL.FTZ R175, R4, c[0x0][0x2ec] ;  /* 0x0000bb0004af7a20 */ /* 0x000fe40000410000 */
[----:B------:R-:W-:Y:S02]  /*42e0*/  FFMA.FTZ R6, -R57, R57, 1 ;  /* 0x3f80000039067423 */ /* 0x000fe40000010139 */
[-C--:B------:R-:W-:Y:S01]  /*42f0*/  FFMA.FTZ R57, R0, -R201.reuse, R57 ;  /* 0x800000c900397223 */ /* 0x080fe20000010039 */
[----:B------:R-:W-:Y:S01]  /*4300*/  MUFU.TANH R10, R10 ;  /* 0x0000000a000a7308 */ /* 0x000fe20000002400 */
[-C--:B-1----:R-:W-:Y:S02]  /*4310*/  FFMA.FTZ R60, R63, -R201.reuse, R60 ;  /* 0x800000c93f3c7223 */ /* 0x082fe4000001003c */
[----:B------:R-:W-:Y:S02]  /*4320*/  FMUL.FTZ R64, R6, c[0x0][0x2ec] ;  /* 0x0000bb0006407a20 */ /* 0x000fe40000410000 */
[-C--:B--2---:R-:W-:Y:S05]  /*4330*/  FFMA.FTZ R59, R62, -R201.reuse, R168 ;  /* 0x800000c93e3b7223 */ /* 0x084fea00000100a8 */
[----:B------:R-:W-:Y:S10]  /*4340*/  MUFU.TANH R9, R9 ;  /* 0x0000000900097308 */ /* 0x000ff40000002400 */
[----:B------:R-:W1:Y:S10]  /*4350*/  MUFU.TANH R58, R12 ;  /* 0x0000000c003a7308 */ /* 0x000e740000002400 */
[----:B------:R-:W2:Y:S10]  /*4360*/  MUFU.TANH R16, R16 ;  /* 0x0000001000107308 */ /* 0x000eb40000002400 */
[----:B------:R3:W4:Y:S01]  /*4370*/  MUFU.TANH R55, R18 ;  /* 0x0000001200377308 */ /* 0x0007220000002400 */
[----:B-1----:R-:W-:Y:S01]  /*4380*/  FFMA.FTZ R7, -R58, R58, 1 ;  /* 0x3f8000003a077423 */ /* 0x002fe2000001013a */
[----:B------:R-:W-:Y:S01]  /*4390*/  MOV R12, c[0x0][0x2e4] ;  /* 0x0000b900000c7a02 */ /* 0x000fe20000000f00 */
[-C--:B------:R-:W-:Y:S02]  /*43a0*/  FFMA.FTZ R58, R61, -R201.reuse, R58 ;  /* 0x800000c93d3a7223 */ /* 0x080fe4000001003a */
[----:B------:R-:W-:Y:S05]  /*43b0*/  FMUL.FTZ R65, R7, c[0x0][0x2ec] ;  /* 0x0000bb0007417a20 */ /* 0x000fea0000410000 */
[----:B------:R-:W1:Y:S01]  /*43c0*/  MUFU.TANH R15, R15 ;  /* 0x0000000f000f7308 */ /* 0x000e620000002400 */
[-C--:B--2---:R-:W-:Y:S02]  /*43d0*/  FFMA.FTZ R56, R66, -R201.reuse, R16 ;  /* 0x800000c942387223 */ /* 0x084fe40000010010 */
[----:B------:R-:W-:Y:S04]  /*43e0*/  FFMA.FTZ R5, -R16, R16, 1 ;  /* 0x3f80000010057423 */ /* 0x000fe80000010110 */
[----:B------:R-:W-:Y:S03]  /*43f0*/  FMUL.FTZ R168, R5, c[0x0][0x2ec] ;  /* 0x0000bb0005a87a20 */ /* 0x000fe60000410000 */
[----:B------:R2:W2:Y:S01]  /*4400*/  MUFU.TANH R11, R17 ;  /* 0x00000011000b7308 */ /* 0x0004a20000002400 */
[-C--:B---3--:R-:W-:Y:S02]  /*4410*/  FFMA.FTZ R18, R63, -R201.reuse, R10 ;  /* 0x800000c93f127223 */ /* 0x088fe4000001000a */
[----:B------:R-:W-:Y:S02]  /*4420*/  FFMA.FTZ R10, -R10, R10, 1 ;  /* 0x3f8000000a0a7423 */ /* 0x000fe4000001010a */
[----:B----4-:R-:W-:Y:S02]  /*4430*/  FFMA.FTZ R16, R61, -R201, R55 ;  /* 0x800000c93d107223 */ /* 0x010fe40000010037 */
[----:B------:R-:W-:Y:S02]  /*4440*/  FFMA.FTZ R4, -R55, R55, 1 ;  /* 0x3f80000037047423 */ /* 0x000fe40000010137 */
[----:B------:R-:W-:Y:S02]  /*4450*/  FMUL.FTZ R171, R10, c[0x0][0x2ec] ;  /* 0x0000bb000aab7a20 */ /* 0x000fe40000410000 */
[----:B-1----:R-:W-:Y:S02]  /*4460*/  FFMA.FTZ R55, R67, -R201, R15 ;  /* 0x800000c943377223 */ /* 0x002fe4000001000f */
[----:B------:R-:W-:Y:S02]  /*4470*/  FFMA.FTZ R3, -R15, R15, 1 ;  /* 0x3f8000000f037423 */ /* 0x000fe4000001010f */
[----:B------:R-:W-:Y:S02]  /*4480*/  FMUL.FTZ R169, R4, c[0x0][0x2ec] ;  /* 0x0000bb0004a97a20 */ /* 0x000fe40000410000 */
[----:B------:R-:W-:Y:S02]  /*4490*/  FMUL.FTZ R66, R3, c[0x0][0x2ec] ;  /* 0x0000bb0003427a20 */ /* 0x000fe40000410000 */
[----:B--2---:R-:W-:Y:S02]  /*44a0*/  FFMA.FTZ R17, R62, -R201, R9 ;  /* 0x800000c93e117223 */ /* 0x004fe40000010009 */
[----:B------:R-:W-:Y:S02]  /*44b0*/  FFMA.FTZ R9, -R9, R9, 1 ;  /* 0x3f80000009097423 */ /* 0x000fe40000010109 */
[----:B------:R-:W-:Y:S02]  /*44c0*/  FFMA.FTZ R15, R0, -R201, R11 ;  /* 0x800000c9000f7223 */ /* 0x000fe4000001000b */
[----:B------:R-:W-:Y:S02]  /*44d0*/  FFMA.FTZ R0, -R11, R11, 1 ;  /* 0x3f8000000b007423 */ /* 0x000fe4000001010b */
[----:B------:R-:W-:Y:S02]  /*44e0*/  FMUL.FTZ R170, R9, c[0x0][0x2ec] ;  /* 0x0000bb0009aa7a20 */ /* 0x000fe40000410000 */
[----:B------:R-:W-:Y:S01]  /*44f0*/  FMUL.FTZ R67, R0, c[0x0][0x2ec] ;  /* 0x0000bb0000437a20 */ /* 0x000fe20000410000 */
[----:B------:R-:W-:-:S05]  /*4500*/  @!P0 BRA `(.L_x_1189) ;  /* 0x0000009000008947 */ /* 0x000fca0003800000 */
[----:B------:R-:W-:Y:S01]  /*4510*/  IADD3 R3, R2, 0x40, RZ ;  /* 0x0000004002037810 */ /* 0x000fe20007ffe0ff */
[----:B------:R-:W-:Y:S02]  /*4520*/  IMAD.IADD R0, R232, 0x1, R217 ;  /* 0x00000001e8007824 */ /* 0x000fe400078e02d9 */
[----:B------:R-:W-:Y:S03]  /*4530*/  IMAD.MOV.U32 R12, RZ, RZ, R222 ;  /* 0x000000ffff0c7224 */ /* 0x000fe600078e00de */
[----:B------:R-:W-:Y:S04]  /*4540*/  IADD3 R0, R222, R0, -R205 ;  /* 0x00000000de007210 */ /* 0x000fe80007ffe8cd */
[----:B------:R-:W-:Y:S02]  /*4550*/  ISETP.GE.AND P1, PT, R3, R0, PT ;  /* 0x000000000300720c */ /* 0x000fe40003f26270 */
[----:B------:R-:W-:Y:S04]  /*4560*/  IADD3 R0, R232, 0x40, RZ ;  /* 0x00000040e8007810 */ /* 0x000fe80007ffe0ff */
[----:B------:R-:W-:Y:S11]  /*4570*/  ISETP.LT.AND P0, PT, R0, R205, PT ;  /* 0x000000cd0000720c */ /* 0x000ff60003f01270 */
[----:B------:R-:W-:Y:S02]  /*4580*/  @!UPT UIADD3 URZ, URZ, URZ, URZ ;  /* 0x0000003f3f3ff290 */ /* 0x000fe4000fffe03f */
[----:B------:R-:W-:-:S05]  /*4590*/  @!P1 BRA P0, `(.L_x_1190) ;  /* 0x0000048000009947 */ /* 0x000fca0000000000 */
.L_x_1189:
[--C-:B------:R-:W-:Y:S01]  /*45a0*/  IADD3 R4, R205, 0x1, -R217.reuse ;  /* 0x00000001cd047810 */ /* 0x100fe20007ffe8d9 */
[----:B------:R-:W2:Y:S01]  /*45b0*/  LDL R3, [R1] ;  /* 0x0000000001037983 */ /* 0x000ea20000100800 */
[-C--:B------:R-:W-:Y:S01]  /*45c0*/  IADD3 R5, -R12, R205.reuse, -R217 ;  /* 0x000000cd0c057210 */ /* 0x080fe20007ffe9d9 */
[----:B------:R-:W-:Y:S01]  /*45d0*/  IMAD.MOV.U32 R222, RZ, RZ, R12 ;  /* 0x000000ffffde7224 */ /* 0x000fe200078e000c */
[----:B------:R-:W-:Y:S01]  /*45e0*/  IADD3 R4, R4, c[0x0][0x2e8], RZ ;  /* 0x0000ba0004047a10 */ /* 0x000fe20007ffe0ff */
[----:B------:R-:W3:Y:S02]  /*45f0*/  LDL R0, [R1+0x4] ;  /* 0x0000040001007983 */ /* 0x000ee40000100800 */
[----:B---3--:R-:W-:Y:S02]  /*4600*/  IMAD R0, R247, 0x40, R0 ;  /* 0x00000040f7007824 */ /* 0x008fe400078e0200 */
[----:B--2---:R-:W-:Y:S03]  /*4610*/  IMAD.IADD R2, R3, 0x1, R2 ;  /* 0x0000000103027824 */ /* 0x004fe600078e0202 */
[----:B------:R-:W-:Y:S01]  /*4620*/  IADD3 R11, R0, 0x1, RZ ;  /* 0x00000001000b7810 */ /* 0x000fe20007ffe0ff */
[C---:B------:R-:W-:Y:S01]  /*4630*/  IMAD.IADD R6, R2.reuse, 0x1, R5 ;  /* 0x0000000102067824 */ /* 0x040fe200078e0205 */
[C---:B------:R-:W-:Y:S01]  /*4640*/  IADD3 R3, R2.reuse, 0x8, RZ ;  /* 0x0000000802037810 */ /* 0x040fe20007ffe0ff */
[----:B------:R-:W-:Y:S01]  /*4650*/  IMAD.IADD R63, R2, 0x1, R4 ;  /* 0x00000001023f7824 */ /* 0x000fe200078e0204 */
[C---:B------:R-:W-:Y:S02]  /*4660*/  IADD3 R10, R0.reuse, 0x8, RZ ;  /* 0x00000008000a7810 */ /* 0x040fe40007ffe0ff */
[----:B------:R-:W-:Y:S01]  /*4670*/  IMNMX R2, RZ, R6, !PT ;  /* 0x00000006ff027217 */ /* 0x000fe20007800200 */
[--C-:B------:R-:W-:Y:S01]  /*4680*/  IMAD.IADD R62, R5, 0x1, R3.reuse ;  /* 0x00000001053e7824 */ /* 0x100fe200078e0203 */
[----:B------:R-:W-:Y:S01]  /*4690*/  IADD3 R9, R0, 0x9, RZ ;  /* 0x0000000900097810 */ /* 0x000fe20007ffe0ff */
        /* <DEDUP_REMOVED lines=8> */
[----:B------:R-:W-:Y:S02]  /*4720*/  ISETP.GE.OR P1, PT, R0, R4, !P1 ;  /* 0x000000040000720c */ /* 0x000fe40004f26670 */
[----:B------:R-:W-:Y:S02]  /*4730*/  IMNMX R3, RZ, R62, !PT ;  /* 0x0000003eff037217 */ /* 0x000fe40007800200 */
        /* <DEDUP_REMOVED lines=46> */
.L_x_1190:
[C---:B------:R-:W-:Y:S01]  /*4a20*/  FMUL.FTZ R2, R220.reuse, 1.4426950216293334961 ;  /* 0x3fb8aa3bdc027820 */ /* 0x040fe20000410000 */
[----:B------:R-:W-:Y:S01]  /*4a30*/  FSETP.NEU.FTZ.AND P0, PT, R220, -INF , PT ;  /* 0xff800000dc00780b */ /* 0x000fe20003f1d000 */
[----:B------:R-:W-:Y:S01]  /*4a40*/  FMUL.FTZ R0, R221, 1.4426950216293334961 ;  /* 0x3fb8aa3bdd007820 */ /* 0x000fe20000410000 */
[----:B------:R-:W-:Y:S02]  /*4a50*/  ISETP.GT.AND P6, PT, R203, R244, PT ;  /* 0x000000f4cb00720c */ /* 0x000fe40003fc4270 */
[----:B------:R-:W-:Y:S02]  /*4a60*/  FSEL R2, R2, RZ, P0 ;  /* 0x000000ff02027208 */ /* 0x000fe40000000000 */
[----:B------:R-:W-:Y:S03]  /*4a70*/  FSETP.NEU.FTZ.AND P0, PT, R221, -INF , PT ;  /* 0xff800000dd00780b */ /* 0x000fe60003f1d000 */
[--C-:B------:R-:W-:Y:S01]  /*4a80*/  FFMA.FTZ R14, R14, c[0x0][0x23c], -R2.reuse ;  /* 0x00008f000e0e7a23 */ /* 0x100fe20000010802 */
[----:B------:R-:W-:Y:S01]  /*4a90*/  FSEL R0, R0, RZ, P0 ;  /* 0x000000ff00007208 */ /* 0x000fe20000000000 */
[--C-:B------:R-:W-:Y:S02]  /*4aa0*/  FFMA.FTZ R13, R13, c[0x0][0x23c], -R2.reuse ;  /* 0x00008f000d0d7a23 */ /* 0x100fe40000010802 */
[----:B------:R-:W-:Y:S01]  /*4ab0*/  MUFU.EX2 R180, R14 ;  /* 0x0000000e00b47308 */ /* 0x000fe20000000800 */
[----:B------:R-:W-:Y:S02]  /*4ac0*/  FFMA.FTZ R60, R60, c[0x0][0x23c], -R2 ;  /* 0x00008f003c3c7a23 */ /* 0x000fe40000010802 */
[--C-:B------:R-:W-:Y:S02]  /*4ad0*/  FFMA.FTZ R54, R54, c[0x0][0x23c], -R0.reuse ;  /* 0x00008f0036367a23 */ /* 0x100fe40000010800 */
[----:B------:R-:W-:Y:S02]  /*4ae0*/  FFMA.FTZ R53, R53, c[0x0][0x23c], -R0 ;  /* 0x00008f0035357a23 */ /* 0x000fe40000010800 */
[--C-:B------:R-:W-:Y:S02]  /*4af0*/  FFMA.FTZ R59, R59, c[0x0][0x23c], -R2.reuse ;  /* 0x00008f003b3b7a23 */ /* 0x100fe40000010802 */
[--C-:B------:R-:W-:Y:S01]  /*4b00*/  FFMA.FTZ R58, R58, c[0x0][0x23c], -R2.reuse ;  /* 0x00008f003a3a7a23 */ /* 0x100fe20000010802 */
[----:B------:R-:W-:Y:S01]  /*4b10*/  MUFU.EX2 R62, R54 ;  /* 0x00000036003e7308 */ /* 0x000fe20000000800 */
[--C-:B------:R-:W-:Y:S02]  /*4b20*/  FFMA.FTZ R57, R57, c[0x0][0x23c], -R2.reuse ;  /* 0x00008f0039397a23 */ /* 0x100fe40000010802 */
[--C-:B------:R-:W-:Y:S02]  /*4b30*/  FFMA.FTZ R56, R56, c[0x0][0x23c], -R2.reuse ;  /* 0x00008f0038387a23 */ /* 0x100fe40000010802 */
[----:B------:R-:W-:Y:S02]  /*4b40*/  FFMA.FTZ R2, R55, c[0x0][0x23c], -R2 ;  /* 0x00008f0037027a23 */ /* 0x000fe40000010802 */
[--C-:B------:R-:W-:Y:S02]  /*4b50*/  FFMA.FTZ R52, R52, c[0x0][0x23c], -R0.reuse ;  /* 0x00008f0034347a23 */ /* 0x100fe40000010800 */
[--C-:B------:R-:W-:Y:S01]  /*4b60*/  FFMA.FTZ R19, R19, c[0x0][0x23c], -R0.reuse ;  /* 0x00008f0013137a23 */ /* 0x100fe20000010800 */
[----:B------:R-:W-:Y:S01]  /*4b70*/  MUFU.EX2 R61, R53 ;  /* 0x00000035003d7308 */ /* 0x000fe20000000800 */
[--C-:B------:R-:W-:Y:S02]  /*4b80*/  FFMA.FTZ R18, R18, c[0x0][0x23c], -R0.reuse ;  /* 0x00008f0012127a23 */ /* 0x100fe40000010800 */
[--C-:B------:R-:W-:Y:S02]  /*4b90*/  FFMA.FTZ R17, R17, c[0x0][0x23c], -R0.reuse ;  /* 0x00008f0011117a23 */ /* 0x100fe40000010800 */
[--C-:B------:R-:W-:Y:S02]  /*4ba0*/  FFMA.FTZ R16, R16, c[0x0][0x23c], -R0.reuse ;  /* 0x00008f0010107a23 */ /* 0x100fe40000010800 */
[----:B------:R-:W-:Y:S03]  /*4bb0*/  FFMA.FTZ R0, R15, c[0x0][0x23c], -R0 ;  /* 0x00008f000f007a23 */ /* 0x000fe60000010800 */
[----:B------:R-:W1:Y:S10]  /*4bc0*/  MUFU.EX2 R179, R13 ;  /* 0x0000000d00b37308 */ /* 0x000e740000000800 */
[----:B------:R-:W-:Y:S10]  /*4bd0*/  MUFU.EX2 R178, R60 ;  /* 0x0000003c00b27308 */ /* 0x000ff40000000800 */
[----:B------:R-:W2:Y:S10]  /*4be0*/  MUFU.EX2 R63, R59 ;  /* 0x0000003b003f7308 */ /* 0x000eb40000000800 */
[----:B------:R2:W-:Y:S10]  /*4bf0*/  MUFU.EX2 R212, R2 ;  /* 0x0000000200d47308 */ /* 0x0005f40000000800 */
[----:B------:R-:W-:Y:S10]  /*4c00*/  MUFU.EX2 R60, R52 ;  /* 0x00000034003c7308 */ /* 0x000ff40000000800 */
[----:B------:R-:W3:Y:S10]  /*4c10*/  MUFU.EX2 R59, R19 ;  /* 0x00000013003b7308 */ /* 0x000ef40000000800 */
[----:B------:R-:W-:Y:S10]  /*4c20*/  MUFU.EX2 R216, R58 ;  /* 0x0000003a00d87308 */ /* 0x000ff40000000800 */
[----:B------:R3:W-:Y:S10]  /*4c30*/  MUFU.EX2 R58, R0 ;  /* 0x00000000003a7308 */ /* 0x0007f40000000800 */
[----:B------:R-:W-:Y:S10]  /*4c40*/  MUFU.EX2 R183, R18 ;  /* 0x0000001200b77308 */ /* 0x000ff40000000800 */
[----:B------:R-:W-:Y:S10]  /*4c50*/  MUFU.EX2 R182, R17 ;  /* 0x0000001100b67308 */ /* 0x000ff40000000800 */
[----:B------:R-:W4:Y:S10]  /*4c60*/  MUFU.EX2 R213, R57 ;  /* 0x0000003900d57308 */ /* 0x000f340000000800 */
[----:B------:R-:W-:Y:S10]  /*4c70*/  MUFU.EX2 R181, R16 ;  /* 0x0000001000b57308 */ /* 0x000ff40000000800 */
[----:B------:R-:W4:Y:S01]  /*4c80*/  MUFU.EX2 R215, R56 ;  /* 0x0000003800d77308 */ /* 0x000f220000000800 */
[----:B-1----:R-:W-:Y:S02]  /*4c90*/  F2FP.PACK_AB R4, R179, R180 ;  /* 0x000000b4b304723e */ /* 0x002fe400000000ff */
[----:B------:R-:W-:Y:S02]  /*4ca0*/  F2FP.PACK_AB R3, R61, R62 ;  /* 0x0000003e3d03723e */ /* 0x000fe400000000ff */
[----:B--2---:R-:W-:Y:S01]  /*4cb0*/  F2FP.PACK_AB R2, R63, R178 ;  /* 0x000000b23f02723e */ /* 0x004fe200000000ff */
[----:B------:R1:W-:Y:S01]  /*4cc0*/  STS [R223+0x12000], R4 ;  /* 0x01200004df007388 */ /* 0x0003e20000000800 */
[----:B---3--:R-:W-:Y:S02]  /*4cd0*/  F2FP.PACK_AB R0, R59, R60 ;  /* 0x0000003c3b00723e */ /* 0x008fe400000000ff */
[----:B----4-:R-:W-:Y:S01]  /*4ce0*/  F2FP.PACK_AB R5, R213, R216 ;  /* 0x000000d8d505723e */ /* 0x010fe200000000ff */
        /* <DEDUP_REMOVED lines=8> */
[----:B------:R-:W-:Y:S01]  /*4d70*/  STS [R225+0x12000], R3 ;  /* 0x01200003e1007388 */ /* 0x000fe20000000800 */
[----:B----4-:R-:W-:Y:S03]  /*4d80*/  SHF.L.U32 R0, R198, 0x1, RZ ;  /* 0x00000001c6007819 */ /* 0x010fe600000006ff */
[----:B------:R1:W-:Y:S01]  /*4d90*/  STS [R225+0x12400], R2 ;  /* 0x01240002e1007388 */ /* 0x0003e20000000800 */
[-C--:B------:R-:W-:Y:S03]  /*4da0*/  IADD3 R56, R189, R0.reuse, RZ ;  /* 0x00000000bd387210 */ /* 0x080fe60007ffe0ff */
        /* <DEDUP_REMOVED lines=41> */
[C---:B-----5:R-:W-:Y:S01]  /*5040*/  FADD.FTZ R4, -R102.reuse, R4 ;  /* 0x0000000466047221 */ /* 0x060fe20000010100 */
[----:B------:R-:W-:Y:S03]  /*5050*/  HMMA.16816.F32 R16, R52, R166, R16 ;  /* 0x000000a63410723c */ /* 0x000fe60000001810 */
[----:B------:R-:W-:Y:S02]  /*5060*/  FADD.FTZ R5, -R102, R5 ;  /* 0x0000000566057221 */ /* 0x000fe40000010100 */
[C---:B------:R-:W-:Y:S02]  /*5070*/  FADD.FTZ R6, -R100.reuse, R6 ;  /* 0x0000000664067221 */ /* 0x040fe40000010100 */
[----:B------:R-:W-:Y:S02]  /*5080*/  FADD.FTZ R7, -R100, R7 ;  /* 0x0000000764077221 */ /* 0x000fe40000010100 */
[C---:B------:R-:W-:Y:S03]  /*5090*/  FADD.FTZ R8, -R102.reuse, R8 ;  /* 0x0000000866087221 */ /* 0x040fe60000010100 */
        /* <DEDUP_REMOVED lines=100> */
.L_x_1191:
        /* <DEDUP_REMOVED lines=106> */
.L_x_1192:
        /* <DEDUP_REMOVED lines=83> */
[-C--:B------:R-:W-:Y:S01]  /*62b0*/  LEA R102, P2, R213, R2.reuse, 0x2 ;  /* 0x00000002d5667211 */ /* 0x080fe200078410ff */
[----:B------:R-:W-:Y:S01]  /*62c0*/  IMAD R212, R212, 0x30, RZ ;  /* 0x00000030d4d47824 */ /* 0x000fe200078e02ff */
[-C--:B------:R-:W-:Y:S01]  /*62d0*/  LEA.HI.X.SX32 R169, R215, R3.reuse, 0x2, P0 ;  /* 0x00000003d7a97211 */ /* 0x080fe200000f16ff */
[----:B------:R4:W-:Y:S01]  /*62e0*/  RED.E.ADD.F32.FTZ.RN.STRONG.GPU [R170.64], R7 ;  /* 0x00000007aa00798e */ /* 0x0009e2000c10e786 */
[-C--:B------:R-:W-:Y:S02]  /*62f0*/  LEA.HI.X.SX32 R103, R213, R3.reuse, 0x2, P2 ;  /* 0x00000003d5677211 */ /* 0x080fe400010f16ff */
[----:B------:R-:W-:Y:S01]  /*6300*/  IADD3 R213, R252, 0x20, RZ ;  /* 0x00000020fcd57810 */ /* 0x000fe20007ffe0ff */
[----:B------:R4:W-:Y:S01]  /*6310*/  RED.E.ADD.F32.FTZ.RN.STRONG.GPU [R168.64], R8 ;  /* 0x00000008a800798e */ /* 0x0009e2000c10e786 */
[-C--:B-1----:R-:W-:Y:S02]  /*6320*/  LEA R4, P1, R212, R2.reuse, 0x2 ;  /* 0x00000002d4047211 */ /* 0x082fe400078210ff */
[C---:B------:R-:W-:Y:S01]  /*6330*/  IADD3 R173, R252.reuse, 0x40, RZ ;  /* 0x00000040fcad7810 */ /* 0x040fe20007ffe0ff */
[----:B------:R1:W-:Y:S01]  /*6340*/  RED.E.ADD.F32.FTZ.RN.STRONG.GPU [R102.64], R9 ;  /* 0x000000096600798e */ /* 0x0003e2000c10e786 */
[----:B------:R-:W-:Y:S02]  /*6350*/  IADD3 R172, R252, 0x40, RZ ;  /* 0x00000040fcac7810 */ /* 0x000fe40007ffe0ff */
[-C--:B--2---:R-:W-:Y:S03]  /*6360*/  LEA.HI.X.SX32 R5, R212, R3.reuse, 0x2, P1 ;  /* 0x00000003d4057211 */ /* 0x084fe600008f16ff */
[----:B------:R-:W-:Y:S01]  /*6370*/  IMAD.IADD R172, R214, 0x1, R172 ;  /* 0x00000001d6ac7824 */ /* 0x000fe200078e02ac */
[----:B------:R-:W-:Y:S01]  /*6380*/  IADD3 R212, R252, 0x20, RZ ;  /* 0x00000020fcd47810 */ /* 0x000fe20007ffe0ff */
[----:B------:R2:W-:Y:S04]  /*6390*/  RED.E.ADD.F32.FTZ.RN.STRONG.GPU [R4.64], R10 ;  /* 0x0000000a0400798e */ /* 0x0005e8000c10e786 */
[----:B------:R-:W-:Y:S01]  /*63a0*/  IMAD.IADD R212, R214, 0x1, R212 ;  /* 0x00000001d6d47824 */ /* 0x000fe200078e02d4 */
[CC--:B---3--:R-:W-:Y:S04]  /*63b0*/  LEA R6, P0, R0.reuse, R2.reuse, 0x2 ;  /* 0x0000000200067211 */ /* 0x0c8fe800078010ff */
[-C--:B----4-:R-:W-:Y:S02]  /*63c0*/  LEA.HI.X.SX32 R7, R0, R3.reuse, 0x2, P0 ;  /* 0x0000000300077211 */ /* 0x090fe400000f16ff */
[----:B------:R-:W-:Y:S02]  /*63d0*/  IADD3 R0, R252, 0x20, RZ ;  /* 0x00000020fc007810 */ /* 0x000fe40007ffe0ff */
[-C--:B------:R-:W-:Y:S01]  /*63e0*/  LEA R8, P2, R238, R2.reuse, 0x2 ;  /* 0x00000002ee087211 */ /* 0x080fe200078410ff */
[----:B------:R3:W-:Y:S02]  /*63f0*/  RED.E.ADD.F32.FTZ.RN.STRONG.GPU [R6.64], R11 ;  /* 0x0000000b0600798e */ /* 0x0007e4000c10e786 */
[----:B------:R-:W-:Y:S01]  /*6400*/  IMAD.IADD R0, R214, 0x1, R0 ;  /* 0x00000001d6007824 */ /* 0x000fe200078e0200 */
[-C--:B-1----:R-:W-:Y:S01]  /*6410*/  LEA.HI.X.SX32 R9, R238, R3.reuse, 0x2, P2 ;  /* 0x00000003ee097211 */ /* 0x082fe200010f16ff */
[----:B------:R1:W-:Y:S02]  /*6420*/  RED.E.ADD.F32.FTZ.RN.STRONG.GPU [R2.64+0x80], R16 ;  /* 0x000080100200798e */ /* 0x0003e4000c10e786 */
[----:B------:R-:W-:Y:S02]  /*6430*/  IMAD.IADD R0, R214, 0x1, R0 ;  /* 0x00000001d6007824 */ /* 0x000fe400078e0200 */
[----:B------:R4:W-:Y:S01]  /*6440*/  RED.E.ADD.F32.FTZ.RN.STRONG.GPU [R100.64+0x80], R17 ;  /* 0x000080116400798e */ /* 0x0009e2000c10e786 */
[CC--:B--2---:R-:W-:Y:S04]  /*6450*/  LEA R4, P0, R213.reuse, R2.reuse, 0x2 ;  /* 0x00000002d5047211 */ /* 0x0c4fe800078010ff */
[-C--:B------:R-:W-:Y:S02]  /*6460*/  LEA.HI.X.SX32 R5, R213, R3.reuse, 0x2, P0 ;  /* 0x00000003d5057211 */ /* 0x080fe400000f16ff */
[-C--:B------:R-:W-:Y:S03]  /*6470*/  LEA R10, P0, R0, R2.reuse, 0x2 ;  /* 0x00000002000a7211 */ /* 0x080fe600078010ff */
[----:B------:R2:W-:Y:S01]  /*6480*/  RED.E.ADD.F32.FTZ.RN.STRONG.GPU [R4.64], R18 ;  /* 0x000000120400798e */ /* 0x0005e2000c10e786 */
[-C--:B---3--:R-:W-:Y:S02]  /*6490*/  LEA R6, P1, R212, R2.reuse, 0x2 ;  /* 0x00000002d4067211 */ /* 0x088fe400078210ff */
[-C--:B------:R-:W-:Y:S02]  /*64a0*/  LEA.HI.X.SX32 R11, R0, R3.reuse, 0x2, P0 ;  /* 0x00000003000b7211 */ /* 0x080fe400000f16ff */
[-C--:B------:R-:W-:Y:S02]  /*64b0*/  LEA.HI.X.SX32 R7, R212, R3.reuse, 0x2, P1 ;  /* 0x00000003d4077211 */ /* 0x080fe400008f16ff */
[C---:B------:R-:W-:Y:S02]  /*64c0*/  IADD3 R0, R252.reuse, 0x40, RZ ;  /* 0x00000040fc007810 */ /* 0x040fe40007ffe0ff */
[C---:B-1----:R-:W-:Y:S01]  /*64d0*/  IADD3 R16, R252.reuse, 0x60, RZ ;  /* 0x00000060fc107810 */ /* 0x042fe20007ffe0ff */
[----:B------:R1:W-:Y:S01]  /*64e0*/  RED.E.ADD.F32.FTZ.RN.STRONG.GPU [R6.64], R19 ;  /* 0x000000130600798e */ /* 0x0003e2000c10e786 */
[----:B----4-:R-:W-:Y:S01]  /*64f0*/  IADD3 R17, R252, 0x60, RZ ;  /* 0x00000060fc117810 */ /* 0x010fe20007ffe0ff */
[C---:B------:R-:W-:Y:S02]  /*6500*/  IMAD.IADD R0, R214.reuse, 0x1, R0 ;  /* 0x00000001d6007824 */ /* 0x040fe400078e0200 */
[----:B------:R3:W-:Y:S01]  /*6510*/  RED.E.ADD.F32.FTZ.RN.STRONG.GPU [R10.64], R12 ;  /* 0x0000000c0a00798e */ /* 0x0007e2000c10e786 */
[C---:B------:R-:W-:Y:S02]  /*6520*/  IMAD.IADD R16, R214.reuse, 0x1, R16 ;  /* 0x00000001d6107824 */ /* 0x040fe400078e0210 */
[----:B------:R-:W-:Y:S01]  /*6530*/  IMAD.IADD R0, R214, 0x1, R0 ;  /* 0x00000001d6007824 */ /* 0x000fe200078e0200 */
[----:B------:R4:W-:Y:S01]  /*6540*/  RED.E.ADD.F32.FTZ.RN.STRONG.GPU [R8.64], R13 ;  /* 0x0000000d0800798e */ /* 0x0009e2000c10e786 */
[CC--:B--2---:R-:W-:Y:S04]  /*6550*/  LEA R4, P1, R237.reuse, R2.reuse, 0x2 ;  /* 0x00000002ed047211 */ /* 0x0c4fe800078210ff */
[-C--:B------:R-:W-:Y:S05]  /*6560*/  LEA.HI.X.SX32 R5, R237, R3.reuse, 0x2, P1 ;  /* 0x00000003ed057211 */ /* 0x080fea00008f16ff */
[----:B------:R2:W-:Y:S01]  /*6570*/  RED.E.ADD.F32.FTZ.RN.STRONG.GPU [R4.64], R14 ;  /* 0x0000000e0400798e */ /* 0x0005e2000c10e786 */
[CC--:B-1----:R-:W-:Y:S04]  /*6580*/  LEA R6, P0, R241.reuse, R2.reuse, 0x2 ;  /* 0x00000002f1067211 */ /* 0x0c2fe800078010ff */
[-C--:B------:R-:W-:Y:S02]  /*6590*/  LEA.HI.X.SX32 R7, R241, R3.reuse, 0x2, P0 ;  /* 0x00000003f1077211 */ /* 0x080fe400000f16ff */
[-C--:B---3--:R-:W-:Y:S02]  /*65a0*/  LEA R12, P1, R172, R2.reuse, 0x2 ;  /* 0x00000002ac0c7211 */ /* 0x088fe400078210ff */
[-C--:B----4-:R-:W-:Y:S01]  /*65b0*/  LEA R8, P2, R236, R2.reuse, 0x2 ;  /* 0x00000002ec087211 */ /* 0x090fe200078410ff */
        /* <DEDUP_REMOVED lines=10> */
[-C--:B------:R-:W-:Y:S02]  /*6660*/  LEA.HI.X.SX32 R11, R0, R3.reuse, 0x2, P0 ;  /* 0x00000003000b7211 */ /* 0x080fe400000f16ff */
[----:B------:R-:W-:Y:S01]  /*6670*/  IADD3 R0, R252, 0x60, RZ ;  /* 0x00000060fc007810 */ /* 0x000fe20007ffe0ff */
[----:B------:R3:W-:Y:S01]  /*6680*/  RED.E.ADD.F32.FTZ.RN.STRONG.GPU [R12.64], R55 ;  /* 0x000000370c00798e */ /* 0x0007e2000c10e786 */
[-C--:B-1----:R-:W-:Y:S02]  /*6690*/  LEA R6, P1, R235, R2.reuse, 0x2 ;  /* 0x00000002eb067211 */ /* 0x082fe400078210ff */
[-C--:B------:R-:W-:Y:S01]  /*66a0*/  LEA.HI.X.SX32 R15, R17, R3.reuse, 0x2, P5 ;  /* 0x00000003110f7211 */ /* 0x080fe200028f16ff */
[----:B------:R1:W-:Y:S01]  /*66b0*/  RED.E.ADD.F32.FTZ.RN.STRONG.GPU [R10.64], R56 ;  /* 0x000000380a00798e */ /* 0x0003e2000c10e786 */
[-C--:B------:R-:W-:Y:S01]  /*66c0*/  LEA.HI.X.SX32 R7, R235, R3.reuse, 0x2, P1 ;  /* 0x00000003eb077211 */ /* 0x080fe200008f16ff */
[C---:B------:R-:W-:Y:S02]  /*66d0*/  IMAD.IADD R0, R214.reuse, 0x1, R0 ;  /* 0x00000001d6007824 */ /* 0x040fe400078e0200 */
[----:B------:R4:W-:Y:S02]  /*66e0*/  RED.E.ADD.F32.FTZ.RN.STRONG.GPU [R8.64], R57 ;  /* 0x000000390800798e */ /* 0x0009e4000c10e786 */
[----:B------:R-:W-:Y:S02]  /*66f0*/  IMAD.IADD R0, R214, 0x1, R0 ;  /* 0x00000001d6007824 */ /* 0x000fe400078e0200 */
[----:B------:R4:W-:Y:S04]  /*6700*/  RED.E.ADD.F32.FTZ.RN.STRONG.GPU [R6.64], R58 ;  /* 0x0000003a0600798e */ /* 0x0009e8000c10e786 */
        /* <DEDUP_REMOVED lines=202> */
.L_x_1194:
        /* <DEDUP_REMOVED lines=15> */
.L_x_1195:
        /* <DEDUP_REMOVED lines=39> */
.L_x_1197:
[----:B------:R-:W-:Y:S05]  /*7710*/  BSYNC B0 ;  /* 0x0000000000007941 */ /* 0x000fea0003800000 */
.L_x_1196:
        /* <DEDUP_REMOVED lines=8> */
[----:B----4-:R-:W-:Y:S01]  /*77a0*/  IMAD R6, R5, c[0x0][0x3a0], RZ ;  /* 0x0000e80005067a24 */ /* 0x010fe200078e02ff */
[----:B------:R-:W-:-:S05]  /*77b0*/  MOV R5, R10 ;  /* 0x0000000a00057202 */ /* 0x000fca0000000f00 */
[----:B------:R-:W-:-:S04]  /*77c0*/  IMAD.WIDE.U32 R8, R0, c[0x0][0x3a0], R4 ;  /* 0x0000e80000087a25 */ /* 0x000fc800078e0004 */
[----:B------:R-:W-:Y:S01]  /*77d0*/  IMAD R0, R0, c[0x0][0x3a4], R6 ;  /* 0x0000e90000007a24 */ /* 0x000fe200078e0206 */
[----:B------:R-:W-:-:S03]  /*77e0*/  LEA R4, P4, R8, c[0x0][0x340], 0x1 ;  /* 0x0000d00008047a11 */ /* 0x000fc600078808ff */
[----:B------:R-:W-:-:S05]  /*77f0*/  IMAD.IADD R0, R0, 0x1, R9 ;  /* 0x0000000100007824 */ /* 0x000fca00078e0209 */
[----:B------:R-:W-:-:S05]  /*7800*/  LEA.HI.X R5, R8, c[0x0][0x344], R0, 0x1, P4 ;  /* 0x0000d10008057a11 */ /* 0x000fca00020f0c00 */
[----:B--2---:R2:W-:Y:S04]  /*7810*/  @!P1 STG.E.128 [R4.64], R28 ;  /* 0x0000001c04009986 */ /* 0x0045e8000c101d06 */
[----:B---3--:R2:W-:Y:S02]  /*7820*/  @!P0 STG.E.128 [R4.64+0x80], R24 ;  /* 0x0000801804008986 */ /* 0x0085e4000c101d06 */
.L_x_1199:
[----:B------:R-:W-:Y:S05]  /*7830*/  BSYNC B0 ;  /* 0x0000000000007941 */ /* 0x000fea0003800000 */
.L_x_1198:
[----:B------:R-:W-:Y:S01]  /*7840*/  IMAD.WIDE.U32 R2, R232, c[0x0][0x3a8], R2 ;  /* 0x0000ea00e8027a25 */ /* 0x000fe200078e0002 */
[----:B------:R-:W-:Y:S03]  /*7850*/  BSSY B0, `(.L_x_1200) ;  /* 0x0000016000007945 */ /* 0x000fe60003800000 */
[----:B------:R-:W-:Y:S01]  /*7860*/  IMAD R0, R20, c[0x0][0x3a8], RZ ;  /* 0x0000ea0014007a24 */ /* 0x000fe200078e02ff */
[----:B------:R-:W-:-:S03]  /*7870*/  IADD3 R2, P0, R21, R2, RZ ;  /* 0x0000000215027210 */ /* 0x000fc60007f1e0ff */
[----:B--2---:R-:W-:Y:S02]  /*7880*/  IMAD R4, R232, c[0x0][0x3ac], R0 ;  /* 0x0000eb00e8047a24 */ /* 0x004fe400078e0200 */
        /* <DEDUP_REMOVED lines=12> */
[----:B----4-:R-:W-:-:S04]  /*7950*/  IMAD.WIDE.U32 R6, R245, c[0x0][0x3a8], R4 ;  /* 0x0000ea00f5067a25 */ /* 0x010fc800078e0004 */
[----:B------:R-:W-:Y:S01]  /*7960*/  IMAD.IADD R0, R0, 0x1, R7 ;  /* 0x0000000100007824 */ /* 0x000fe200078e0207 */
[----:B------:R-:W-:-:S04]  /*7970*/  LEA R4, P3, R6, c[0x0][0x348], 0x1 ;  /* 0x0000d20006047a11 */ /* 0x000fc800078608ff */
[----:B------:R-:W-:-:S05]  /*7980*/  LEA.HI.X R5, R6, c[0x0][0x34c], R0, 0x1, P3 ;  /* 0x0000d30006057a11 */ /* 0x000fca00018f0c00 */
[----:B------:R2:W-:Y:S04]  /*7990*/  @!P1 STG.E.128 [R4.64], R36 ;  /* 0x0000002404009986 */ /* 0x0005e8000c101d06 */
[----:B-1----:R2:W-:Y:S02]  /*79a0*/  @!P0 STG.E.128 [R4.64+0x80], R32 ;  /* 0x0000802004008986 */ /* 0x0025e4000c101d06 */
.L_x_1201:
[----:B------:R-:W-:Y:S05]  /*79b0*/  BSYNC B0 ;  /* 0x0000000000007941 */ /* 0x000fea0003800000 */
.L_x_1200:
[----:B------:R-:W-:Y:S05]  /*79c0*/  @P2 BRA `(.L_x_1170) ;  /* 0x000000d000002947 */ /* 0x000fea0003800000 */
[----:B------:R-:W-:Y:S02]  /*79d0*/  IADD3 R0, P0, R245, 0x20, RZ ;  /* 0x00000020f5007810 */ /* 0x000fe40007f1e0ff */
[----:B------:R-:W-:-:S03]  /*79e0*/  ISETP.GE.AND P1, PT, R218, c[0x0][0x220], PT ;  /* 0x00008800da007a0c */ /* 0x000fc60003f26270 */
[----:B------:R-:W-:Y:S01]  /*79f0*/  IMAD.X R3, RZ, RZ, R48, P0 ;  /* 0x000000ffff037224 */ /* 0x000fe200000e0630 */
[----:B------:R-:W-:-:S03]  /*7a00*/  ISETP.GE.AND P0, PT, R229, c[0x0][0x220], PT ;  /* 0x00008800e5007a0c */ /* 0x000fc60003f06270 */
[----:B--2---:R-:W-:Y:S01]  /*7a10*/  IMAD R4, R3, c[0x0][0x3a8], RZ ;  /* 0x0000ea0003047a24 */ /* 0x004fe200078e02ff */
[----:B------:R-:W-:-:S05]  /*7a20*/  MOV R3, R8 ;  /* 0x0000000800037202 */ /* 0x000fca0000000f00 */
[----:B----4-:R-:W-:-:S04]  /*7a30*/  IMAD.WIDE.U32 R6, R0, c[0x0][0x3a8], R2 ;  /* 0x0000ea0000067a25 */ /* 0x010fc800078e0002 */
[----:B------:R-:W-:Y:S01]  /*7a40*/  IMAD R0, R0, c[0x0][0x3ac], R4 ;  /* 0x0000eb0000007a24 */ /* 0x000fe200078e0204 */
[----:B------:R-:W-:-:S03]  /*7a50*/  LEA R2, P2, R6, c[0x0][0x348], 0x1 ;  /* 0x0000d20006027a11 */ /* 0x000fc600078408ff */
[----:B------:R-:W-:-:S05]  /*7a60*/  IMAD.IADD R0, R0, 0x1, R7 ;  /* 0x0000000100007824 */ /* 0x000fca00078e0207 */
[----:B------:R-:W-:-:S05]  /*7a70*/  LEA.HI.X R3, R6, c[0x0][0x34c], R0, 0x1, P2 ;  /* 0x0000d30006037a11 */ /* 0x000fca00010f0c00 */
[----:B-1----:R1:W-:Y:S04]  /*7a80*/  @!P1 STG.E.128 [R2.64], R44 ;  /* 0x0000002c02009986 */ /* 0x0023e8000c101d06 */
[----:B------:R1:W-:Y:S02]  /*7a90*/  @!P0 STG.E.128 [R2.64+0x80], R40 ;  /* 0x0000802802008986 */ /* 0x0003e4000c101d06 */
.L_x_1170:
[----:B------:R-:W-:Y:S05]  /*7aa0*/  BSYNC B1 ;  /* 0x0000000000017941 */ /* 0x000fea0003800000 */
.L_x_1156:
        /* <DEDUP_REMOVED lines=9> */
.L_x_1202:
[----:B------:R-:W-:Y:S05]  /*7b40*/  EXIT ;  /* 0x000000000000794d */ /* 0x000fea0003800000 */
.L_x_1204:
        /* <DEDUP_REMOVED lines=11> */
.L_x_2074:


//--------------------- .text._ZN5flash25flash_bwd_dot_do_o_kernelILb0E23Flash_bwd_kernel_traitsILi128ELi64ELi64ELi8ELi4ELi2ELi2ELb1ELb0EN7cutlass6half_tE19Flash_kernel_traitsILi128ELi64ELi64ELi8ES3_EEEEvNS_16Flash_bwd_paramsE --------------------------
	.section	.text._ZN5flash25flash_bwd_dot_do_o_kernelILb0E23Flash_bwd_kernel_traitsILi128ELi64ELi64ELi8ELi4ELi2ELi2ELb1ELb0EN7cutlass6half_tE19Flash_kernel_traitsILi128ELi64ELi64ELi8ES3_EEEEvNS_16Flash_bwd_paramsE,"ax",@progbits
	.sectioninfo	@"SHI_REGISTERS=46"
	.align	128
        .global         _ZN5flash25flash_bwd_dot_do_o_kernelILb0E23Flash_bwd_kernel_traitsILi128ELi64ELi64ELi8ELi4ELi2ELi2ELb1ELb0EN7cutlass6half_tE19Flash_kernel_traitsILi128ELi64ELi64ELi8ES3_EEEEvNS_16Flash_bwd_paramsE
        .type           _ZN5flash25flash_bwd_dot_do_o_kernelILb0E23Flash_bwd_kernel_traitsILi128ELi64ELi64ELi8ELi4ELi2ELi2ELb1ELb0EN7cutlass6half_tE19Flash_kernel_traitsILi128ELi64ELi64ELi8ES3_EEEEvNS_16Flash_bwd_paramsE,@function
        .size           _ZN5flash25flash_bwd_dot_do_o_kernelILb0E23Flash_bwd_kernel_traitsILi128ELi64ELi64ELi8ELi4ELi2ELi2ELb1ELb0EN7cutlass6half_tE19Flash_kernel_traitsILi128ELi64ELi64ELi8ES3_EEEEvNS_16Flash_bwd_paramsE,(.L_x_2075 - _ZN5flash25flash_bwd_dot_do_o_kernelILb0E23Flash_bwd_kernel_traitsILi128ELi64ELi64ELi8ELi4ELi2ELi2ELb1ELb0EN7cutlass6half_tE19Flash_kernel_traitsILi128ELi64ELi64ELi8ES3_EEEEvNS_16Flash_bwd_paramsE)
        .other          _ZN5flash25flash_bwd_dot_do_o_kernelILb0E23Flash_bwd_kernel_traitsILi128ELi64ELi64ELi8ELi4ELi2ELi2ELb1ELb0EN7cutlass6half_tE19Flash_kernel_traitsILi128ELi64ELi64ELi8ES3_EEEEvNS_16Flash_bwd_paramsE,@"STO_CUDA_ENTRY STV_DEFAULT"
_ZN5flash25flash_bwd_dot_do_o_kernelILb0E23Flash_bwd_kernel_traitsILi128ELi64ELi64ELi8ELi4ELi2ELi2ELb1ELb0EN7cutlass6half_tE19Flash_kernel_traitsILi128ELi64ELi64ELi8ES3_EEEEvNS_16Flash_bwd_paramsE:
.text._ZN5flash25flash_bwd_dot_do_o_kernelILb0E23Flash_bwd_kernel_traitsILi128ELi64ELi64ELi8ELi4ELi2ELi2ELb1ELb0EN7cutlass6half_tE19Flash_kernel_traitsILi128ELi64ELi64ELi8ES3_EEEEvNS_16Flash_bwd_paramsE:
[----:B------:R-:W-:Y:S02]  /*0000*/  MOV R1, c[0x0][0x28] ;  /* 0x00000a0000017a02 */ /* 0x000fe40000000f00 */
[----:B------:R-:W0:Y:S01]  /*0010*/  S2R R9, SR_CTAID.Y ;  /* 0x0000000000097919 */ /* 0x000e220000002600 */
[----:B------:R-:W-:Y:S01]  /*0020*/  ISETP.NE.U32.AND P0, PT, RZ, c[0x0][0x240], PT ;  /* 0x00009000ff007a0c */ /* 0x000fe20003f05070 */
[----:B------:R-:W-:Y:S01]  /*0030*/  HFMA2.MMA R4, -RZ, RZ, 0, 2.384185791015625e-07 ;  /* 0x00000004ff047435 */ /* 0x000fe200000001ff */
[----:B------:R-:W-:Y:S01]  /*0040*/  MOV R11, 0xffffffff ;  /* 0xffffffff000b7802 */ /* 0x000fe20000000f00 */
[----:B------:R-:W-:Y:S01]  /*0050*/  ULDC.64 UR4, c[0x0][0x118] ;  /* 0x0000460000047ab9 */ /* 0x000fe20000000a00 */
[----:B------:R-:W-:-:S07]  /*0060*/  ISETP.NE.AND.EX P0, PT, RZ, c[0x0][0x244], PT, P0 ;  /* 0x00009100ff007a0c */ /* 0x000fce0003f05300 */
[----:B0-----:R-:W-:-:S06]  /*0070*/  IMAD.WIDE R4, R9, R4, c[0x0][0x240] ;  /* 0x0000900009047625 */ /* 0x001fcc00078e0204 */
[----:B------:R-:W2:Y:S04]  /*0080*/  @P0 LDG.E R11, [R4.64] ;  /* 0x00000004040b0981 */ /* 0x000ea8000c1e1900 */
[----:B------:R-:W2:Y:S04]  /*0090*/  @P0 LDG.E R0, [R4.64+0x4] ;  /* 0x0000040404000981 */ /* 0x000ea8000c1e1900 */
[----:B------:R-:W0:Y:S02]  /*00a0*/  S2R R3, SR_CTAID.X ;  /* 0x0000000000037919 */ /* 0x000e240000002500 */
[----:B0-----:R-:W-:-:S02]  /*00b0*/  SHF.L.U32 R3, R3, 0x6, RZ ;  /* 0x0000000603037819 */ /* 0x001fc400000006ff */
[----:B--2---:R-:W-:Y:S02]  /*00c0*/  @P0 IADD3 R0, R0, -R11, RZ ;  /* 0x8000000b00000210 */ /* 0x004fe40007ffe0ff */
[----:B------:R-:W-:-:S04]  /*00d0*/  @!P0 MOV R0, c[0x0][0x214] ;  /* 0x0000850000008a02 */ /* 0x000fc80000000f00 */
[----:B------:R-:W-:-:S13]  /*00e0*/  ISETP.GT.AND P0, PT, R0, R3, PT ;  /* 0x000000030000720c */ /* 0x000fda0003f04270 */
[----:B------:R-:W-:Y:S05]  /*00f0*/  @!P0 EXIT ;  /* 0x000000000000894d */ /* 0x000fea0003800000 */
[C---:B------:R-:W-:Y:S01]  /*0100*/  ISETP.NE.AND P1, PT, R11.reuse, -0x1, PT ;  /* 0xffffffff0b00780c */ /* 0x040fe20003f25270 */
[----:B------:R-:W0:Y:S01]  /*0110*/  S2R R32, SR_CTAID.Z ;  /* 0x0000000000207919 */ /* 0x000e220000002700 */
[----:B------:R-:W-:Y:S02]  /*0120*/  ULDC.U8 UR6, c[0x0][0x328] ;  /* 0x0000ca0000067ab9 */ /* 0x000fe40000000000 */
[----:B------:R-:W-:Y:S01]  /*0130*/  ISETP.NE.AND P0, PT, RZ, UR6, PT ;  /* 0x00000006ff007c0c */ /* 0x000fe2000bf05270 */
[----:B------:R-:W1:Y:S08]  /*0140*/  S2R R34, SR_TID.X ;  /* 0x0000000000227919 */ /* 0x000e700000002100 */
[----:B------:R-:W-:Y:S01]  /*0150*/  @P1 IMAD.WIDE.U32 R4, R11, c[0x0][0x370], RZ ;  /* 0x0000dc000b041a25 */ /* 0x000fe200078e00ff */
[----:B------:R-:W-:-:S02]  /*0160*/  @!P1 SHF.R.S32.HI R6, RZ, 0x1f, R9 ;  /* 0x0000001fff069819 */ /* 0x000fc40000011409 */
[----:B------:R-:W-:Y:S01]  /*0170*/  @!P1 SHF.R.S32.HI R10, RZ, 0x1f, R9 ;  /* 0x0000001fff0a9819 */ /* 0x000fe20000011409 */
[C---:B------:R-:W-:Y:S01]  /*0180*/  @P1 IMAD R2, R11.reuse, c[0x0][0x374], R5 ;  /* 0x0000dd000b021a24 */ /* 0x040fe200078e0205 */
[----:B------:R-:W-:Y:S01]  /*0190*/  @P1 MOV R25, R4 ;  /* 0x0000000400191202 */ /* 0x000fe20000000f00 */
[----:B------:R-:W-:-:S04]  /*01a0*/  @P1 IMAD.WIDE.U32 R4, R11, c[0x0][0x1e8], RZ ;  /* 0x00007a000b041a25 */ /* 0x000fc800078e00ff */
[----:B------:R-:W-:Y:S01]  /*01b0*/  @!P1 IMAD R6, R6, c[0x0][0x368], RZ ;  /* 0x0000da0006069a24 */ /* 0x000fe200078e02ff */
[----:B------:R-:W-:Y:S01]  /*01c0*/  @P1 MOV R15, R4 ;  /* 0x00000004000f1202 */ /* 0x000fe20000000f00 */
[----:B------:R-:W-:Y:S02]  /*01d0*/  @!P1 IMAD R10, R10, c[0x0][0x1e0], RZ ;  /* 0x000078000a0a9a24 */ /* 0x000fe400078e02ff */
[----:B------:R-:W-:Y:S02]  /*01e0*/  @P1 IMAD R8, R11, c[0x0][0x1ec], R5 ;  /* 0x00007b000b081a24 */ /* 0x000fe400078e0205 */
[C---:B------:R-:W-:Y:S02]  /*01f0*/  @!P1 IMAD R13, R9.reuse, c[0x0][0x36c], R6 ;  /* 0x0000db00090d9a24 */ /* 0x040fe400078e0206 */
[----:B------:R-:W-:-:S04]  /*0200*/  @!P1 IMAD.WIDE.U32 R4, R9, c[0x0][0x368], RZ ;  /* 0x0000da0009049a25 */ /* 0x000fc800078e00ff */
[----:B------:R-:W-:Y:S01]  /*0210*/  @!P1 IMAD.WIDE.U32 R6, R9, c[0x0][0x1e0], RZ ;  /* 0x0000780009069a25 */ /* 0x000fe200078e00ff */
[----:B------:R-:W-:-:S03]  /*0220*/  @!P1 IADD3 R2, R5, R13, RZ ;  /* 0x0000000d05029210 */ /* 0x000fc60007ffe0ff */
[----:B------:R-:W-:Y:S01]  /*0230*/  @!P1 IMAD R17, R9, c[0x0][0x1e4], R10 ;  /* 0x0000790009119a24 */ /* 0x000fe200078e020a */
[----:B------:R-:W-:Y:S01]  /*0240*/  @!P1 MOV R15, R6 ;  /* 0x00000006000f9202 */ /* 0x000fe20000000f00 */
[----:B------:R-:W-:-:S03]  /*0250*/  @!P1 IMAD.MOV.U32 R25, RZ, RZ, R4 ;  /* 0x000000ffff199224 */ /* 0x000fc600078e0004 */
[----:B------:R-:W-:Y:S01]  /*0260*/  @!P1 IADD3 R8, R7, R17, RZ ;  /* 0x0000001107089210 */ /* 0x000fe20007ffe0ff */
[----:B------:R-:W-:Y:S05]  /*0270*/  @!P0 BRA `(.L_x_1205) ;  /* 0x0000007000008947 */ /* 0x000fea0003800000 */
[----:B01----:R-:W-:Y:S01]  /*0280*/  HFMA2.MMA R5, -RZ, RZ, 0, 7.62939453125e-06 ;  /* 0x00000080ff057435 */ /* 0x003fe200000001ff */
[----:B------:R-:W-:Y:S01]  /*0290*/  @!P1 IMAD R11, R9, c[0x0][0x224], RZ ;  /* 0x00008900090b9a24 */ /* 0x000fe200078e02ff */
[----:B------:R-:W-:-:S04]  /*02a0*/  MOV R6, c[0x0][0x210] ;  /* 0x0000840000067a02 */ /* 0x000fc80000000f00 */
[----:B------:R-:W-:-:S04]  /*02b0*/  LEA R4, R9, R11, 0x7 ;  /* 0x0000000b09047211 */ /* 0x000fc800078e38ff */
[----:B------:R-:W-:-:S04]  /*02c0*/  IMAD R5, R5, R6, c[0x0][0x234] ;  /* 0x00008d0005057624 */ /* 0x000fc800078e0206 */
[----:B------:R-:W-:Y:S01]  /*02d0*/  IMAD R4, R5, R32, R4 ;  /* 0x0000002005047224 */ /* 0x000fe200078e0204 */
[----:B------:R-:W-:Y:S05]  /*02e0*/  BRA `(.L_x_1206) ;  /* 0x0000002000007947 */ /* 0x000fea0003800000 */
.L_x_1205:
[----:B01----:R-:W-:-:S04]  /*02f0*/  IMAD R4, R9, c[0x0][0x1c0], R32 ;  /* 0x0000700009047a24 */ /* 0x003fc800078e0220 */
[----:B------:R-:W-:Y:S02]  /*0300*/  IMAD R4, R4, c[0x0][0x224], RZ ;  /* 0x0000890004047a24 */ /* 0x000fe400078e02ff */
.L_x_1206:
[----:B------:R-:W-:Y:S01]  /*0310*/  SHF.R.S32.HI R5, RZ, 0x1f, R34 ;  /* 0x0000001fff057819 */ /* 0x000fe20000011422 */
[----:B------:R-:W-:Y:S01]  /*0320*/  BSSY B0, `(.L_x_1207) ;  /* 0x0000033000007945 */ /* 0x000fe20003800000 */
[----:B------:R-:W-:Y:S01]  /*0330*/  SHF.R.S32.HI R10, RZ, 0x1f, R3 ;  /* 0x0000001fff0a7819 */ /* 0x000fe20000011403 */
[----:B------:R-:W-:Y:S01]  /*0340*/  CS2R R22, SRZ ;  /* 0x0000000000167805 */ /* 0x000fe2000001ff00 */
[----:B------:R-:W-:Y:S02]  /*0350*/  LEA.HI R9, R5, R34, RZ, 0x3 ;  /* 0x0000002205097211 */ /* 0x000fe400078f18ff */
[----:B------:R-:W-:Y:S01]  /*0360*/  SHF.R.S32.HI R14, RZ, 0x1f, R32 ;  /* 0x0000001fff0e7819 */ /* 0x000fe20000011420 */
[----:B------:R-:W-:Y:S01]  /*0370*/  IMAD R16, R10, c[0x0][0x1e8], RZ ;  /* 0x00007a000a107a24 */ /* 0x000fe200078e02ff */
[----:B------:R-:W-:-:S03]  /*0380*/  LOP3.LUT R5, R9, 0x1ffffff8, RZ, 0xc0, !PT ;  /* 0x1ffffff809057812 */ /* 0x000fc600078ec0ff */
[----:B------:R-:W-:Y:S02]  /*0390*/  IMAD R19, R3, c[0x0][0x1ec], R16 ;  /* 0x00007b0003137a24 */ /* 0x000fe400078e0210 */
[----:B------:R-:W-:Y:S02]  /*03a0*/  IMAD.IADD R5, R34, 0x1, -R5 ;  /* 0x0000000122057824 */ /* 0x000fe400078e0a05 */
[----:B------:R-:W-:-:S03]  /*03b0*/  IMAD R37, R14, c[0x0][0x1f0], RZ ;  /* 0x00007c000e257a24 */ /* 0x000fc600078e02ff */
[----:B------:R-:W-:Y:S01]  /*03c0*/  SHF.L.U32 R6, R5, 0x3, RZ ;  /* 0x0000000305067819 */ /* 0x000fe200000006ff */
[----:B------:R-:W-:Y:S01]  /*03d0*/  IMAD R37, R32, c[0x0][0x1f4], R37 ;  /* 0x00007d0020257a24 */ /* 0x000fe200078e0225 */
[----:B------:R-:W-:Y:S01]  /*03e0*/  IADD3 R5, R3, R4, RZ ;  /* 0x0000000403057210 */ /* 0x000fe20007ffe0ff */
[----:B------:R-:W-:Y:S01]  /*03f0*/  IMAD R4, R10, c[0x0][0x370], RZ ;  /* 0x0000dc000a047a24 */ /* 0x000fe200078e02ff */
[----:B------:R-:W-:-:S03]  /*0400*/  SHF.R.S32.HI R7, RZ, 0x1f, R6 ;  /* 0x0000001fff077819 */ /* 0x000fc60000011406 */
[C---:B------:R-:W-:Y:S01]  /*0410*/  IMAD R17, R3.reuse, c[0x0][0x374], R4 ;  /* 0x0000dd0003117a24 */ /* 0x040fe200078e0204 */
[----:B------:R-:W-:Y:S01]  /*0420*/  SHF.R.S32.HI R4, RZ, 0x3, R9 ;  /* 0x00000003ff047819 */ /* 0x000fe20000011409 */
[C-C-:B------:R-:W-:Y:S01]  /*0430*/  IMAD.WIDE.U32 R10, R3.reuse, c[0x0][0x370], R6.reuse ;  /* 0x0000dc00030a7a25 */ /* 0x140fe200078e0006 */
[C---:B------:R-:W-:Y:S02]  /*0440*/  IADD3 R9, -R3.reuse, R0, RZ ;  /* 0x0000000003097210 */ /* 0x040fe40007ffe1ff */
[----:B------:R-:W-:Y:S01]  /*0450*/  IADD3 R0, R4, 0x20, RZ ;  /* 0x0000002004007810 */ /* 0x000fe20007ffe0ff */
[----:B------:R-:W-:Y:S01]  /*0460*/  IMAD.WIDE.U32 R12, R3, c[0x0][0x1e8], R6 ;  /* 0x00007a00030c7a25 */ /* 0x000fe200078e0006 */
[----:B------:R-:W-:-:S03]  /*0470*/  IADD3 R24, P0, R25, R10, RZ ;  /* 0x0000000a19187210 */ /* 0x000fc60007f1e0ff */
[----:B------:R-:W-:Y:S01]  /*0480*/  IMAD R3, R14, c[0x0][0x378], RZ ;  /* 0x0000de000e037a24 */ /* 0x000fe200078e02ff */
[----:B------:R-:W-:Y:S02]  /*0490*/  IADD3.X R25, R2, R11, R17, P0, !PT ;  /* 0x0000000b02197210 */ /* 0x000fe400007fe411 */
[----:B------:R-:W-:Y:S01]  /*04a0*/  ISETP.GE.AND P0, PT, R4, R9, PT ;  /* 0x000000090400720c */ /* 0x000fe20003f06270 */
[C---:B------:R-:W-:Y:S01]  /*04b0*/  IMAD R27, R32.reuse, c[0x0][0x37c], R3 ;  /* 0x0000df00201b7a24 */ /* 0x040fe200078e0203 */
[----:B------:R-:W-:Y:S01]  /*04c0*/  IADD3 R10, P1, R15, R12, RZ ;  /* 0x0000000c0f0a7210 */ /* 0x000fe20007f3e0ff */
[----:B------:R-:W-:Y:S01]  /*04d0*/  IMAD.WIDE.U32 R24, R32, c[0x0][0x378], R24 ;  /* 0x0000de0020187a25 */ /* 0x000fe200078e0018 */
[----:B------:R-:W-:Y:S01]  /*04e0*/  CS2R R16, SRZ ;  /* 0x0000000000107805 */ /* 0x000fe2000001ff00 */
[----:B------:R-:W-:Y:S02]  /*04f0*/  MOV R14, RZ ;  /* 0x000000ff000e7202 */ /* 0x000fe40000000f00 */
[----:B------:R-:W-:-:S02]  /*0500*/  IADD3.X R11, R8, R13, R19, P1, !PT ;  /* 0x0000000d080b7210 */ /* 0x000fc40000ffe413 */
[----:B------:R-:W-:Y:S01]  /*0510*/  ISETP.GE.AND P1, PT, R0, R9, PT ;  /* 0x000000090000720c */ /* 0x000fe20003f26270 */
[----:B------:R-:W-:Y:S01]  /*0520*/  CS2R R18, SRZ ;  /* 0x0000000000127805 */ /* 0x000fe2000001ff00 */
[----:B------:R-:W-:Y:S01]  /*0530*/  CS2R R8, SRZ ;  /* 0x0000000000087805 */ /* 0x000fe2000001ff00 */
[----:B------:R-:W-:Y:S01]  /*0540*/  IMAD.WIDE.U32 R32, R32, c[0x0][0x1f0], R10 ;  /* 0x00007c0020207a25 */ /* 0x000fe200078e000a */
[----:B------:R-:W-:Y:S01]  /*0550*/  SHF.R.S32.HI R3, RZ, 0x1f, R4 ;  /* 0x0000001fff037819 */ /* 0x000fe20000011404 */
[----:B------:R-:W-:Y:S01]  /*0560*/  CS2R R10, SRZ ;  /* 0x00000000000a7805 */ /* 0x000fe2000001ff00 */
[----:B------:R-:W-:Y:S02]  /*0570*/  IADD3 R2, R6, 0x40, RZ ;  /* 0x0000004006027810 */ /* 0x000fe40007ffe0ff */
[----:B------:R-:W-:Y:S01]  /*0580*/  IADD3 R27, R25, R27, RZ ;  /* 0x0000001b191b7210 */ /* 0x000fe20007ffe0ff */
[----:B------:R-:W-:Y:S05]  /*0590*/  @P0 BRA `(.L_x_1208) ;  /* 0x000000b000000947 */ /* 0x000fea0003800000 */
[----:B------:R-:W-:Y:S01]  /*05a0*/  MOV R26, R24 ;  /* 0x00000018001a7202 */ /* 0x000fe20000000f00 */
[----:B------:R-:W-:Y:S01]  /*05b0*/  IMAD R15, R3, c[0x0][0x370], RZ ;  /* 0x0000dc00030f7a24 */ /* 0x000fe200078e02ff */
[----:B------:R-:W-:-:S02]  /*05c0*/  ISETP.GE.AND P2, PT, R6, c[0x0][0x220], PT ;  /* 0x0000880006007a0c */ /* 0x000fc40003f46270 */
[----:B------:R-:W-:Y:S01]  /*05d0*/  ISETP.GE.AND P3, PT, R2, c[0x0][0x220], PT ;  /* 0x0000880002007a0c */ /* 0x000fe20003f66270 */
[----:B------:R-:W-:-:S04]  /*05e0*/  IMAD.WIDE.U32 R12, R4, c[0x0][0x370], R26 ;  /* 0x0000dc00040c7a25 */ /* 0x000fc800078e001a */
[----:B------:R-:W-:Y:S01]  /*05f0*/  IMAD R15, R4, c[0x0][0x374], R15 ;  /* 0x0000dd00040f7a24 */ /* 0x000fe200078e020f */
[----:B------:R-:W-:-:S03]  /*0600*/  LEA R20, P4, R12, c[0x0][0x330], 0x1 ;  /* 0x0000cc000c147a11 */ /* 0x000fc600078808ff */
[----:B------:R-:W-:-:S05]  /*0610*/  IMAD.IADD R13, R13, 0x1, R15 ;  /* 0x000000010d0d7824 */ /* 0x000fca00078e020f */
[----:B------:R-:W-:-:S05]  /*0620*/  LEA.HI.X R21, R12, c[0x0][0x334], R13, 0x1, P4 ;  /* 0x0000cd000c157a11 */ /* 0x000fca00020f0c0d */
[----:B------:R0:W5:Y:S04]  /*0630*/  @!P2 LDG.E.128 R16, [R20.64] ;  /* 0x000000041410a981 */ /* 0x000168000c1e1d00 */
[----:B------:R0:W5:Y:S02]  /*0640*/  @!P3 LDG.E.128 R8, [R20.64+0x80] ;  /* 0x000080041408b981 */ /* 0x000164000c1e1d00 */
.L_x_1208:
[----:B------:R-:W-:Y:S05]  /*0650*/  BSYNC B0 ;  /* 0x0000000000007941 */ /* 0x000fea0003800000 */
.L_x_1207:
[----:B------:R-:W-:Y:S01]  /*0660*/  BSSY B0, `(.L_x_1209) ;  /* 0x0000017000007945 */ /* 0x000fe20003800000 */
[----:B------:R-:W-:Y:S01]  /*0670*/  HFMA2.MMA R15, -RZ, RZ, 0, 0 ;  /* 0x00000000ff0f7435 */ /* 0x000fe200000001ff */
[----:B-----5:R-:W-:Y:S01]  /*0680*/  MOV R0, R18 ;  /* 0x0000001200007202 */ /* 0x020fe20000000f00 */
[----:B0-----:R-:W-:Y:S01]  /*0690*/  CS2R R20, SRZ ;  /* 0x0000000000147805 */ /* 0x001fe2000001ff00 */
[----:B------:R-:W-:Y:S01]  /*06a0*/  MOV R38, R19 ;  /* 0x0000001300267202 */ /* 0x000fe20000000f00 */
[----:B------:R-:W-:Y:S01]  /*06b0*/  CS2R R12, SRZ ;  /* 0x00000000000c7805 */ /* 0x000fe2000001ff00 */
[----:B------:R-:W-:-:S02]  /*06c0*/  MOV R35, R16 ;  /* 0x0000001000237202 */ /* 0x000fc40000000f00 */
[----:B------:R-:W-:Y:S01]  /*06d0*/  MOV R40, R17 ;  /* 0x0000001100287202 */ /* 0x000fe20000000f00 */
[----:B------:R-:W-:Y:S05]  /*06e0*/  @P1 BRA `(.L_x_1210) ;  /* 0x000000e000001947 */ /* 0x000fea0003800000 */
[----:B------:R-:W-:Y:S02]  /*06f0*/  IADD3 R19, P2, R4, 0x20, RZ ;  /* 0x0000002004137810 */ /* 0x000fe40007f5e0ff */
[----:B------:R-:W-:Y:S02]  /*0700*/  MOV R17, R27 ;  /* 0x0000001b00117202 */ /* 0x000fe40000000f00 */
[----:B------:R-:W-:Y:S02]  /*0710*/  IADD3.X R16, RZ, R3, RZ, P2, !PT ;  /* 0x00000003ff107210 */ /* 0x000fe400017fe4ff */
[----:B------:R-:W-:Y:S02]  /*0720*/  ISETP.GE.AND P3, PT, R6, c[0x0][0x220], PT ;  /* 0x0000880006007a0c */ /* 0x000fe40003f66270 */
[----:B------:R-:W-:Y:S01]  /*0730*/  ISETP.GE.AND P4, PT, R2, c[0x0][0x220], PT ;  /* 0x0000880002007a0c */ /* 0x000fe20003f86270 */
[----:B------:R-:W-:-:S02]  /*0740*/  IMAD R18, R16, c[0x0][0x370], RZ ;  /* 0x0000dc0010127a24 */ /* 0x000fc400078e02ff */
[----:B------:R-:W-:-:S04]  /*0750*/  IMAD.MOV.U32 R16, RZ, RZ, R24 ;  /* 0x000000ffff107224 */ /* 0x000fc800078e0018 */
[----:B------:R-:W-:-:S04]  /*0760*/  IMAD.WIDE.U32 R16, R19, c[0x0][0x370], R16 ;  /* 0x0000dc0013107a25 */ /* 0x000fc800078e0010 */
[----:B------:R-:W-:Y:S01]  /*0770*/  IMAD R19, R19, c[0x0][0x374], R18 ;  /* 0x0000dd0013137a24 */ /* 0x000fe200078e0212 */
[----:B------:R-:W-:-:S04]  /*0780*/  LEA R18, P2, R16, c[0x0][0x330], 0x1 ;  /* 0x0000cc0010127a11 */ /* 0x000fc800078408ff */
[----:B------:R-:W-:-:S04]  /*0790*/  IADD3 R17, R17, R19, RZ ;  /* 0x0000001311117210 */ /* 0x000fc80007ffe0ff */
[----:B------:R-:W-:-:S05]  /*07a0*/  LEA.HI.X R19, R16, c[0x0][0x334], R17, 0x1, P2 ;  /* 0x0000cd0010137a11 */ /* 0x000fca00010f0c11 */
[----:B------:R0:W5:Y:S04]  /*07b0*/  @!P3 LDG.E.128 R20, [R18.64] ;  /* 0x000000041214b981 */ /* 0x000168000c1e1d00 */
[----:B------:R0:W5:Y:S02]  /*07c0*/  @!P4 LDG.E.128 R12, [R18.64+0x80] ;  /* 0x00008004120cc981 */ /* 0x000164000c1e1d00 */
.L_x_1210:
[----:B------:R-:W-:Y:S05]  /*07d0*/  BSYNC B0 ;  /* 0x0000000000007941 */ /* 0x000fea0003800000 */
.L_x_1209:
[----:B------:R-:W-:Y:S01]  /*07e0*/  BSSY B0, `(.L_x_1211) ;  /* 0x0000018000007945 */ /* 0x000fe20003800000 */
[----:B------:R-:W-:Y:S01]  /*07f0*/  HFMA2.MMA R26, -RZ, RZ, 0, 0 ;  /* 0x00000000ff1a7435 */ /* 0x000fe200000001ff */
[----:B-----5:R-:W-:Y:S01]  /*0800*/  MOV R39, R22 ;  /* 0x0000001600277202 */ /* 0x020fe20000000f00 */
[----:B------:R-:W-:Y:S01]  /*0810*/  CS2R R30, SRZ ;  /* 0x00000000001e7805 */ /* 0x000fe2000001ff00 */
[----:B------:R-:W-:Y:S01]  /*0820*/  MOV R42, R23 ;  /* 0x00000017002a7202 */ /* 0x000fe20000000f00 */
[----:B0-----:R-:W-:Y:S01]  /*0830*/  CS2R R18, SRZ ;  /* 0x0000000000127805 */ /* 0x001fe2000001ff00 */
[----:B------:R-:W-:Y:S01]  /*0840*/  MOV R41, R20 ;  /* 0x0000001400297202 */ /* 0x000fe20000000f00 */
[----:B------:R-:W-:Y:S01]  /*0850*/  CS2R R16, SRZ ;  /* 0x0000000000107805 */ /* 0x000fe2000001ff00 */
[----:B------:R-:W-:Y:S01]  /*0860*/  MOV R43, R21 ;  /* 0x00000015002b7202 */ /* 0x000fe20000000f00 */
[----:B------:R-:W-:Y:S01]  /*0870*/  CS2R R22, SRZ ;  /* 0x0000000000167805 */ /* 0x000fe2000001ff00 */
[----:B------:R-:W-:Y:S01]  /*0880*/  CS2R R20, SRZ ;  /* 0x0000000000147805 */ /* 0x000fe2000001ff00 */
[----:B------:R-:W-:Y:S01]  /*0890*/  IMAD.IADD R37, R33, 0x1, R37 ;  /* 0x0000000121257824 */ /* 0x000fe200078e0225 */
[----:B------:R-:W-:Y:S05]  /*08a0*/  @P0 BRA `(.L_x_1212) ;  /* 0x000000b000000947 */ /* 0x000fea0003800000 */
[----:B------:R-:W-:Y:S01]  /*08b0*/  MOV R36, R32 ;  /* 0x0000002000247202 */ /* 0x000fe20000000f00 */
[----:B------:R-:W-:Y:S01]  /*08c0*/  IMAD R25, R3, c[0x0][0x1e8], RZ ;  /* 0x00007a0003197a24 */ /* 0x000fe200078e02ff */
[----:B------:R-:W-:-:S02]  /*08d0*/  ISETP.GE.AND P2, PT, R6, c[0x0][0x220], PT ;  /* 0x0000880006007a0c */ /* 0x000fc40003f46270 */
[----:B------:R-:W-:Y:S01]  /*08e0*/  ISETP.GE.AND P3, PT, R2, c[0x0][0x220], PT ;  /* 0x0000880002007a0c */ /* 0x000fe20003f66270 */
[----:B------:R-:W-:-:S04]  /*08f0*/  IMAD.WIDE.U32 R28, R4, c[0x0][0x1e8], R36 ;  /* 0x00007a00041c7a25 */ /* 0x000fc800078e0024 */
[----:B------:R-:W-:Y:S01]  /*0900*/  IMAD R25, R4, c[0x0][0x1ec], R25 ;  /* 0x00007b0004197a24 */ /* 0x000fe200078e0219 */
[----:B------:R-:W-:-:S04]  /*0910*/  LEA R24, P0, R28, c[0x0][0x1d0], 0x1 ;  /* 0x000074001c187a11 */ /* 0x000fc800078008ff */
[----:B------:R-:W-:-:S04]  /*0920*/  IADD3 R25, R29, R25, RZ ;  /* 0x000000191d197210 */ /* 0x000fc80007ffe0ff */
[----:B------:R-:W-:-:S05]  /*0930*/  LEA.HI.X R25, R28, c[0x0][0x1d4], R25, 0x1, P0 ;  /* 0x000075001c197a11 */ /* 0x000fca00000f0c19 */
[----:B------:R0:W5:Y:S04]  /*0940*/  @!P2 LDG.E.128 R16, [R24.64] ;  /* 0x000000041810a981 */ /* 0x000168000c1e1d00 */
[----:B------:R0:W5:Y:S02]  /*0950*/  @!P3 LDG.E.128 R20, [R24.64+0x80] ;  /* 0x000080041814b981 */ /* 0x000164000c1e1d00 */
.L_x_1212:
[----:B------:R-:W-:Y:S05]  /*0960*/  BSYNC B0 ;  /* 0x0000000000007941 */ /* 0x000fea0003800000 */
.L_x_1211:
[----:B------:R-:W-:Y:S01]  /*0970*/  BSSY B0, `(.L_x_1213) ;  /* 0x0000012000007945 */ /* 0x000fe20003800000 */
[----:B------:R-:W-:Y:S01]  /*0980*/  MOV R27, RZ ;  /* 0x000000ff001b7202 */ /* 0x000fe20000000f00 */
[----:B0-----:R-:W-:Y:S01]  /*0990*/  CS2R R24, SRZ ;  /* 0x0000000000187805 */ /* 0x001fe2000001ff00 */
[----:B------:R-:W-:Y:S01]  /*09a0*/  CS2R R28, SRZ ;  /* 0x00000000001c7805 */ /* 0x000fe2000001ff00 */
[----:B------:R-:W-:Y:S05]  /*09b0*/  @P1 BRA `(.L_x_1214) ;  /* 0x000000d000001947 */ /* 0x000fea0003800000 */
[----:B------:R-:W-:Y:S02]  /*09c0*/  IADD3 R7, P0, R4, 0x20, RZ ;  /* 0x0000002004077810 */ /* 0x000fe40007f1e0ff */
[----:B------:R-:W-:-:S02]  /*09d0*/  MOV R33, R37 ;  /* 0x0000002500217202 */ /* 0x000fc40000000f00 */
        /* <DEDUP_REMOVED lines=9> */
[----:B------:R0:W5:Y:S04]  /*0a70*/  @!P1 LDG.E.128 R28, [R2.64] ;  /* 0x00000004021c9981 */ /* 0x000168000c1e1d00 */
[----:B------:R0:W5:Y:S02]  /*0a80*/  @!P2 LDG.E.128 R24, [R2.64+0x80] ;  /* 0x000080040218a981 */ /* 0x000164000c1e1d00 */
.L_x_1214:
[----:B------:R-:W-:Y:S05]  /*0a90*/  BSYNC B0 ;  /* 0x0000000000007941 */ /* 0x000fea0003800000 */
.L_x_1213:
[--C-:B0-----:R-:W-:Y:S01]  /*0aa0*/  HADD2.F32 R2, -RZ, R35.reuse.H1_H1 ;  /* 0x30000023ff027230 */ /* 0x101fe20000004100 */
[----:B------:R-:W-:Y:S01]  /*0ab0*/  LOP3.LUT P0, RZ, R34, 0x7, RZ, 0xc0, !PT ;  /* 0x0000000722ff7812 */ /* 0x000fe2000780c0ff */
[--C-:B-----5:R-:W-:Y:S02]  /*0ac0*/  HADD2.F32 R3, -RZ, R16.reuse.H1_H1 ;  /* 0x30000010ff037230 */ /* 0x120fe40000004100 */
[----:B------:R-:W-:Y:S02]  /*0ad0*/  HADD2.F32 R35, -RZ, R35.H0_H0 ;  /* 0x20000023ff237230 */ /* 0x000fe40000004100 */
[----:B------:R-:W-:Y:S01]  /*0ae0*/  HADD2.F32 R16, -RZ, R16.H0_H0 ;  /* 0x20000010ff107230 */ /* 0x000fe20000004100 */
[----:B------:R-:W-:Y:S01]  /*0af0*/  FMUL.FTZ R4, R2, R3 ;  /* 0x0000000302047220 */ /* 0x000fe20000410000 */
[----:B------:R-:W-:-:S02]  /*0b00*/  HADD2.F32 R2, -RZ, R40.H0_H0 ;  /* 0x20000028ff027230 */ /* 0x000fc40000004100 */
[----:B------:R-:W-:Y:S01]  /*0b10*/  HADD2.F32 R3, -RZ, R17.H0_H0 ;  /* 0x20000011ff037230 */ /* 0x000fe20000004100 */
[----:B------:R-:W-:Y:S01]  /*0b20*/  FFMA.FTZ R4, R35, R16, R4 ;  /* 0x0000001023047223 */ /* 0x000fe20000010004 */
[--C-:B------:R-:W-:Y:S02]  /*0b30*/  HADD2.F32 R32, -RZ, R41.reuse.H0_H0 ;  /* 0x20000029ff207230 */ /* 0x100fe40000004100 */
[----:B------:R-:W-:Y:S01]  /*0b40*/  HADD2.F32 R40, -RZ, R40.H1_H1 ;  /* 0x30000028ff287230 */ /* 0x000fe20000004100 */
[----:B------:R-:W-:Y:S01]  /*0b50*/  FFMA.FTZ R2, R2, R3, R4 ;  /* 0x0000000302027223 */ /* 0x000fe20000010004 */
[----:B------:R-:W-:Y:S02]  /*0b60*/  HADD2.F32 R3, -RZ, R41.H1_H1 ;  /* 0x30000029ff037230 */ /* 0x000fe40000004100 */
[--C-:B------:R-:W-:Y:S02]  /*0b70*/  HADD2.F32 R4, -RZ, R28.reuse.H1_H1 ;  /* 0x3000001cff047230 */ /* 0x100fe40000004100 */
[----:B------:R-:W-:-:S02]  /*0b80*/  HADD2.F32 R28, -RZ, R28.H0_H0 ;  /* 0x2000001cff1c7230 */ /* 0x000fc40000004100 */
[----:B------:R-:W-:Y:S01]  /*0b90*/  HADD2.F32 R17, -RZ, R17.H1_H1 ;  /* 0x30000011ff117230 */ /* 0x000fe20000004100 */
[----:B------:R-:W-:Y:S01]  /*0ba0*/  FMUL.FTZ R3, R3, R4 ;  /* 0x0000000403037220 */ /* 0x000fe20000410000 */
[----:B------:R-:W-:Y:S02]  /*0bb0*/  HADD2.F32 R7, -RZ, R18.H0_H0 ;  /* 0x20000012ff077230 */ /* 0x000fe40000004100 */
[----:B------:R-:W-:Y:S01]  /*0bc0*/  HADD2.F32 R33, -RZ, R43.H0_H0 ;  /* 0x2000002bff217230 */ /* 0x000fe20000004100 */
[----:B------:R-:W-:Y:S01]  /*0bd0*/  FFMA.FTZ R32, R32, R28, R3 ;  /* 0x0000001c20207223 */ /* 0x000fe20000010003 */
[----:B------:R-:W-:Y:S01]  /*0be0*/  HADD2.F32 R28, -RZ, R0.H0_H0 ;  /* 0x20000000ff1c7230 */ /* 0x000fe20000004100 */
[----:B------:R-:W-:Y:S01]  /*0bf0*/  FFMA.FTZ R17, R40, R17, R2 ;  /* 0x0000001128117223 */ /* 0x000fe20000010002 */
[----:B------:R-:W-:Y:S02]  /*0c00*/  HADD2.F32 R16, -RZ, R29.H0_H0 ;  /* 0x2000001dff107230 */ /* 0x000fe40000004100 */
[----:B------:R-:W-:Y:S01]  /*0c10*/  HADD2.F32 R43, -RZ, R43.H1_H1 ;  /* 0x3000002bff2b7230 */ /* 0x000fe20000004100 */
[----:B------:R-:W-:Y:S01]  /*0c20*/  FFMA.FTZ R28, R28, R7, R17 ;  /* 0x000000071c1c7223 */ /* 0x000fe20000010011 */
[--C-:B------:R-:W-:Y:S01]  /*0c30*/  HADD2.F32 R7, -RZ, R20.reuse.H0_H0 ;  /* 0x20000014ff077230 */ /* 0x100fe20000004100 */
[----:B------:R-:W-:Y:S01]  /*0c40*/  FFMA.FTZ R32, R33, R16, R32 ;  /* 0x0000001021207223 */ /* 0x000fe20000010020 */
[----:B------:R-:W-:-:S02]  /*0c50*/  HADD2.F32 R17, -RZ, R20.H1_H1 ;  /* 0x30000014ff117230 */ /* 0x000fc40000004100 */
[----:B------:R-:W-:Y:S02]  /*0c60*/  HADD2.F32 R20, -RZ, R29.H1_H1 ;  /* 0x3000001dff147230 */ /* 0x000fe40000004100 */
[----:B------:R-:W-:Y:S02]  /*0c70*/  HADD2.F32 R35, -RZ, R0.H1_H1 ;  /* 0x30000000ff237230 */ /* 0x000fe40000004100 */
[----:B------:R-:W-:Y:S01]  /*0c80*/  HADD2.F32 R36, -RZ, R18.H1_H1 ;  /* 0x30000012ff247230 */ /* 0x000fe20000004100 */
[----:B------:R-:W-:Y:S01]  /*0c90*/  FFMA.FTZ R32, R43, R20, R32 ;  /* 0x000000142b207223 */ /* 0x000fe20000010020 */
[--C-:B------:R-:W-:Y:S02]  /*0ca0*/  HADD2.F32 R29, -RZ, R23.reuse.H0_H0 ;  /* 0x20000017ff1d7230 */ /* 0x100fe40000004100 */
[----:B------:R-:W-:Y:S01]  /*0cb0*/  HADD2.F32 R18, -RZ, R23.H1_H1 ;  /* 0x30000017ff127230 */ /* 0x000fe20000004100 */
[----:B------:R-:W-:Y:S01]  /*0cc0*/  FFMA.FTZ R28, R35, R36, R28 ;  /* 0x00000024231c7223 */ /* 0x000fe2000001001c */
[----:B------:R-:W-:-:S02]  /*0cd0*/  HADD2.F32 R20, -RZ, R38.H0_H0 ;  /* 0x20000026ff147230 */ /* 0x000fc40000004100 */
[----:B------:R-:W-:Y:S02]  /*0ce0*/  HADD2.F32 R23, -RZ, R19.H0_H0 ;  /* 0x20000013ff177230 */ /* 0x000fe40000004100 */
[--C-:B------:R-:W-:Y:S02]  /*0cf0*/  HADD2.F32 R0, -RZ, R21.reuse.H0_H0 ;  /* 0x20000015ff007230 */ /* 0x100fe40000004100 */
[----:B------:R-:W-:Y:S01]  /*0d00*/  HADD2.F32 R16, -RZ, R21.H1_H1 ;  /* 0x30000015ff107230 */ /* 0x000fe20000004100 */
[----:B------:R-:W-:Y:S01]  /*0d10*/  FFMA.FTZ R20, R20, R23, R28 ;  /* 0x0000001714147223 */ /* 0x000fe2000001001c */
[--C-:B------:R-:W-:Y:S02]  /*0d20*/  HADD2.F32 R21, -RZ, R22.reuse.H0_H0 ;  /* 0x20000016ff157230 */ /* 0x100fe40000004100 */
[----:B------:R-:W-:Y:S02]  /*0d30*/  HADD2.F32 R33, -RZ, R22.H1_H1 ;  /* 0x30000016ff217230 */ /* 0x000fe40000004100 */
[----:B------:R-:W-:-:S02]  /*0d40*/  HADD2.F32 R38, -RZ, R38.H1_H1 ;  /* 0x30000026ff267230 */ /* 0x000fc40000004100 */
[----:B------:R-:W-:Y:S02]  /*0d50*/  HADD2.F32 R35, -RZ, R39.H0_H0 ;  /* 0x20000027ff237230 */ /* 0x000fe40000004100 */
[----:B------:R-:W-:Y:S02]  /*0d60*/  HADD2.F32 R22, -RZ, R30.H0_H0 ;  /* 0x2000001eff167230 */ /* 0x000fe40000004100 */
[----:B------:R-:W-:Y:S02]  /*0d70*/  HADD2.F32 R19, -RZ, R19.H1_H1 ;  /* 0x30000013ff137230 */ /* 0x000fe40000004100 */
[----:B------:R-:W-:Y:S01]  /*0d80*/  HADD2.F32 R2, -RZ, R8.H0_H0 ;  /* 0x20000008ff027230 */ /* 0x000fe20000004100 */
[----:B------:R-:W-:Y:S01]  /*0d90*/  FFMA.FTZ R32, R35, R22, R32 ;  /* 0x0000001623207223 */ /* 0x000fe20000010020 */
[----:B------:R-:W-:Y:S01]  /*0da0*/  HADD2.F32 R39, -RZ, R39.H1_H1 ;  /* 0x30000027ff277230 */ /* 0x000fe20000004100 */
[----:B------:R-:W-:Y:S01]  /*0db0*/  FFMA.FTZ R19, R38, R19, R20 ;  /* 0x0000001326137223 */ /* 0x000fe20000010014 */
[----:B------:R-:W-:-:S02]  /*0dc0*/  HADD2.F32 R30, -RZ, R30.H1_H1 ;  /* 0x3000001eff1e7230 */ /* 0x000fc40000004100 */
[----:B------:R-:W-:Y:S01]  /*0dd0*/  HADD2.F32 R8, -RZ, R8.H1_H1 ;  /* 0x30000008ff087230 */ /* 0x000fe20000004100 */
[----:B------:R-:W-:Y:S01]  /*0de0*/  FFMA.FTZ R2, R2, R7, R19 ;  /* 0x0000000702027223 */ /* 0x000fe20000010013 */
[--C-:B------:R-:W-:Y:S01]  /*0df0*/  HADD2.F32 R23, -RZ, R42.reuse.H0_H0 ;  /* 0x2000002aff177230 */ /* 0x100fe20000004100 */
[----:B------:R-:W-:Y:S01]  /*0e00*/  FFMA.FTZ R32, R39, R30, R32 ;  /* 0x0000001e27207223 */ /* 0x000fe20000010020 */
[----:B------:R-:W-:Y:S01]  /*0e10*/  HADD2.F32 R20, -RZ, R31.H0_H0 ;  /* 0x2000001fff147230 */ /* 0x000fe20000004100 */
[----:B------:R-:W-:Y:S01]  /*0e20*/  FFMA.FTZ R2, R8, R17, R2 ;  /* 0x0000001108027223 */ /* 0x000fe20000010002 */
[----:B------:R-:W-:Y:S02]  /*0e30*/  HADD2.F32 R3, -RZ, R9.H0_H0 ;  /* 0x20000009ff037230 */ /* 0x000fe40000004100 */
[----:B------:R-:W-:Y:S01]  /*0e40*/  HADD2.F32 R7, -RZ, R42.H1_H1 ;  /* 0x3000002aff077230 */ /* 0x000fe20000004100 */
[----:B------:R-:W-:Y:S01]  /*0e50*/  FFMA.FTZ R32, R23, R20, R32 ;  /* 0x0000001417207223 */ /* 0x000fe20000010020 */
[----:B------:R-:W-:Y:S01]  /*0e60*/  HADD2.F32 R31, -RZ, R31.H1_H1 ;  /* 0x3000001fff1f7230 */ /* 0x000fe20000004100 */
[----:B------:R-:W-:Y:S01]  /*0e70*/  FFMA.FTZ R0, R3, R0, R2 ;  /* 0x0000000003007223 */ /* 0x000fe20000010002 */
[----:B------:R-:W-:-:S02]  /*0e80*/  HADD2.F32 R9, -RZ, R9.H1_H1 ;  /* 0x30000009ff097230 */ /* 0x000fc40000004100 */
[----:B------:R-:W-:Y:S01]  /*0e90*/  HADD2.F32 R17, -RZ, R12.H0_H0 ;  /* 0x2000000cff117230 */ /* 0x000fe20000004100 */
        /* <DEDUP_REMOVED lines=8> */
[----:B------:R-:W-:Y:S01]  /*0f20*/  HADD2.F32 R10, -RZ, R10.H1_H1 ;  /* 0x3000000aff0a7230 */ /* 0x000fe20000004100 */
[----:B------:R-:W-:Y:S01]  /*0f30*/  SHF.R.S32.HI R8, RZ, 0x1f, R5 ;  /* 0x0000001fff087819 */ /* 0x000fe20000011405 */
[----:B------:R-:W-:Y:S01]  /*0f40*/  HADD2.F32 R7, -RZ, R13.H0_H0 ;  /* 0x2000000dff077230 */ /* 0x000fe20000004100 */
[----:B------:R-:W-:Y:S01]  /*0f50*/  FFMA.FTZ R32, R3, R24, R32 ;  /* 0x0000001803207223 */ /* 0x000fe20000010020 */
[----:B------:R-:W-:Y:S01]  /*0f60*/  HADD2.F32 R2, -RZ, R25.H0_H0 ;  /* 0x20000019ff027230 */ /* 0x000fe20000004100 */
[----:B------:R-:W-:Y:S01]  /*0f70*/  FFMA.FTZ R0, R10, R33, R0 ;  /* 0x000000210a007223 */ /* 0x000fe20000010000 */
[----:B------:R-:W-:Y:S01]  /*0f80*/  HADD2.F32 R6, -RZ, R11.H0_H0 ;  /* 0x2000000bff067230 */ /* 0x000fe20000004100 */
[----:B------:R-:W-:Y:S01]  /*0f90*/  LEA.HI R5, P1, R34, R5, RZ, 0x1d ;  /* 0x0000000522057211 */ /* 0x000fe2000783e8ff */
[----:B------:R-:W-:Y:S01]  /*0fa0*/  HADD2.F32 R13, -RZ, R13.H1_H1 ;  /* 0x3000000dff0d7230 */ /* 0x000fe20000004100 */
[----:B------:R-:W-:Y:S01]  /*0fb0*/  FFMA.FTZ R32, R7, R2, R32 ;  /* 0x0000000207207223 */ /* 0x000fe20000010020 */
[----:B------:R-:W-:Y:S01]  /*0fc0*/  HADD2.F32 R25, -RZ, R25.H1_H1 ;  /* 0x30000019ff197230 */ /* 0x000fe20000004100 */
[----:B------:R-:W-:Y:S01]  /*0fd0*/  FFMA.FTZ R0, R6, R29, R0 ;  /* 0x0000001d06007223 */ /* 0x000fe20000010000 */
[----:B------:R-:W-:Y:S01]  /*0fe0*/  HADD2.F32 R11, -RZ, R11.H1_H1 ;  /* 0x3000000bff0b7230 */ /* 0x000fe20000004100 */
[----:B------:R-:W-:Y:S01]  /*0ff0*/  IADD3.X R8, RZ, R8, RZ, P1, !PT ;  /* 0x00000008ff087210 */ /* 0x000fe20000ffe4ff */
[----:B------:R-:W-:Y:S01]  /*1000*/  HADD2.F32 R3, -RZ, R14.H0_H0 ;  /* 0x2000000eff037230 */ /* 0x000fe20000004100 */
[----:B------:R-:W-:Y:S01]  /*1010*/  FFMA.FTZ R32, R13, R25, R32 ;  /* 0x000000190d207223 */ /* 0x000fe20000010020 */
[----:B------:R-:W-:Y:S01]  /*1020*/  HADD2.F32 R2, -RZ, R26.H0_H0 ;  /* 0x2000001aff027230 */ /* 0x000fe20000004100 */
[----:B------:R-:W-:Y:S01]  /*1030*/  FFMA.FTZ R0, R11, R18, R0 ;  /* 0x000000120b007223 */ /* 0x000fe20000010000 */
[----:B------:R-:W-:-:S02]  /*1040*/  HADD2.F32 R7, -RZ, R14.H1_H1 ;  /* 0x3000000eff077230 */ /* 0x000fc40000004100 */
[----:B------:R-:W-:Y:S01]  /*1050*/  HADD2.F32 R26, -RZ, R26.H1_H1 ;  /* 0x3000001aff1a7230 */ /* 0x000fe20000004100 */
[----:B------:R-:W-:Y:S01]  /*1060*/  FFMA.FTZ R32, R3, R2, R32 ;  /* 0x0000000203207223 */ /* 0x000fe20000010020 */
[----:B------:R-:W-:Y:S01]  /*1070*/  HADD2.F32 R9, -RZ, R15.H0_H0 ;  /* 0x2000000fff097230 */ /* 0x000fe20000004100 */
[----:B------:R-:W0:Y:S01]  /*1080*/  SHFL.BFLY PT, R3, R0, 0x4, 0x1f ;  /* 0x0c801f0000037f89 */ /* 0x000e2200000e0000 */
[----:B------:R-:W-:Y:S01]  /*1090*/  HADD2.F32 R2, -RZ, R27.H0_H0 ;  /* 0x2000001bff027230 */ /* 0x000fe20000004100 */
[----:B------:R-:W-:Y:S01]  /*10a0*/  FFMA.FTZ R32, R7, R26, R32 ;  /* 0x0000001a07207223 */ /* 0x000fe20000010020 */
[----:B------:R-:W-:Y:S02]  /*10b0*/  HADD2.F32 R15, -RZ, R15.H1_H1 ;  /* 0x3000000fff0f7230 */ /* 0x000fe40000004100 */
[----:B------:R-:W-:Y:S01]  /*10c0*/  HADD2.F32 R27, -RZ, R27.H1_H1 ;  /* 0x3000001bff1b7230 */ /* 0x000fe20000004100 */
[----:B------:R-:W-:-:S04]  /*10d0*/  FFMA.FTZ R32, R9, R2, R32 ;  /* 0x0000000209207223 */ /* 0x000fc80000010020 */
[----:B------:R-:W-:-:S05]  /*10e0*/  FFMA.FTZ R32, R15, R27, R32 ;  /* 0x0000001b0f207223 */ /* 0x000fca0000010020 */
[----:B------:R-:W1:Y:S01]  /*10f0*/  SHFL.BFLY PT, R7, R32, 0x4, 0x1f ;  /* 0x0c801f0020077f89 */ /* 0x000e6200000e0000 */
[----:B0-----:R-:W-:-:S05]  /*1100*/  FADD.FTZ R3, R0, R3 ;  /* 0x0000000300037221 */ /* 0x001fca0000010000 */
[----:B------:R-:W0:Y:S01]  /*1110*/  SHFL.BFLY PT, R2, R3, 0x2, 0x1f ;  /* 0x0c401f0003027f89 */ /* 0x000e2200000e0000 */
[----:B-1----:R-:W-:-:S05]  /*1120*/  FADD.FTZ R6, R32, R7 ;  /* 0x0000000720067221 */ /* 0x002fca0000010000 */
[----:B------:R-:W1:Y:S01]  /*1130*/  SHFL.BFLY PT, R9, R6, 0x2, 0x1f ;  /* 0x0c401f0006097f89 */ /* 0x000e6200000e0000 */
[----:B0-----:R-:W-:Y:S01]  /*1140*/  FADD.FTZ R4, R3, R2 ;  /* 0x0000000203047221 */ /* 0x001fe20000010000 */
[----:B------:R-:W-:-:S04]  /*1150*/  LEA R2, P1, R5, c[0x0][0x3c8], 0x2 ;  /* 0x0000f20005027a11 */ /* 0x000fc800078210ff */
[----:B------:R-:W0:Y:S01]  /*1160*/  SHFL.BFLY PT, R7, R4, 0x1, 0x1f ;  /* 0x0c201f0004077f89 */ /* 0x000e2200000e0000 */
[----:B------:R-:W-:Y:S01]  /*1170*/  LEA.HI.X R3, R5, c[0x0][0x3cc], R8, 0x2, P1 ;  /* 0x0000f30005037a11 */ /* 0x000fe200008f1408 */
[----:B-1----:R-:W-:-:S05]  /*1180*/  FADD.FTZ R9, R6, R9 ;  /* 0x0000000906097221 */ /* 0x002fca0000010000 */
[----:B------:R-:W1:Y:S01]  /*1190*/  SHFL.BFLY PT, R0, R9, 0x1, 0x1f ;  /* 0x0c201f0009007f89 */ /* 0x000e6200000e0000 */
[----:B0-----:R-:W-:-:S04]  /*11a0*/  FADD.FTZ R7, R4, R7 ;  /* 0x0000000704077221 */ /* 0x001fc80000010000 */
[----:B------:R-:W-:-:S05]  /*11b0*/  FMUL.FTZ R7, R7, c[0x0][0x2d4] ;  /* 0x0000b50007077a20 */ /* 0x000fca0000410000 */
[----:B------:R0:W-:Y:S01]  /*11c0*/  @!P0 STG.E [R2.64], R7 ;  /* 0x0000000702008986 */ /* 0x0001e2000c101904 */
[----:B-1----:R-:W-:Y:S01]  /*11d0*/  FADD.FTZ R0, R9, R0 ;  /* 0x0000000009007221 */ /* 0x002fe20000010000 */
[----:B------:R-:W-:Y:S06]  /*11e0*/  @P0 EXIT ;  /* 0x000000000000094d */ /* 0x000fec0003800000 */
[----:B------:R-:W-:-:S05]  /*11f0*/  FMUL.FTZ R5, R0, c[0x0][0x2d4] ;  /* 0x0000b50000057a20 */ /* 0x000fca0000410000 */
[----:B------:R-:W-:Y:S01]  /*1200*/  STG.E [R2.64+0x80], R5 ;  /* 0x0000800502007986 */ /* 0x000fe2000c101904 */
[----:B------:R-:W-:Y:S05]  /*1210*/  EXIT ;  /* 0x000000000000794d */ /* 0x000fea0003800000 */
.L_x_1215:
        /* <DEDUP_REMOVED lines=14> */
.L_x_2075:


//--------------------- .text._ZN5flash25flash_bwd_dot_do_o_kernelILb1E23Flash_bwd_kernel_traitsILi128ELi64ELi64ELi8ELi4ELi2ELi2ELb1ELb0EN7cutlass6half_tE19Flash_kernel_traitsILi128ELi64ELi64ELi8ES3_EEEEvNS_16Flash_bwd_paramsE --------------------------
	.section	.text._ZN5flash25flash_bwd_dot_do_o_kernelILb1E23Flash_bwd_kernel_traitsILi128ELi64ELi64ELi8ELi4ELi2ELi2ELb1ELb0EN7cutlass6half_tE19Flash_kernel_traitsILi128ELi64ELi64ELi8ES3_EEEEvNS_16Flash_bwd_paramsE,"ax",@progbits
	.sectioninfo	@"SHI_REGISTERS=51"
	.align	128
        .global         _ZN5flash25flash_bwd_dot_do_o_kernelILb1E23Flash_bwd_kernel_traitsILi128ELi64ELi64ELi8ELi4ELi2ELi2ELb1ELb0EN7cutlass6half_tE19Flash_kernel_traitsILi128ELi64ELi64ELi8ES3_EEEEvNS_16Flash_bwd_paramsE
        .type           _ZN5flash25flash_bwd_dot_do_o_kernelILb1E23Flash_bwd_kernel_traitsILi128ELi64ELi64ELi8ELi4ELi2ELi2ELb1ELb0EN7cutlass6half_tE19Flash_kernel_traitsILi128ELi64ELi64ELi8ES3_EEEEvNS_16Flash_bwd_paramsE,@function
        .size           _ZN5flash25flash_bwd_dot_do_o_kernelILb1E23Flash_bwd_kernel_traitsILi128ELi64ELi64ELi8ELi4ELi2ELi2ELb1ELb0EN7cutlass6half_tE19Flash_kernel_traitsILi128ELi64ELi64ELi8ES3_EEEEvNS_16Flash_bwd_paramsE,(.L_x_2076 - _ZN5flash25flash_bwd_dot_do_o_kernelILb1E23Flash_bwd_kernel_traitsILi128ELi64ELi64ELi8ELi4ELi2ELi2ELb1ELb0EN7cutlass6half_tE19Flash_kernel_traitsILi128ELi64ELi64ELi8ES3_EEEEvNS_16Flash_bwd_paramsE)
        .other          _ZN5flash25flash_bwd_dot_do_o_kernelILb1E23Flash_bwd_kernel_traitsILi128ELi64ELi64ELi8ELi4ELi2ELi2ELb1ELb0EN7cutlass6half_tE19Flash_kernel_traitsILi128ELi64ELi64ELi8ES3_EEEEvNS_16Flash_bwd_paramsE,@"STO_CUDA_ENTRY STV_DEFAULT"
_ZN5flash25flash_bwd_dot_do_o_kernelILb1E23Flash_bwd_kernel_traitsILi128ELi64ELi64ELi8ELi4ELi2ELi2ELb1ELb0EN7cutlass6half_tE19Flash_kernel_traitsILi128ELi64ELi64ELi8ES3_EEEEvNS_16Flash_bwd_paramsE:
.text._ZN5flash25flash_bwd_dot_do_o_kernelILb1E23Flash_bwd_kernel_traitsILi128ELi64ELi64ELi8ELi4ELi2ELi2ELb1ELb0EN7cutlass6half_tE19Flash_kernel_traitsILi128ELi64ELi64ELi8ES3_EEEEvNS_16Flash_bwd_paramsE:
        /* <DEDUP_REMOVED lines=10> */
[----:B------:R-:W0:Y:S01]  /*00a0*/  S2R R0, SR_CTAID.X ;  /* 0x0000000000007919 */ /* 0x000e220000002500 */
[----:B--2---:R-:W-:Y:S01]  /*00b0*/  @P0 IADD3 R10, R5, -R12, RZ ;  /* 0x8000000c050a0210 */ /* 0x004fe20007ffe0ff */
[----:B0-----:R-:W-:Y:S01]  /*00c0*/  IMAD.SHL.U32 R5, R0, 0x40, RZ ;  /* 0x0000004000057824 */ /* 0x001fe200078e00ff */
[----:B------:R-:W-:-:S04]  /*00d0*/  @!P0 MOV R10, c[0x0][0x214] ;  /* 0x00008500000a8a02 */ /* 0x000fc80000000f00 */
[----:B------:R-:W-:-:S13]  /*00e0*/  ISETP.GT.AND P1, PT, R10, R5, PT ;  /* 0x000000050a00720c */ /* 0x000fda0003f24270 */
[----:B------:R-:W-:Y:S05]  /*00f0*/  @!P1 EXIT ;  /* 0x000000000000994d */ /* 0x000fea0003800000 */
[----:B------:R-:W-:Y:S01]  /*0100*/  ISETP.NE.AND P1, PT, R12, -0x1, PT ;  /* 0xffffffff0c00780c */ /* 0x000fe20003f25270 */
[----:B------:R-:W-:Y:S01]  /*0110*/  IMAD.WIDE R2, R9, 0x80, RZ ;  /* 0x0000008009027825 */ /* 0x000fe200078e02ff */
[----:B------:R-:W-:Y:S01]  /*0120*/  MOV R37, c[0x0][0x1c0] ;  /* 0x0000700000257a02 */ /* 0x000fe20000000f00 */
[----:B------:R-:W0:Y:S01]  /*0130*/  S2R R30, SR_CTAID.Z ;  /* 0x00000000001e7919 */ /* 0x000e220000002700 */
[----:B------:R-:W-:Y:S02]  /*0140*/  ULDC.U8 UR6, c[0x0][0x328] ;  /* 0x0000ca0000067ab9 */ /* 0x000fe40000000000 */
[----:B------:R-:W-:Y:S01]  /*0150*/  SEL R18, R2, RZ, P0 ;  /* 0x000000ff02127207 */ /* 0x000fe20000000000 */
[----:B------:R-:W1:Y:S01]  /*0160*/  S2R R39, SR_TID.X ;  /* 0x0000000000277919 */ /* 0x000e620000002100 */
[----:B------:R-:W-:Y:S01]  /*0170*/  SEL R20, R3, RZ, P0 ;  /* 0x000000ff03147207 */ /* 0x000fe20000000000 */
[----:B------:R-:W-:-:S04]  /*0180*/  IMAD.WIDE R2, R9, c[0x0][0x224], RZ ;  /* 0x0000890009027a25 */ /* 0x000fc800078e02ff */
[--C-:B------:R-:W-:Y:S01]  /*0190*/  @!P1 SHF.R.S32.HI R0, RZ, 0x1f, R9.reuse ;  /* 0x0000001fff009819 */ /* 0x100fe20000011409 */
[----:B------:R-:W-:Y:S01]  /*01a0*/  @P1 IMAD.WIDE.U32 R6, R12, c[0x0][0x370], RZ ;  /* 0x0000dc000c061a25 */ /* 0x000fe200078e00ff */
[----:B------:R-:W-:-:S03]  /*01b0*/  @!P1 SHF.R.S32.HI R13, RZ, 0x1f, R9 ;  /* 0x0000001fff0d9819 */ /* 0x000fc60000011409 */
[----:B------:R-:W-:Y:S02]  /*01c0*/  @!P1 IMAD R8, R0, c[0x0][0x368], RZ ;  /* 0x0000da0000089a24 */ /* 0x000fe400078e02ff */
[C---:B------:R-:W-:Y:S01]  /*01d0*/  @P1 IMAD R4, R12.reuse, c[0x0][0x374], R7 ;  /* 0x0000dd000c041a24 */ /* 0x040fe200078e0207 */
[----:B------:R-:W-:Y:S01]  /*01e0*/  SHF.R.S32.HI R7, RZ, 0x1f, R37 ;  /* 0x0000001fff077819 */ /* 0x000fe20000011425 */
[----:B------:R-:W-:-:S04]  /*01f0*/  @P1 IMAD.WIDE.U32 R16, R12, c[0x0][0x1e8], RZ ;  /* 0x00007a000c101a25 */ /* 0x000fc800078e00ff */
[----:B------:R-:W-:Y:S02]  /*0200*/  IMAD R11, R3, c[0x0][0x1c0], RZ ;  /* 0x00007000030b7a24 */ /* 0x000fe400078e02ff */
[----:B------:R-:W-:-:S04]  /*0210*/  @!P1 IMAD.WIDE.U32 R14, R9, c[0x0][0x368], RZ ;  /* 0x0000da00090e9a25 */ /* 0x000fc800078e00ff */
[----:B------:R-:W-:Y:S01]  /*0220*/  @!P1 IMAD R3, R9, c[0x0][0x36c], R8 ;  /* 0x0000db0009039a24 */ /* 0x000fe200078e0208 */
[----:B------:R-:W-:Y:S01]  /*0230*/  @P1 MOV R8, R16 ;  /* 0x0000001000081202 */ /* 0x000fe20000000f00 */
[C---:B------:R-:W-:Y:S01]  /*0240*/  IMAD R11, R2.reuse, R7, R11 ;  /* 0x00000007020b7224 */ /* 0x040fe200078e020b */
[----:B------:R-:W-:Y:S01]  /*0250*/  @!P1 MOV R6, R14 ;  /* 0x0000000e00069202 */ /* 0x000fe20000000f00 */
[----:B------:R-:W-:Y:S02]  /*0260*/  @!P1 IMAD.IADD R4, R15, 0x1, R3 ;  /* 0x000000010f049824 */ /* 0x000fe400078e0203 */
[----:B------:R-:W-:Y:S01]  /*0270*/  @!P1 IMAD R16, R13, c[0x0][0x1e0], RZ ;  /* 0x000078000d109a24 */ /* 0x000fe200078e02ff */
[----:B------:R-:W-:Y:S01]  /*0280*/  @P1 MOV R13, R12 ;  /* 0x0000000c000d1202 */ /* 0x000fe20000000f00 */
[----:B------:R-:W-:-:S04]  /*0290*/  IMAD.WIDE.U32 R2, R2, c[0x0][0x1c0], RZ ;  /* 0x0000700002027a25 */ /* 0x000fc800078e00ff */
[----:B------:R-:W-:Y:S01]  /*02a0*/  @!P1 IMAD R7, R9, c[0x0][0x1e4], R16 ;  /* 0x0000790009079a24 */ /* 0x000fe200078e0210 */
[----:B------:R-:W-:Y:S01]  /*02b0*/  MOV R16, c[0x0][0x22c] ;  /* 0x00008b0000107a02 */ /* 0x000fe20000000f00 */
[----:B------:R-:W-:Y:S01]  /*02c0*/  @!P1 IMAD.WIDE.U32 R14, R9, c[0x0][0x1e0], RZ ;  /* 0x00007800090e9a25 */ /* 0x000fe200078e00ff */
[----:B------:R-:W-:Y:S02]  /*02d0*/  IADD3 R11, R3, R11, RZ ;  /* 0x0000000b030b7210 */ /* 0x000fe40007ffe0ff */
[----:B------:R-:W-:Y:S01]  /*02e0*/  SHF.R.S32.HI R3, RZ, 0x1f, R16 ;  /* 0x0000001fff037819 */ /* 0x000fe20000011410 */
[----:B------:R-:W-:Y:S01]  /*02f0*/  @P1 IMAD R0, R12, c[0x0][0x1ec], R17 ;  /* 0x00007b000c001a24 */ /* 0x000fe200078e0211 */
[----:B------:R-:W-:Y:S01]  /*0300*/  @!P1 MOV R8, R14 ;  /* 0x0000000e00089202 */ /* 0x000fe20000000f00 */
[----:B------:R-:W-:Y:S01]  /*0310*/  IMAD R16, R11, c[0x0][0x22c], RZ ;  /* 0x00008b000b107a24 */ /* 0x000fe200078e02ff */
[----:B------:R-:W-:Y:S01]  /*0320*/  @!P1 IADD3 R0, R15, R7, RZ ;  /* 0x000000070f009210 */ /* 0x000fe20007ffe0ff */
[----:B------:R-:W-:Y:S01]  /*0330*/  IMAD.WIDE R14, R37, c[0x0][0x22c], RZ ;  /* 0x00008b00250e7a25 */ /* 0x000fe200078e02ff */
[----:B------:R-:W-:-:S02]  /*0340*/  SHF.R.S32.HI R7, RZ, 0x1f, R5 ;  /* 0x0000001fff077819 */ /* 0x000fc40000011405 */
[----:B------:R-:W-:Y:S01]  /*0350*/  IADD3 R11, P0, R5, R18, RZ ;  /* 0x00000012050b7210 */ /* 0x000fe20007f1e0ff */
[----:B------:R-:W-:Y:S01]  /*0360*/  @!P1 IMAD.MOV.U32 R13, RZ, RZ, -0x1 ;  /* 0xffffffffff0d9424 */ /* 0x000fe200078e00ff */
[----:B------:R-:W-:Y:S01]  /*0370*/  MOV R17, RZ ;  /* 0x000000ff00117202 */ /* 0x000fe20000000f00 */
[----:B------:R-:W-:Y:S01]  /*0380*/  IMAD R21, R3, R2, R16 ;  /* 0x0000000203157224 */ /* 0x000fe200078e0210 */
[----:B------:R-:W-:Y:S01]  /*0390*/  IADD3.X R3, R7, R20, RZ, P0, !PT ;  /* 0x0000001407037210 */ /* 0x000fe200007fe4ff */
[----:B------:R-:W-:Y:S01]  /*03a0*/  IMAD R19, R15, R13, RZ ;  /* 0x0000000d0f137224 */ /* 0x000fe200078e02ff */
[----:B------:R-:W-:-:S03]  /*03b0*/  ISETP.NE.AND P0, PT, RZ, UR6, PT ;  /* 0x00000006ff007c0c */ /* 0x000fc6000bf05270 */
[----:B------:R-:W-:Y:S02]  /*03c0*/  IMAD R23, R14, R17, R19 ;  /* 0x000000110e177224 */ /* 0x000fe400078e0213 */
[----:B------:R-:W-:-:S04]  /*03d0*/  IMAD.WIDE.U32 R16, R2, c[0x0][0x22c], RZ ;  /* 0x00008b0002107a25 */ /* 0x000fc800078e00ff */
[----:B------:R-:W-:Y:S01]  /*03e0*/  IMAD R20, R3, R14, RZ ;  /* 0x0000000e03147224 */ /* 0x000fe200078e02ff */
[----:B------:R-:W-:Y:S01]  /*03f0*/  IADD3 R21, R17, R21, RZ ;  /* 0x0000001511157210 */ /* 0x000fe20007ffe0ff */
[----:B------:R-:W-:-:S04]  /*0400*/  IMAD.WIDE.U32 R18, R14, R13, RZ ;  /* 0x0000000d0e127225 */ /* 0x000fc800078e00ff */
[----:B0-----:R-:W-:Y:S02]  /*0410*/  IMAD R13, R30, c[0x0][0x22c], RZ ;  /* 0x00008b001e0d7a24 */ /* 0x001fe400078e02ff */
[----:B------:R-:W-:-:S04]  /*0420*/  IMAD.WIDE.U32 R2, R11, R14, RZ ;  /* 0x0000000e0b027225 */ /* 0x000fc800078e00ff */
[----:B------:R-:W-:Y:S01]  /*0430*/  IMAD R17, R15, R11, R20 ;  /* 0x0000000b0f117224 */ /* 0x000fe200078e0214 */
[----:B------:R-:W-:Y:S01]  /*0440*/  SEL R20, R16, R18, !P1 ;  /* 0x0000001210147207 */ /* 0x000fe20004800000 */
[----:B------:R-:W-:Y:S01]  /*0450*/  @P1 IMAD.IADD R21, R19, 0x1, R23 ;  /* 0x0000000113151824 */ /* 0x000fe200078e0217 */
[----:B------:R-:W-:Y:S02]  /*0460*/  SHF.R.S32.HI R11, RZ, 0x1f, R30 ;  /* 0x0000001fff0b7819 */ /* 0x000fe4000001141e */
[----:B------:R-:W-:Y:S02]  /*0470*/  SHF.R.S32.HI R15, RZ, 0x1f, R13 ;  /* 0x0000001fff0f7819 */ /* 0x000fe4000001140d */
[----:B------:R-:W-:Y:S01]  /*0480*/  IADD3 R18, R3, R17, RZ ;  /* 0x0000001103127210 */ /* 0x000fe20007ffe0ff */
[----:B------:R-:W-:Y:S05]  /*0490*/  @!P0 BRA `(.L_x_1216) ;  /* 0x0000007000008947 */ /* 0x000fea0003800000 */
[----:B-1----:R-:W-:Y:S01]  /*04a0*/  HFMA2.MMA R14, -RZ, RZ, 0, 7.62939453125e-06 ;  /* 0x00000080ff0e7435 */ /* 0x002fe200000001ff */
[----:B------:R-:W-:Y:S01]  /*04b0*/  @!P1 IMAD R12, R9, c[0x0][0x224], RZ ;  /* 0x00008900090c9a24 */ /* 0x000fe200078e02ff */
[----:B------:R-:W-:-:S04]  /*04c0*/  MOV R17, c[0x0][0x210] ;  /* 0x0000840000117a02 */ /* 0x000fc80000000f00 */
[----:B------:R-:W-:-:S04]  /*04d0*/  LEA R12, R9, R12, 0x7 ;  /* 0x0000000c090c7211 */ /* 0x000fc800078e38ff */
[----:B------:R-:W-:-:S04]  /*04e0*/  IMAD R9, R14, R17, c[0x0][0x234] ;  /* 0x00008d000e097624 */ /* 0x000fc800078e0211 */
[----:B------:R-:W-:Y:S01]  /*04f0*/  IMAD R36, R9, R30, R12 ;  /* 0x0000001e09247224 */ /* 0x000fe200078e020c */
[----:B------:R-:W-:Y:S05]  /*0500*/  BRA `(.L_x_1217) ;  /* 0x0000002000007947 */ /* 0x000fea0003800000 */
.L_x_1216:
[----:B-1----:R-:W-:-:S04]  /*0510*/  IMAD R9, R9, c[0x0][0x1c0], R30 ;  /* 0x0000700009097a24 */ /* 0x002fc800078e021e */
[----:B------:R-:W-:Y:S02]  /*0520*/  IMAD R36, R9, c[0x0][0x224], RZ ;  /* 0x0000890009247a24 */ /* 0x000fe400078e02ff */
.L_x_1217:
[----:B------:R-:W-:Y:S01]  /*0530*/  SHF.R.S32.HI R12, RZ, 0x1f, R39 ;  /* 0x0000001fff0c7819 */ /* 0x000fe20000011427 */
[----:B------:R-:W-:Y:S01]  /*0540*/  IMAD R37, R37, c[0x0][0x22c], RZ ;  /* 0x00008b0025257a24 */ /* 0x000fe200078e02ff */
[----:B------:R-:W-:Y:S01]  /*0550*/  IADD3 R9, P0, P1, R2, R20, R13 ;  /* 0x0000001402097210 */ /* 0x000fe2000791e00d */
[----:B------:R-:W-:Y:S01]  /*0560*/  IMAD R33, R11, c[0x0][0x1f0], RZ ;  /* 0x00007c000b217a24 */ /* 0x000fe200078e02ff */
[CC--:B------:R-:W-:Y:S01]  /*0570*/  LEA.HI R3, R12.reuse, R39.reuse, RZ, 0x4 ;  /* 0x000000270c037211 */ /* 0x0c0fe200078f20ff */
[----:B------:R-:W-:Y:S01]  /*0580*/  BSSY B0, `(.L_x_1218) ;  /* 0x000003a000007945 */ /* 0x000fe20003800000 */
[----:B------:R-:W-:Y:S01]  /*0590*/  LEA.HI R12, R12, R39, RZ, 0x3 ;  /* 0x000000270c0c7211 */ /* 0x000fe200078f18ff */
[----:B------:R-:W-:Y:S01]  /*05a0*/  IMAD R33, R30, c[0x0][0x1f4], R33 ;  /* 0x00007d001e217a24 */ /* 0x000fe200078e0221 */
[----:B------:R-:W-:Y:S02]  /*05b0*/  LOP3.LUT R16, R3, 0x3ffffff0, RZ, 0xc0, !PT ;  /* 0x3ffffff003107812 */ /* 0x000fe400078ec0ff */
[----:B------:R-:W-:-:S02]  /*05c0*/  LOP3.LUT R14, R12, 0x1ffffff8, RZ, 0xc0, !PT ;  /* 0x1ffffff80c0e7812 */ /* 0x000fc400078ec0ff */
[----:B------:R-:W-:Y:S01]  /*05d0*/  SHF.R.S32.HI R3, RZ, 0x4, R3 ;  /* 0x00000004ff037819 */ /* 0x000fe20000011403 */
[----:B------:R-:W-:Y:S01]  /*05e0*/  IMAD.IADD R16, R39, 0x1, -R16 ;  /* 0x0000000127107824 */ /* 0x000fe200078e0a10 */
[----:B------:R-:W-:Y:S02]  /*05f0*/  IADD3 R14, -R14, R39, RZ ;  /* 0x000000270e0e7210 */ /* 0x000fe40007ffe1ff */
[----:B------:R-:W-:Y:S01]  /*0600*/  IADD3.X R17, R18, R21, R15, P0, P1 ;  /* 0x0000001512117210 */ /* 0x000fe200007e240f */
[----:B------:R-:W-:Y:S01]  /*0610*/  IMAD.IADD R18, R10, 0x1, -R5 ;  /* 0x000000010a127824 */ /* 0x000fe200078e0a05 */
[----:B------:R-:W-:Y:S01]  /*0620*/  SHF.L.U32 R16, R16, 0x2, RZ ;  /* 0x0000000210107819 */ /* 0x000fe200000006ff */
[C---:B------:R-:W-:Y:S01]  /*0630*/  IMAD R10, R7.reuse, c[0x0][0x1e8], RZ ;  /* 0x00007a00070a7a24 */ /* 0x040fe200078e02ff */
[----:B------:R-:W-:Y:S01]  /*0640*/  SHF.L.U32 R2, R14, 0x3, RZ ;  /* 0x000000030e027819 */ /* 0x000fe200000006ff */
[----:B------:R-:W-:Y:S01]  /*0650*/  IMAD R14, R7, c[0x0][0x370], RZ ;  /* 0x0000dc00070e7a24 */ /* 0x000fe200078e02ff */
[----:B------:R-:W-:Y:S01]  /*0660*/  SHF.R.S32.HI R35, RZ, 0x3, R12 ;  /* 0x00000003ff237819 */ /* 0x000fe2000001140c */
[----:B------:R-:W-:Y:S01]  /*0670*/  IMAD R16, R3, R37, R16 ;  /* 0x0000002503107224 */ /* 0x000fe200078e0210 */
[----:B------:R-:W-:Y:S01]  /*0680*/  SHF.R.S32.HI R3, RZ, 0x1f, R2 ;  /* 0x0000001fff037819 */ /* 0x000fe20000011402 */
[C---:B------:R-:W-:Y:S01]  /*0690*/  IMAD R19, R5.reuse, c[0x0][0x374], R14 ;  /* 0x0000dd0005137a24 */ /* 0x040fe200078e020e */
[C---:B------:R-:W-:Y:S01]  /*06a0*/  IADD3 R36, R5.reuse, R36, RZ ;  /* 0x0000002405247210 */ /* 0x040fe20007ffe0ff */
[----:B------:R-:W-:Y:S01]  /*06b0*/  IMAD R23, R5, c[0x0][0x1ec], R10 ;  /* 0x00007b0005177a24 */ /* 0x000fe200078e020a */
[----:B------:R-:W-:Y:S01]  /*06c0*/  ISETP.GE.AND P0, PT, R35, R18, PT ;  /* 0x000000122300720c */ /* 0x000fe20003f06270 */
[----:B------:R-:W-:Y:S01]  /*06d0*/  IMAD.WIDE.U32 R12, R5, c[0x0][0x370], R2 ;  /* 0x0000dc00050c7a25 */ /* 0x000fe200078e0002 */
[----:B------:R-:W-:-:S02]  /*06e0*/  IADD3 R7, P2, R16, R9, RZ ;  /* 0x0000000910077210 */ /* 0x000fc40007f5e0ff */
[----:B------:R-:W-:Y:S01]  /*06f0*/  SHF.R.S32.HI R34, RZ, 0x1f, R35 ;  /* 0x0000001fff227819 */ /* 0x000fe20000011423 */
[----:B------:R-:W-:Y:S01]  /*0700*/  IMAD.WIDE.U32 R14, R5, c[0x0][0x1e8], R2 ;  /* 0x00007a00050e7a25 */ /* 0x000fe200078e0002 */
[----:B------:R-:W-:Y:S02]  /*0710*/  IADD3 R20, P3, R6, R12, RZ ;  /* 0x0000000c06147210 */ /* 0x000fe40007f7e0ff */
[----:B------:R-:W-:Y:S02]  /*0720*/  IADD3 R5, R35, 0x20, RZ ;  /* 0x0000002023057810 */ /* 0x000fe40007ffe0ff */
[----:B------:R-:W-:Y:S02]  /*0730*/  IADD3.X R21, R4, R13, R19, P3, !PT ;  /* 0x0000000d04157210 */ /* 0x000fe40001ffe413 */
[----:B------:R-:W-:Y:S01]  /*0740*/  ISETP.GE.AND P1, PT, R5, R18, PT ;  /* 0x000000120500720c */ /* 0x000fe20003f26270 */
[----:B------:R-:W-:Y:S01]  /*0750*/  IMAD R5, R11, c[0x0][0x378], RZ ;  /* 0x0000de000b057a24 */ /* 0x000fe200078e02ff */
[----:B------:R-:W-:Y:S01]  /*0760*/  IADD3 R8, P3, R8, R14, RZ ;  /* 0x0000000e08087210 */ /* 0x000fe20007f7e0ff */
[----:B------:R-:W-:Y:S01]  /*0770*/  IMAD.WIDE.U32 R20, R30, c[0x0][0x378], R20 ;  /* 0x0000de001e147a25 */ /* 0x000fe200078e0014 */
[----:B------:R-:W-:Y:S01]  /*0780*/  LEA.HI.X.SX32 R16, R16, R17, 0x1, P2 ;  /* 0x0000001110107211 */ /* 0x000fe200010f0eff */
[----:B------:R-:W-:Y:S01]  /*0790*/  CS2R R12, SRZ ;  /* 0x00000000000c7805 */ /* 0x000fe2000001ff00 */
[----:B------:R-:W-:Y:S01]  /*07a0*/  IADD3.X R9, R0, R15, R23, P3, !PT ;  /* 0x0000000f00097210 */ /* 0x000fe20001ffe417 */
[C---:B------:R-:W-:Y:S01]  /*07b0*/  IMAD R23, R30.reuse, c[0x0][0x37c], R5 ;  /* 0x0000df001e177a24 */ /* 0x040fe200078e0205 */
[C---:B------:R-:W-:Y:S01]  /*07c0*/  LEA R28, P2, R7.reuse, c[0x0][0x350], 0x2 ;  /* 0x0000d400071c7a11 */ /* 0x040fe200078410ff */
[----:B------:R-:W-:Y:S01]  /*07d0*/  CS2R R14, SRZ ;  /* 0x00000000000e7805 */ /* 0x000fe2000001ff00 */
[----:B------:R-:W-:Y:S01]  /*07e0*/  CS2R R4, SRZ ;  /* 0x0000000000047805 */ /* 0x000fe2000001ff00 */
[----:B------:R-:W-:Y:S01]  /*07f0*/  IMAD.WIDE.U32 R30, R30, c[0x0][0x1f0], R8 ;  /* 0x00007c001e1e7a25 */ /* 0x000fe200078e0008 */
[----:B------:R-:W-:-:S02]  /*0800*/  LEA.HI.X R29, R7, c[0x0][0x354], R16, 0x2, P2 ;  /* 0x0000d500071d7a11 */ /* 0x000fc400010f1410 */
[----:B------:R-:W-:Y:S01]  /*0810*/  CS2R R16, SRZ ;  /* 0x0000000000107805 */ /* 0x000fe2000001ff00 */
[----:B------:R-:W-:Y:S01]  /*0820*/  MOV R8, RZ ;  /* 0x000000ff00087202 */ /* 0x000fe20000000f00 */
[----:B------:R-:W-:Y:S01]  /*0830*/  CS2R R6, SRZ ;  /* 0x0000000000067805 */ /* 0x000fe2000001ff00 */
[----:B------:R-:W-:Y:S02]  /*0840*/  IADD3 R41, R2, 0x40, RZ ;  /* 0x0000004002297810 */ /* 0x000fe40007ffe0ff */
[----:B------:R-:W-:Y:S01]  /*0850*/  IADD3 R23, R21, R23, RZ ;  /* 0x0000001715177210 */ /* 0x000fe20007ffe0ff */
[----:B------:R-:W-:Y:S05]  /*0860*/  @P0 BRA `(.L_x_1219) ;  /* 0x000000b000000947 */ /* 0x000fea0003800000 */
[----:B------:R-:W-:Y:S01]  /*0870*/  MOV R22, R20 ;  /* 0x0000001400167202 */ /* 0x000fe20000000f00 */
[----:B------:R-:W-:Y:S01]  /*0880*/  IMAD R0, R34, c[0x0][0x370], RZ ;  /* 0x0000dc0022007a24 */ /* 0x000fe200078e02ff */
[----:B------:R-:W-:Y:S02]  /*0890*/  ISETP.GE.AND P2, PT, R2, c[0x0][0x220], PT ;  /* 0x0000880002007a0c */ /* 0x000fe40003f46270 */
        /* <DEDUP_REMOVED lines=8> */
.L_x_1219:
[----:B------:R-:W-:Y:S05]  /*0920*/  BSYNC B0 ;  /* 0x0000000000007941 */ /* 0x000fea0003800000 */
.L_x_1218:
[----:B------:R-:W-:Y:S01]  /*0930*/  BSSY B0, `(.L_x_1220) ;  /* 0x0000017000007945 */ /* 0x000fe20003800000 */
[----:B------:R-:W-:Y:S01]  /*0940*/  HFMA2.MMA R9, -RZ, RZ, 0, 0 ;  /* 0x00000000ff097435 */ /* 0x000fe200000001ff */
[----:B-----5:R-:W-:Y:S01]  /*0950*/  IMAD.MOV.U32 R0, RZ, RZ, R12 ;  /* 0x000000ffff007224 */ /* 0x020fe200078e000c */
[----:B------:R-:W-:Y:S01]  /*0960*/  MOV R40, R13 ;  /* 0x0000000d00287202 */ /* 0x000fe20000000f00 */
[----:B0-----:R-:W-:Y:S01]  /*0970*/  CS2R R18, SRZ ;  /* 0x0000000000127805 */ /* 0x001fe2000001ff00 */
[----:B------:R-:W-:Y:S01]  /*0980*/  MOV R38, R14 ;  /* 0x0000000e00267202 */ /* 0x000fe20000000f00 */
[----:B------:R-:W-:Y:S01]  /*0990*/  CS2R R10, SRZ ;  /* 0x00000000000a7805 */ /* 0x000fe2000001ff00 */
[----:B------:R-:W-:Y:S01]  /*09a0*/  MOV R43, R15 ;  /* 0x0000000f002b7202 */ /* 0x000fe20000000f00 */
[----:B------:R-:W-:Y:S05]  /*09b0*/  @P1 BRA `(.L_x_1221) ;  /* 0x000000e000001947 */ /* 0x000fea0003800000 */
[----:B------:R-:W-:Y:S02]  /*09c0*/  IADD3 R15, P2, R35, 0x20, RZ ;  /* 0x00000020230f7810 */ /* 0x000fe40007f5e0ff */
[----:B------:R-:W-:-:S02]  /*09d0*/  MOV R13, R23 ;  /* 0x00000017000d7202 */ /* 0x000fc40000000f00 */
[----:B------:R-:W-:Y:S01]  /*09e0*/  ISETP.GE.AND P3, PT, R2, c[0x0][0x220], PT ;  /* 0x0000880002007a0c */ /* 0x000fe20003f66270 */
[----:B------:R-:W-:Y:S01]  /*09f0*/  IMAD.X R12, RZ, RZ, R34, P2 ;  /* 0x000000ffff0c7224 */ /* 0x000fe200010e0622 */
[----:B------:R-:W-:-:S03]  /*0a00*/  ISETP.GE.AND P4, PT, R41, c[0x0][0x220], PT ;  /* 0x0000880029007a0c */ /* 0x000fc60003f86270 */
[----:B------:R-:W-:Y:S01]  /*0a10*/  IMAD R14, R12, c[0x0][0x370], RZ ;  /* 0x0000dc000c0e7a24 */ /* 0x000fe200078e02ff */
[----:B------:R-:W-:-:S05]  /*0a20*/  MOV R12, R20 ;  /* 0x00000014000c7202 */ /* 0x000fca0000000f00 */
[----:B------:R-:W-:-:S04]  /*0a30*/  IMAD.WIDE.U32 R12, R15, c[0x0][0x370], R12 ;  /* 0x0000dc000f0c7a25 */ /* 0x000fc800078e000c */
[----:B------:R-:W-:Y:S01]  /*0a40*/  IMAD R15, R15, c[0x0][0x374], R14 ;  /* 0x0000dd000f0f7a24 */ /* 0x000fe200078e020e */
[----:B------:R-:W-:-:S04]  /*0a50*/  LEA R14, P2, R12, c[0x0][0x330], 0x1 ;  /* 0x0000cc000c0e7a11 */ /* 0x000fc800078408ff */
[----:B------:R-:W-:-:S04]  /*0a60*/  IADD3 R13, R13, R15, RZ ;  /* 0x0000000f0d0d7210 */ /* 0x000fc80007ffe0ff */
[----:B------:R-:W-:-:S05]  /*0a70*/  LEA.HI.X R15, R12, c[0x0][0x334], R13, 0x1, P2 ;  /* 0x0000cd000c0f7a11 */ /* 0x000fca00010f0c0d */
[----:B------:R0:W5:Y:S04]  /*0a80*/  @!P3 LDG.E.128 R16, [R14.64] ;  /* 0x000000040e10b981 */ /* 0x000168000c1e1d00 */
[----:B------:R0:W5:Y:S02]  /*0a90*/  @!P4 LDG.E.128 R8, [R14.64+0x80] ;  /* 0x000080040e08c981 */ /* 0x000164000c1e1d00 */
.L_x_1221:
[----:B------:R-:W-:Y:S05]  /*0aa0*/  BSYNC B0 ;  /* 0x0000000000007941 */ /* 0x000fea0003800000 */
.L_x_1220:
[----:B------:R-:W-:Y:S01]  /*0ab0*/  BSSY B0, `(.L_x_1222) ;  /* 0x0000018000007945 */ /* 0x000fe20003800000 */
[----:B------:R-:W-:Y:S01]  /*0ac0*/  HFMA2.MMA R20, -RZ, RZ, 0, 0 ;  /* 0x00000000ff147435 */ /* 0x000fe200000001ff */
[----:B-----5:R-:W-:Y:S01]  /*0ad0*/  MOV R42, R16 ;  /* 0x00000010002a7202 */ /* 0x020fe20000000f00 */
[----:B------:R-:W-:Y:S01]  /*0ae0*/  IMAD.MOV.U32 R44, RZ, RZ, R17 ;  /* 0x000000ffff2c7224 */ /* 0x000fe200078e0011 */
[----:B------:R-:W-:Y:S01]  /*0af0*/  MOV R45, R18 ;  /* 0x00000012002d7202 */ /* 0x000fe20000000f00 */
[----:B------:R-:W-:Y:S01]  /*0b00*/  CS2R R24, SRZ ;  /* 0x0000000000187805 */ /* 0x000fe2000001ff00 */
[----:B------:R-:W-:Y:S01]  /*0b10*/  MOV R46, R19 ;  /* 0x00000013002e7202 */ /* 0x000fe20000000f00 */
[----:B------:R-:W-:Y:S01]  /*0b20*/  CS2R R12, SRZ ;  /* 0x00000000000c7805 */ /* 0x000fe2000001ff00 */
[----:B0-----:R-:W-:Y:S01]  /*0b30*/  CS2R R14, SRZ ;  /* 0x00000000000e7805 */ /* 0x001fe2000001ff00 */
[----:B------:R-:W-:Y:S01]  /*0b40*/  CS2R R16, SRZ ;  /* 0x0000000000107805 */ /* 0x000fe2000001ff00 */
[----:B------:R-:W-:Y:S01]  /*0b50*/  CS2R R18, SRZ ;  /* 0x0000000000127805 */ /* 0x000fe2000001ff00 */
        /* <DEDUP_REMOVED lines=13> */
.L_x_1223:
[----:B------:R-:W-:Y:S05]  /*0c30*/  BSYNC B0 ;  /* 0x0000000000007941 */ /* 0x000fea0003800000 */
.L_x_1222:
[----:B------:R-:W-:Y:S01]  /*0c40*/  BSSY B0, `(.L_x_1224) ;  /* 0x0000016000007945 */ /* 0x000fe20003800000 */
[----:B------:R-:W-:Y:S01]  /*0c50*/  HFMA2.MMA R21, -RZ, RZ, 0, 0 ;  /* 0x00000000ff157435 */ /* 0x000fe200000001ff */
[----:B-----5:R-:W-:Y:S01]  /*0c60*/  MOV R47, R13 ;  /* 0x0000000d002f7202 */ /* 0x020fe20000000f00 */
[----:B------:R-:W-:Y:S01]  /*0c70*/  CS2R R22, SRZ ;  /* 0x0000000000167805 */ /* 0x000fe2000001ff00 */
[----:B------:R-:W-:Y:S01]  /*0c80*/  MOV R13, R14 ;  /* 0x0000000e000d7202 */ /* 0x000fe20000000f00 */
[----:B0-----:R-:W-:Y:S01]  /*0c90*/  CS2R R26, SRZ ;  /* 0x00000000001a7805 */ /* 0x001fe2000001ff00 */
[----:B------:R-:W-:Y:S01]  /*0ca0*/  MOV R48, R15 ;  /* 0x0000000f00307202 */ /* 0x000fe20000000f00 */
[----:B------:R-:W-:Y:S05]  /*0cb0*/  @P1 BRA `(.L_x_1225) ;  /* 0x000000e000001947 */ /* 0x000fea0003800000 */
[----:B------:R-:W-:Y:S02]  /*0cc0*/  IADD3 R15, P0, R35, 0x20, RZ ;  /* 0x00000020230f7810 */ /* 0x000fe40007f1e0ff */
[----:B------:R-:W-:Y:S01]  /*0cd0*/  ISETP.GE.AND P1, PT, R2, c[0x0][0x220], PT ;  /* 0x0000880002007a0c */ /* 0x000fe20003f26270 */
[----:B------:R-:W-:Y:S01]  /*0ce0*/  IMAD.MOV.U32 R2, RZ, RZ, R30 ;  /* 0x000000ffff027224 */ /* 0x000fe200078e001e */
[----:B------:R-:W-:-:S02]  /*0cf0*/  IADD3.X R14, RZ, R34, RZ, P0, !PT ;  /* 0x00000022ff0e7210 */ /* 0x000fc400007fe4ff */
[----:B------:R-:W-:Y:S02]  /*0d00*/  MOV R3, R33 ;  /* 0x0000002100037202 */ /* 0x000fe40000000f00 */
[----:B------:R-:W-:Y:S01]  /*0d10*/  ISETP.GE.AND P2, PT, R41, c[0x0][0x220], PT ;  /* 0x0000880029007a0c */ /* 0x000fe20003f46270 */
[----:B------:R-:W-:Y:S02]  /*0d20*/  IMAD R14, R14, c[0x0][0x1e8], RZ ;  /* 0x00007a000e0e7a24 */ /* 0x000fe400078e02ff */
[----:B------:R-:W-:-:S04]  /*0d30*/  IMAD.WIDE.U32 R2, R15, c[0x0][0x1e8], R2 ;  /* 0x00007a000f027a25 */ /* 0x000fc800078e0002 */
[----:B------:R-:W-:Y:S01]  /*0d40*/  IMAD R15, R15, c[0x0][0x1ec], R14 ;  /* 0x00007b000f0f7a24 */ /* 0x000fe200078e020e */
[----:B------:R-:W-:-:S04]  /*0d50*/  LEA R14, P0, R2, c[0x0][0x1d0], 0x1 ;  /* 0x00007400020e7a11 */ /* 0x000fc800078008ff */
[----:B------:R-:W-:-:S04]  /*0d60*/  IADD3 R3, R3, R15, RZ ;  /* 0x0000000f03037210 */ /* 0x000fc80007ffe0ff */
[----:B------:R-:W-:-:S05]  /*0d70*/  LEA.HI.X R15, R2, c[0x0][0x1d4], R3, 0x1, P0 ;  /* 0x00007500020f7a11 */ /* 0x000fca00000f0c03 */
[----:B------:R0:W5:Y:S04]  /*0d80*/  @!P1 LDG.E.128 R24, [R14.64] ;  /* 0x000000040e189981 */ /* 0x000168000c1e1d00 */
[----:B------:R0:W5:Y:S02]  /*0d90*/  @!P2 LDG.E.128 R20, [R14.64+0x80] ;  /* 0x000080040e14a981 */ /* 0x000164000c1e1d00 */
.L_x_1225:
[----:B------:R-:W-:Y:S05]  /*0da0*/  BSYNC B0 ;  /* 0x0000000000007941 */ /* 0x000fea0003800000 */
.L_x_1224:
[----:B------:R-:W-:Y:S01]  /*0db0*/  HADD2.F32 R2, -RZ, R0.H1_H1 ;  /* 0x30000000ff027230 */ /* 0x000fe20000004100 */
[----:B------:R-:W-:Y:S01]  /*0dc0*/  LOP3.LUT P0, RZ, R39, 0x7, RZ, 0xc0, !PT ;  /* 0x0000000727ff7812 */ /* 0x000fe2000780c0ff */
[----:B0-----:R-:W-:Y:S02]  /*0dd0*/  HADD2.F32 R15, -RZ, R12.H1_H1 ;  /* 0x3000000cff0f7230 */ /* 0x001fe40000004100 */
[----:B------:R-:W-:Y:S02]  /*0de0*/  HADD2.F32 R0, -RZ, R0.H0_H0 ;  /* 0x20000000ff007230 */ /* 0x000fe40000004100 */
[----:B------:R-:W-:Y:S01]  /*0df0*/  HADD2.F32 R3, -RZ, R12.H0_H0 ;  /* 0x2000000cff037230 */ /* 0x000fe20000004100 */
[----:B------:R-:W-:Y:S01]  /*0e00*/  FMUL.FTZ R2, R2, R15 ;  /* 0x0000000f02027220 */ /* 0x000fe20000410000 */
[----:B------:R-:W-:-:S02]  /*0e10*/  HADD2.F32 R15, -RZ, R42.H0_H0 ;  /* 0x2000002aff0f7230 */ /* 0x000fc40000004100 */
[----:B-----5:R-:W-:Y:S01]  /*0e20*/  HADD2.F32 R12, -RZ, R24.H0_H0 ;  /* 0x20000018ff0c7230 */ /* 0x020fe20000004100 */
[----:B------:R-:W-:Y:S01]  /*0e30*/  FFMA.FTZ R2, R0, R3, R2 ;  /* 0x0000000300027223 */ /* 0x000fe20000010002 */
[--C-:B------:R-:W-:Y:S02]  /*0e40*/  HADD2.F32 R0, -RZ, R40.reuse.H0_H0 ;  /* 0x20000028ff007230 */ /* 0x100fe40000004100 */
[--C-:B------:R-:W-:Y:S02]  /*0e50*/  HADD2.F32 R3, -RZ, R47.reuse.H0_H0 ;  /* 0x2000002fff037230 */ /* 0x100fe40000004100 */
[----:B------:R-:W-:Y:S02]  /*0e60*/  HADD2.F32 R40, -RZ, R40.H1_H1 ;  /* 0x30000028ff287230 */ /* 0x000fe40000004100 */
[----:B------:R-:W-:Y:S01]  /*0e70*/  HADD2.F32 R47, -RZ, R47.H1_H1 ;  /* 0x3000002fff2f7230 */ /* 0x000fe20000004100 */
[----:B------:R-:W-:Y:S01]  /*0e80*/  FFMA.FTZ R0, R0, R3, R2 ;  /* 0x0000000300007223 */ /* 0x000fe20000010002 */
[----:B------:R-:W-:-:S02]  /*0e90*/  HADD2.F32 R2, -RZ, R42.H1_H1 ;  /* 0x3000002aff027230 */ /* 0x000fc40000004100 */
[----:B------:R-:W-:Y:S01]  /*0ea0*/  HADD2.F32 R3, -RZ, R24.H1_H1 ;  /* 0x30000018ff037230 */ /* 0x000fe20000004100 */
[----:B------:R-:W-:Y:S01]  /*0eb0*/  FFMA.FTZ R40, R40, R47, R0 ;  /* 0x0000002f28287223 */ /* 0x000fe20000010000 */
[--C-:B------:R-:W-:Y:S02]  /*0ec0*/  HADD2.F32 R0, -RZ, R38.reuse.H0_H0 ;  /* 0x20000026ff007230 */ /* 0x100fe40000004100 */
[----:B------:R-:W-:Y:S01]  /*0ed0*/  HADD2.F32 R38, -RZ, R38.H1_H1 ;  /* 0x30000026ff267230 */ /* 0x000fe20000004100 */
[----:B------:R-:W-:Y:S01]  /*0ee0*/  FMUL.FTZ R2, R2, R3 ;  /* 0x0000000302027220 */ /* 0x000fe20000410000 */
[--C-:B------:R-:W-:Y:S02]  /*0ef0*/  HADD2.F32 R3, -RZ, R13.reuse.H0_H0 ;  /* 0x2000000dff037230 */ /* 0x100fe40000004100 */
[----:B------:R-:W-:Y:S01]  /*0f00*/  HADD2.F32 R13, -RZ, R13.H1_H1 ;  /* 0x3000000dff0d7230 */ /* 0x000fe20000004100 */
[----:B------:R-:W-:Y:S01]  /*0f10*/  FFMA.FTZ R2, R15, R12, R2 ;  /* 0x0000000c0f027223 */ /* 0x000fe20000010002 */
[----:B------:R-:W-:Y:S01]  /*0f20*/  HADD2.F32 R12, -RZ, R25.H0_H0 ;  /* 0x20000019ff0c7230 */ /* 0x000fe20000004100 */
[----:B------:R-:W-:Y:S01]  /*0f30*/  FFMA.FTZ R0, R0, R3, R40 ;  /* 0x0000000300007223 */ /* 0x000fe20000010028 */
[----:B------:R-:W-:-:S02]  /*0f40*/  HADD2.F32 R3, -RZ, R44.H0_H0 ;  /* 0x2000002cff037230 */ /* 0x000fc40000004100 */
[----:B------:R-:W-:Y:S01]  /*0f50*/  HADD2.F32 R15, -RZ, R44.H1_H1 ;  /* 0x3000002cff0f7230 */ /* 0x000fe20000004100 */
[----:B------:R-:W-:Y:S01]  /*0f60*/  FFMA.FTZ R38, R38, R13, R0 ;  /* 0x0000000d26267223 */ /* 0x000fe20000010000 */
[----:B------:R-:W-:Y:S01]  /*0f70*/  HADD2.F32 R25, -RZ, R25.H1_H1 ;  /* 0x30000019ff197230 */ /* 0x000fe20000004100 */
[----:B------:R-:W-:Y:S01]  /*0f80*/  FFMA.FTZ R2, R3, R12, R2 ;  /* 0x0000000c03027223 */ /* 0x000fe20000010002 */
[----:B------:R-:W-:Y:S02]  /*0f90*/  HADD2.F32 R30, -RZ, R45.H0_H0 ;  /* 0x2000002dff1e7230 */ /* 0x000fe40000004100 */
[----:B------:R-:W-:Y:S01]  /*0fa0*/  HADD2.F32 R24, -RZ, R26.H0_H0 ;  /* 0x2000001aff187230 */ /* 0x000fe20000004100 */
[----:B------:R-:W-:Y:S01]  /*0fb0*/  FFMA.FTZ R15, R15, R25, R2 ;  /* 0x000000190f0f7223 */ /* 0x000fe20000010002 */
[----:B------:R-:W-:Y:S02]  /*0fc0*/  HADD2.F32 R13, -RZ, R43.H0_H0 ;  /* 0x2000002bff0d7230 */ /* 0x000fe40000004100 */
[----:B------:R-:W-:Y:S01]  /*0fd0*/  HADD2.F32 R14, -RZ, R48.H0_H0 ;  /* 0x20000030ff0e7230 */ /* 0x000fe20000004100 */
[----:B------:R-:W-:Y:S01]  /*0fe0*/  FFMA.FTZ R30, R30, R24, R15 ;  /* 0x000000181e1e7223 */ /* 0x000fe2000001000f */
[----:B------:R-:W-:-:S02]  /*0ff0*/  HADD2.F32 R45, -RZ, R45.H1_H1 ;  /* 0x3000002dff2d7230 */ /* 0x000fc40000004100 */
[----:B------:R-:W-:Y:S01]  /*1000*/  HADD2.F32 R26, -RZ, R26.H1_H1 ;  /* 0x3000001aff1a7230 */ /* 0x000fe20000004100 */
[----:B------:R-:W-:Y:S01]  /*1010*/  FFMA.FTZ R38, R13, R14, R38 ;  /* 0x0000000e0d267223 */ /* 0x000fe20000010026 */
[--C-:B------:R-:W-:Y:S02]  /*1020*/  HADD2.F32 R25, -RZ, R16.reuse.H0_H0 ;  /* 0x20000010ff197230 */ /* 0x100fe40000004100 */
[----:B------:R-:W-:Y:S01]  /*1030*/  HADD2.F32 R31, -RZ, R16.H1_H1 ;  /* 0x30000010ff1f7230 */ /* 0x000fe20000004100 */
[----:B------:R-:W-:Y:S01]  /*1040*/  FFMA.FTZ R30, R45, R26, R30 ;  /* 0x0000001a2d1e7223 */ /* 0x000fe2000001001e */
[----:B------:R-:W-:Y:S02]  /*1050*/  HADD2.F32 R43, -RZ, R43.H1_H1 ;  /* 0x3000002bff2b7230 */ /* 0x000fe40000004100 */
[----:B------:R-:W-:Y:S02]  /*1060*/  HADD2.F32 R48, -RZ, R48.H1_H1 ;  /* 0x30000030ff307230 */ /* 0x000fe40000004100 */
[----:B------:R-:W-:-:S02]  /*1070*/  HADD2.F32 R24, -RZ, R17.H0_H0 ;  /* 0x20000011ff187230 */ /* 0x000fc40000004100 */
[----:B------:R-:W-:Y:S01]  /*1080*/  HADD2.F32 R16, -RZ, R17.H1_H1 ;  /* 0x30000011ff107230 */ /* 0x000fe20000004100 */
[----:B------:R-:W-:Y:S01]  /*1090*/  FFMA.FTZ R38, R43, R48, R38 ;  /* 0x000000302b267223 */ /* 0x000fe20000010026 */
[--C-:B------:R-:W-:Y:S02]  /*10a0*/  HADD2.F32 R17, -RZ, R18.reuse.H0_H0 ;  /* 0x20000012ff117230 */ /* 0x100fe40000004100 */
[----:B------:R-:W-:Y:S02]  /*10b0*/  HADD2.F32 R15, -RZ, R18.H1_H1 ;  /* 0x30000012ff0f7230 */ /* 0x000fe40000004100 */
[--C-:B------:R-:W-:Y:S02]  /*10c0*/  HADD2.F32 R13, -RZ, R19.reuse.H0_H0 ;  /* 0x20000013ff0d7230 */ /* 0x100fe40000004100 */
[----:B------:R-:W-:Y:S02]  /*10d0*/  HADD2.F32 R14, -RZ, R19.H1_H1 ;  /* 0x30000013ff0e7230 */ /* 0x000fe40000004100 */
[----:B------:R-:W-:-:S02]  /*10e0*/  HADD2.F32 R19, -RZ, R46.H0_H0 ;  /* 0x2000002eff137230 */ /* 0x000fc40000004100 */
[--C-:B------:R-:W-:Y:S02]  /*10f0*/  HADD2.F32 R18, -RZ, R27.reuse.H0_H0 ;  /* 0x2000001bff127230 */ /* 0x100fe40000004100 */
[----:B------:R-:W-:Y:S02]  /*1100*/  HADD2.F32 R12, -RZ, R4.H0_H0 ;  /* 0x20000004ff0c7230 */ /* 0x000fe40000004100 */
[----:B------:R-:W-:Y:S01]  /*1110*/  HADD2.F32 R33, -RZ, R46.H1_H1 ;  /* 0x3000002eff217230 */ /* 0x000fe20000004100 */
[----:B------:R-:W-:Y:S01]  /*1120*/  FFMA.FTZ R30, R19, R18, R30 ;  /* 0x00000012131e7223 */ /* 0x000fe2000001001e */
[----:B------:R-:W-:Y:S01]  /*1130*/  HADD2.F32 R27, -RZ, R27.H1_H1 ;  /* 0x3000001bff1b7230 */ /* 0x000fe20000004100 */
[----:B------:R-:W-:Y:S01]  /*1140*/  FFMA.FTZ R12, R12, R25, R38 ;  /* 0x000000190c0c7223 */ /* 0x000fe20000010026 */
[----:B------:R-:W-:Y:S02]  /*1150*/  HADD2.F32 R4, -RZ, R4.H1_H1 ;  /* 0x30000004ff047230 */ /* 0x000fe40000004100 */
[----:B------:R-:W-:Y:S01]  /*1160*/  HADD2.F32 R19, -RZ, R8.H0_H0 ;  /* 0x20000008ff137230 */ /* 0x000fe20000004100 */
        /* <DEDUP_REMOVED lines=23> */
[----:B------:R-:W-:Y:S01]  /*12e0*/  HADD2.F32 R0, -RZ, R7.H0_H0 ;  /* 0x20000007ff007230 */ /* 0x000fe20000004100 */
[----:B------:R-:W-:Y:S01]  /*12f0*/  SHF.L.U32 R9, R37, 0x2, RZ ;  /* 0x0000000225097819 */ /* 0x000fe200000006ff */
[----:B------:R-:W-:Y:S01]  /*1300*/  HADD2.F32 R5, -RZ, R10.H1_H1 ;  /* 0x3000000aff057230 */ /* 0x000fe20000004100 */
[----:B------:R-:W-:Y:S01]  /*1310*/  FFMA.FTZ R30, R3, R4, R30 ;  /* 0x00000004031e7223 */ /* 0x000fe2000001001e */
[----:B------:R-:W-:Y:S01]  /*1320*/  HADD2.F32 R22, -RZ, R22.H1_H1 ;  /* 0x30000016ff167230 */ /* 0x000fe20000004100 */
[----:B------:R-:W-:Y:S01]  /*1330*/  FFMA.FTZ R0, R0, R13, R2 ;  /* 0x0000000d00007223 */ /* 0x000fe20000010002 */
[----:B------:R-:W-:-:S02]  /*1340*/  HADD2.F32 R3, -RZ, R11.H0_H0 ;  /* 0x2000000bff037230 */ /* 0x000fc40000004100 */
[----:B------:R-:W-:Y:S01]  /*1350*/  HADD2.F32 R2, -RZ, R23.H0_H0 ;  /* 0x20000017ff027230 */ /* 0x000fe20000004100 */
[----:B------:R-:W-:Y:S01]  /*1360*/  FFMA.FTZ R30, R5, R22, R30 ;  /* 0x00000016051e7223 */ /* 0x000fe2000001001e */
[----:B------:R-:W-:Y:S02]  /*1370*/  HADD2.F32 R7, -RZ, R7.H1_H1 ;  /* 0x30000007ff077230 */ /* 0x000fe40000004100 */
[----:B------:R-:W-:Y:S01]  /*1380*/  HADD2.F32 R11, -RZ, R11.H1_H1 ;  /* 0x3000000bff0b7230 */ /* 0x000fe20000004100 */
[----:B------:R-:W-:Y:S01]  /*1390*/  FFMA.FTZ R30, R3, R2, R30 ;  /* 0x00000002031e7223 */ /* 0x000fe2000001001e */
[----:B------:R-:W-:Y:S01]  /*13a0*/  HADD2.F32 R23, -RZ, R23.H1_H1 ;  /* 0x30000017ff177230 */ /* 0x000fe20000004100 */
[----:B------:R-:W-:-:S04]  /*13b0*/  FFMA.FTZ R0, R7, R14, R0 ;  /* 0x0000000e07007223 */ /* 0x000fc80000010000 */
[----:B------:R-:W-:Y:S01]  /*13c0*/  FFMA.FTZ R30, R11, R23, R30 ;  /* 0x000000170b1e7223 */ /* 0x000fe2000001001e */
[----:B------:R-:W0:Y:S01]  /*13d0*/  SHFL.BFLY PT, R3, R0, 0x4, 0x1f ;  /* 0x0c801f0000037f89 */ /* 0x000e2200000e0000 */
[----:B------:R-:W-:Y:S02]  /*13e0*/  SHF.R.S32.HI R11, RZ, 0x1f, R36 ;  /* 0x0000001fff0b7819 */ /* 0x000fe40000011424 */
[----:B------:R-:W-:Y:S01]  /*13f0*/  LEA.HI R36, P1, R39, R36, RZ, 0x1d ;  /* 0x0000002427247211 */ /* 0x000fe2000783e8ff */
[----:B------:R-:W1:Y:S03]  /*1400*/  SHFL.BFLY PT, R5, R30, 0x4, 0x1f ;  /* 0x0c801f001e057f89 */ /* 0x000e6600000e0000 */
[----:B------:R-:W-:Y:S02]  /*1410*/  IADD3.X R11, RZ, R11, RZ, P1, !PT ;  /* 0x0000000bff0b7210 */ /* 0x000fe40000ffe4ff */
[----:B------:R-:W-:-:S04]  /*1420*/  LEA R12, P1, R36, c[0x0][0x3c8], 0x2 ;  /* 0x0000f200240c7a11 */ /* 0x000fc800078210ff */
[----:B------:R-:W-:Y:S01]  /*1430*/  LEA.HI.X R13, R36, c[0x0][0x3cc], R11, 0x2, P1 ;  /* 0x0000f300240d7a11 */ /* 0x000fe200008f140b */
[----:B0-----:R-:W-:Y:S02]  /*1440*/  FADD.FTZ R3, R0, R3 ;  /* 0x0000000300037221 */ /* 0x001fe40000010000 */
[----:B-1----:R-:W-:-:S03]  /*1450*/  FADD.FTZ R6, R30, R5 ;  /* 0x000000051e067221 */ /* 0x002fc60000010000 */
[----:B------:R-:W0:Y:S04]  /*1460*/  SHFL.BFLY PT, R2, R3, 0x2, 0x1f ;  /* 0x0c401f0003027f89 */ /* 0x000e2800000e0000 */
[----:B------:R-:W1:Y:S01]  /*1470*/  SHFL.BFLY PT, R5, R6, 0x2, 0x1f ;  /* 0x0c401f0006057f89 */ /* 0x000e6200000e0000 */
[----:B0-----:R-:W-:Y:S02]  /*1480*/  FADD.FTZ R4, R3, R2 ;  /* 0x0000000203047221 */ /* 0x001fe40000010000 */
[----:B------:R-:W-:-:S04]  /*1490*/  IMAD.WIDE R2, R9, 0x10, R28 ;  /* 0x0000001009027825 */ /* 0x000fc800078e021c */
[----:B-1----:R-:W-:Y:S02]  /*14a0*/  FADD.FTZ R7, R6, R5 ;  /* 0x0000000506077221 */ /* 0x002fe40000010000 */
[----:B------:R-:W0:Y:S04]  /*14b0*/  SHFL.BFLY PT, R5, R4, 0x1, 0x1f ;  /* 0x0c201f0004057f89 */ /* 0x000e2800000e0000 */
[----:B------:R-:W1:Y:S01]  /*14c0*/  SHFL.BFLY PT, R8, R7, 0x1, 0x1f ;  /* 0x0c201f0007087f89 */ /* 0x000e6200000e0000 */
[----:B0-----:R-:W-:Y:S02]  /*14d0*/  FADD.FTZ R5, R4, R5 ;  /* 0x0000000504057221 */ /* 0x001fe40000010000 */
[----:B-1----:R-:W-:Y:S02]  /*14e0*/  FADD.FTZ R8, R7, R8 ;  /* 0x0000000807087221 */ /* 0x002fe40000010000 */
[----:B------:R-:W-:-:S02]  /*14f0*/  FMUL.FTZ R15, R5, c[0x0][0x2d4] ;  /* 0x0000b500050f7a20 */ /* 0x000fc40000410000 */
[----:B------:R-:W-:Y:S01]  /*1500*/  FMUL.FTZ R17, R8, c[0x0][0x2d4] ;  /* 0x0000b50008117a20 */ /* 0x000fe20000410000 */
[----:B------:R-:W-:Y:S01]  /*1510*/  IADD3 R8, R9, 0x10, R9 ;  /* 0x0000001009087810 */ /* 0x000fe20007ffe009 */
[----:B------:R-:W-:Y:S01]  /*1520*/  IMAD.WIDE R4, R37, 0x40, R2 ;  /* 0x0000004025047825 */ /* 0x000fe200078e0202 */
[----:B------:R-:W-:Y:S02]  /*1530*/  @!P0 STG.E [R12.64], R15 ;  /* 0x0000000f0c008986 */ /* 0x000fe4000c101904 */
[----:B------:R-:W-:Y:S01]  /*1540*/  IADD3 R11, R9, R8, RZ ;  /* 0x00000008090b7210 */ /* 0x000fe20007ffe0ff */
[----:B------:R-:W-:Y:S01]  /*1550*/  IMAD.WIDE R8, R8, 0x10, R28 ;  /* 0x0000001008087825 */ /* 0x000fe200078e021c */
[----:B------:R-:W-:Y:S03]  /*1560*/  @!P0 STG.E [R12.64+0x80], R17 ;  /* 0x000080110c008986 */ /* 0x000fe6000c101904 */
[----:B------:R-:W-:Y:S01]  /*1570*/  IMAD.WIDE R6, R37, 0x40, R4 ;  /* 0x0000004025067825 */ /* 0x000fe200078e0204 */
[----:B------:R-:W-:Y:S03]  /*1580*/  STG.E.128 [R28.64], RZ ;  /* 0x000000ff1c007986 */ /* 0x000fe6000c101d04 */
[----:B------:R-:W-:Y:S01]  /*1590*/  IMAD.WIDE R10, R11, 0x10, R28 ;  /* 0x000000100b0a7825 */ /* 0x000fe200078e021c */
[----:B------:R-:W-:Y:S04]  /*15a0*/  STG.E.128 [R2.64], RZ ;  /* 0x000000ff02007986 */ /* 0x000fe8000c101d04 */
[----:B------:R-:W-:Y:S04]  /*15b0*/  STG.E.128 [R4.64], RZ ;  /* 0x000000ff04007986 */ /* 0x000fe8000c101d04 */
[----:B------:R-:W-:Y:S04]  /*15c0*/  STG.E.128 [R6.64], RZ ;  /* 0x000000ff06007986 */ /* 0x000fe8000c101d04 */
[----:B------:R-:W-:Y:S04]  /*15d0*/  STG.E.128 [R28.64+0x100], RZ ;  /* 0x000100ff1c007986 */ /* 0x000fe8000c101d04 */
[----:B------:R-:W-:Y:S04]  /*15e0*/  STG.E.128 [R2.64+0x100], RZ ;  /* 0x000100ff02007986 */ /* 0x000fe8000c101d04 */
[----:B------:R-:W-:Y:S04]  /*15f0*/  STG.E.128 [R8.64], RZ ;  /* 0x000000ff08007986 */ /* 0x000fe8000c101d04 */
[----:B------:R-:W-:Y:S01]  /*1600*/  STG.E.128 [R10.64], RZ ;  /* 0x000000ff0a007986 */ /* 0x000fe2000c101d04 */
[----:B------:R-:W-:Y:S05]  /*1610*/  EXIT ;  /* 0x000000000000794d */ /* 0x000fea0003800000 */
.L_x_1226:
        /* <DEDUP_REMOVED lines=14> */
.L_x_2076:


//--------------------- .text._ZN5flash27flash_bwd_convert_dq_kernelI23Flash_bwd_kernel_traitsILi128ELi64ELi128ELi8ELi2ELi4ELi2ELb0ELb0EN7cutlass6half_tE19Flash_kernel_traitsILi128ELi64ELi128ELi8ES3_EEEEvNS_16Flash_bwd_paramsEi --------------------------
	.section	.text._ZN5flash27flash_bwd_convert_dq_kernelI23Flash_bwd_kernel_traitsILi128ELi64ELi128ELi8ELi2ELi4ELi2ELb0ELb0EN7cutlass6half_tE19Flash_kernel_traitsILi128ELi64ELi128ELi8ES3_EEEEvNS_16Flash_bwd_paramsEi,"ax",@progbits
	.sectioninfo	@"SHI_REGISTERS=80"
	.align	128
        .global         _ZN5flash27flash_bwd_convert_dq_kernelI23Flash_bwd_kernel_traitsILi128ELi64ELi128ELi8ELi2ELi4ELi2ELb0ELb0EN7cutlass6half_tE19Flash_kernel_traitsILi128ELi64ELi128ELi8ES3_EEEEvNS_16Flash_bwd_paramsEi
        .type           _ZN5flash27flash_bwd_convert_dq_kernelI23Flash_bwd_kernel_traitsILi128ELi64ELi128ELi8ELi2ELi4ELi2ELb0ELb0EN7cutlass6half_tE19Flash_kernel_traitsILi128ELi64ELi128ELi8ES3_EEEEvNS_16Flash_bwd_paramsEi,@function
        .size           _ZN5flash27flash_bwd_convert_dq_kernelI23Flash_bwd_kernel_traitsILi128ELi64ELi128ELi8ELi2ELi4ELi2ELb0ELb0EN7cutlass6half_tE19Flash_kernel_traitsILi128ELi64ELi128ELi8ES3_EEEEvNS_16Flash_bwd_paramsEi,(.L_x_2077 - _ZN5flash27flash_bwd_convert_dq_kernelI23Flash_bwd_kernel_traitsILi128ELi64ELi128ELi8ELi2ELi4ELi2ELb0ELb0EN7cutlass6half_tE19Flash_kernel_traitsILi128ELi64ELi128ELi8ES3_EEEEvNS_16Flash_bwd_paramsEi)
        .other          _ZN5flash27flash_bwd_convert_dq_kernelI23Flash_bwd_kernel_traitsILi128ELi64ELi128ELi8ELi2ELi4ELi2ELb0ELb0EN7cutlass6half_tE19Flash_kernel_traitsILi128ELi64ELi128ELi8ES3_EEEEvNS_16Flash_bwd_paramsEi,@"STO_CUDA_ENTRY STV_DEFAULT"
_ZN5flash27flash_bwd_convert_dq_kernelI23Flash_bwd_kernel_traitsILi128ELi64ELi128ELi8ELi2ELi4ELi2ELb0ELb0EN7cutlass6half_tE19Flash_kernel_traitsILi128ELi64ELi128ELi8ES3_EEEEvNS_16Flash_bwd_paramsEi:
.text._ZN5flash27flash_bwd_convert_dq_kernelI23Flash_bwd_kernel_traitsILi128ELi64ELi128ELi8ELi2ELi4ELi2ELb0ELb0EN7cutlass6half_tE19Flash_kernel_traitsILi128ELi64ELi128ELi8ES3_EEEEvNS_16Flash_bwd_paramsEi:
        /* <DEDUP_REMOVED lines=136> */
.L_x_1228:
        /* <DEDUP_REMOVED lines=92> */
.L_x_1227:
        /* <DEDUP_REMOVED lines=134> */
.L_x_1230:
[----:B------:R-:W-:Y:S05]  /*16a0*/  BSYNC B0 ;  /* 0x0000000000007941 */ /* 0x000fea0003800000 */
.L_x_1229:
        /* <DEDUP_REMOVED lines=18> */
.L_x_1231:
        /* <DEDUP_REMOVED lines=11> */
.L_x_2077:


//--------------------- .text._ZN5flash44flash_bwd_dq_dk_dv_loop_seqk_parallel_kernelI23Flash_bwd_kernel_traitsILi128ELi64ELi128ELi8ELi2ELi4ELi2ELb0ELb0EN7cutlass6half_tE19Flash_kernel_traitsILi128ELi64ELi128ELi8ES3_EELb1ELb0ELb0ELb0ELb0ELb1ELb0EEEvNS_16Flash_bwd_paramsE --------------------------
	.section	.text._ZN5flash44flash_bwd_dq_dk_dv_loop_seqk_parallel_kernelI23Flash_bwd_kernel_traitsILi128ELi64ELi128ELi8ELi2ELi4ELi2ELb0ELb0EN7cutlass6half_tE19Flash_kernel_traitsILi128ELi64ELi128ELi8ES3_EELb1ELb0ELb0ELb0ELb0ELb1ELb0EEEvNS_16Flash_bwd_paramsE,"ax",@progbits
	.sectioninfo	@"SHI_REGISTERS=255"
	.align	128
        .global         _ZN5flash44flash_bwd_dq_dk_dv_loop_seqk_parallel_kernelI23Flash_bwd_kernel_traitsILi128ELi64ELi128ELi8ELi2ELi4ELi2ELb0ELb0EN7cutlass6half_tE19Flash_kernel_traitsILi128ELi64ELi128ELi8ES3_EELb1ELb0ELb0ELb0ELb0ELb1ELb0EEEvNS_16Flash_bwd_paramsE
        .type           _ZN5flash44flash_bwd_dq_dk_dv_loop_seqk_parallel_kernelI23Flash_bwd_kernel_traitsILi128ELi64ELi128ELi8ELi2ELi4ELi2ELb0ELb0EN7cutlass6half_tE19Flash_kernel_traitsILi128ELi64ELi128ELi8ES3_EELb1ELb0ELb0ELb0ELb0ELb1ELb0EEEvNS_16Flash_bwd_paramsE,@function
        .size           _ZN5flash44flash_bwd_dq_dk_dv_loop_seqk_parallel_kernelI23Flash_bwd_kernel_traitsILi128ELi64ELi128ELi8ELi2ELi4ELi2ELb0ELb0EN7cutlass6half_tE19Flash_kernel_traitsILi128ELi64ELi128ELi8ES3_EELb1ELb0ELb0ELb0ELb0ELb1ELb0EEEvNS_16Flash_bwd_paramsE,(.L_x_2078 - _ZN5flash44flash_bwd_dq_dk_dv_loop_seqk_parallel_kernelI23Flash_bwd_kernel_traitsILi128ELi64ELi128ELi8ELi2ELi4ELi2ELb0ELb0EN7cutlass6half_tE19Flash_kernel_traitsILi128ELi64ELi128ELi8ES3_EELb1ELb0ELb0ELb0ELb0ELb1ELb0EEEvNS_16Flash_bwd_paramsE)
        .other          _ZN5flash44flash_bwd_dq_dk_dv_loop_seqk_parallel_kernelI23Flash_bwd_kernel_traitsILi128ELi64ELi128ELi8ELi2ELi4ELi2ELb0ELb0EN7cutlass6half_tE19Flash_kernel_traitsILi128ELi64ELi128ELi8ES3_EELb1ELb0ELb0ELb0ELb0ELb1ELb0EEEvNS_16Flash_bwd_paramsE,@"STO_CUDA_ENTRY STV_DEFAULT"
_ZN5flash44flash_bwd_dq_dk_dv_loop_seqk_parallel_kernelI23Flash_bwd_kernel_traitsILi128ELi64ELi128ELi8ELi2ELi4ELi2ELb0ELb0EN7cutlass6half_tE19Flash_kernel_traitsILi128ELi64ELi128ELi8ES3_EELb1ELb0ELb0ELb0ELb0ELb1ELb0EEEvNS_16Flash_bwd_paramsE:
.text._ZN5flash44flash_bwd_dq_dk_dv_loop_seqk_parallel_kernelI23Flash_bwd_kernel_traitsILi128ELi64ELi128ELi8ELi2ELi4ELi2ELb0ELb0EN7cutlass6half_tE19Flash_kernel_traitsILi128ELi64ELi128ELi8ES3_EELb1ELb0ELb0ELb0ELb0ELb1ELb0EEEvNS_16Flash_bwd_paramsE:
        /* <DEDUP_REMOVED lines=21> */
[----:B------:R-:W-:Y:S02]  /*0150*/  UMOV UR5, 0x80 ;  /* 0x0000008000057882 */ /* 0x000fe40000000000 */
[----:B------:R-:W-:Y:S02]  /*0160*/  ULDC UR4, c[0x0][0x210] ;  /* 0x0000840000047ab9 */ /* 0x000fe40000000800 */
[----:B------:R-:W-:Y:S02]  /*0170*/  ULDC UR55, c[0x0][0x234] ;  /* 0x00008d0000377ab9 */ /* 0x000fe40000000800 */
[----:B------:R-:W-:Y:S02]  /*0180*/  ULDC UR10, c[0x0][0x1c0] ;  /* 0x00007000000a7ab9 */ /* 0x000fe40000000800 */
[----:B------:R-:W-:Y:S01]  /*0190*/  ULDC UR11, c[0x0][0x1c0] ;  /* 0x00007000000b7ab9 */ /* 0x000fe20000000800 */
[----:B-1----:R-:W-:Y:S01]  /*01a0*/  SHF.R.S32.HI R0, RZ, 0x1f, R9 ;  /* 0x0000001fff007819 */ /* 0x002fe20000011409 */
[----:B--2---:R-:W-:-:S02]  /*01b0*/  UIMAD.WIDE.U32 UR42, UR30, UR15, URZ ;  /* 0x0000000f1e2a72a5 */ /* 0x004fc4000f8e003f */
[----:B------:R-:W-:Y:S01]  /*01c0*/  USHF.L.U32 UR15, UR30, 0x7, URZ ;  /* 0x000000071e0f7899 */ /* 0x000fe2000800063f */
[CC--:B------:R-:W-:Y:S01]  /*01d0*/  LEA.HI R5, R0.reuse, R9.reuse, RZ, 0x5 ;  /* 0x0000000900057211 */ /* 0x0c0fe200078f28ff */
[----:B------:R-:W-:Y:S01]  /*01e0*/  UIMAD.WIDE UR34, UR45, UR34, URZ ;  /* 0x000000222d2272a5 */ /* 0x000fe2000f8e023f */
[CC--:B------:R-:W-:Y:S01]  /*01f0*/  LEA.HI R3, R0.reuse, R9.reuse, RZ, 0x2 ;  /* 0x0000000900037211 */ /* 0x0c0fe200078f10ff */
[----:B------:R-:W-:Y:S01]  /*0200*/  UIMAD UR55, UR5, UR4, UR55 ;  /* 0x00000004053772a4 */ /* 0x000fe2000f8e0237 */
[CC--:B------:R-:W-:Y:S01]  /*0210*/  LEA.HI R216, R0.reuse, R9.reuse, RZ, 0x3 ;  /* 0x0000000900d87211 */ /* 0x0c0fe200078f18ff */
[----:B---3--:R-:W-:Y:S01]  /*0220*/  UIMAD UR46, UR36, UR45, URZ ;  /* 0x0000002d242e72a4 */ /* 0x008fe2000f8e023f */
[CC--:B------:R-:W-:Y:S01]  /*0230*/  LEA.HI R13, R0.reuse, R9.reuse, RZ, 0x6 ;  /* 0x00000009000d7211 */ /* 0x0c0fe200078f30ff */
[----:B------:R-:W-:Y:S01]  /*0240*/  UIMAD UR45, UR45, UR10, URZ ;  /* 0x0000000a2d2d72a4 */ /* 0x000fe2000f8e023f */
[CC--:B------:R-:W-:Y:S01]  /*0250*/  LEA.HI R7, R0.reuse, R9.reuse, RZ, 0x4 ;  /* 0x0000000900077211 */ /* 0x0c0fe200078f20ff */
[----:B------:R-:W-:Y:S01]  /*0260*/  UIMAD UR4, UR30, UR11, UR36 ;  /* 0x0000000b1e0472a4 */ /* 0x000fe2000f8e0224 */
[----:B------:R-:W-:Y:S01]  /*0270*/  LEA.HI R15, R0, R9, RZ, 0x7 ;  /* 0x00000009000f7211 */ /* 0x000fe200078f38ff */
[----:B------:R-:W-:Y:S01]  /*0280*/  ULDC UR14, c[0x0][0x1c0] ;  /* 0x00007000000e7ab9 */ /* 0x000fe20000000800 */
[--C-:B------:R-:W-:Y:S01]  /*0290*/  SHF.R.S32.HI R0, RZ, 0x5, R5.reuse ;  /* 0x00000005ff007819 */ /* 0x100fe20000011405 */
[----:B------:R-:W-:Y:S01]  /*02a0*/  ULDC UR9, c[0x0][0x1c0] ;  /* 0x0000700000097ab9 */ /* 0x000fe20000000800 */
[----:B------:R-:W-:Y:S01]  /*02b0*/  SHF.R.S32.HI R2, RZ, 0x1f, R5 ;  /* 0x0000001fff027819 */ /* 0x000fe20000011405 */
[----:B------:R-:W-:Y:S01]  /*02c0*/  UIMAD UR52, UR6, UR30, URZ ;  /* 0x0000001e063472a4 */ /* 0x000fe2000f8e023f */
[C---:B------:R-:W-:Y:S01]  /*02d0*/  LOP3.LUT R4, R5.reuse, 0xffffffe0, RZ, 0xc0, !PT ;  /* 0xffffffe005047812 */ /* 0x040fe200078ec0ff */
[----:B------:R-:W-:Y:S01]  /*02e0*/  UIMAD UR5, UR30, UR9, UR36 ;  /* 0x000000091e0572a4 */ /* 0x000fe2000f8e0224 */
[-C--:B------:R-:W-:Y:S01]  /*02f0*/  LEA.HI R5, R5, R0.reuse, RZ, 0x1 ;  /* 0x0000000005057211 */ /* 0x080fe200078f08ff */
[----:B------:R-:W-:Y:S01]  /*0300*/  @!UP2 UIMAD UR6, UR30, UR14, UR36 ;  /* 0x0000000e1e06a2a4 */ /* 0x000fe2000f8e0224 */
[----:B------:R-:W-:Y:S01]  /*0310*/  LEA.HI R2, R2, R0, RZ, 0x2 ;  /* 0x0000000002027211 */ /* 0x000fe200078f10ff */
[----:B------:R-:W-:Y:S01]  /*0320*/  IMAD.IADD R8, R9, 0x1, -R4 ;  /* 0x0000000109087824 */ /* 0x000fe200078e0a04 */
[----:B------:R-:W-:Y:S01]  /*0330*/  LOP3.LUT R11, R7, 0xfffffff0, RZ, 0xc0, !PT ;  /* 0xfffffff0070b7812 */ /* 0x000fe200078ec0ff */
[----:B------:R-:W-:Y:S01]  /*0340*/  USHF.L.U32 UR44, UR45, 0x6, URZ ;  /* 0x000000062d2c7899 */ /* 0x000fe2000800063f */
[----:B------:R-:W-:Y:S01]  /*0350*/  LOP3.LUT R4, R5, 0xfffffffe, RZ, 0xc0, !PT ;  /* 0xfffffffe05047812 */ /* 0x000fe200078ec0ff */
[----:B------:R-:W-:Y:S01]  /*0360*/  USHF.L.U32 UR39, UR4, 0x5, URZ ;  /* 0x0000000504277899 */ /* 0x000fe2000800063f */
[----:B------:R-:W-:Y:S01]  /*0370*/  LOP3.LUT R2, R2, 0xfffffffc, RZ, 0xc0, !PT ;  /* 0xfffffffc02027812 */ /* 0x000fe200078ec0ff */
[----:B------:R-:W-:Y:S01]  /*0380*/  IMAD.IADD R5, R9, 0x1, -R11 ;  /* 0x0000000109057824 */ /* 0x000fe200078e0a0b */
[----:B------:R-:W-:Y:S01]  /*0390*/  LOP3.LUT R6, R3, 0x7ffffffc, RZ, 0xc0, !PT ;  /* 0x7ffffffc03067812 */ /* 0x000fe200078ec0ff */
[C---:B------:R-:W-:Y:S01]  /*03a0*/  IMAD.IADD R17, R0.reuse, 0x1, -R4 ;  /* 0x0000000100117824 */ /* 0x040fe200078e0a04 */
[--C-:B------:R-:W-:Y:S01]  /*03b0*/  SHF.R.S32.HI R4, RZ, 0x2, R3.reuse ;  /* 0x00000002ff047819 */ /* 0x100fe20000011403 */
[----:B------:R-:W-:Y:S01]  /*03c0*/  IMAD.IADD R11, R0, 0x1, -R2 ;  /* 0x00000001000b7824 */ /* 0x000fe200078e0a02 */
[----:B------:R-:W-:Y:S01]  /*03d0*/  SHF.R.S32.HI R0, RZ, 0x1f, R3 ;  /* 0x0000001fff007819 */ /* 0x000fe20000011403 */
[----:B------:R-:W-:Y:S01]  /*03e0*/  IMAD.IADD R14, R9, 0x1, -R6 ;  /* 0x00000001090e7824 */ /* 0x000fe200078e0a06 */
[----:B------:R-:W-:Y:S01]  /*03f0*/  SHF.R.S32.HI R3, RZ, 0x4, R7 ;  /* 0x00000004ff037819 */ /* 0x000fe20000011407 */
[----:B------:R-:W-:Y:S01]  /*0400*/  STL [R1+0x18], R17 ;  /* 0x0000181101007387 */ /* 0x000fe20000100800 */
[----:B------:R-:W-:Y:S01]  /*0410*/  LEA.HI R0, R0, R4, RZ, 0x3 ;  /* 0x0000000400007211 */ /* 0x000fe200078f18ff */
[----:B------:R-:W-:Y:S01]  /*0420*/  ULDC UR49, c[0x0][0x214] ;  /* 0x0000850000317ab9 */ /* 0x000fe20000000800 */
[----:B------:R-:W-:Y:S01]  /*0430*/  LEA.HI R2, R7, R3, RZ, 0x1 ;  /* 0x0000000307027211 */ /* 0x000fe200078f08ff */
[----:B------:R-:W-:Y:S01]  /*0440*/  ULDC UR56, c[0x0][0x1c8] ;  /* 0x0000720000387ab9 */ /* 0x000fe20000000800 */
[----:B------:R-:W-:Y:S01]  /*0450*/  LOP3.LUT R0, R0, 0xfffffff8, RZ, 0xc0, !PT ;  /* 0xfffffff800007812 */ /* 0x000fe200078ec0ff */
[----:B------:R-:W-:Y:S01]  /*0460*/  ULDC.U8 UR8, c[0x0][0x3d0] ;  /* 0x0000f40000087ab9 */ /* 0x000fe20000000000 */
[----:B------:R-:W-:Y:S01]  /*0470*/  LOP3.LUT R10, R216, 0xfffffff8, RZ, 0xc0, !PT ;  /* 0xfffffff8d80a7812 */ /* 0x000fe200078ec0ff */
[----:B------:R-:W-:Y:S01]  /*0480*/  ULDC UR50, c[0x0][0x224] ;  /* 0x0000890000327ab9 */ /* 0x000fe20000000800 */
[----:B------:R-:W-:Y:S01]  /*0490*/  SHF.R.S32.HI R243, RZ, 0x3, R216 ;  /* 0x00000003fff37819 */ /* 0x000fe200000114d8 */
[----:B------:R-:W-:Y:S01]  /*04a0*/  IMAD.IADD R7, R4, 0x1, -R0 ;  /* 0x0000000104077824 */ /* 0x000fe200078e0a00 */
[----:B------:R-:W-:Y:S01]  /*04b0*/  LOP3.LUT R2, R2, 0xfffffffe, RZ, 0xc0, !PT ;  /* 0xfffffffe02027812 */ /* 0x000fe200078ec0ff */
[----:B------:R-:W-:Y:S01]  /*04c0*/  IMAD.IADD R6, R9, 0x1, -R10 ;  /* 0x0000000109067824 */ /* 0x000fe200078e0a0a */
[----:B------:R-:W-:Y:S01]  /*04d0*/  SHF.R.S32.HI R4, RZ, 0x1f, R5 ;  /* 0x0000001fff047819 */ /* 0x000fe20000011405 */
[----:B------:R-:W-:Y:S01]  /*04e0*/  IMAD.SHL.U32 R0, R243, 0x40, RZ ;  /* 0x00000040f3007824 */ /* 0x000fe200078e00ff */
[----:B------:R-:W-:Y:S01]  /*04f0*/  SHF.R.S32.HI R13, RZ, 0x6, R13 ;  /* 0x00000006ff0d7819 */ /* 0x000fe2000001140d */
[----:B------:R-:W-:Y:S01]  /*0500*/  IMAD.IADD R9, R3, 0x1, -R2 ;  /* 0x0000000103097824 */ /* 0x000fe200078e0a02 */
[----:B------:R-:W-:Y:S01]  /*0510*/  SHF.R.S32.HI R2, RZ, 0x1f, R8 ;  /* 0x0000001fff027819 */ /* 0x000fe20000011408 */
[----:B------:R-:W-:Y:S01]  /*0520*/  IMAD.SHL.U32 R18, R6, 0x8, RZ ;  /* 0x0000000806127824 */ /* 0x000fe200078e00ff */
[----:B------:R-:W-:Y:S01]  /*0530*/  LOP3.LUT R0, R0, 0x1c0, RZ, 0xc0, !PT ;  /* 0x000001c000007812 */ /* 0x000fe200078ec0ff */
[----:B------:R-:W-:Y:S01]  /*0540*/  IMAD.U32 R3, RZ, RZ, UR15 ;  /* 0x0000000fff037e24 */ /* 0x000fe2000f8e00ff */
[----:B------:R-:W-:Y:S01]  /*0550*/  LEA.HI R244, R2, R8, RZ, 0x2 ;  /* 0x0000000802f47211 */ /* 0x000fe200078f10ff */
[----:B------:R-:W-:Y:S01]  /*0560*/  IMAD.SHL.U32 R209, R9, 0x200, RZ ;  /* 0x0000020009d17824 */ /* 0x000fe200078e00ff */
[----:B------:R-:W-:Y:S01]  /*0570*/  SHF.R.U32.HI R3, RZ, 0x3, R0 ;  /* 0x00000003ff037819 */ /* 0x000fe20000011600 */
[----:B------:R-:W-:Y:S01]  /*0580*/  STL [R1+0x28], R18 ;  /* 0x0000281201007387 */ /* 0x000fe20000100800 */
[----:B------:R-:W-:Y:S01]  /*0590*/  LOP3.LUT R2, R0, 0x38, R18, 0xf8, !PT ;  /* 0x0000003800027812 */ /* 0x000fe200078ef812 */
[----:B------:R-:W-:Y:S01]  /*05a0*/  IMAD.SHL.U32 R0, R6, 0x40, RZ ;  /* 0x0000004006007824 */ /* 0x000fe200078e00ff */
[----:B------:R-:W-:Y:S01]  /*05b0*/  LEA.HI R10, R4, R5, RZ, 0x3 ;  /* 0x00000005040a7211 */ /* 0x000fe200078f18ff */
[----:B------:R-:W-:Y:S01]  /*05c0*/  @UP2 UIMAD UR54, UR30, UR49, URZ ;  /* 0x000000311e3622a4 */ /* 0x000fe2000f8e023f */
[----:B------:R-:W-:Y:S01]  /*05d0*/  LOP3.LUT R16, R2, R3, RZ, 0x3c, !PT ;  /* 0x0000000302107212 */ /* 0x000fe200078e3cff */
[----:B------:R-:W-:Y:S01]  /*05e0*/  IMAD.SHL.U32 R2, R11, 0x10, RZ ;  /* 0x000000100b027824 */ /* 0x000fe200078e00ff */
[----:B------:R-:W-:Y:S01]  /*05f0*/  LOP3.LUT R0, R0, 0x1c0, RZ, 0xc0, !PT ;  /* 0x000001c000007812 */ /* 0x000fe200078ec0ff */
[----:B------:R-:W-:Y:S01]  /*0600*/  ULDC.64 UR12, c[0x0][0x118] ;  /* 0x00004600000c7ab9 */ /* 0x000fe20000000a00 */
[----:B------:R-:W-:Y:S01]  /*0610*/  LOP3.LUT R4, R10, 0xfffffff8, RZ, 0xc0, !PT ;  /* 0xfffffff80a047812 */ /* 0x000fe200078ec0ff */
[----:B------:R-:W-:Y:S01]  /*0620*/  ULOP3.LUT UR56, UR36, UR56, URZ, 0x3c, !UPT ;  /* 0x0000003824387292 */ /* 0x000fe2000f8e3c3f */
[----:B------:R-:W-:Y:S01]  /*0630*/  LOP3.LUT R2, R0, 0x30, R2, 0xf8, !PT ;  /* 0x0000003000027812 */ /* 0x000fe200078ef802 */
[----:B------:R-:W-:Y:S01]  /*0640*/  USHF.R.S32.HI UR61, URZ, 0x1f, UR36 ;  /* 0x0000001f3f3d7899 */ /* 0x000fe20008011424 */
[----:B------:R-:W-:Y:S01]  /*0650*/  LOP3.LUT R3, R7, 0x1, RZ, 0xc0, !PT ;  /* 0x0000000107037812 */ /* 0x000fe200078ec0ff */
[----:B------:R-:W-:Y:S01]  /*0660*/  IMAD.IADD R12, R5, 0x1, -R4 ;  /* 0x00000001050c7824 */ /* 0x000fe200078e0a04 */
[--C-:B------:R-:W-:Y:S01]  /*0670*/  LOP3.LUT R4, R2, 0x8, R216.reuse, 0xf8, !PT ;  /* 0x0000000802047812 */ /* 0x100fe200078ef8d8 */
[----:B------:R-:W-:Y:S01]  /*0680*/  IMAD.SHL.U32 R2, R9, 0x20, RZ ;  /* 0x0000002009027824 */ /* 0x000fe200078e00ff */
[----:B------:R-:W-:Y:S01]  /*0690*/  LOP3.LUT R216, R0, 0x8, R216, 0xf8, !PT ;  /* 0x0000000800d87812 */ /* 0x000fe200078ef8d8 */
[----:B------:R-:W-:Y:S01]  /*06a0*/  IMAD.SHL.U32 R5, R13, 0x8, RZ ;  /* 0x000000080d057824 */ /* 0x000fe200078e00ff */
[----:B------:R-:W-:Y:S01]  /*06b0*/  SHF.R.U32.HI R0, RZ, 0x3, R0 ;  /* 0x00000003ff007819 */ /* 0x000fe20000011600 */
[----:B------:R-:W-:Y:S01]  /*06c0*/  UISETP.NE.AND UP3, UPT, UR8, URZ, UPT ;  /* 0x0000003f0800728c */ /* 0x000fe2000bf65270 */
[----:B------:R-:W-:Y:S01]  /*06d0*/  ISETP.NE.U32.AND P0, PT, R3, 0x1, PT ;  /* 0x000000010300780c */ /* 0x000fe20003f05070 */
[----:B------:R-:W-:Y:S01]  /*06e0*/  IMAD R3, R13, 0x800, R209 ;  /* 0x000008000d037824 */ /* 0x000fe200078e02d1 */
[----:B------:R-:W-:Y:S01]  /*06f0*/  LOP3.LUT R216, R216, R0, RZ, 0x3c, !PT ;  /* 0x00000000d8d87212 */ /* 0x000fe200078e3cff */
[----:B------:R-:W-:Y:S01]  /*0700*/  USHF.R.S32.HI UR60, URZ, 0x1f, UR30 ;  /* 0x0000001f3f3c7899 */ /* 0x000fe2000801141e */
[----:B------:R-:W-:Y:S01]  /*0710*/  LOP3.LUT R2, R2, 0x20, RZ, 0xc0, !PT ;  /* 0x0000002002027812 */ /* 0x000fe200078ec0ff */
[----:B------:R-:W-:Y:S01]  /*0720*/  USHF.R.S32.HI UR59, URZ, 0x1f, UR36 ;  /* 0x0000001f3f3b7899 */ /* 0x000fe20008011424 */
[----:B------:R-:W-:Y:S01]  /*0730*/  LOP3.LUT R209, R209, R4, R0, 0xf6, !PT ;  /* 0x00000004d1d17212 */ /* 0x000fe200078ef600 */
[----:B------:R-:W-:Y:S01]  /*0740*/  IMAD.IADD R216, R3, 0x1, R216 ;  /* 0x0000000103d87824 */ /* 0x000fe200078e02d8 */
[----:B------:R-:W-:Y:S01]  /*0750*/  LOP3.LUT R208, R2, 0x18, R5, 0xf8, !PT ;  /* 0x0000001802d07812 */ /* 0x000fe200078ef805 */
[----:B------:R-:W-:Y:S01]  /*0760*/  IMAD.SHL.U32 R2, R14, 0x2, RZ ;  /* 0x000000020e027824 */ /* 0x000fe200078e00ff */
[----:B------:R-:W-:Y:S01]  /*0770*/  SHF.R.S32.HI R0, RZ, 0x7, R15 ;  /* 0x00000007ff007819 */ /* 0x000fe2000001140f */
[----:B------:R-:W-:Y:S01]  /*0780*/  IMAD.SHL.U32 R3, R7, 0x40, RZ ;  /* 0x0000004007037824 */ /* 0x000fe200078e00ff */
[C---:B------:R-:W-:Y:S01]  /*0790*/  LOP3.LUT P4, RZ, R6.reuse, 0x2, RZ, 0xc0, !PT ;  /* 0x0000000206ff7812 */ /* 0x040fe2000788c0ff */
[--C-:B------:R-:W-:Y:S01]  /*07a0*/  IMAD R11, R11, 0x400, R2.reuse ;  /* 0x000004000b0b7824 */ /* 0x100fe200078e0202 */
[----:B------:R-:W-:Y:S01]  /*07b0*/  LOP3.LUT P3, RZ, R6, 0x4, RZ, 0xc0, !PT ;  /* 0x0000000406ff7812 */ /* 0x000fe2000786c0ff */
        /* <DEDUP_REMOVED lines=8> */
[----:B------:R-:W-:Y:S01]  /*0840*/  IMAD.SHL.U32 R217, R216, 0x2, RZ ;  /* 0x00000002d8d97824 */ /* 0x000fe200078e00ff */
[----:B------:R-:W-:Y:S01]  /*0850*/  SHF.R.U32.HI R3, RZ, 0x3, R0 ;  /* 0x00000003ff037819 */ /* 0x000fe20000011600 */
[----:B------:R-:W-:Y:S01]  /*0860*/  IMAD.SHL.U32 R209, R209, 0x2, RZ ;  /* 0x00000002d1d17824 */ /* 0x000fe200078e00ff */
[----:B------:R-:W-:Y:S01]  /*0870*/  LOP3.LUT R5, R0, 0x20, R5, 0xf8, !PT ;  /* 0x0000002000057812 */ /* 0x000fe200078ef805 */
[----:B------:R-:W-:Y:S01]  /*0880*/  USHF.R.S32.HI UR58, URZ, 0x1f, UR30 ;  /* 0x0000001f3f3a7899 */ /* 0x000fe2000801141e */
[----:B------:R-:W-:Y:S01]  /*0890*/  LOP3.LUT R8, R2, 0x10, R4, 0xf8, !PT ;  /* 0x0000001002087812 */ /* 0x000fe200078ef804 */
[----:B------:R-:W-:Y:S01]  /*08a0*/  IMAD.SHL.U32 R4, R10, 0x40, RZ ;  /* 0x000000400a047824 */ /* 0x000fe200078e00ff */
[----:B------:R-:W-:Y:S01]  /*08b0*/  LOP3.LUT R7, R3, R0, R2, 0x1e, !PT ;  /* 0x0000000003077212 */ /* 0x000fe200078e1e02 */
[----:B------:R-:W-:Y:S01]  /*08c0*/  IMAD R0, R17, 0x400, R6 ;  /* 0x0000040011007824 */ /* 0x000fe200078e0206 */
[----:B------:R-:W-:Y:S01]  /*08d0*/  LOP3.LUT R2, R5, R3, RZ, 0x3c, !PT ;  /* 0x0000000305027212 */ /* 0x000fe200078e3cff */
[----:B------:R-:W-:Y:S01]  /*08e0*/  IMAD.SHL.U32 R3, R12, 0x40, RZ ;  /* 0x000000400c037824 */ /* 0x000fe200078e00ff */
[----:B------:R-:W-:Y:S01]  /*08f0*/  SHF.R.S32.HI R244, RZ, 0x2, R244 ;  /* 0x00000002fff47819 */ /* 0x000fe200000114f4 */
[----:B------:R-:W-:Y:S01]  /*0900*/  IMAD.SHL.U32 R5, R9, 0x8, RZ ;  /* 0x0000000809057824 */ /* 0x000fe200078e00ff */
[----:B------:R-:W-:Y:S01]  /*0910*/  USHF.R.S32.HI UR57, URZ, 0x1f, UR36 ;  /* 0x0000001f3f397899 */ /* 0x000fe20008011424 */
[----:B------:R-:W-:Y:S01]  /*0920*/  IMAD.IADD R236, R2, 0x1, R0 ;  /* 0x0000000102ec7824 */ /* 0x000fe200078e0200 */
[----:B------:R-:W-:Y:S01]  /*0930*/  LOP3.LUT R3, R3, 0x1c0, RZ, 0xc0, !PT ;  /* 0x000001c003037812 */ /* 0x000fe200078ec0ff */
[----:B------:R-:W-:Y:S01]  /*0940*/  IMAD.IADD R7, R11, 0x1, R7 ;  /* 0x000000010b077824 */ /* 0x000fe200078e0207 */
[----:B------:R-:W-:Y:S01]  /*0950*/  LOP3.LUT R0, R4, 0xfffffe00, RZ, 0xc0, !PT ;  /* 0xfffffe0004007812 */ /* 0x000fe200078ec0ff */
[----:B------:R-:W-:Y:S01]  /*0960*/  IMAD.SHL.U32 R236, R236, 0x2, RZ ;  /* 0x00000002ecec7824 */ /* 0x000fe200078e00ff */
[----:B------:R-:W-:Y:S01]  /*0970*/  LOP3.LUT R2, R3, 0x8, R5, 0xf8, !PT ;  /* 0x0000000803027812 */ /* 0x000fe200078ef805 */
[C---:B------:R-:W-:Y:S01]  /*0980*/  IMAD R244, R17.reuse, 0x10, R244 ;  /* 0x0000001011f47824 */ /* 0x040fe200078e02f4 */
[----:B------:R-:W-:Y:S01]  /*0990*/  SHF.R.U32.HI R4, RZ, 0x3, R3 ;  /* 0x00000003ff047819 */ /* 0x000fe20000011603 */
[----:B------:R-:W-:Y:S01]  /*09a0*/  IMAD R5, R17, 0x400, R0 ;  /* 0x0000040011057824 */ /* 0x000fe200078e0200 */
[----:B------:R-:W-:Y:S01]  /*09b0*/  LEA R6, R7, 0xc000, 0x1 ;  /* 0x0000c00007067811 */ /* 0x000fe200078e08ff */
[----:B------:R-:W-:Y:S01]  /*09c0*/  IMAD.IADD R237, R236, 0x1, R235 ;  /* 0x00000001eced7824 */ /* 0x000fe200078e02eb */
[----:B------:R-:W-:Y:S01]  /*09d0*/  LOP3.LUT R220, R2, R4, RZ, 0x3c, !PT ;  /* 0x0000000402dc7212 */ /* 0x000fe200078e3cff */
[----:B------:R-:W-:Y:S01]  /*09e0*/  UIMAD.WIDE.U32 UR40, UR34, UR42, URZ ;  /* 0x0000002a222872a5 */ /* 0x000fe2000f8e003f */
[C-C-:B------:R-:W-:Y:S01]  /*09f0*/  LOP3.LUT R2, R4.reuse, R8, R3.reuse, 0x1e, !PT ;  /* 0x0000000804027212 */ /* 0x140fe200078e1e03 */
[----:B------:R-:W-:Y:S01]  /*0a00*/  UIMAD UR51, UR35, UR42, URZ ;  /* 0x0000002a233372a4 */ /* 0x000fe2000f8e023f */
[----:B------:R-:W-:Y:S01]  /*0a10*/  LOP3.LUT R208, R4, R208, R3, 0x1e, !PT ;  /* 0x000000d004d07212 */ /* 0x000fe200078e1e03 */
[----:B------:R-:W-:Y:S01]  /*0a20*/  IMAD.MOV.U32 R3, RZ, RZ, 0x20 ;  /* 0x00000020ff037424 */ /* 0x000fe200078e00ff */
[-C--:B------:R-:W-:Y:S01]  /*0a30*/  LOP3.LUT R218, R2, R0.reuse, RZ, 0xfc, !PT ;  /* 0x0000000002da7212 */ /* 0x080fe200078efcff */
[----:B------:R-:W-:Y:S01]  /*0a40*/  IMAD.MOV.U32 R2, RZ, RZ, 0x40 ;  /* 0x00000040ff027424 */ /* 0x000fe200078e00ff */
[----:B------:R-:W-:Y:S01]  /*0a50*/  LOP3.LUT R208, R208, R0, RZ, 0xfc, !PT ;  /* 0x00000000d0d07212 */ /* 0x000fe200078efcff */
[----:B------:R-:W-:Y:S01]  /*0a60*/  IMAD R4, R13, 0x200, R16 ;  /* 0x000002000d047824 */ /* 0x000fe200078e0210 */
[----:B------:R-:W-:Y:S01]  /*0a70*/  SEL R0, R3, 0xffffffe0, !P4 ;  /* 0xffffffe003007807 */ /* 0x000fe20006000000 */
[----:B------:R-:W-:Y:S01]  /*0a80*/  IMAD.IADD R220, R5, 0x1, R220 ;  /* 0x0000000105dc7824 */ /* 0x000fe200078e02dc */
[C---:B------:R-:W-:Y:S01]  /*0a90*/  SEL R215, R2.reuse, 0xffffffc0, !P3 ;  /* 0xffffffc002d77807 */ /* 0x040fe20005800000 */
[----:B------:R-:W-:Y:S01]  /*0aa0*/  USHF.R.S32.HI UR53, URZ, 0x1f, UR46 ;  /* 0x0000001f3f357899 */ /* 0x000fe2000801142e */
[----:B------:R-:W-:Y:S01]  /*0ab0*/  SEL R3, R3, 0xffffffe0, !P1 ;  /* 0xffffffe003037807 */ /* 0x000fe20004800000 */
[----:B------:R1:W-:Y:S01]  /*0ac0*/  STL [R1+0x8], R4 ;  /* 0x0000080401007387 */ /* 0x0003e20000100800 */
[----:B------:R-:W-:Y:S01]  /*0ad0*/  SEL R2, R2, 0xffffffc0, !P2 ;  /* 0xffffffc002027807 */ /* 0x000fe20005000000 */
[----:B------:R-:W-:Y:S01]  /*0ae0*/  IMAD R214, R216, 0x2, R0 ;  /* 0x00000002d8d67824 */ /* 0x000fe200078e0200 */
[----:B------:R-:W-:Y:S01]  /*0af0*/  LEA R208, R208, 0xc000, 0x1 ;  /* 0x0000c000d0d07811 */ /* 0x000fe200078e08ff */
[----:B------:R-:W-:Y:S01]  /*0b00*/  IMAD.IADD R5, R3, 0x1, R6 ;  /* 0x0000000103057824 */ /* 0x000fe200078e0206 */
[----:B------:R-:W-:Y:S01]  /*0b10*/  STL [R1+0x10], R6 ;  /* 0x0000100601007387 */ /* 0x000fe20000100800 */
[--C-:B------:R-:W-:Y:S01]  /*0b20*/  IMAD.IADD R0, R6, 0x1, R2.reuse ;  /* 0x0000000106007824 */ /* 0x100fe200078e0202 */
[----:B------:R-:W-:Y:S01]  /*0b30*/  UIMAD UR50, UR5, UR50, URZ ;  /* 0x00000032053272a4 */ /* 0x000fe2000f8e023f */
[----:B------:R-:W-:Y:S01]  /*0b40*/  IMAD.IADD R234, R236, 0x1, R3 ;  /* 0x00000001ecea7824 */ /* 0x000fe200078e0203 */
[----:B------:R-:W-:Y:S01]  /*0b50*/  STL [R1+0x1c], R5 ;  /* 0x00001c0501007387 */ /* 0x000fe20000100800 */
[----:B------:R-:W-:Y:S01]  /*0b60*/  IMAD.IADD R3, R5, 0x1, R2 ;  /* 0x0000000105037824 */ /* 0x000fe200078e0202 */
[----:B------:R-:W-:Y:S01]  /*0b70*/  @!UP2 UIMAD UR49, UR6, UR49, URZ ;  /* 0x000000310631a2a4 */ /* 0x000fe2000f8e023f */
[----:B------:R-:W-:Y:S01]  /*0b80*/  IMAD R216, R216, 0x2, R215 ;  /* 0x00000002d8d87824 */ /* 0x000fe200078e02d7 */
[----:B------:R2:W-:Y:S01]  /*0b90*/  STL [R1+0x14], R0 ;  /* 0x0000140001007387 */ /* 0x0005e20000100800 */
[----:B------:R-:W-:Y:S01]  /*0ba0*/  IMAD.IADD R215, R215, 0x1, R214 ;  /* 0x00000001d7d77824 */ /* 0x000fe200078e02d6 */
[----:B------:R-:W-:Y:S01]  /*0bb0*/  USHF.R.S32.HI UR48, URZ, 0x1f, UR44 ;  /* 0x0000001f3f307899 */ /* 0x000fe2000801142c */
[----:B------:R-:W-:Y:S01]  /*0bc0*/  IMAD.IADD R235, R235, 0x1, R234 ;  /* 0x00000001ebeb7824 */ /* 0x000fe200078e02ea */
[----:B------:R-:W-:-:S02]  /*0bd0*/  USHF.R.S32.HI UR47, URZ, 0x1f, UR39 ;  /* 0x0000001f3f2f7899 */ /* 0x000fc40008011427 */
[----:B------:R-:W-:Y:S01]  /*0be0*/  UMOV UR38, 0xffffc000 ;  /* 0xffffc00000267882 */ /* 0x000fe20000000000 */
[C---:B-1----:R-:W-:Y:S02]  /*0bf0*/  IADD3 R4, R6.reuse, 0x420, RZ ;  /* 0x0000042006047810 */ /* 0x042fe40007ffe0ff */
[----:B------:R-:W-:-:S05]  /*0c00*/  @P1 IADD3 R4, R6, 0x3e0, RZ ;  /* 0x000003e006041810 */ /* 0x000fca0007ffe0ff */
[----:B------:R1:W-:Y:S04]  /*0c10*/  STL [R1+0x34], R4 ;  /* 0x0000340401007387 */ /* 0x0003e80000100800 */
[----:B------:R1:W-:Y:S01]  /*0c20*/  STL [R1+0x20], R3 ;  /* 0x0000200301007387 */ /* 0x0003e20000100800 */
[----:B--2---:R-:W-:-:S05]  /*0c30*/  IMAD.IADD R0, R2, 0x1, R4 ;  /* 0x0000000102007824 */ /* 0x004fca00078e0204 */
[----:B------:R1:W-:Y:S02]  /*0c40*/  STL [R1+0x30], R0 ;  /* 0x0000300001007387 */ /* 0x0003e40000100800 */
.L_x_1276:
        /* <DEDUP_REMOVED lines=16> */
[----:B-1----:R-:W-:Y:S01]  /*0d50*/  IMAD.U32 R3, RZ, RZ, UR5 ;  /* 0x00000005ff037e24 */ /* 0x002fe2000f8e00ff */
        /* <DEDUP_REMOVED lines=36> */
.L_x_1232:
        /* <DEDUP_REMOVED lines=21> */
[----:B-1----:R-:W-:Y:S02]  /*10f0*/  UISETP.NE.AND UP0, UPT, UR22, -0x1, UPT ;  /* 0xffffffff1600788c */ /* 0x002fe4000bf05270 */
[----:B------:R-:W-:Y:S02]  /*1100*/  UIADD3 UR10, UR25, 0x3f, URZ ;  /* 0x0000003f190a7890 */ /* 0x000fe4000fffe03f */
[----:B------:R-:W-:Y:S02]  /*1110*/  ULDC.64 UR6, c[0x0][0x190] ;  /* 0x0000640000067ab9 */ /* 0x000fe40000000a00 */
[----:B------:R-:W-:Y:S01]  /*1120*/  UISETP.NE.AND UP1, UPT, UR14, -0x1, UPT ;  /* 0xffffffff0e00788c */ /* 0x000fe2000bf25270 */
[----:B------:R-:W-:Y:S01]  /*1130*/  PLOP3.LUT P0, PT, PT, PT, UP0, 0x80, 0x0 ;  /* 0x000000000000781c */ /* 0x000fe20003f0f008 */
[----:B------:R-:W-:Y:S02]  /*1140*/  ULDC.64 UR8, c[0x0][0x178] ;  /* 0x00005e0000087ab9 */ /* 0x000fe40000000a00 */
[----:B------:R-:W-:-:S02]  /*1150*/  UIMAD.WIDE.U32 UR4, UR14, UR6, URZ ;  /* 0x000000060e0472a5 */ /* 0x000fc4000f8e003f */
[----:B------:R-:W-:Y:S02]  /*1160*/  UIMAD UR19, UR14, UR7, URZ ;  /* 0x000000070e1372a4 */ /* 0x000fe4000f8e023f */
[----:B------:R-:W-:Y:S02]  /*1170*/  UIMAD UR11, UR23, UR8, URZ ;  /* 0x00000008170b72a4 */ /* 0x000fe4000f8e023f */
[----:B------:R-:W-:Y:S02]  /*1180*/  USHF.R.S32.HI UR15, URZ, 0x1f, UR10 ;  /* 0x0000001f3f0f7899 */ /* 0x000fe4000801140a */
[----:B------:R-:W-:Y:S02]  /*1190*/  UIMAD.WIDE.U32 UR6, UR30, UR8, URZ ;  /* 0x000000081e0672a5 */ /* 0x000fe4000f8e003f */
[----:B------:R-:W-:Y:S02]  /*11a0*/  UIMAD UR9, UR30, UR9, UR11 ;  /* 0x000000091e0972a4 */ /* 0x000fe4000f8e020b */
[----:B------:R-:W-:-:S02]  /*11b0*/  ULEA.HI UR31, UR15, UR10, URZ, 0x6 ;  /* 0x0000000a0f1f7291 */ /* 0x000fc4000f8f303f */
[----:B------:R-:W-:Y:S02]  /*11c0*/  USEL UR37, UR6, UR4, !UP1 ;  /* 0x0000000406257287 */ /* 0x000fe4000c800000 */
[----:B------:R-:W-:Y:S02]  /*11d0*/  @UP0 UIADD3 UR6, UR18, UR22, URZ ;  /* 0x0000001612060290 */ /* 0x000fe4000fffe03f */
[----:B------:R-:W-:Y:S02]  /*11e0*/  ULDC.64 UR10, c[0x0][0x198] ;  /* 0x00006600000a7ab9 */ /* 0x000fe40000000a00 */
[----:B------:R-:W-:Y:S02]  /*11f0*/  UIADD3 UR33, UR7, UR9, URZ ;  /* 0x0000000907217290 */ /* 0x000fe4000fffe03f */
[----:B------:R-:W-:Y:S02]  /*1200*/  @UP1 UIADD3 UR33, UR5, UR19, URZ ;  /* 0x0000001305211290 */ /* 0x000fe4000fffe03f */
[----:B------:R-:W-:-:S02]  /*1210*/  ULOP3.LUT UR7, UR31, 0xffffffc0, URZ, 0xc0, !UPT ;  /* 0xffffffc01f077892 */ /* 0x000fc4000f8ec03f */
[----:B------:R-:W-:Y:S02]  /*1220*/  @UP0 UIMAD.WIDE.U32 UR4, UR6, UR10, URZ ;  /* 0x0000000a060402a5 */ /* 0x000fe4000f8e003f */
[----:B------:R-:W-:Y:S02]  /*1230*/  UIADD3 UR15, UR7, -0x40, URZ ;  /* 0xffffffc0070f7890 */ /* 0x000fe4000fffe03f */
[----:B------:R-:W-:Y:S02]  /*1240*/  @UP0 UIMAD UR32, UR6, UR11, UR5 ;  /* 0x0000000b062002a4 */ /* 0x000fe4000f8e0205 */
[----:B------:R-:W-:Y:S02]  /*1250*/  USHF.R.S32.HI UR26, URZ, 0x1f, UR15 ;  /* 0x0000001f3f1a7899 */ /* 0x000fe4000801140f */
[----:B------:R-:W-:Y:S01]  /*1260*/  @UP0 UMOV UR29, UR4 ;  /* 0x00000004001d0c82 */ /* 0x000fe20008000000 */
[----:B------:R-:W-:Y:S05]  /*1270*/  @P0 BRA `(.L_x_1234) ;  /* 0x000000c000000947 */ /* 0x000fea0003800000 */
[----:B------:R-:W-:Y:S02]  /*1280*/  USHF.R.S32.HI UR4, URZ, 0x1f, UR18 ;  /* 0x0000001f3f047899 */ /* 0x000fe40008011412 */
[----:B------:R-:W-:-:S02]  /*1290*/  ULDC.64 UR6, c[0x0][0x198] ;  /* 0x0000660000067ab9 */ /* 0x000fc40000000a00 */
        /* <DEDUP_REMOVED lines=10> */
.L_x_1234:
        /* <DEDUP_REMOVED lines=11> */
[----:B------:R-:W-:-:S04]  /*13f0*/  UIMAD UR4, UR23, UR8, URZ ;  /* 0x00000008170472a4 */ /* 0x000fc8000f8e023f */
[----:B------:R-:W-:Y:S02]  /*1400*/  UIMAD UR9, UR30, UR9, UR4 ;  /* 0x000000091e0972a4 */ /* 0x000fe4000f8e0204 */
[----:B------:R-:W-:-:S04]  /*1410*/  UIMAD.WIDE.U32 UR4, UR18, UR6, URZ ;  /* 0x00000006120472a5 */ /* 0x000fc8000f8e003f */
[----:B------:R-:W-:-:S04]  /*1420*/  UIADD3 UR5, UR5, UR7, URZ ;  /* 0x0000000705057290 */ /* 0x000fc8000fffe03f */
[----:B------:R-:W-:-:S04]  /*1430*/  UIMAD.WIDE.U32 UR4, UR30, UR8, UR4 ;  /* 0x000000081e0472a5 */ /* 0x000fc8000f8e0004 */
[----:B------:R-:W-:-:S03]  /*1440*/  UIADD3 UR28, UR5, UR9, URZ ;  /* 0x00000009051c7290 */ /* 0x000fc6000fffe03f */
[----:B------:R-:W-:Y:S02]  /*1450*/  UMOV UR27, UR4 ;  /* 0x00000004001b7c82 */ /* 0x000fe40008000000 */
.L_x_1235:
[----:B------:R-:W-:Y:S01]  /*1460*/  IABS R5, c[0x0][0x1c8] ;  /* 0x0000720000057a13 */ /* 0x000fe20000000000 */
[----:B------:R-:W-:Y:S01]  /*1470*/  ULDC.64 UR6, c[0x0][0x370] ;  /* 0x0000dc0000067ab9 */ /* 0x000fe20000000a00 */
[----:B------:R-:W-:Y:S01]  /*1480*/  IABS R4, UR36 ;  /* 0x0000002400047c13 */ /* 0x000fe20008000000 */
[----:B------:R-:W-:Y:S01]  /*1490*/  @UP1 UIMAD.WIDE.U32 UR4, UR14, UR6, URZ ;  /* 0x000000060e0412a5 */ /* 0x000fe2000f8e003f */
[----:B------:R-:W1:Y:S01]  /*14a0*/  I2F.RP R2, R5 ;  /* 0x0000000500027306 */ /* 0x000e620000209400 */
[----:B------:R-:W-:Y:S01]  /*14b0*/  ULDC UR8, c[0x0][0x224] ;  /* 0x0000890000087ab9 */ /* 0x000fe20000000800 */
[----:B------:R-:W-:Y:S01]  /*14c0*/  ISETP.NE.AND P1, PT, RZ, c[0x0][0x1c8], PT ;  /* 0x00007200ff007a0c */ /* 0x000fe20003f25270 */
[----:B------:R-:W-:-:S03]  /*14d0*/  @UP1 UIMAD UR21, UR14, UR7, UR5 ;  /* 0x000000070e1512a4 */ /* 0x000fc6000f8e0205 */
[----:B------:R-:W-:Y:S02]  /*14e0*/  @UP1 UMOV UR20, UR4 ;  /* 0x0000000400141c82 */ /* 0x000fe40008000000 */
        /* <DEDUP_REMOVED lines=31> */
[----:B------:R-:W-:Y:S01]  /*16e0*/  IMAD.HI.U32 R0, R0, R2, RZ ;  /* 0x0000000200007227 */ /* 0x000fe200078e00ff */
[----:B------:R-:W-:-:S02]  /*16f0*/  USHF.R.S32.HI UR23, URZ, 0x1f, UR24 ;  /* 0x0000001f3f177899 */ /* 0x000fc40008011418 */
[----:B------:R-:W-:Y:S01]  /*1700*/  UIADD3 UR4, UP0, UR15, UR4, URZ ;  /* 0x000000040f047290 */ /* 0x000fe2000ff1e03f */
[----:B------:R-:W-:Y:S01]  /*1710*/  IMAD.MOV R3, RZ, RZ, -R0 ;  /* 0x000000ffff037224 */ /* 0x000fe200078e0a00 */
[----:B------:R-:W-:Y:S02]  /*1720*/  ULDC UR8, c[0x0][0x234] ;  /* 0x00008d0000087ab9 */ /* 0x000fe40000000800 */
[----:B------:R-:W-:Y:S01]  /*1730*/  UIADD3.X UR6, UR26, UR5, URZ, UP0, !UPT ;  /* 0x000000051a067290 */ /* 0x000fe200087fe43f */
[----:B------:R-:W-:Y:S01]  /*1740*/  IMAD R2, R5, R3, R2 ;  /* 0x0000000305027224 */ /* 0x000fe200078e0202 */
[----:B------:R-:W-:-:S04]  /*1750*/  UIMAD UR5, UR35, UR4, URZ ;  /* 0x00000004230572a4 */ /* 0x000fc8000f8e023f */
[----:B------:R-:W-:Y:S01]  /*1760*/  ISETP.GT.U32.AND P0, PT, R5, R2, PT ;  /* 0x000000020500720c */ /* 0x000fe20003f04070 */
[----:B------:R-:W-:Y:S02]  /*1770*/  UIMAD UR6, UR34, UR6, UR5 ;  /* 0x00000006220672a4 */ /* 0x000fe4000f8e0205 */
[----:B------:R-:W-:-:S04]  /*1780*/  @UP2 USEL UR5, UR54, UR14, !UP1 ;  /* 0x0000000e36052287 */ /* 0x000fc8000c800000 */
[----:B------:R-:W-:Y:S02]  /*1790*/  @UP2 UIMAD UR10, UR36, UR8, UR5 ;  /* 0x00000008240a22a4 */ /* 0x000fe4000f8e0205 */
[----:B------:R-:W-:Y:S02]  /*17a0*/  UIMAD.WIDE.U32 UR4, UR34, UR4, URZ ;  /* 0x00000004220472a5 */ /* 0x000fe4000f8e003f */
[----:B------:R-:W-:Y:S02]  /*17b0*/  USEL UR8, UR7, URZ, UP3 ;  /* 0x0000003f07087287 */ /* 0x000fe40009800000 */
        /* <DEDUP_REMOVED lines=18> */
.L_x_1236:
[----:B------:R-:W-:Y:S02]  /*18e0*/  UMOV UR6, UR50 ;  /* 0x0000003200067c82 */ /* 0x000fe40008000000 */
.L_x_1237:
[----:B------:R-:W2:Y:S04]  /*18f0*/  LDL.64 R2, [R1+0x28] ;  /* 0x0000280001027983 */ /* 0x000ea80000100a00 */
[----:B------:R1:W3:Y:S01]  /*1900*/  LDL.64 R16, [R1+0x28] ;  /* 0x0000280001107983 */ /* 0x0002e20000100a00 */
[----:B------:R-:W-:Y:S01]  /*1910*/  UIADD3 UR4, UP5, UP4, UR4, UR44, UR46 ;  /* 0x0000002c04047290 */ /* 0x000fe2000fcbe02e */
[----:B------:R-:W-:Y:S01]  /*1920*/  SHF.R.S32.HI R23, RZ, 0x1f, R243 ;  /* 0x0000001fff177819 */ /* 0x000fe200000114f3 */
[----:B------:R-:W-:Y:S01]  /*1930*/  UMOV UR14, 0x4 ;  /* 0x00000004000e7882 */ /* 0x000fe20000000000 */
[----:B------:R-:W-:Y:S01]  /*1940*/  IADD3 R0, P1, R243, UR15, RZ ;  /* 0x0000000ff3007c10 */ /* 0x000fe2000ff3e0ff */
[----:B------:R-:W-:Y:S01]  /*1950*/  UIADD3 UR19, UP1, UP0, UR11, UR4, UR19 ;  /* 0x000000040b137290 */ /* 0x000fe2000f83e013 */
[----:B------:R-:W4:Y:S01]  /*1960*/  S2R R27, SR_TID.X ;  /* 0x00000000001b7919 */ /* 0x000f220000002100 */
[----:B------:R-:W-:Y:S01]  /*1970*/  UIADD3.X UR4, UR7, UR48, UR53, UP5, UP4 ;  /* 0x0000003007047290 */ /* 0x000fe2000afe8435 */
[----:B------:R-:W-:Y:S01]  /*1980*/  BSSY B1, `(.L_x_1233) ;  /* 0x0000934000017945 */ /* 0x000fe20003800000 */
[----:B------:R-:W-:-:S02]  /*1990*/  UIADD3 UR6, UR15, UR6, URZ ;  /* 0x000000060f067290 */ /* 0x000fc4000fffe03f */
[----:B------:R-:W-:Y:S02]  /*19a0*/  UIADD3.X UR9, UR8, UR4, UR9, UP1, UP0 ;  /* 0x0000000408097290 */ /* 0x000fe40008fe0409 */
[----:B------:R-:W-:Y:S02]  /*19b0*/  UISETP.GE.AND UP0, UPT, UR25, 0x1, UPT ;  /* 0x000000011900788c */ /* 0x000fe4000bf06270 */
[----:B------:R-:W-:Y:S02]  /*19c0*/  ULDC.64 UR4, c[0x0][0x1a8] ;  /* 0x00006a0000047ab9 */ /* 0x000fe40000000a00 */
[----:B------:R-:W-:-:S04]  /*19d0*/  UIMAD UR4, UR61, UR4, URZ ;  /* 0x000000043d0472a4 */ /* 0x000fc8000f8e023f */
[----:B------:R-:W-:-:S03]  /*19e0*/  UIMAD UR8, UR36, UR5, UR4 ;  /* 0x00000005240872a4 */ /* 0x000fc6000f8e0204 */
[----:B------:R-:W-:Y:S02]  /*19f0*/  ULDC.64 UR4, c[0x0][0x378] ;  /* 0x0000de0000047ab9 */ /* 0x000fe40000000a00 */
[----:B------:R-:W-:-:S04]  /*1a00*/  UIMAD UR4, UR61, UR4, URZ ;  /* 0x000000043d0472a4 */ /* 0x000fc8000f8e023f */
[----:B------:R-:W-:Y:S01]  /*1a10*/  UIMAD UR7, UR36, UR5, UR4 ;  /* 0x00000005240772a4 */ /* 0x000fe2000f8e0204 */
[----:B----4-:R-:W-:Y:S02]  /*1a20*/  SHF.R.S32.HI R28, RZ, 0x1f, R27 ;  /* 0x0000001fff1c7819 */ /* 0x010fe4000001141b */
[----:B------:R-:W-:Y:S02]  /*1a30*/  ULDC.64 UR4, c[0x0][0x370] ;  /* 0x0000dc0000047ab9 */ /* 0x000fe40000000a00 */
[----:B------:R-:W-:Y:S01]  /*1a40*/  UIMAD UR4, UR26, UR4, URZ ;  /* 0x000000041a0472a4 */ /* 0x000fe2000f8e023f */
[----:B------:R-:W-:-:S03]  /*1a50*/  LEA.HI R7, R28, R27, RZ, 0x5 ;  /* 0x0000001b1c077211 */ /* 0x000fc600078f28ff */
[----:B------:R-:W-:Y:S02]  /*1a60*/  UIMAD UR4, UR15, UR5, UR4 ;  /* 0x000000050f0472a4 */ /* 0x000fe4000f8e0204 */
[----:B------:R-:W-:Y:S01]  /*1a70*/  UIADD3 UR5, UR15, UR10, URZ ;  /* 0x0000000a0f057290 */ /* 0x000fe2000fffe03f */
[----:B--2---:R-:W-:Y:S01]  /*1a80*/  IADD3.X R3, R23, UR26, RZ, P1, !PT ;  /* 0x0000001a17037c10 */ /* 0x004fe20008ffe4ff */
[----:B---3--:R-:W-:-:S04]  /*1a90*/  IMAD.MOV.U32 R16, RZ, RZ, R2 ;  /* 0x000000ffff107224 */ /* 0x008fc800078e0002 */
[----:B------:R-:W-:Y:S01]  /*1aa0*/  IMAD R3, R3, c[0x0][0x190], RZ ;  /* 0x0000640003037a24 */ /* 0x000fe200078e02ff */
[----:B------:R-:W-:Y:S02]  /*1ab0*/  SHF.R.S32.HI R17, RZ, 0x1f, R16 ;  /* 0x0000001fff117819 */ /* 0x000fe40000011410 */
[----:B------:R-:W-:-:S03]  /*1ac0*/  IADD3 R2, P0, R16, UR20, RZ ;  /* 0x0000001410027c10 */ /* 0x000fc6000ff1e0ff */
[C---:B------:R-:W-:Y:S01]  /*1ad0*/  IMAD.WIDE.U32 R4, R0.reuse, c[0x0][0x190], R16 ;  /* 0x0000640000047a25 */ /* 0x040fe200078e0010 */
[----:B------:R1:W-:Y:S03]  /*1ae0*/  STL [R1+0x2c], R17 ;  /* 0x00002c1101007387 */ /* 0x0003e60000100800 */
[----:B------:R-:W-:Y:S01]  /*1af0*/  IMAD R0, R0, c[0x0][0x194], R3 ;  /* 0x0000650000007a24 */ /* 0x000fe200078e0203 */
[----:B------:R-:W-:Y:S02]  /*1b00*/  IADD3 R4, P1, R4, UR37, RZ ;  /* 0x0000002504047c10 */ /* 0x000fe4000ff3e0ff */
[----:B------:R-:W-:Y:S01]  /*1b10*/  IADD3.X R3, R17, UR21, RZ, P0, !PT ;  /* 0x0000001511037c10 */ /* 0x000fe200087fe4ff */
[----:B------:R-:W-:Y:S01]  /*1b20*/  ULDC.64 UR20, c[0x0][0x200] ;  /* 0x0000800000147ab9 */ /* 0x000fe20000000a00 */
[----:B------:R-:W-:Y:S01]  /*1b30*/  IADD3.X R5, R5, UR33, R0, P1, !PT ;  /* 0x0000002105057c10 */ /* 0x000fe20008ffe400 */
[----:B------:R-:W-:Y:S01]  /*1b40*/  IMAD.U32 R0, RZ, RZ, UR15 ;  /* 0x0000000fff007e24 */ /* 0x000fe2000f8e00ff */
[----:B------:R-:W-:-:S03]  /*1b50*/  UIMAD.WIDE UR10, UR5, UR14, UR20 ;  /* 0x0000000e050a72a5 */ /* 0x000fc6000f8e0214 */
[----:B------:R-:W-:Y:S01]  /*1b60*/  IMAD.WIDE.U32 R2, R0, c[0x0][0x370], R2 ;  /* 0x0000dc0000027a25 */ /* 0x000fe200078e0002 */
[----:B------:R-:W-:Y:S02]  /*1b70*/  ULDC.64 UR20, c[0x0][0x3c8] ;  /* 0x0000f20000147ab9 */ /* 0x000fe40000000a00 */
[----:B------:R-:W-:Y:S01]  /*1b80*/  UIMAD.WIDE UR20, UR6, UR14, UR20 ;  /* 0x0000000e061472a5 */ /* 0x000fe2000f8e0214 */
[----:B------:R-:W-:Y:S01]  /*1b90*/  IMAD.U32 R0, RZ, RZ, UR36 ;  /* 0x00000024ff007e24 */ /* 0x000fe2000f8e00ff */
[----:B------:R-:W-:-:S03]  /*1ba0*/  IADD3 R3, R3, UR4, RZ ;  /* 0x0000000403037c10 */ /* 0x000fc6000fffe0ff */
[----:B------:R-:W-:-:S04]  /*1bb0*/  IMAD.WIDE.U32 R4, R0, c[0x0][0x1a8], R4 ;  /* 0x00006a0000047a25 */ /* 0x000fc800078e0004 */
[----:B------:R-:W-:Y:S01]  /*1bc0*/  IMAD.WIDE.U32 R2, R0, c[0x0][0x378], R2 ;  /* 0x0000de0000027a25 */ /* 0x000fe200078e0002 */
[----:B------:R-:W-:Y:S02]  /*1bd0*/  LOP3.LUT R0, R7, 0xffffffe0, RZ, 0xc0, !PT ;  /* 0xffffffe007007812 */ /* 0x000fe400078ec0ff */
[----:B------:R-:W-:Y:S02]  /*1be0*/  SHF.R.S32.HI R7, RZ, 0x5, R7 ;  /* 0x00000005ff077819 */ /* 0x000fe40000011407 */
[----:B------:R-:W-:Y:S01]  /*1bf0*/  IADD3 R10, R5, UR8, RZ ;  /* 0x00000008050a7c10 */ /* 0x000fe2000fffe0ff */
[----:B------:R-:W-:Y:S01]  /*1c00*/  IMAD.IADD R26, R27, 0x1, -R0 ;  /* 0x000000011b1a7824 */ /* 0x000fe200078e0a00 */
[C---:B------:R-:W-:Y:S01]  /*1c10*/  LEA R6, P0, R4.reuse, c[0x0][0x160], 0x1 ;  /* 0x0000580004067a11 */ /* 0x040fe200078008ff */
[----:B------:R-:W-:Y:S01]  /*1c20*/  IMAD R0, R23, c[0x0][0x370], RZ ;  /* 0x0000dc0017007a24 */ /* 0x000fe200078e02ff */
[----:B------:R-:W-:Y:S01]  /*1c30*/  IADD3 R3, R3, UR7, RZ ;  /* 0x0000000703037c10 */ /* 0x000fe2000fffe0ff */
[----:B------:R-:W-:Y:S01]  /*1c40*/  IMAD R5, R7, UR45, R26 ;  /* 0x0000002d07057c24 */ /* 0x000fe2000f8e021a */
[----:B------:R-:W-:Y:S01]  /*1c50*/  LEA.HI.X R7, R4, c[0x0][0x164], R10, 0x1, P0 ;  /* 0x0000590004077a11 */ /* 0x000fe200000f0c0a */
[C---:B------:R-:W-:Y:S01]  /*1c60*/  IMAD R9, R243.reuse, c[0x0][0x374], R0 ;  /* 0x0000dd00f3097a24 */ /* 0x040fe200078e0200 */
[----:B------:R-:W-:Y:S01]  /*1c70*/  PLOP3.LUT P0, PT, PT, PT, UP0, 0x80, 0x0 ;  /* 0x000000000000781c */ /* 0x000fe20003f0f008 */
[----:B------:R-:W-:Y:S01]  /*1c80*/  IMAD.WIDE.U32 R2, R243, c[0x0][0x370], R2 ;  /* 0x0000dc00f3027a25 */ /* 0x000fe200078e0002 */
[----:B------:R-:W-:Y:S01]  /*1c90*/  IADD3 R0, P2, R5, UR19, RZ ;  /* 0x0000001305007c10 */ /* 0x000fe2000ff5e0ff */
[----:B------:R-:W-:-:S02]  /*1ca0*/  ULEA.HI.SX32 UR7, UR31, 0xffffffff, 0x1a ;  /* 0xffffffff1f077891 */ /* 0x000fc4000f8fd23f */
[----:B------:R-:W-:Y:S01]  /*1cb0*/  IMAD.IADD R9, R3, 0x1, R9 ;  /* 0x0000000103097824 */ /* 0x000fe200078e0209 */
[----:B------:R-:W-:Y:S02]  /*1cc0*/  LEA R4, P3, R2, c[0x0][0x330], 0x1 ;  /* 0x0000cc0002047a11 */ /* 0x000fe400078608ff */
[----:B------:R-:W-:Y:S02]  /*1cd0*/  LEA R233, P1, R0, c[0x0][0x350], 0x2 ;  /* 0x0000d40000e97a11 */ /* 0x000fe400078210ff */
[----:B------:R-:W-:Y:S02]  /*1ce0*/  LEA.HI.X.SX32 R3, R5, UR9, 0x1, P2 ;  /* 0x0000000905037c11 */ /* 0x000fe400090f0eff */
[----:B------:R-:W-:Y:S02]  /*1cf0*/  LEA.HI.X R5, R2, c[0x0][0x334], R9, 0x1, P3 ;  /* 0x0000cd0002057a11 */ /* 0x000fe400018f0c09 */
[----:B------:R-:W-:Y:S01]  /*1d00*/  LEA.HI.X R232, R0, c[0x0][0x354], R3, 0x2, P1 ;  /* 0x0000d50000e87a11 */ /* 0x000fe200008f1403 */
[----:B------:R-:W-:Y:S05]  /*1d10*/  @!P0 BRA `(.L_x_1238) ;  /* 0x000083d000008947 */ /* 0x000fea0003800000 */
[----:B-1----:R-:W2:Y:S01]  /*1d20*/  LDL R15, [R1+0x8] ;  /* 0x00000800010f7983 */ /* 0x002ea20000100800 */
[----:B------:R-:W-:Y:S01]  /*1d30*/  ULDC.64 UR4, c[0x0][0x198] ;  /* 0x0000660000047ab9 */ /* 0x000fe20000000a00 */
[----:B------:R-:W-:Y:S01]  /*1d40*/  PLOP3.LUT P1, PT, PT, PT, UP3, 0x80, 0x0 ;  /* 0x000000000000781c */ /* 0x000fe20003f2f038 */
[----:B------:R-:W-:Y:S01]  /*1d50*/  UIMAD UR4, UR23, UR4, URZ ;  /* 0x00000004170472a4 */ /* 0x000fe2000f8e023f */
[----:B------:R-:W-:Y:S01]  /*1d60*/  IADD3 R2, R243, 0x20, RZ ;  /* 0x00000020f3027810 */ /* 0x000fe20007ffe0ff */
[----:B------:R-:W-:Y:S01]  /*1d70*/  IMAD.MOV.U32 R196, RZ, RZ, 0x40 ;  /* 0x00000040ffc47424 */ /* 0x000fe200078e00ff */
[----:B------:R-:W-:Y:S01]  /*1d80*/  MOV R230, R6 ;  /* 0x0000000600e67202 */ /* 0x000fe20000000f00 */
[----:B------:R-:W-:Y:S01]  /*1d90*/  UIMAD UR5, UR24, UR5, UR4 ;  /* 0x00000005180572a4 */ /* 0x000fe2000f8e0204 */
[----:B------:R-:W-:Y:S01]  /*1da0*/  IMAD.U32 R0, RZ, RZ, UR24 ;  /* 0x00000018ff007e24 */ /* 0x000fe2000f8e00ff */
[----:B------:R-:W-:Y:S01]  /*1db0*/  UIMAD UR4, UR7, -0x40, UR25 ;  /* 0xffffffc0070478a4 */ /* 0x000fe2000f8e0219 */
[----:B------:R-:W-:Y:S01]  /*1dc0*/  IMAD.MOV.U32 R231, RZ, RZ, R7 ;  /* 0x000000ffffe77224 */ /* 0x000fe200078e0007 */
[----:B------:R-:W-:Y:S01]  /*1dd0*/  ULEA.HI UR6, UR7, UR7, URZ, 0x1 ;  /* 0x0000000707067291 */ /* 0x000fe2000f8f083f */
[----:B------:R-:W-:Y:S01]  /*1de0*/  IMAD.WIDE.U32 R6, R196, c[0x0][0x190], RZ ;  /* 0x00006400c4067a25 */ /* 0x000fe200078e00ff */
[----:B------:R-:W-:-:S02]  /*1df0*/  ULDC.64 UR8, c[0x0][0x1a0] ;  /* 0x0000680000087ab9 */ /* 0x000fc40000000a00 */
[----:B------:R-:W-:Y:S01]  /*1e00*/  ISETP.GE.AND P6, PT, R2, UR4, PT ;  /* 0x0000000402007c0c */ /* 0x000fe2000bfc6270 */
[----:B------:R-:W-:Y:S01]  /*1e10*/  IMAD.U32 R9, RZ, RZ, UR5 ;  /* 0x00000005ff097e24 */ /* 0x000fe2000f8e00ff */
[----:B------:R-:W-:Y:S01]  /*1e20*/  UIMAD UR5, UR17, -0x80, UR16 ;  /* 0xffffff80110578a4 */ /* 0x000fe2000f8e0210 */
[----:B------:R-:W-:Y:S01]  /*1e30*/  IMAD.WIDE.U32 R10, R0, c[0x0][0x1a0], R16 ;  /* 0x00006800000a7a25 */ /* 0x000fe200078e0010 */
[----:B------:R-:W-:-:S03]  /*1e40*/  ULOP3.LUT UR6, UR6, 0xfffffffe, URZ, 0xc0, !UPT ;  /* 0xfffffffe06067892 */ /* 0x000fc6000f8ec03f */
[----:B------:R-:W-:Y:S01]  /*1e50*/  IMAD R12, R196, c[0x0][0x194], RZ ;  /* 0x00006500c40c7a24 */ /* 0x000fe200078e02ff */
[----:B------:R-:W-:Y:S01]  /*1e60*/  ISETP.GE.AND P4, PT, R2, UR5, PT ;  /* 0x0000000502007c0c */ /* 0x000fe2000bf86270 */
[----:B------:R-:W-:Y:S01]  /*1e70*/  IMAD.WIDE.U32 R2, R0, c[0x0][0x198], R16 ;  /* 0x0000660000027a25 */ /* 0x000fe200078e0010 */
[----:B------:R-:W-:Y:S01]  /*1e80*/  IADD3 R0, R243, 0x40, RZ ;  /* 0x00000040f3007810 */ /* 0x000fe20007ffe0ff */
[----:B------:R-:W-:Y:S02]  /*1e90*/  UIADD3 UR6, UR7, -UR6, URZ ;  /* 0x8000000607067290 */ /* 0x000fe4000fffe03f */
[----:B------:R-:W-:Y:S01]  /*1ea0*/  IMAD.MOV.U32 R228, RZ, RZ, R4 ;  /* 0x000000ffffe47224 */ /* 0x000fe200078e0004 */
[----:B------:R-:W-:Y:S01]  /*1eb0*/  @!P6 IADD3 R24, P0, R230, R6, RZ ;  /* 0x00000006e618e210 */ /* 0x000fe20007f1e0ff */
[----:B------:R-:W-:Y:S01]  /*1ec0*/  IMAD.MOV.U32 R229, RZ, RZ, R5 ;  /* 0x000000ffffe57224 */ /* 0x000fe200078e0005 */
[----:B------:R-:W-:Y:S01]  /*1ed0*/  ISETP.GE.AND P3, PT, R0, UR5, PT ;  /* 0x0000000500007c0c */ /* 0x000fe2000bf66270 */
[----:B------:R-:W-:Y:S01]  /*1ee0*/  @P1 BAR.SYNC.DEFER_BLOCKING 0x0 ;  /* 0x0000000000001b1d */ /* 0x000fe20000010000 */
[C---:B------:R-:W-:Y:S01]  /*1ef0*/  IMAD.WIDE.U32 R4, R196.reuse, c[0x0][0x370], RZ ;  /* 0x0000dc00c4047a25 */ /* 0x040fe200078e00ff */
[----:B------:R-:W-:Y:S01]  /*1f00*/  @!P6 IADD3.X R25, R231, R7, R12, P0, !PT ;  /* 0x00000007e719e210 */ /* 0x000fe200007fe40c */
[----:B------:R-:W-:Y:S01]  /*1f10*/  UISETP.NE.AND UP0, UPT, UR6, 0x1, UPT ;  /* 0x000000010600788c */ /* 0x000fe2000bf05270 */
[----:B------:R-:W-:Y:S01]  /*1f20*/  @!P4 IADD3 R0, P1, R243, 0x20, RZ ;  /* 0x00000020f300c810 */ /* 0x000fe20007f3e0ff */
[----:B------:R-:W-:Y:S01]  /*1f30*/  IMAD R6, R13, c[0x0][0x1b0], RZ ;  /* 0x00006c000d067a24 */ /* 0x000fe200078e02ff */
[----:B------:R-:W-:Y:S01]  /*1f40*/  ISETP.GE.AND P0, PT, R243, UR4, PT ;  /* 0x00000004f3007c0c */ /* 0x000fe2000bf06270 */
[----:B------:R-:W-:Y:S01]  /*1f50*/  IMAD R14, R196, c[0x0][0x374], RZ ;  /* 0x0000dd00c40e7a24 */ /* 0x000fe200078e02ff */
[----:B------:R-:W-:Y:S01]  /*1f60*/  @!P6 IADD3 R4, P5, R228, R4, RZ ;  /* 0x00000004e404e210 */ /* 0x000fe20007fbe0ff */
[----:B------:R-:W-:Y:S01]  /*1f70*/  IMAD R7, R8, c[0x0][0x1b4], R6 ;  /* 0x00006d0008077a24 */ /* 0x000fe200078e0206 */
[----:B------:R-:W-:Y:S01]  /*1f80*/  IADD3 R2, P2, R2, UR29, RZ ;  /* 0x0000001d02027c10 */ /* 0x000fe2000ff5e0ff */
[----:B------:R-:W-:Y:S01]  /*1f90*/  @!P4 IMAD.X R6, RZ, RZ, R23, P1 ;  /* 0x000000ffff06c224 */ /* 0x000fe200008e0617 */
[----:B------:R-:W-:Y:S01]  /*1fa0*/  @!P6 IADD3.X R5, R229, R5, R14, P5, !PT ;  /* 0x00000005e505e210 */ /* 0x000fe20002ffe40e */
[----:B------:R-:W-:Y:S01]  /*1fb0*/  UIMAD UR6, UR23, UR8, URZ ;  /* 0x00000008170672a4 */ /* 0x000fe2000f8e023f */
[----:B------:R-:W-:Y:S01]  /*1fc0*/  IADD3.X R3, R3, UR32, R9, P2, !PT ;  /* 0x0000002003037c10 */ /* 0x000fe200097fe409 */
[----:B------:R-:W-:Y:S01]  /*1fd0*/  @!P4 IMAD R6, R6, c[0x0][0x198], RZ ;  /* 0x000066000606ca24 */ /* 0x000fe200078e02ff */
[----:B------:R-:W-:-:S02]  /*1fe0*/  ISETP.GE.AND P5, PT, R243, UR5, PT ;  /* 0x00000005f3007c0c */ /* 0x000fc4000bfa6270 */
[----:B------:R-:W-:Y:S01]  /*1ff0*/  PLOP3.LUT P2, PT, PT, PT, UP0, 0x80, 0x0 ;  /* 0x000000000000781c */ /* 0x000fe20003f4f008 */
[----:B------:R-:W-:-:S04]  /*2000*/  IMAD.WIDE.U32 R2, R8, c[0x0][0x1b0], R2 ;  /* 0x00006c0008027a25 */ /* 0x000fc800078e0002 */
[----:B------:R-:W-:Y:S02]  /*2010*/  @!P4 IMAD R12, R0, c[0x0][0x19c], R6 ;  /* 0x00006700000cca24 */ /* 0x000fe400078e0206 */
[----:B------:R-:W-:-:S04]  /*2020*/  IMAD.IADD R3, R3, 0x1, R7 ;  /* 0x0000000103037824 */ /* 0x000fc800078e0207 */
[----:B------:R-:W-:Y:S01]  /*2030*/  @!P5 IMAD.MOV.U32 R7, RZ, RZ, R3 ;  /* 0x000000ffff07d224 */ /* 0x000fe200078e0003 */
[C---:B--2---:R-:W-:Y:S02]  /*2040*/  SHF.L.U32 R22, R15.reuse, 0x1, RZ ;  /* 0x000000010f167819 */ /* 0x044fe400000006ff */
[----:B------:R-:W-:-:S03]  /*2050*/  IADD3 R9, R15, 0x2000, RZ ;  /* 0x000020000f097810 */ /* 0x000fc60007ffe0ff */
[----:B------:R-:W-:Y:S01]  /*2060*/  @P0 STS.128 [R22+0x8000], RZ ;  /* 0x008000ff16000388 */ /* 0x000fe20000000c00 */
[----:B------:R-:W-:Y:S02]  /*2070*/  SEL R6, R9, R15, !P2 ;  /* 0x0000000f09067207 */ /* 0x000fe40005000000 */
[C---:B------:R-:W-:Y:S01]  /*2080*/  IADD3 R9, R243.reuse, 0x60, RZ ;  /* 0x00000060f3097810 */ /* 0x040fe20007ffe0ff */
[----:B------:R-:W-:Y:S02]  /*2090*/  @P0 STS.128 [R22+0xa000], RZ ;  /* 0x00a000ff16000388 */ /* 0x000fe40000000c00 */
[----:B------:R-:W-:Y:S01]  /*20a0*/  IMAD.SHL.U32 R227, R6, 0x2, RZ ;  /* 0x0000000206e37824 */ /* 0x000fe200078e00ff */
[----:B------:R-:W-:Y:S01]  /*20b0*/  @!P5 MOV R6, R2 ;  /* 0x000000020006d202 */ /* 0x000fe20000000f00 */
[----:B------:R-:W-:Y:S01]  /*20c0*/  @!PT LDS RZ, [RZ] ;  /* 0x00000000fffff984 */ /* 0x000fe20000000800 */
[----:B------:R-:W-:Y:S01]  /*20d0*/  @!PT LDS RZ, [RZ] ;  /* 0x00000000fffff984 */ /* 0x000fe20000000800 */
[----:B------:R-:W-:Y:S01]  /*20e0*/  @!PT LDS RZ, [RZ] ;  /* 0x00000000fffff984 */ /* 0x000fe20000000800 */
[----:B------:R1:W-:Y:S04]  /*20f0*/  @!P0 LDGSTS.E.BYPASS.LTC128B.128 [R22+0x8000], [R228.64] ;  /* 0x08000000e4168fae */ /* 0x0003e8000b901d4c */
[----:B------:R1:W-:Y:S01]  /*2100*/  @!P0 LDGSTS.E.BYPASS.LTC128B.128 [R22+0xa000], [R228.64+0x80] ;  /* 0x0a000080e4168fae */ /* 0x0003e2000b901d4c */
[----:B------:R-:W-:-:S03]  /*2110*/  @!P5 IMAD.WIDE.U32 R6, R243, c[0x0][0x198], R6 ;  /* 0x00006600f306da25 */ /* 0x000fc600078e0006 */
[----:B------:R-:W-:Y:S02]  /*2120*/  @P6 STS.128 [R22+0x9000], RZ ;  /* 0x009000ff16006388 */ /* 0x000fe40000000c00 */
[----:B------:R-:W-:Y:S02]  /*2130*/  @!P5 LEA R20, P1, R6, c[0x0][0x168], 0x1 ;  /* 0x00005a000614da11 */ /* 0x000fe400078208ff */
[----:B------:R-:W-:Y:S04]  /*2140*/  @P6 STS.128 [R22+0xb000], RZ ;  /* 0x00b000ff16006388 */ /* 0x000fe80000000c00 */
[----:B------:R-:W-:Y:S01]  /*2150*/  @!PT LDS RZ, [RZ] ;  /* 0x00000000fffff984 */ /* 0x000fe20000000800 */
[----:B------:R-:W-:Y:S01]  /*2160*/  @!PT LDS RZ, [RZ] ;  /* 0x00000000fffff984 */ /* 0x000fe20000000800 */
[----:B------:R-:W-:Y:S01]  /*2170*/  @!PT LDS RZ, [RZ] ;  /* 0x00000000fffff984 */ /* 0x000fe20000000800 */
[----:B------:R2:W-:Y:S04]  /*2180*/  @!P6 LDGSTS.E.BYPASS.LTC128B.128 [R22+0x9000], [R4.64] ;  /* 0x090000000416efae */ /* 0x0005e8000b901d4c */
[----:B------:R2:W-:Y:S04]  /*2190*/  @!P6 LDGSTS.E.BYPASS.LTC128B.128 [R22+0xb000], [R4.64+0x80] ;  /* 0x0b0000800416efae */ /* 0x0005e8000b901d4c */
[----:B------:R-:W-:Y:S04]  /*21a0*/  @P0 STS [R227], RZ ;  /* 0x000000ffe3000388 */ /* 0x000fe80000000800 */
[----:B------:R-:W-:Y:S04]  /*21b0*/  @P0 STS [R227+0x4], RZ ;  /* 0x000004ffe3000388 */ /* 0x000fe80000000800 */
[----:B------:R-:W-:Y:S04]  /*21c0*/  @P0 STS [R227+0x8], RZ ;  /* 0x000008ffe3000388 */ /* 0x000fe80000000800 */
[----:B------:R-:W-:Y:S04]  /*21d0*/  @P0 STS [R227+0xc], RZ ;  /* 0x00000cffe3000388 */ /* 0x000fe80000000800 */
[----:B------:R-:W-:Y:S04]  /*21e0*/  @P0 STS [R227+0x2000], RZ ;  /* 0x002000ffe3000388 */ /* 0x000fe80000000800 */
[----:B------:R-:W-:Y:S01]  /*21f0*/  @P0 STS [R227+0x2004], RZ ;  /* 0x002004ffe3000388 */ /* 0x000fe20000000800 */
[----:B--2---:R-:W-:-:S03]  /*2200*/  @!P4 IMAD.WIDE.U32 R4, R0, c[0x0][0x198], R2 ;  /* 0x000066000004ca25 */ /* 0x004fc600078e0002 */
[----:B------:R-:W-:Y:S01]  /*2210*/  @P0 STS [R227+0x2008], RZ ;  /* 0x002008ffe3000388 */ /* 0x000fe20000000800 */
[----:B------:R-:W-:-:S03]  /*2220*/  @!P5 IMAD R0, R23, c[0x0][0x198], RZ ;  /* 0x000066001700da24 */ /* 0x000fc600078e02ff */
[----:B------:R-:W-:Y:S01]  /*2230*/  @P0 STS [R227+0x200c], RZ ;  /* 0x00200cffe3000388 */ /* 0x000fe20000000800 */
[----:B------:R-:W-:Y:S02]  /*2240*/  @!P4 IMAD.IADD R5, R5, 0x1, R12 ;  /* 0x000000010505c824 */ /* 0x000fe400078e020c */
[----:B------:R-:W-:Y:S01]  /*2250*/  @!P5 IMAD R0, R243, c[0x0][0x19c], R0 ;  /* 0x00006700f300da24 */ /* 0x000fe200078e0200 */
[----:B------:R-:W-:Y:S01]  /*2260*/  @!PT LDS RZ, [RZ] ;  /* 0x00000000fffff984 */ /* 0x000fe20000000800 */
[----:B------:R-:W-:Y:S01]  /*2270*/  @!PT LDS RZ, [RZ] ;  /* 0x00000000fffff984 */ /* 0x000fe20000000800 */
[----:B------:R-:W-:Y:S01]  /*2280*/  @!PT LDS RZ, [RZ] ;  /* 0x00000000fffff984 */ /* 0x000fe20000000800 */
[----:B------:R1:W-:Y:S03]  /*2290*/  @!P0 LDGSTS.E.BYPASS.LTC128B.128 [R227], [R230.64] ;  /* 0x00000000e6e38fae */ /* 0x0003e6000b901d4c */
[----:B------:R-:W-:Y:S01]  /*22a0*/  @!P5 IMAD.IADD R0, R7, 0x1, R0 ;  /* 0x000000010700d824 */ /* 0x000fe200078e0200 */
[----:B------:R1:W-:Y:S01]  /*22b0*/  @!P0 LDGSTS.E.BYPASS.LTC128B.128 [R227+0x2000], [R230.64+0x80] ;  /* 0x02000080e6e38fae */ /* 0x0003e2000b901d4c */
[----:B------:R-:W-:Y:S01]  /*22c0*/  @!P4 LEA R18, P0, R4, c[0x0][0x168], 0x1 ;  /* 0x00005a000412ca11 */ /* 0x000fe200078008ff */
[----:B------:R-:W-:-:S02]  /*22d0*/  @!P3 IMAD.MOV.U32 R7, RZ, RZ, R3 ;  /* 0x000000ffff07b224 */ /* 0x000fc400078e0003 */
[----:B------:R-:W-:Y:S01]  /*22e0*/  @!P5 LEA.HI.X R21, R6, c[0x0][0x16c], R0, 0x1, P1 ;  /* 0x00005b000615da11 */ /* 0x000fe200008f0c00 */
[----:B------:R-:W-:Y:S01]  /*22f0*/  @P6 STS [R227+0x1000], RZ ;  /* 0x001000ffe3006388 */ /* 0x000fe20000000800 */
[----:B------:R-:W-:Y:S02]  /*2300*/  @!P4 LEA.HI.X R19, R4, c[0x0][0x16c], R5, 0x1, P0 ;  /* 0x00005b000413ca11 */ /* 0x000fe400000f0c05 */
[----:B------:R-:W-:Y:S01]  /*2310*/  @!P3 IADD3 R0, P0, R243, 0x40, RZ ;  /* 0x00000040f300b810 */ /* 0x000fe20007f1e0ff */
[----:B------:R-:W-:Y:S01]  /*2320*/  @P6 STS [R227+0x1004], RZ ;  /* 0x001004ffe3006388 */ /* 0x000fe20000000800 */
[----:B------:R-:W-:Y:S01]  /*2330*/  ISETP.GE.AND P1, PT, R9, UR5, PT ;  /* 0x0000000509007c0c */ /* 0x000fe2000bf26270 */
[----:B------:R-:W-:Y:S01]  /*2340*/  UIMAD UR5, UR24, UR9, UR6 ;  /* 0x00000009180572a4 */ /* 0x000fe2000f8e0206 */
[----:B------:R-:W-:Y:S01]  /*2350*/  @!P3 IADD3.X R6, RZ, R23, RZ, P0, !PT ;  /* 0x00000017ff06b210 */ /* 0x000fe200007fe4ff */
[----:B------:R-:W-:Y:S01]  /*2360*/  IMAD R9, R13, c[0x0][0x1b8], RZ ;  /* 0x00006e000d097a24 */ /* 0x000fe200078e02ff */
[----:B------:R-:W-:Y:S01]  /*2370*/  IADD3 R4, P0, R10, UR27, RZ ;  /* 0x0000001b0a047c10 */ /* 0x000fe2000ff1e0ff */
[----:B------:R-:W-:Y:S02]  /*2380*/  @P6 STS [R227+0x1008], RZ ;  /* 0x001008ffe3006388 */ /* 0x000fe40000000800 */
[----:B------:R-:W-:-:S02]  /*2390*/  @!P3 IMAD R6, R6, c[0x0][0x198], RZ ;  /* 0x000066000606ba24 */ /* 0x000fc400078e02ff */
[----:B------:R-:W-:Y:S01]  /*23a0*/  IMAD.U32 R5, RZ, RZ, UR5 ;  /* 0x00000005ff057e24 */ /* 0x000fe2000f8e00ff */
[----:B------:R-:W-:Y:S01]  /*23b0*/  @P6 STS [R227+0x100c], RZ ;  /* 0x00100cffe3006388 */ /* 0x000fe20000000800 */
[----:B------:R-:W-:Y:S02]  /*23c0*/  @!P3 IMAD R13, R0, c[0x0][0x19c], R6 ;  /* 0x00006700000dba24 */ /* 0x000fe400078e0206 */
[----:B------:R-:W-:Y:S01]  /*23d0*/  @!P3 IMAD.MOV.U32 R6, RZ, RZ, R2 ;  /* 0x000000ffff06b224 */ /* 0x000fe200078e0002 */
[----:B------:R-:W-:Y:S01]  /*23e0*/  IADD3.X R5, R11, UR28, R5, P0, !PT ;  /* 0x0000001c0b057c10 */ /* 0x000fe200087fe405 */
[----:B------:R-:W-:Y:S01]  /*23f0*/  IMAD R12, R8, c[0x0][0x1bc], R9 ;  /* 0x00006f00080c7a24 */ /* 0x000fe200078e0209 */
[----:B------:R-:W-:Y:S01]  /*2400*/  @!P1 IADD3 R10, P0, R243, 0x60, RZ ;  /* 0x00000060f30a9810 */ /* 0x000fe20007f1e0ff */
[----:B------:R-:W-:Y:S01]  /*2410*/  @!P3 IMAD.WIDE.U32 R6, R0, c[0x0][0x198], R6 ;  /* 0x000066000006ba25 */ /* 0x000fe200078e0006 */
[----:B------:R-:W-:Y:S02]  /*2420*/  @P6 STS [R227+0x3000], RZ ;  /* 0x003000ffe3006388 */ /* 0x000fe40000000800 */
[----:B------:R-:W-:Y:S01]  /*2430*/  @!P1 IADD3.X R0, RZ, R23, RZ, P0, !PT ;  /* 0x00000017ff009210 */ /* 0x000fe200007fe4ff */
[----:B------:R-:W-:Y:S01]  /*2440*/  IMAD.WIDE.U32 R4, R8, c[0x0][0x1b8], R4 ;  /* 0x00006e0008047a25 */ /* 0x000fe200078e0004 */
[----:B------:R-:W-:Y:S01]  /*2450*/  @!P3 LEA R16, P0, R6, c[0x0][0x168], 0x1 ;  /* 0x00005a000610ba11 */ /* 0x000fe200078008ff */
[----:B------:R-:W-:Y:S02]  /*2460*/  @P6 STS [R227+0x3004], RZ ;  /* 0x003004ffe3006388 */ /* 0x000fe40000000800 */
[----:B------:R-:W-:-:S02]  /*2470*/  @!P1 IMAD.MOV.U32 R8, RZ, RZ, R2 ;  /* 0x000000ffff089224 */ /* 0x000fc400078e0002 */
[----:B------:R-:W-:Y:S01]  /*2480*/  @!P3 IMAD.IADD R2, R7, 0x1, R13 ;  /* 0x000000010702b824 */ /* 0x000fe200078e020d */
[----:B------:R-:W-:Y:S01]  /*2490*/  @P6 STS [R227+0x3008], RZ ;  /* 0x003008ffe3006388 */ /* 0x000fe20000000800 */
[----:B------:R-:W-:Y:S01]  /*24a0*/  @!P1 IMAD.MOV.U32 R9, RZ, RZ, R3 ;  /* 0x000000ffff099224 */ /* 0x000fe200078e0003 */
[----:B------:R-:W-:Y:S01]  /*24b0*/  IADD3 R3, R5, R12, RZ ;  /* 0x0000000c05037210 */ /* 0x000fe20007ffe0ff */
[----:B------:R-:W-:Y:S01]  /*24c0*/  @!P1 IMAD R0, R0, c[0x0][0x198], RZ ;  /* 0x0000660000009a24 */ /* 0x000fe200078e02ff */
[----:B------:R-:W-:Y:S01]  /*24d0*/  @!P3 LEA.HI.X R17, R6, c[0x0][0x16c], R2, 0x1, P0 ;  /* 0x00005b000611ba11 */ /* 0x000fe200000f0c02 */
[----:B------:R-:W-:Y:S01]  /*24e0*/  @!P5 IMAD.MOV.U32 R2, RZ, RZ, R4 ;  /* 0x000000ffff02d224 */ /* 0x000fe200078e0004 */
[----:B------:R-:W-:Y:S01]  /*24f0*/  @P6 STS [R227+0x300c], RZ ;  /* 0x00300cffe3006388 */ /* 0x000fe20000000800 */
[C---:B------:R-:W-:Y:S02]  /*2500*/  @!P1 IMAD R5, R10.reuse, c[0x0][0x19c], R0 ;  /* 0x000067000a059a24 */ /* 0x040fe400078e0200 */
[----:B------:R-:W-:Y:S01]  /*2510*/  @!P1 IMAD.WIDE.U32 R8, R10, c[0x0][0x198], R8 ;  /* 0x000066000a089a25 */ /* 0x000fe200078e0008 */
[----:B------:R-:W-:Y:S01]  /*2520*/  @!PT LDS RZ, [RZ] ;  /* 0x00000000fffff984 */ /* 0x000fe20000000800 */
[----:B------:R-:W-:Y:S01]  /*2530*/  @!PT LDS RZ, [RZ] ;  /* 0x00000000fffff984 */ /* 0x000fe20000000800 */
[----:B------:R-:W-:Y:S01]  /*2540*/  @!PT LDS RZ, [RZ] ;  /* 0x00000000fffff984 */ /* 0x000fe20000000800 */
[----:B------:R1:W-:Y:S03]  /*2550*/  @!P6 LDGSTS.E.BYPASS.LTC128B.128 [R227+0x1000], [R24.64] ;  /* 0x0100000018e3efae */ /* 0x0003e6000b901d4c */
[----:B------:R-:W-:Y:S01]  /*2560*/  @!P5 IMAD R11, R23, c[0x0][0x1a0], RZ ;  /* 0x00006800170bda24 */ /* 0x000fe200078e02ff */
[----:B------:R-:W-:Y:S01]  /*2570*/  @!P1 LEA R14, P0, R8, c[0x0][0x168], 0x1 ;  /* 0x00005a00080e9a11 */ /* 0x000fe200078008ff */
[----:B------:R-:W-:Y:S01]  /*2580*/  @!P5 IMAD.WIDE.U32 R6, R243, c[0x0][0x1a0], R2 ;  /* 0x00006800f306da25 */ /* 0x000fe200078e0002 */
[----:B------:R1:W-:Y:S03]  /*2590*/  @!P6 LDGSTS.E.BYPASS.LTC128B.128 [R227+0x3000], [R24.64+0x80] ;  /* 0x0300008018e3efae */ /* 0x0003e6000b901d4c */
[----:B------:R-:W-:Y:S01]  /*25a0*/  @!P1 IMAD.IADD R2, R9, 0x1, R5 ;  /* 0x0000000109029824 */ /* 0x000fe200078e0205 */
[----:B------:R-:W-:Y:S01]  /*25b0*/  @P5 STS.128 [R22+0xc000], RZ ;  /* 0x00c000ff16005388 */ /* 0x000fe20000000c00 */
[----:B------:R-:W-:-:S02]  /*25c0*/  @!P5 IMAD R0, R243, c[0x0][0x1a4], R11 ;  /* 0x00006900f300da24 */ /* 0x000fc400078e020b */
[----:B------:R-:W-:Y:S01]  /*25d0*/  @!P3 IMAD.MOV.U32 R9, RZ, RZ, R3 ;  /* 0x000000ffff09b224 */ /* 0x000fe200078e0003 */
[----:B------:R-:W-:Y:S01]  /*25e0*/  @!P1 LEA.HI.X R15, R8, c[0x0][0x16c], R2, 0x1, P0 ;  /* 0x00005b00080f9a11 */ /* 0x000fe200000f0c02 */
[----:B------:R-:W-:Y:S01]  /*25f0*/  @!P5 IMAD.IADD R0, R7, 0x1, R0 ;  /* 0x000000010700d824 */ /* 0x000fe200078e0200 */
[C---:B------:R-:W-:Y:S01]  /*2600*/  @!P5 LEA R12, P0, R6.reuse, c[0x0][0x170], 0x1 ;  /* 0x00005c00060cda11 */ /* 0x040fe200078008ff */
[----:B------:R-:W-:Y:S01]  /*2610*/  @P5 STS.128 [R22+0x10000], RZ ;  /* 0x010000ff16005388 */ /* 0x000fe20000000c00 */
[----:B------:R-:W-:Y:S02]  /*2620*/  @!P4 MOV R7, R3 ;  /* 0x000000030007c202 */ /* 0x000fe40000000f00 */
[----:B------:R-:W-:Y:S01]  /*2630*/  @!P5 LEA.HI.X R13, R6, c[0x0][0x174], R0, 0x1, P0 ;  /* 0x00005d00060dda11 */ /* 0x000fe200000f0c00 */
[----:B------:R-:W-:Y:S01]  /*2640*/  @!PT LDS RZ, [RZ] ;  /* 0x00000000fffff984 */ /* 0x000fe20000000800 */
[----:B------:R-:W-:Y:S01]  /*2650*/  @!PT LDS RZ, [RZ] ;  /* 0x00000000fffff984 */ /* 0x000fe20000000800 */
[----:B------:R-:W-:Y:S01]  /*2660*/  @!PT LDS RZ, [RZ] ;  /* 0x00000000fffff984 */ /* 0x000fe20000000800 */
[----:B------:R1:W-:Y:S01]  /*2670*/  @!P5 LDGSTS.E.BYPASS.LTC128B.128 [R22+0xc000], [R20.64] ;  /* 0x0c0000001416dfae */ /* 0x0003e2000b901d4c */
[----:B------:R-:W-:-:S03]  /*2680*/  @!P4 IADD3 R0, P0, R243, 0x20, RZ ;  /* 0x00000020f300c810 */ /* 0x000fc60007f1e0ff */
[----:B------:R1:W-:Y:S01]  /*2690*/  @!P5 LDGSTS.E.BYPASS.LTC128B.128 [R22+0x10000], [R20.64+0x80] ;  /* 0x100000801416dfae */ /* 0x0003e2000b901d4c */
[----:B------:R-:W-:Y:S02]  /*26a0*/  @!P4 IADD3.X R5, RZ, R23, RZ, P0, !PT ;  /* 0x00000017ff05c210 */ /* 0x000fe400007fe4ff */
[----:B------:R-:W-:Y:S01]  /*26b0*/  @!P3 IADD3 R2, P0, R243, 0x40, RZ ;  /* 0x00000040f302b810 */ /* 0x000fe20007f1e0ff */
[----:B------:R-:W-:Y:S02]  /*26c0*/  @P4 STS.128 [R22+0xd000], RZ ;  /* 0x00d000ff16004388 */ /* 0x000fe40000000c00 */
[----:B------:R-:W-:Y:S02]  /*26d0*/  @!P4 IMAD R5, R5, c[0x0][0x1a0], RZ ;  /* 0x000068000505ca24 */ /* 0x000fe400078e02ff */
[----:B------:R-:W-:Y:S01]  /*26e0*/  @!P3 IMAD.X R6, RZ, RZ, R23, P0 ;  /* 0x000000ffff06b224 */ /* 0x000fe200000e0617 */
[----:B------:R-:W-:Y:S01]  /*26f0*/  @!P1 IADD3 R11, P0, R243, 0x60, RZ ;  /* 0x00000060f30b9810 */ /* 0x000fe20007f1e0ff */
[----:B------:R-:W-:Y:S01]  /*2700*/  @!P4 IMAD R5, R0, c[0x0][0x1a4], R5 ;  /* 0x000069000005ca24 */ /* 0x000fe200078e0205 */
[----:B------:R-:W-:Y:S01]  /*2710*/  @P4 STS.128 [R22+0x11000], RZ ;  /* 0x011000ff16004388 */ /* 0x000fe20000000c00 */
[----:B------:R-:W-:-:S02]  /*2720*/  @!P3 IMAD R8, R6, c[0x0][0x1a0], RZ ;  /* 0x000068000608ba24 */ /* 0x000fc400078e02ff */
[----:B------:R-:W-:Y:S01]  /*2730*/  @!P4 IMAD.MOV.U32 R6, RZ, RZ, R4 ;  /* 0x000000ffff06c224 */ /* 0x000fe200078e0004 */
[----:B------:R-:W-:Y:S01]  /*2740*/  @!PT LDS RZ, [RZ] ;  /* 0x00000000fffff984 */ /* 0x000fe20000000800 */
[----:B------:R-:W-:Y:S01]  /*2750*/  @!PT LDS RZ, [RZ] ;  /* 0x00000000fffff984 */ /* 0x000fe20000000800 */
[----:B------:R-:W-:Y:S01]  /*2760*/  @!PT LDS RZ, [RZ] ;  /* 0x00000000fffff984 */ /* 0x000fe20000000800 */
[----:B------:R1:W-:Y:S01]  /*2770*/  @!P4 LDGSTS.E.BYPASS.LTC128B.128 [R22+0xd000], [R18.64] ;  /* 0x0d0000001216cfae */ /* 0x0003e2000b901d4c */
[----:B------:R-:W-:Y:S02]  /*2780*/  @!P1 IMAD.X R10, RZ, RZ, R23, P0 ;  /* 0x000000ffff0a9224 */ /* 0x000fe400000e0617 */
[----:B------:R-:W-:Y:S01]  /*2790*/  @!P3 IMAD R23, R2, c[0x0][0x1a4], R8 ;  /* 0x000069000217ba24 */ /* 0x000fe200078e0208 */
[----:B------:R1:W-:Y:S01]  /*27a0*/  @!P4 LDGSTS.E.BYPASS.LTC128B.128 [R22+0x11000], [R18.64+0x80] ;  /* 0x110000801216cfae */ /* 0x0003e2000b901d4c */
[----:B------:R-:W-:Y:S02]  /*27b0*/  @!P3 IMAD.MOV.U32 R8, RZ, RZ, R4 ;  /* 0x000000ffff08b224 */ /* 0x000fe400078e0004 */
[----:B------:R-:W-:Y:S01]  /*27c0*/  @!P4 IMAD.WIDE.U32 R6, R0, c[0x0][0x1a0], R6 ;  /* 0x000068000006ca25 */ /* 0x000fe200078e0006 */
[----:B------:R-:W-:Y:S03]  /*27d0*/  @P3 STS.128 [R22+0xe000], RZ ;  /* 0x00e000ff16003388 */ /* 0x000fe60000000c00 */
[----:B------:R-:W-:Y:S01]  /*27e0*/  @!P3 IMAD.WIDE.U32 R8, R2, c[0x0][0x1a0], R8 ;  /* 0x000068000208ba25 */ /* 0x000fe200078e0008 */
[----:B------:R-:W-:Y:S01]  /*27f0*/  @!P4 IADD3 R5, R7, R5, RZ ;  /* 0x000000050705c210 */ /* 0x000fe20007ffe0ff */
[----:B------:R-:W-:Y:S02]  /*2800*/  @P3 STS.128 [R22+0x12000], RZ ;  /* 0x012000ff16003388 */ /* 0x000fe40000000c00 */
[----:B------:R-:W-:Y:S01]  /*2810*/  @!P1 IMAD R0, R10, c[0x0][0x1a0], RZ ;  /* 0x000068000a009a24 */ /* 0x000fe200078e02ff */
[----:B------:R-:W-:Y:S01]  /*2820*/  @!P4 LEA R10, P0, R6, c[0x0][0x170], 0x1 ;  /* 0x00005c00060aca11 */ /* 0x000fe200078008ff */
[----:B------:R-:W-:Y:S01]  /*2830*/  @!P1 IMAD.MOV.U32 R2, RZ, RZ, R4 ;  /* 0x000000ffff029224 */ /* 0x000fe200078e0004 */
[----:B------:R-:W-:Y:S01]  /*2840*/  @!PT LDS RZ, [RZ] ;  /* 0x00000000fffff984 */ /* 0x000fe20000000800 */
[----:B------:R-:W-:Y:S01]  /*2850*/  @!PT LDS RZ, [RZ] ;  /* 0x00000000fffff984 */ /* 0x000fe20000000800 */
[----:B------:R-:W-:Y:S01]  /*2860*/  @!PT LDS RZ, [RZ] ;  /* 0x00000000fffff984 */ /* 0x000fe20000000800 */
[----:B------:R1:W-:Y:S01]  /*2870*/  @!P3 LDGSTS.E.BYPASS.LTC128B.128 [R22+0xe000], [R16.64] ;  /* 0x0e0000001016bfae */ /* 0x0003e2000b901d4c */
[----:B------:R-:W-:-:S02]  /*2880*/  @!P1 IMAD R4, R11, c[0x0][0x1a4], R0 ;  /* 0x000069000b049a24 */ /* 0x000fc400078e0200 */
[----:B------:R-:W-:Y:S01]  /*2890*/  @!P1 IMAD.WIDE.U32 R2, R11, c[0x0][0x1a0], R2 ;  /* 0x000068000b029a25 */ /* 0x000fe200078e0002 */
[----:B------:R-:W-:Y:S01]  /*28a0*/  @!P4 LEA.HI.X R11, R6, c[0x0][0x174], R5, 0x1, P0 ;  /* 0x00005d00060bca11 */ /* 0x000fe200000f0c05 */
[----:B------:R1:W-:Y:S01]  /*28b0*/  @!P3 LDGSTS.E.BYPASS.LTC128B.128 [R22+0x12000], [R16.64+0x80] ;  /* 0x120000801016bfae */ /* 0x0003e2000b901d4c */
[C---:B------:R-:W-:Y:S01]  /*28c0*/  @!P3 LEA R6, P0, R8.reuse, c[0x0][0x170], 0x1 ;  /* 0x00005c000806ba11 */ /* 0x040fe200078008ff */
[----:B------:R-:W-:Y:S02]  /*28d0*/  @!P3 IMAD.IADD R0, R9, 0x1, R23 ;  /* 0x000000010900b824 */ /* 0x000fe400078e0217 */
[----:B------:R-:W-:Y:S01]  /*28e0*/  @P1 STS.128 [R22+0xf000], RZ ;  /* 0x00f000ff16001388 */ /* 0x000fe20000000c00 */
[----:B------:R-:W-:Y:S02]  /*28f0*/  IMAD.MOV.U32 R9, RZ, RZ, c[0x0][0x30c] ;  /* 0x0000c300ff097624 */ /* 0x000fe400078e00ff */
[----:B------:R-:W-:Y:S01]  /*2900*/  @!P3 LEA.HI.X R7, R8, c[0x0][0x174], R0, 0x1, P0 ;  /* 0x00005d000807ba11 */ /* 0x000fe200000f0c00 */
[----:B------:R-:W-:Y:S01]  /*2910*/  @P1 STS.128 [R22+0x13000], RZ ;  /* 0x013000ff16001388 */ /* 0x000fe20000000c00 */
[----:B------:R-:W-:Y:S01]  /*2920*/  @!P1 IADD3 R0, R3, R4, RZ ;  /* 0x0000000403009210 */ /* 0x000fe20007ffe0ff */
[----:B------:R-:W-:Y:S01]  /*2930*/  IMAD.MOV.U32 R8, RZ, RZ, c[0x0][0x308] ;  /* 0x0000c200ff087624 */ /* 0x000fe200078e00ff */
[C---:B------:R-:W-:Y:S01]  /*2940*/  @!P1 LEA R4, P0, R2.reuse, c[0x0][0x170], 0x1 ;  /* 0x00005c0002049a11 */ /* 0x040fe200078008ff */
[----:B------:R-:W-:Y:S01]  /*2950*/  @!PT LDS RZ, [RZ] ;  /* 0x00000000fffff984 */ /* 0x000fe20000000800 */
[----:B------:R-:W-:Y:S01]  /*2960*/  @!PT LDS RZ, [RZ] ;  /* 0x00000000fffff984 */ /* 0x000fe20000000800 */
[----:B------:R-:W-:Y:S01]  /*2970*/  @!PT LDS RZ, [RZ] ;  /* 0x00000000fffff984 */ /* 0x000fe20000000800 */
[----:B------:R1:W-:Y:S03]  /*2980*/  @!P1 LDGSTS.E.BYPASS.LTC128B.128 [R22+0xf000], [R14.64] ;  /* 0x0f0000000e169fae */ /* 0x0003e6000b901d4c */
[----:B------:R-:W-:Y:S01]  /*2990*/  @!P1 LEA.HI.X R5, R2, c[0x0][0x174], R0, 0x1, P0 ;  /* 0x00005d0002059a11 */ /* 0x000fe200000f0c00 */
[----:B------:R1:W-:Y:S04]  /*29a0*/  @!P1 LDGSTS.E.BYPASS.LTC128B.128 [R22+0x13000], [R14.64+0x80] ;  /* 0x130000800e169fae */ /* 0x0003e8000b901d4c */
[----:B------:R-:W-:Y:S04]  /*29b0*/  @P5 STS.128 [R22+0x14000], RZ ;  /* 0x014000ff16005388 */ /* 0x000fe80000000c00 */
        /* <DEDUP_REMOVED lines=27> */
[----:B------:R-:W0:Y:S04]  /*2b70*/  LDGDEPBAR ;  /* 0x00000000000079af */ /* 0x000e280000000000 */
[----:B---3--:R3:W4:Y:S04]  /*2b80*/  LDG.E.64 R4, [R8.64+0x8] ;  /* 0x0000080c08047981 */ /* 0x008728000c1e1b00 */
[----:B---3--:R-:W3:Y:S01]  /*2b90*/  LDG.E.64 R8, [R8.64] ;  /* 0x0000000c08087981 */ /* 0x008ee2000c1e1b00 */
[C---:B------:R-:W-:Y:S01]  /*2ba0*/  IADD3 R0, R244.reuse, 0x28, RZ ;  /* 0x00000028f4007810 */ /* 0x040fe20007ffe0ff */
[----:B--2---:R-:W-:Y:S01]  /*2bb0*/  IMAD.MOV.U32 R6, RZ, RZ, 0x4 ;  /* 0x00000004ff067424 */ /* 0x004fe200078e00ff */
[----:B------:R-:W-:Y:S01]  /*2bc0*/  IADD3 R3, R244, 0x8, RZ ;  /* 0x00000008f4037810 */ /* 0x000fe20007ffe0ff */
[----:B------:R-:W-:Y:S01]  /*2bd0*/  IMAD.MOV.U32 R241, RZ, RZ, 0x7f800000 ;  /* 0x7f800000fff17424 */ /* 0x000fe200078e00ff */
[----:B------:R-:W-:Y:S01]  /*2be0*/  ISETP.GE.AND P0, PT, R0, UR4, PT ;  /* 0x0000000400007c0c */ /* 0x000fe2000bf06270 */
[----:B------:R-:W-:Y:S01]  /*2bf0*/  IMAD.MOV.U32 R239, RZ, RZ, 0x7f800000 ;  /* 0x7f800000ffef7424 */ /* 0x000fe200078e00ff */
[C---:B------:R-:W-:Y:S01]  /*2c00*/  IADD3 R2, R244.reuse, 0x20, RZ ;  /* 0x00000020f4027810 */ /* 0x040fe20007ffe0ff */
[----:B------:R-:W-:Y:S01]  /*2c10*/  IMAD.MOV.U32 R240, RZ, RZ, 0x7f800000 ;  /* 0x7f800000fff07424 */ /* 0x000fe200078e00ff */
[----:B------:R-:W-:-:S02]  /*2c20*/  ISETP.GE.AND P4, PT, R244, UR4, PT ;  /* 0x00000004f4007c0c */ /* 0x000fc4000bf86270 */
[----:B------:R-:W-:Y:S02]  /*2c30*/  ISETP.GE.AND P3, PT, R3, UR4, PT ;  /* 0x0000000403007c0c */ /* 0x000fe4000bf66270 */
[----:B------:R-:W-:Y:S02]  /*2c40*/  ISETP.GE.AND P1, PT, R2, UR4, PT ;  /* 0x0000000402007c0c */ /* 0x000fe4000bf26270 */
[----:B------:R-:W-:Y:S02]  /*2c50*/  MOV R2, 0x4 ;  /* 0x0000000400027802 */ /* 0x000fe40000000f00 */
[----:B------:R-:W-:Y:S01]  /*2c60*/  MOV R242, 0x7f800000 ;  /* 0x7f80000000f27802 */ /* 0x000fe20000000f00 */
[----:B------:R-:W-:Y:S01]  /*2c70*/  @!P0 IMAD.WIDE R6, R0, R6, UR10 ;  /* 0x0000000a00068e25 */ /* 0x000fe2000f8e0206 */
[----:B------:R-:W-:-:S03]  /*2c80*/  LEA.HI R0, R28, R27, RZ, 0x4 ;  /* 0x0000001b1c007211 */ /* 0x000fc600078f20ff */
[----:B------:R-:W-:Y:S01]  /*2c90*/  IMAD.WIDE R2, R244, R2, UR10 ;  /* 0x0000000af4027e25 */ /* 0x000fe2000f8e0202 */
[----:B------:R-:W-:Y:S01]  /*2ca0*/  LOP3.LUT R0, R0, 0xfffffff0, RZ, 0xc0, !PT ;  /* 0xfffffff000007812 */ /* 0x000fe200078ec0ff */
[----:B------:R2:W5:Y:S03]  /*2cb0*/  @!P0 LDG.E R240, [R6.64] ;  /* 0x0000000c06f08981 */ /* 0x000566000c1e1900 */
[----:B------:R-:W-:Y:S01]  /*2cc0*/  IADD3 R0, -R0, R27, RZ ;  /* 0x0000001b00007210 */ /* 0x000fe20007ffe1ff */
[----:B------:R1:W5:Y:S04]  /*2cd0*/  @!P4 LDG.E R241, [R2.64] ;  /* 0x0000000c02f1c981 */ /* 0x000368000c1e1900 */
[----:B------:R1:W5:Y:S04]  /*2ce0*/  @!P3 LDG.E R242, [R2.64+0x20] ;  /* 0x0000200c02f2b981 */ /* 0x000368000c1e1900 */
[----:B------:R1:W5:Y:S04]  /*2cf0*/  @!P1 LDG.E R239, [R2.64+0x80] ;  /* 0x0000800c02ef9981 */ /* 0x000368000c1e1900 */
[----:B--2---:R-:W2:Y:S01]  /*2d00*/  S2R R6, SR_TID.X ;  /* 0x0000000000067919 */ /* 0x004ea20000002100 */
[----:B-1----:R-:W-:-:S03]  /*2d10*/  SHF.R.S32.HI R2, RZ, 0x1f, R0 ;  /* 0x0000001fff027819 */ /* 0x002fc60000011400 */
[----:B------:R-:W1:Y:S01]  /*2d20*/  S2R R3, SR_TID.X ;  /* 0x0000000000037919 */ /* 0x000e620000002100 */
[----:B------:R-:W-:-:S04]  /*2d30*/  LEA.HI R2, R2, R0, RZ, 0x3 ;  /* 0x0000000002027211 */ /* 0x000fc800078f18ff */
[----:B------:R-:W-:-:S05]  /*2d40*/  LOP3.LUT R2, R2, 0xfffffff8, RZ, 0xc0, !PT ;  /* 0xfffffff802027812 */ /* 0x000fca00078ec0ff */
[----:B------:R-:W-:Y:S01]  /*2d50*/  IMAD.IADD R0, R0, 0x1, -R2 ;  /* 0x0000000100007824 */ /* 0x000fe200078e0a02 */
[----:B------:R-:W-:-:S04]  /*2d60*/  SHF.R.S32.HI R2, RZ, 0x1f, R26 ;  /* 0x0000001fff027819 */ /* 0x000fc8000001141a */
[C---:B------:R-:W-:Y:S02]  /*2d70*/  LOP3.LUT P0, RZ, R0.reuse, 0x2, RZ, 0xc0, !PT ;  /* 0x0000000200ff7812 */ /* 0x040fe4000780c0ff */
[----:B------:R-:W-:Y:S02]  /*2d80*/  LOP3.LUT P1, RZ, R0, 0x4, RZ, 0xc0, !PT ;  /* 0x0000000400ff7812 */ /* 0x000fe4000782c0ff */
[----:B-1----:R-:W-:-:S04]  /*2d90*/  SHF.R.S32.HI R3, RZ, 0x1f, R3 ;  /* 0x0000001fff037819 */ /* 0x002fc80000011403 */
[----:B--2---:R-:W-:-:S04]  /*2da0*/  LEA.HI R3, R3, R6, RZ, 0x6 ;  /* 0x0000000603037211 */ /* 0x004fc800078f30ff */
[----:B------:R-:W-:Y:S01]  /*2db0*/  SHF.R.S32.HI R3, RZ, 0x6, R3 ;  /* 0x00000006ff037819 */ /* 0x000fe20000011403 */
[----:B------:R-:W-:Y:S02]  /*2dc0*/  IMAD.MOV.U32 R219, RZ, RZ, 0x20 ;  /* 0x00000020ffdb7424 */ /* 0x000fe400078e00ff */
[----:B------:R-:W-:-:S03]  /*2dd0*/  IMAD.SHL.U32 R211, R220, 0x2, RZ ;  /* 0x00000002dcd37824 */ /* 0x000fc600078e00ff */
[----:B------:R-:W-:Y:S01]  /*2de0*/  SEL R219, R219, 0xffffffe0, !P0 ;  /* 0xffffffe0dbdb7807 */ /* 0x000fe20004000000 */
[----:B------:R-:W-:Y:S01]  /*2df0*/  UIADD3 UR4, UR24, 0x80, URZ ;  /* 0x0000008018047890 */ /* 0x000fe2000fffe03f */
        /* <DEDUP_REMOVED lines=64> */
[----:B------:R-:W-:-:S02]  /*3200*/  SEL R196, R196, 0xffffffc0, !P1 ;  /* 0xffffffc0c4c47807 */ /* 0x000fc40004800000 */
[----:B------:R-:W-:Y:S01]  /*3210*/  IADD3 R212, R219, R211, RZ ;  /* 0x000000d3dbd47210 */ /* 0x000fe20007ffe0ff */
[----:B------:R-:W-:Y:S02]  /*3220*/  UMOV UR15, UR20 ;  /* 0x00000014000f7c82 */ /* 0x000fe40008000000 */
[----:B------:R-:W-:Y:S02]  /*3230*/  UISETP.GE.AND UP0, UPT, UR4, UR16, UPT ;  /* 0x000000100400728c */ /* 0x000fe4000bf06270 */
[----:B------:R-:W-:Y:S01]  /*3240*/  UMOV UR14, UR21 ;  /* 0x00000015000e7c82 */ /* 0x000fe20008000000 */
[----:B----4-:R-:W-:-:S04]  /*3250*/  IADD3 R26, P4, P3, R4, UR39, R26 ;  /* 0x00000027041a7c10 */ /* 0x010fc8000fb9e01a */
[----:B------:R-:W-:Y:S02]  /*3260*/  IADD3.X R0, R5, UR47, R2, P4, P3 ;  /* 0x0000002f05007c10 */ /* 0x000fe4000a7e6402 */
[----:B------:R-:W-:-:S03]  /*3270*/  IADD3 R2, R218, 0x2000, RZ ;  /* 0x00002000da027810 */ /* 0x000fc60007ffe0ff */
[----:B------:R1:W-:Y:S01]  /*3280*/  STL [R1+0xc], R0 ;  /* 0x00000c0001007387 */ /* 0x0003e20000100800 */
[----:B------:R-:W-:-:S05]  /*3290*/  SEL R2, R2, R218, !P2 ;  /* 0x000000da02027207 */ /* 0x000fca0005000000 */
[----:B------:R-:W-:Y:S01]  /*32a0*/  IMAD.SHL.U32 R210, R2, 0x2, RZ ;  /* 0x0000000202d27824 */ /* 0x000fe200078e00ff */
[----:B------:R-:W-:Y:S01]  /*32b0*/  SHF.L.U32 R2, R3, 0x5, RZ ;  /* 0x0000000503027819 */ /* 0x000fe200000006ff */
[----:B------:R-:W-:Y:S01]  /*32c0*/  IMAD.WIDE.U32 R4, R26, -0x2daee0ad, RZ ;  /* 0xd2511f531a047825 */ /* 0x000fe200078e00ff */
[----:B-1----:R-:W-:-:S04]  /*32d0*/  IADD3 R0, R220, 0x2000, RZ ;  /* 0x00002000dc007810 */ /* 0x002fc80007ffe0ff */
[----:B------:R-:W-:-:S04]  /*32e0*/  SEL R0, R0, R220, !P2 ;  /* 0x000000dc00007207 */ /* 0x000fc80005000000 */
[----:B------:R-:W-:Y:S01]  /*32f0*/  SHF.L.U32 R213, R0, 0x1, RZ ;  /* 0x0000000100d57819 */ /* 0x000fe200000006ff */
[----:B------:R-:W-:Y:S01]  /*3300*/  IMAD.MOV.U32 R0, RZ, RZ, c[0x0][0x22c] ;  /* 0x00008b00ff007624 */ /* 0x000fe200078e00ff */
[----:B------:R1:W-:Y:S03]  /*3310*/  STL [R1+0x38], R2 ;  /* 0x0000380201007387 */ /* 0x0003e60000100800 */
[----:B------:R-:W-:Y:S01]  /*3320*/  IMAD R0, R0, c[0x0][0x1c0], RZ ;  /* 0x0000700000007a24 */ /* 0x000fe200078e02ff */
[----:B------:R2:W-:Y:S01]  /*3330*/  STL.64 [R1], R4 ;  /* 0x0000000401007387 */ /* 0x0005e20000100a00 */
[----:B---3--:R3:W4:Y:S02]  /*3340*/  R2UR UR8, R9 ;  /* 0x00000000090873c2 */ /* 0x00872400000e0000 */
[----:B------:R-:W-:-:S06]  /*3350*/  IMAD.SHL.U32 R238, R0, 0x8, RZ ;  /* 0x0000000800ee7824 */ /* 0x000fcc00078e00ff */
[----:B------:R3:W3:Y:S01]  /*3360*/  R2UR UR9, R8 ;  /* 0x00000000080973c2 */ /* 0x0006e200000e0000 */
[----:B-1----:R-:W-:-:S05]  /*3370*/  IMAD.SHL.U32 R2, R0, 0x10, RZ ;  /* 0x0000001000027824 */ /* 0x002fca00078e00ff */
[C---:B------:R-:W-:Y:S02]  /*3380*/  IADD3 R3, R2.reuse, 0x40, RZ ;  /* 0x0000004002037810 */ /* 0x040fe40007ffe0ff */
[C---:B--2---:R-:W-:Y:S02]  /*3390*/  IADD3 R4, R2.reuse, 0x20, RZ ;  /* 0x0000002002047810 */ /* 0x044fe40007ffe0ff */
[----:B------:R-:W-:Y:S02]  /*33a0*/  IADD3 R2, R2, 0x60, RZ ;  /* 0x0000006002027810 */ /* 0x000fe40007ffe0ff */
[C---:B------:R-:W-:Y:S01]  /*33b0*/  IADD3 R3, R238.reuse, R3, RZ ;  /* 0x00000003ee037210 */ /* 0x040fe20007ffe0ff */
[C---:B------:R-:W-:Y:S02]  /*33c0*/  IMAD.IADD R4, R238.reuse, 0x1, R4 ;  /* 0x00000001ee047824 */ /* 0x040fe400078e0204 */
[C---:B------:R-:W-:Y:S01]  /*33d0*/  IMAD.IADD R2, R238.reuse, 0x1, R2 ;  /* 0x00000001ee027824 */ /* 0x040fe200078e0202 */
[C---:B------:R-:W-:Y:S01]  /*33e0*/  IADD3 R3, R238.reuse, R3, RZ ;  /* 0x00000003ee037210 */ /* 0x040fe20007ffe0ff */
        /* <DEDUP_REMOVED lines=10> */
[----:B---34-:R-:W-:Y:S02]  /*3490*/  IMAD.IADD R251, R238, 0x1, R245 ;  /* 0x00000001eefb7824 */ /* 0x018fe400078e02f5 */
.L_x_1241:
[----:B------:R-:W0:Y:S01]  /*34a0*/  LDGDEPBAR ;  /* 0x00000000000079af */ /* 0x000e220000000000 */
[C---:B------:R-:W-:Y:S01]  /*34b0*/  IMAD.IADD R0, R213.reuse, 0x1, R219 ;  /* 0x00000001d5007824 */ /* 0x040fe200078e02db */
[----:B------:R-:W-:Y:S01]  /*34c0*/  PLOP3.LUT P0, PT, PT, PT, UP0, 0x80, 0x0 ;  /* 0x000000000000781c */ /* 0x000fe20003f0f008 */
[--C-:B------:R-:W-:Y:S01]  /*34d0*/  IMAD.IADD R3, R213, 0x1, R196.reuse ;  /* 0x00000001d5037824 */ /* 0x100fe200078e02c4 */
[----:B------:R-:W-:Y:S01]  /*34e0*/  PLOP3.LUT P3, PT, PT, PT, UP0, 0x80, 0x0 ;  /* 0x000000000000781c */ /* 0x000fe20003f6f008 */
[----:B------:R-:W-:Y:S01]  /*34f0*/  IMAD.IADD R2, R0, 0x1, R196 ;  /* 0x0000000100027824 */ /* 0x000fe200078e02c4 */
[----:B------:R-:W-:Y:S01]  /*3500*/  PLOP3.LUT P2, PT, PT, PT, UP0, 0x80, 0x0 ;  /* 0x000000000000781c */ /* 0x000fe20003f4f008 */
[----:B------:R-:W-:Y:S01]  /*3510*/  UIADD3 UR4, UR9, -0x61c88647, URZ ;  /* 0x9e3779b909047890 */ /* 0x000fe2000fffe03f */
[----:B------:R-:W2:Y:S01]  /*3520*/  LDL R225, [R1+0x38] ;  /* 0x0000380001e17983 */ /* 0x000ea20000100800 */
[----:B------:R-:W-:Y:S01]  /*3530*/  PLOP3.LUT P5, PT, PT, PT, UP0, 0x80, 0x0 ;  /* 0x000000000000781c */ /* 0x000fe20003faf008 */
[----:B------:R-:W-:Y:S01]  /*3540*/  UIADD3 UR5, UR9, 0x3c6ef372, URZ ;  /* 0x3c6ef37209057890 */ /* 0x000fe2000fffe03f */
[----:B------:R-:W-:Y:S01]  /*3550*/  PLOP3.LUT P4, PT, PT, PT, UP0, 0x80, 0x0 ;  /* 0x000000000000781c */ /* 0x000fe20003f8f008 */
[----:B------:R-:W3:Y:S01]  /*3560*/  LDL R224, [R1+0x18] ;  /* 0x0000180001e07983 */ /* 0x000ee20000100800 */
[----:B------:R-:W-:Y:S01]  /*3570*/  PLOP3.LUT P6, PT, PT, PT, UP0, 0x80, 0x0 ;  /* 0x000000000000781c */ /* 0x000fe20003fcf008 */
[----:B------:R-:W-:Y:S02]  /*3580*/  UIADD3 UR6, UR8, -0x126145ec, URZ ;  /* 0xed9eba1408067890 */ /* 0x000fe4000fffe03f */
[----:B------:R-:W4:Y:S01]  /*3590*/  LDL.64 R222, [R1] ;  /* 0x0000000001de7983 */ /* 0x000f220000100a00 */
[----:B------:R-:W-:Y:S05]  /*35a0*/  UISETP.GE.AND UP5, UPT, UR7, 0x1, UPT ;  /* 0x000000010700788c */ /* 0x000fea000bfa6270 */
[----:B------:R-:W2:Y:S04]  /*35b0*/  LDL R221, [R1+0xc] ;  /* 0x00000c0001dd7983 */ /* 0x000ea80000100800 */
[----:B------:R-:W1:Y:S01]  /*35c0*/  S2R R226, SR_TID.X ;  /* 0x0000000000e27919 */ /* 0x000e620000002100 */
[----:B------:R-:W-:Y:S07]  /*35d0*/  DEPBAR.LE SB0, 0x0 ;  /* 0x000080000000791a */ /* 0x000fee0000000000 */
[----:B------:R-:W-:Y:S08]  /*35e0*/  BAR.SYNC.DEFER_BLOCKING 0x0 ;  /* 0x0000000000007b1d */ /* 0x000ff00000010000 */
[----:B------:R-:W-:Y:S08]  /*35f0*/  LDSM.16.M88.4 R32, [R213] ;  /* 0x00000000d520783b */ /* 0x000ff00000000200 */
[----:B------:R-:W1:Y:S08]  /*3600*/  LDSM.16.M88.4 R16, [R217+0xc000] ;  /* 0x00c00000d910783b */ /* 0x000e700000000200 */
[----:B------:R-:W1:Y:S08]  /*3610*/  LDSM.16.M88.4 R28, [R213+0x1000] ;  /* 0x00100000d51c783b */ /* 0x000e700000000200 */
[----:B------:R-:W1:Y:S08]  /*3620*/  LDSM.16.M88.4 R164, [R217+0xc800] ;  /* 0x00c80000d9a4783b */ /* 0x000e700000000200 */
[----:B------:R-:W-:Y:S08]  /*3630*/  LDSM.16.M88.4 R168, [R0] ;  /* 0x0000000000a8783b */ /* 0x000ff00000000200 */
[----:B------:R-:W1:Y:S02]  /*3640*/  LDSM.16.M88.4 R172, [R214+0xc000] ;  /* 0x00c00000d6ac783b */ /* 0x000e640000000200 */
[-C--:B-1----:R-:W-:Y:S06]  /*3650*/  HMMA.16816.F32 R4, R32, R16.reuse, RZ ;  /* 0x000000102004723c */ /* 0x082fec00000018ff */
[----:B------:R-:W1:Y:S02]  /*3660*/  LDSM.16.M88.4 R176, [R0+0x1000] ;  /* 0x0010000000b0783b */ /* 0x000e640000000200 */
[C---:B------:R-:W-:Y:S06]  /*3670*/  HMMA.16816.F32 R8, R28.reuse, R16, RZ ;  /* 0x000000101c08723c */ /* 0x040fec00000018ff */
[----:B------:R-:W1:Y:S02]  /*3680*/  LDSM.16.M88.4 R180, [R214+0xc800] ;  /* 0x00c80000d6b4783b */ /* 0x000e640000000200 */
[-C--:B------:R-:W-:Y:S06]  /*3690*/  HMMA.16816.F32 R12, R28, R18.reuse, RZ ;  /* 0x000000121c0c723c */ /* 0x080fec00000018ff */
[----:B-----5:R-:W-:Y:S02]  /*36a0*/  LDSM.16.M88.4 R184, [R3] ;  /* 0x0000000003b8783b */ /* 0x020fe40000000200 */
[C---:B------:R-:W-:Y:S06]  /*36b0*/  HMMA.16816.F32 R16, R32.reuse, R18, RZ ;  /* 0x000000122010723c */ /* 0x040fec00000018ff */
[----:B------:R-:W1:Y:S02]  /*36c0*/  LDSM.16.M88.4 R188, [R216+0xc000] ;  /* 0x00c00000d8bc783b */ /* 0x000e640000000200 */
[-C--:B------:R-:W-:Y:S06]  /*36d0*/  HMMA.16816.F32 R20, R32, R164.reuse, RZ ;  /* 0x000000a42014723c */ /* 0x080fec00000018ff */
[----:B------:R-:W1:Y:S02]  /*36e0*/  LDSM.16.M88.4 R192, [R3+0x1000] ;  /* 0x0010000003c0783b */ /* 0x000e640000000200 */
[C---:B------:R-:W-:Y:S06]  /*36f0*/  HMMA.16816.F32 R24, R28.reuse, R164, RZ ;  /* 0x000000a41c18723c */ /* 0x040fec00000018ff */
[----:B------:R-:W-:Y:S02]  /*3700*/  LDSM.16.M88.4 R196, [R2] ;  /* 0x0000000002c4783b */ /* 0x000fe40000000200 */
[-C--:B------:R-:W-:Y:S06]  /*3710*/  HMMA.16816.F32 R28, R28, R166.reuse, RZ ;  /* 0x000000a61c1c723c */ /* 0x080fec00000018ff */
[----:B------:R-:W-:Y:S02]  /*3720*/  LDSM.16.M88.4 R200, [R215+0xc000] ;  /* 0x00c00000d7c8783b */ /* 0x000fe40000000200 */
[----:B------:R-:W-:Y:S06]  /*3730*/  HMMA.16816.F32 R32, R32, R166, RZ ;  /* 0x000000a62020723c */ /* 0x000fec00000018ff */
[----:B------:R-:W1:Y:S02]  /*3740*/  LDSM.16.M88.4 R164, [R216+0xc800] ;  /* 0x00c80000d8a4783b */ /* 0x000e640000000200 */
[-C--:B------:R-:W-:Y:S06]  /*3750*/  HMMA.16816.F32 R4, R168, R172.reuse, R4 ;  /* 0x000000aca804723c */ /* 0x080fec0000001804 */
[----:B------:R-:W3:Y:S02]  /*3760*/  LDSM.16.M88.4 R204, [R2+0x1000] ;  /* 0x0010000002cc783b */ /* 0x000ee40000000200 */
[C---:B-1----:R-:W-:Y:S08]  /*3770*/  HMMA.16816.F32 R8, R176.reuse, R172, R8 ;  /* 0x000000acb008723c */ /* 0x042ff00000001808 */
        /* <DEDUP_REMOVED lines=8> */
[----:B------:R-:W1:Y:S07]  /*3800*/  LDSM.16.M88.4 R168, [R215+0xc800] ;  /* 0x00c80000d7a8783b */ /* 0x000e6e0000000200 */
[-C--:B------:R-:W-:Y:S01]  /*3810*/  HMMA.16816.F32 R4, R184, R188.reuse, R4 ;  /* 0x000000bcb804723c */ /* 0x080fe20000001804 */
[----:B------:R-:W1:Y:S07]  /*3820*/  LDSM.16.M88.4 R180, [R213+0x3000] ;  /* 0x00300000d5b4783b */ /* 0x000e6e0000000200 */
[C---:B------:R-:W-:Y:S08]  /*3830*/  HMMA.16816.F32 R8, R192.reuse, R188, R8 ;  /* 0x000000bcc008723c */ /* 0x040ff00000001808 */
        /* <DEDUP_REMOVED lines=8> */
[----:B------:R-:W2:Y:S07]  /*38c0*/  LDSM.16.M88.4 R164, [R217+0x10800] ;  /* 0x01080000d9a4783b */ /* 0x000eae0000000200 */
[-C--:B------:R-:W-:Y:S01]  /*38d0*/  HMMA.16816.F32 R4, R196, R200.reuse, R4 ;  /* 0x000000c8c404723c */ /* 0x080fe20000001804 */
[----:B------:R1:W2:Y:S07]  /*38e0*/  LDSM.16.M88.4 R184, [R0+0x2000] ;  /* 0x0020000000b8783b */ /* 0x0002ae0000000200 */
[C---:B---3--:R-:W-:Y:S08]  /*38f0*/  HMMA.16816.F32 R8, R204.reuse, R200, R8 ;  /* 0x000000c8cc08723c */ /* 0x048ff00000001808 */
[-C--:B------:R-:W-:Y:S08]  /*3900*/  HMMA.16816.F32 R12, R204, R202.reuse, R12 ;  /* 0x000000cacc0c723c */ /* 0x080ff0000000180c */
[C---:B------:R-:W-:Y:S01]  /*3910*/  HMMA.16816.F32 R16, R196.reuse, R202, R16 ;  /* 0x000000cac410723c */ /* 0x040fe20000001810 */
[----:B------:R-:W-:Y:S07]  /*3920*/  LDSM.16.M88.4 R200, [R216+0x10000] ;  /* 0x01000000d8c8783b */ /* 0x000fee0000000200 */
[-C--:B-1----:R-:W-:Y:S01]  /*3930*/  HMMA.16816.F32 R20, R196, R168.reuse, R20 ;  /* 0x000000a8c414723c */ /* 0x082fe20000001814 */
[----:B------:R-:W1:Y:S01]  /*3940*/  @P0 S2R R0, SR_TID.X ;  /* 0x0000000000000919 */ /* 0x000e620000002100 */
[----:B------:R-:W-:Y:S06]  /*3950*/  PLOP3.LUT P0, PT, PT, PT, UP0, 0x80, 0x0 ;  /* 0x000000000000781c */ /* 0x000fec0003f0f008 */
[C---:B------:R-:W-:Y:S08]  /*3960*/  HMMA.16816.F32 R24, R204.reuse, R168, R24 ;  /* 0x000000a8cc18723c */ /* 0x040ff00000001818 */
[-C--:B------:R-:W-:Y:S01]  /*3970*/  HMMA.16816.F32 R28, R204, R170.reuse, R28 ;  /* 0x000000aacc1c723c */ /* 0x080fe2000000181c */
[----:B------:R-:W-:Y:S07]  /*3980*/  LDSM.16.M88.4 R204, [R3+0x3000] ;  /* 0x0030000003cc783b */ /* 0x000fee0000000200 */
[----:B------:R-:W-:Y:S01]  /*3990*/  HMMA.16816.F32 R32, R196, R170, R32 ;  /* 0x000000aac420723c */ /* 0x000fe20000001820 */
[----:B------:R-:W3:Y:S03]  /*39a0*/  LDSM.16.M88.4 R168, [R214+0x10800] ;  /* 0x01080000d6a8783b */ /* 0x000ee60000000200 */
[----:B-1----:R-:W-:Y:S01]  /*39b0*/  @P3 IMAD.SHL.U32 R0, R0, 0x2, RZ ;  /* 0x0000000200003824 */ /* 0x002fe200078e00ff */
[----:B------:R-:W-:Y:S03]  /*39c0*/  PLOP3.LUT P3, PT, PT, PT, UP0, 0x80, 0x0 ;  /* 0x000000000000781c */ /* 0x000fe60003f6f008 */
[-C--:B------:R-:W-:Y:S01]  /*39d0*/  HMMA.16816.F32 R4, R172, R176.reuse, R4 ;  /* 0x000000b0ac04723c */ /* 0x080fe20000001804 */
[----:B------:R1:W3:Y:S04]  /*39e0*/  LDSM.16.M88.4 R196, [R3+0x2000] ;  /* 0x0020000003c4783b */ /* 0x0002e80000000200 */
[----:B--2---:R-:W-:Y:S02]  /*39f0*/  @P2 LOP3.LUT R0, R225, 0x6, R0, 0xf8, !PT ;  /* 0x00000006e1002812 */ /* 0x004fe400078ef800 */
[----:B------:R-:W-:Y:S01]  /*3a00*/  PLOP3.LUT P2, PT, PT, PT, UP0, 0x80, 0x0 ;  /* 0x000000000000781c */ /* 0x000fe20003f4f008 */
[C---:B------:R-:W-:Y:S01]  /*3a10*/  HMMA.16816.F32 R8, R180.reuse, R176, R8 ;  /* 0x000000b0b408723c */ /* 0x040fe20000001808 */
[----:B------:R-:W2:Y:S07]  /*3a20*/  S2R R225, SR_TID.X ;  /* 0x0000000000e17919 */ /* 0x000eae0000002100 */
[-C--:B------:R-:W-:Y:S08]  /*3a30*/  HMMA.16816.F32 R12, R180, R178.reuse, R12 ;  /* 0x000000b2b40c723c */ /* 0x080ff0000000180c */
[C---:B------:R-:W-:Y:S01]  /*3a40*/  HMMA.16816.F32 R16, R172.reuse, R178, R16 ;  /* 0x000000b2ac10723c */ /* 0x040fe20000001810 */
[----:B------:R-:W-:Y:S03]  /*3a50*/  LDSM.16.M88.4 R176, [R2+0x3000] ;  /* 0x0030000002b0783b */ /* 0x000fe60000000200 */
[----:B-1----:R-:W-:Y:S04]  /*3a60*/  IMAD.U32 R3, RZ, RZ, UR17 ;  /* 0x00000011ff037e24 */ /* 0x002fe8000f8e00ff */
[-C--:B------:R-:W-:Y:S04]  /*3a70*/  HMMA.16816.F32 R20, R172, R164.reuse, R20 ;  /* 0x000000a4ac14723c */ /* 0x080fe80000001814 */
[----:B------:R-:W-:Y:S01]  /*3a80*/  @P0 IMAD R3, R3, 0x80, R0 ;  /* 0x0000008003030824 */ /* 0x000fe200078e0200 */
[----:B------:R-:W-:Y:S01]  /*3a90*/  PLOP3.LUT P0, PT, PT, PT, UP0, 0x80, 0x0 ;  /* 0x000000000000781c */ /* 0x000fe20003f0f008 */
[----:B------:R-:W-:Y:S01]  /*3aa0*/  IMAD.U32 R0, RZ, RZ, UR7 ;  /* 0x00000007ff007e24 */ /* 0x000fe2000f8e00ff */
[----:B--2---:R-:W-:Y:S01]  /*3ab0*/  SHF.R.S32.HI R225, RZ, 0x1f, R225 ;  /* 0x0000001fffe17819 */ /* 0x004fe200000114e1 */
[C---:B------:R-:W-:Y:S04]  /*3ac0*/  HMMA.16816.F32 R24, R180.reuse, R164, R24 ;  /* 0x000000a4b418723c */ /* 0x040fe80000001818 */
[----:B------:R-:W-:Y:S01]  /*3ad0*/  @P5 ISETP.GE.AND P5, PT, R3, UR16, PT ;  /* 0x0000001003005c0c */ /* 0x000fe2000bfa6270 */
[----:B------:R-:W-:Y:S01]  /*3ae0*/  IMAD R0, R0, 0x4, R224 ;  /* 0x0000000400007824 */ /* 0x000fe200078e02e0 */
[----:B------:R-:W-:Y:S02]  /*3af0*/  LEA.HI R225, R225, R226, RZ, 0x6 ;  /* 0x000000e2e1e17211 */ /* 0x000fe400078f30ff */
[-C--:B------:R-:W-:Y:S04]  /*3b00*/  HMMA.16816.F32 R28, R180, R166.reuse, R28 ;  /* 0x000000a6b41c723c */ /* 0x080fe8000000181c */
[----:B------:R-:W-:Y:S04]  /*3b10*/  SHF.R.S32.HI R225, RZ, 0x6, R225 ;  /* 0x00000006ffe17819 */ /* 0x000fe800000114e1 */
[----:B------:R-:W-:Y:S01]  /*3b20*/  HMMA.16816.F32 R32, R172, R166, R32 ;  /* 0x000000a6ac20723c */ /* 0x000fe20000001820 */
[----:B------:R-:W1:Y:S07]  /*3b30*/  LDSM.16.M88.4 R164, [R216+0x10800] ;  /* 0x01080000d8a4783b */ /* 0x000e6e0000000200 */
[-C--:B------:R-:W-:Y:S01]  /*3b40*/  HMMA.16816.F32 R4, R184, R188.reuse, R4 ;  /* 0x000000bcb804723c */ /* 0x080fe20000001804 */
[----:B------:R-:W-:Y:S07]  /*3b50*/  LDSM.16.M88.4 R172, [R215+0x10000] ;  /* 0x01000000d7ac783b */ /* 0x000fee0000000200 */
[C---:B------:R-:W-:Y:S08]  /*3b60*/  HMMA.16816.F32 R8, R192.reuse, R188, R8 ;  /* 0x000000bcc008723c */ /* 0x040ff00000001808 */
[-C--:B------:R-:W-:Y:S08]  /*3b70*/  HMMA.16816.F32 R12, R192, R190.reuse, R12 ;  /* 0x000000bec00c723c */ /* 0x080ff0000000180c */
[C---:B------:R-:W-:Y:S08]  /*3b80*/  HMMA.16816.F32 R16, R184.reuse, R190, R16 ;  /* 0x000000beb810723c */ /* 0x040ff00000001810 */
[-C--:B---3--:R-:W-:Y:S08]  /*3b90*/  HMMA.16816.F32 R20, R184, R168.reuse, R20 ;  /* 0x000000a8b814723c */ /* 0x088ff00000001814 */
[C---:B------:R-:W-:Y:S08]  /*3ba0*/  HMMA.16816.F32 R24, R192.reuse, R168, R24 ;  /* 0x000000a8c018723c */ /* 0x040ff00000001818 */
[-C--:B------:R-:W-:Y:S08]  /*3bb0*/  HMMA.16816.F32 R28, R192, R170.reuse, R28 ;  /* 0x000000aac01c723c */ /* 0x080ff0000000181c */
[----:B------:R-:W-:Y:S01]  /*3bc0*/  HMMA.16816.F32 R32, R184, R170, R32 ;  /* 0x000000aab820723c */ /* 0x000fe20000001820 */
[----:B------:R2:W3:Y:S07]  /*3bd0*/  LDSM.16.M88.4 R168, [R2+0x2000] ;  /* 0x0020000002a8783b */ /* 0x0004ee0000000200 */
[-C--:B------:R-:W-:Y:S08]  /*3be0*/  HMMA.16816.F32 R4, R196, R200.reuse, R4 ;  /* 0x000000c8c404723c */ /* 0x080ff00000001804 */
[C---:B------:R-:W-:Y:S08]  /*3bf0*/  HMMA.16816.F32 R8, R204.reuse, R200, R8 ;  /* 0x000000c8cc08723c */ /* 0x040ff00000001808 */
[-C--:B------:R-:W-:Y:S01]  /*3c00*/  HMMA.16816.F32 R12, R204, R202.reuse, R12 ;  /* 0x000000cacc0c723c */ /* 0x080fe2000000180c */
[----:B--2---:R-:W-:Y:S04]  /*3c10*/  IMAD.U32 R2, RZ, RZ, UR17 ;  /* 0x00000011ff027e24 */ /* 0x004fe8000f8e00ff */
[----:B------:R-:W-:Y:S03]  /*3c20*/  IMAD R2, R2, 0x4, R225 ;  /* 0x0000000402027824 */ /* 0x000fe600078e02e1 */
[C---:B------:R-:W-:Y:S08]  /*3c30*/  HMMA.16816.F32 R16, R196.reuse, R202, R16 ;  /* 0x000000cac410723c */ /* 0x040ff00000001810 */
[-C--:B-1----:R-:W-:Y:S08]  /*3c40*/  HMMA.16816.F32 R20, R196, R164.reuse, R20 ;  /* 0x000000a4c414723c */ /* 0x082ff00000001814 */
[C---:B------:R-:W-:Y:S07]  /*3c50*/  HMMA.16816.F32 R24, R204.reuse, R164, R24 ;  /* 0x000000a4cc18723c */ /* 0x040fee0000001818 */
[----:B----4-:R-:W-:Y:S01]  /*3c60*/  LOP3.LUT R164, R223, UR8, R2, 0x96, !PT ;  /* 0x00000008dfa47c12 */ /* 0x010fe2000f8e9602 */
[-C--:B------:R-:W-:Y:S04]  /*3c70*/  HMMA.16816.F32 R28, R204, R166.reuse, R28 ;  /* 0x000000a6cc1c723c */ /* 0x080fe8000000181c */
[----:B------:R-:W-:Y:S01]  /*3c80*/  LOP3.LUT R2, R221, UR9, RZ, 0x3c, !PT ;  /* 0x00000009dd027c12 */ /* 0x000fe2000f8e3cff */
[----:B------:R-:W-:Y:S03]  /*3c90*/  IMAD.WIDE.U32 R164, R164, -0x326172a9, RZ ;  /* 0xcd9e8d57a4a47825 */ /* 0x000fe600078e00ff */
[----:B------:R-:W-:Y:S07]  /*3ca0*/  HMMA.16816.F32 R32, R196, R166, R32 ;  /* 0x000000a6c420723c */ /* 0x000fee0000001820 */
[C---:B------:R-:W-:Y:S01]  /*3cb0*/  IMAD.WIDE.U32 R166, R0.reuse, -0x326172a9, RZ ;  /* 0xcd9e8d5700a67825 */ /* 0x040fe200078e00ff */
[----:B------:R-:W-:Y:S01]  /*3cc0*/  IADD3 R0, R0, 0x2, RZ ;  /* 0x0000000200007810 */ /* 0x000fe20007ffe0ff */
[-C--:B---3--:R-:W-:Y:S03]  /*3cd0*/  HMMA.16816.F32 R4, R168, R172.reuse, R4 ;  /* 0x000000aca804723c */ /* 0x088fe60000001804 */
[----:B------:R-:W-:Y:S02]  /*3ce0*/  IMAD.MOV.U32 R196, RZ, RZ, 0x40 ;  /* 0x00000040ffc47424 */ /* 0x000fe400078e00ff */
[----:B------:R-:W-:Y:S03]  /*3cf0*/  LOP3.LUT R180, R165, UR4, R166, 0x96, !PT ;  /* 0x00000004a5b47c12 */ /* 0x000fe6000f8e96a6 */
[----:B------:R-:W-:Y:S01]  /*3d00*/  SEL R196, R196, 0xffffffc0, !P1 ;  /* 0xffffffc0c4c47807 */ /* 0x000fe20004800000 */
[C---:B------:R-:W-:Y:S04]  /*3d10*/  HMMA.16816.F32 R8, R176.reuse, R172, R8 ;  /* 0x000000acb008723c */ /* 0x040fe80000001808 */
[----:B------:R-:W-:Y:S03]  /*3d20*/  IMAD.WIDE.U32 R180, R180, -0x2daee0ad, RZ ;  /* 0xd2511f53b4b47825 */ /* 0x000fe600078e00ff */
[-C--:B------:R-:W-:Y:S01]  /*3d30*/  LOP3.LUT R173, R167, R2.reuse, RZ, 0x3c, !PT ;  /* 0x00000002a7ad7212 */ /* 0x080fe200078e3cff */
[----:B------:R-:W-:Y:S01]  /*3d40*/  IMAD.WIDE.U32 R166, R0, -0x326172a9, RZ ;  /* 0xcd9e8d5700a67825 */ /* 0x000fe200078e00ff */
[----:B------:R-:W-:Y:S01]  /*3d50*/  @P0 IADD3 R0, R3, 0x1, RZ ;  /* 0x0000000103000810 */ /* 0x000fe20007ffe0ff */
[-C--:B------:R-:W-:Y:S01]  /*3d60*/  HMMA.16816.F32 R12, R176, R174.reuse, R12 ;  /* 0x000000aeb00c723c */ /* 0x080fe2000000180c */
[----:B------:R-:W-:Y:S02]  /*3d70*/  PLOP3.LUT P0, PT, PT, PT, UP0, 0x80, 0x0 ;  /* 0x000000000000781c */ /* 0x000fe40003f0f008 */
[----:B------:R-:W-:Y:S02]  /*3d80*/  @P4 ISETP.GE.AND P4, PT, R0, UR16, PT ;  /* 0x0000001000004c0c */ /* 0x000fe4000bf86270 */
[----:B------:R-:W-:Y:S02]  /*3d90*/  @P3 FSEL R4, R4, -INF , !P5 ;  /* 0xff80000004043808 */ /* 0x000fe40006800000 */
[----:B------:R-:W-:Y:S01]  /*3da0*/  PLOP3.LUT P3, PT, PT, PT, UP0, 0x80, 0x0 ;  /* 0x000000000000781c */ /* 0x000fe20003f6f008 */
[C---:B------:R-:W-:Y:S04]  /*3db0*/  HMMA.16816.F32 R16, R168.reuse, R174, R16 ;  /* 0x000000aea810723c */ /* 0x040fe80000001810 */
[----:B------:R-:W-:Y:S02]  /*3dc0*/  @P6 FSEL R6, R6, -INF , !P5 ;  /* 0xff80000006066808 */ /* 0x000fe40006800000 */
[----:B------:R-:W-:Y:S02]  /*3dd0*/  @P0 FSEL R10, R10, -INF , !P5 ;  /* 0xff8000000a0a0808 */ /* 0x000fe40006800000 */
[----:B------:R-:W-:Y:S02]  /*3de0*/  PLOP3.LUT P0, PT, PT, PT, UP0, 0x80, 0x0 ;  /* 0x000000000000781c */ /* 0x000fe40003f0f008 */
[----:B------:R-:W-:Y:S02]  /*3df0*/  PLOP3.LUT P6, PT, PT, PT, UP0, 0x80, 0x0 ;  /* 0x000000000000781c */ /* 0x000fe40003fcf008 */
[----:B------:R-:W-:Y:S02]  /*3e00*/  @P2 FSEL R8, R8, -INF , !P5 ;  /* 0xff80000008082808 */ /* 0x000fe40006800000 */
[----:B------:R-:W-:Y:S02]  /*3e10*/  PLOP3.LUT P5, PT, PT, PT, UP0, 0x80, 0x0 ;  /* 0x000000000000781c */ /* 0x000fe40003faf008 */
[----:B------:R-:W-:Y:S01]  /*3e20*/  LOP3.LUT R182, R165, UR4, R166, 0x96, !PT ;  /* 0x00000004a5b67c12 */ /* 0x000fe2000f8e96a6 */
[C---:B-----5:R-:W-:Y:S01]  /*3e30*/  FMUL.FTZ R165, R241.reuse, 1.4426950216293334961 ;  /* 0x3fb8aa3bf1a57820 */ /* 0x060fe20000410000 */
[----:B------:R-:W-:Y:S01]  /*3e40*/  FSETP.NEU.FTZ.AND P2, PT, R241, -INF , PT ;  /* 0xff800000f100780b */ /* 0x000fe20003f5d000 */
[----:B------:R-:W-:Y:S01]  /*3e50*/  UIADD3 UR4, UR8, 0x76cf5d0a, URZ ;  /* 0x76cf5d0a08047890 */ /* 0x000fe2000fffe03f */
[----:B------:R-:W-:Y:S01]  /*3e60*/  LOP3.LUT R183, R167, R2, RZ, 0x3c, !PT ;  /* 0x00000002a7b77212 */ /* 0x000fe200078e3cff */
[----:B------:R-:W-:Y:S01]  /*3e70*/  IMAD.WIDE.U32 R174, R182, -0x2daee0ad, RZ ;  /* 0xd2511f53b6ae7825 */ /* 0x000fe200078e00ff */
[----:B------:R-:W-:Y:S02]  /*3e80*/  @P3 IADD3 R2, R3, 0x8, RZ ;  /* 0x0000000803023810 */ /* 0x000fe40007ffe0ff */
[----:B------:R-:W-:Y:S01]  /*3e90*/  PLOP3.LUT P3, PT, PT, PT, UP0, 0x80, 0x0 ;  /* 0x000000000000781c */ /* 0x000fe20003f6f008 */
[----:B------:R-:W-:Y:S01]  /*3ea0*/  IMAD.WIDE.U32 R166, R173, -0x2daee0ad, RZ ;  /* 0xd2511f53ada67825 */ /* 0x000fe200078e00ff */
[----:B------:R-:W-:Y:S02]  /*3eb0*/  FSEL R165, R165, RZ, P2 ;  /* 0x000000ffa5a57208 */ /* 0x000fe40001000000 */
[----:B------:R-:W-:Y:S02]  /*3ec0*/  @P0 FSEL R5, R5, -INF , !P4 ;  /* 0xff80000005050808 */ /* 0x000fe40006000000 */
[----:B------:R-:W-:Y:S01]  /*3ed0*/  LOP3.LUT R172, R164, UR5, RZ, 0x3c, !PT ;  /* 0x00000005a4ac7c12 */ /* 0x000fe2000f8e3cff */
[C---:B------:R-:W-:Y:S01]  /*3ee0*/  FMUL.FTZ R164, R242.reuse, 1.4426950216293334961 ;  /* 0x3fb8aa3bf2a47820 */ /* 0x040fe20000410000 */
[----:B------:R-:W-:Y:S01]  /*3ef0*/  FSETP.NEU.FTZ.AND P0, PT, R242, -INF , PT ;  /* 0xff800000f200780b */ /* 0x000fe20003f1d000 */
[--C-:B------:R-:W-:Y:S01]  /*3f00*/  FFMA.FTZ R4, R4, c[0x0][0x23c], -R165.reuse ;  /* 0x00008f0004047a23 */ /* 0x100fe200000108a5 */
[----:B------:R-:W-:Y:S01]  /*3f10*/  @P5 FSEL R7, R7, -INF , !P4 ;  /* 0xff80000007075808 */ /* 0x000fe20006000000 */
[--C-:B------:R-:W-:Y:S01]  /*3f20*/  FFMA.FTZ R5, R5, c[0x0][0x23c], -R165.reuse ;  /* 0x00008f0005057a23 */ /* 0x100fe200000108a5 */
[----:B------:R-:W-:Y:S01]  /*3f30*/  FSEL R164, R164, RZ, P0 ;  /* 0x000000ffa4a47208 */ /* 0x000fe20000000000 */
[----:B------:R-:W-:Y:S01]  /*3f40*/  UIADD3 UR5, UR8, -0x4498517b, URZ ;  /* 0xbb67ae8508057890 */ /* 0x000fe2000fffe03f */
[----:B------:R-:W1:Y:S01]  /*3f50*/  MUFU.EX2 R204, R4 ;  /* 0x0000000400cc7308 */ /* 0x000e620000000800 */
[----:B------:R-:W-:Y:S02]  /*3f60*/  @P3 FSEL R9, R9, -INF , !P4 ;  /* 0xff80000009093808 */ /* 0x000fe40006000000 */
[--C-:B------:R-:W-:Y:S01]  /*3f70*/  FFMA.FTZ R6, R6, c[0x0][0x23c], -R164.reuse ;  /* 0x00008f0006067a23 */ /* 0x100fe200000108a4 */
[----:B------:R-:W-:Y:S01]  /*3f80*/  PLOP3.LUT P3, PT, PT, PT, UP0, 0x80, 0x0 ;  /* 0x000000000000781c */ /* 0x000fe20003f6f008 */
[----:B------:R-:W-:Y:S01]  /*3f90*/  FFMA.FTZ R7, R7, c[0x0][0x23c], -R164 ;  /* 0x00008f0007077a23 */ /* 0x000fe200000108a4 */
[----:B------:R-:W-:Y:S01]  /*3fa0*/  LOP3.LUT R0, R222, UR5, RZ, 0x3c, !PT ;  /* 0x00000005de007c12 */ /* 0x000fe2000f8e3cff */
[----:B------:R-:W-:Y:S01]  /*3fb0*/  UIADD3 UR5, UR9, -0x255992d5, URZ ;  /* 0xdaa66d2b09057890 */ /* 0x000fe2000fffe03f */
[----:B------:R-:W-:Y:S01]  /*3fc0*/  @P6 ISETP.GE.AND P6, PT, R2, UR16, PT ;  /* 0x0000001002006c0c */ /* 0x000fe2000bfc6270 */
[C---:B------:R-:W-:Y:S01]  /*3fd0*/  FMUL.FTZ R2, R239.reuse, 1.4426950216293334961 ;  /* 0x3fb8aa3bef027820 */ /* 0x040fe20000410000 */
[----:B------:R2:W3:Y:S01]  /*3fe0*/  MUFU.EX2 R203, R5 ;  /* 0x0000000500cb7308 */ /* 0x0004e20000000800 */
[----:B------:R-:W-:Y:S02]  /*3ff0*/  PLOP3.LUT P0, PT, PT, PT, UP0, 0x80, 0x0 ;  /* 0x000000000000781c */ /* 0x000fe40003f0f008 */
[----:B------:R-:W-:Y:S02]  /*4000*/  FSETP.NEU.FTZ.AND P5, PT, R239, -INF , PT ;  /* 0xff800000ef00780b */ /* 0x000fe40003fbd000 */
[----:B------:R-:W-:Y:S02]  /*4010*/  LOP3.LUT R184, R0, R167, RZ, 0x3c, !PT ;  /* 0x000000a700b87212 */ /* 0x000fe400078e3cff */
[----:B------:R-:W-:Y:S02]  /*4020*/  @P3 IADD3 R173, R3, 0x9, RZ ;  /* 0x0000000903ad3810 */ /* 0x000fe40007ffe0ff */
[----:B------:R-:W-:Y:S01]  /*4030*/  PLOP3.LUT P3, PT, PT, PT, UP0, 0x80, 0x0 ;  /* 0x000000000000781c */ /* 0x000fe20003f6f008 */
[----:B------:R-:W-:Y:S01]  /*4040*/  MUFU.EX2 R202, R6 ;  /* 0x0000000600ca7308 */ /* 0x000fe20000000800 */
[----:B------:R-:W-:Y:S02]  /*4050*/  FSEL R2, R2, RZ, P5 ;  /* 0x000000ff02027208 */ /* 0x000fe40002800000 */
[----:B------:R-:W-:Y:S02]  /*4060*/  PLOP3.LUT P5, PT, PT, PT, UP0, 0x80, 0x0 ;  /* 0x000000000000781c */ /* 0x000fe40003faf008 */
[----:B------:R-:W-:Y:S01]  /*4070*/  @P0 FSEL R12, R12, -INF , !P6 ;  /* 0xff8000000c0c0808 */ /* 0x000fe20007000000 */
[--C-:B------:R-:W-:Y:S01]  /*4080*/  FFMA.FTZ R8, R8, c[0x0][0x23c], -R2.reuse ;  /* 0x00008f0008087a23 */ /* 0x100fe20000010802 */
[----:B------:R-:W-:Y:S01]  /*4090*/  PLOP3.LUT P0, PT, PT, PT, UP0, 0x80, 0x0 ;  /* 0x000000000000781c */ /* 0x000fe20003f0f008 */
[----:B------:R-:W-:Y:S01]  /*40a0*/  FFMA.FTZ R9, R9, c[0x0][0x23c], -R2 ;  /* 0x00008f0009097a23 */ /* 0x000fe20000010802 */
[----:B------:R-:W-:Y:S01]  /*40b0*/  PLOP3.LUT P2, PT, PT, PT, UP0, 0x80, 0x0 ;  /* 0x000000000000781c */ /* 0x000fe20003f4f008 */
[----:B------:R4:W-:Y:S01]  /*40c0*/  MUFU.EX2 R222, R7 ;  /* 0x0000000700de7308 */ /* 0x0009e20000000800 */
[----:B------:R-:W-:Y:S01]  /*40d0*/  LOP3.LUT R181, R181, UR4, R166, 0x96, !PT ;  /* 0x00000004b5b57c12 */ /* 0x000fe2000f8e96a6 */
[----:B------:R-:W-:Y:S01]  /*40e0*/  FFMA.FTZ R12, R12, c[0x0][0x23c], -R2 ;  /* 0x00008f000c0c7a23 */ /* 0x000fe20000010802 */
[----:B------:R-:W-:Y:S01]  /*40f0*/  @P3 ISETP.GE.AND P3, PT, R173, UR16, PT ;  /* 0x00000010ad003c0c */ /* 0x000fe2000bf66270 */
[----:B--2---:R-:W-:Y:S02]  /*4100*/  IMAD.WIDE.U32 R4, R183, -0x2daee0ad, RZ ;  /* 0xd2511f53b7047825 */ /* 0x004fe400078e00ff */
[----:B------:R-:W-:Y:S02]  /*4110*/  @P5 FSEL R14, R14, -INF , !P6 ;  /* 0xff8000000e0e5808 */ /* 0x000fe40007000000 */
[----:B------:R-:W-:Y:S01]  /*4120*/  PLOP3.LUT P5, PT, PT, PT, UP0, 0x80, 0x0 ;  /* 0x000000000000781c */ /* 0x000fe20003faf008 */
[----:B------:R-:W-:Y:S01]  /*4130*/  IMAD.WIDE.U32 R182, R181, -0x326172a9, RZ ;  /* 0xcd9e8d57b5b67825 */ /* 0x000fe200078e00ff */
[----:B------:R-:W-:Y:S01]  /*4140*/  LOP3.LUT R173, R0, R5, RZ, 0x3c, !PT ;  /* 0x0000000500ad7212 */ /* 0x000fe200078e3cff */
[----:B------:R2:W-:Y:S01]  /*4150*/  MUFU.EX2 R224, R8 ;  /* 0x0000000800e07308 */ /* 0x0005e20000000800 */
[----:B------:R-:W-:Y:S01]  /*4160*/  LOP3.LUT R185, R175, UR4, R4, 0x96, !PT ;  /* 0x00000004afb97c12 */ /* 0x000fe2000f8e9604 */
[----:B------:R-:W-:Y:S01]  /*4170*/  FMUL.FTZ R0, R240, 1.4426950216293334961 ;  /* 0x3fb8aa3bf0007820 */ /* 0x000fe20000410000 */
[----:B------:R-:W-:Y:S01]  /*4180*/  @P0 FSEL R16, R16, -INF , !P6 ;  /* 0xff80000010100808 */ /* 0x000fe20007000000 */
[----:B------:R-:W-:Y:S01]  /*4190*/  UIADD3 UR4, UR8, 0x32370b8f, URZ ;  /* 0x32370b8f08047890 */ /* 0x000fe2000fffe03f */
[----:B------:R-:W-:Y:S02]  /*41a0*/  FSETP.NEU.FTZ.AND P0, PT, R240, -INF , PT ;  /* 0xff800000f000780b */ /* 0x000fe40003f1d000 */
[----:B------:R-:W-:Y:S01]  /*41b0*/  @P2 FSEL R11, R11, -INF , !P4 ;  /* 0xff8000000b0b2808 */ /* 0x000fe20006000000 */
[--C-:B------:R-:W-:Y:S01]  /*41c0*/  FFMA.FTZ R16, R16, c[0x0][0x23c], -R165.reuse ;  /* 0x00008f0010107a23 */ /* 0x100fe200000108a5 */
[----:B------:R-:W-:Y:S01]  /*41d0*/  FSEL R0, R0, RZ, P0 ;  /* 0x000000ff00007208 */ /* 0x000fe20000000000 */
[----:B------:R1:W-:Y:S01]  /*41e0*/  MUFU.EX2 R223, R9 ;  /* 0x0000000900df7308 */ /* 0x0003e20000000800 */
[----:B------:R-:W-:Y:S01]  /*41f0*/  PLOP3.LUT P0, PT, PT, PT, UP0, 0x80, 0x0 ;  /* 0x000000000000781c */ /* 0x000fe20003f0f008 */
[----:B----4-:R-:W4:Y:S01]  /*4200*/  LDSM.16.M88.4 R4, [R215+0x10800] ;  /* 0x01080000d704783b */ /* 0x010f220000000200 */
[----:B------:R-:W-:Y:S01]  /*4210*/  PLOP3.LUT P2, PT, PT, PT, UP0, 0x80, 0x0 ;  /* 0x000000000000781c */ /* 0x000fe20003f4f008 */
[--C-:B------:R-:W-:Y:S01]  /*4220*/  FFMA.FTZ R175, R11, c[0x0][0x23c], -R0.reuse ;  /* 0x00008f000baf7a23 */ /* 0x100fe20000010800 */
[----:B------:R-:W-:Y:S01]  /*4230*/  @P5 FSEL R18, R18, -INF , !P6 ;  /* 0xff80000012125808 */ /* 0x000fe20007000000 */
[----:B------:R-:W-:Y:S01]  /*4240*/  FFMA.FTZ R14, R14, c[0x0][0x23c], -R0 ;  /* 0x00008f000e0e7a23 */ /* 0x000fe20000010800 */
[----:B------:R-:W-:Y:S02]  /*4250*/  PLOP3.LUT P6, PT, PT, PT, UP0, 0x80, 0x0 ;  /* 0x000000000000781c */ /* 0x000fe40003fcf008 */
[----:B------:R-:W-:Y:S01]  /*4260*/  PLOP3.LUT P4, PT, PT, PT, UP0, 0x80, 0x0 ;  /* 0x000000000000781c */ /* 0x000fe20003f8f008 */
[----:B------:R-:W-:Y:S01]  /*4270*/  FFMA.FTZ R18, R18, c[0x0][0x23c], -R164 ;  /* 0x00008f0012127a23 */ /* 0x000fe200000108a4 */
[----:B------:R-:W-:Y:S01]  /*4280*/  PLOP3.LUT P5, PT, PT, PT, UP0, 0x80, 0x0 ;  /* 0x000000000000781c */ /* 0x000fe20003faf008 */
[----:B------:R-:W-:Y:S02]  /*4290*/  MUFU.EX2 R201, R16 ;  /* 0x0000001000c97308 */ /* 0x000fe40000000800 */
[----:B------:R-:W-:Y:S01]  /*42a0*/  @P0 FSEL R13, R13, -INF , !P3 ;  /* 0xff8000000d0d0808 */ /* 0x000fe20005800000 */
[----:B--2---:R-:W-:Y:S01]  /*42b0*/  FFMA.FTZ R8, R10, c[0x0][0x23c], -R0 ;  /* 0x00008f000a087a23 */ /* 0x004fe20000010800 */
[----:B------:R-:W-:Y:S01]  /*42c0*/  PLOP3.LUT P0, PT, PT, PT, UP0, 0x80, 0x0 ;  /* 0x000000000000781c */ /* 0x000fe20003f0f008 */
[----:B------:R-:W-:Y:S01]  /*42d0*/  IMAD.WIDE.U32 R10, R173, -0x326172a9, RZ ;  /* 0xcd9e8d57ad0a7825 */ /* 0x000fe200078e00ff */
[----:B------:R-:W-:Y:S02]  /*42e0*/  @P2 IADD3 R166, R3, 0x10, RZ ;  /* 0x0000001003a62810 */ /* 0x000fe40007ffe0ff */
[----:B------:R-:W-:Y:S01]  /*42f0*/  PLOP3.LUT P2, PT, PT, PT, UP0, 0x80, 0x0 ;  /* 0x000000000000781c */ /* 0x000fe20003f4f008 */
[----:B------:R-:W-:Y:S01]  /*4300*/  FFMA.FTZ R13, R13, c[0x0][0x23c], -R2 ;  /* 0x00008f000d0d7a23 */ /* 0x000fe20000010802 */
[----:B------:R-:W-:Y:S01]  /*4310*/  MUFU.EX2 R200, R18 ;  /* 0x0000001200c87308 */ /* 0x000fe20000000800 */
[C---:B------:R-:W-:Y:S02]  /*4320*/  @P4 IADD3 R167, R3.reuse, 0x11, RZ ;  /* 0x0000001103a74810 */ /* 0x040fe40007ffe0ff */
[C---:B------:R-:W-:Y:S02]  /*4330*/  @P5 IADD3 R181, R3.reuse, 0x18, RZ ;  /* 0x0000001803b55810 */ /* 0x040fe40007ffe0ff */
[----:B------:R-:W-:Y:S02]  /*4340*/  @P6 IADD3 R3, R3, 0x19, RZ ;  /* 0x0000001903036810 */ /* 0x000fe40007ffe0ff */
[----:B------:R-:W-:Y:S02]  /*4350*/  @P0 FSEL R17, R17, -INF , !P3 ;  /* 0xff80000011110808 */ /* 0x000fe40005800000 */
[----:B------:R-:W-:Y:S01]  /*4360*/  PLOP3.LUT P0, PT, PT, PT, UP0, 0x80, 0x0 ;  /* 0x000000000000781c */ /* 0x000fe20003f0f008 */
[----:B------:R2:W-:Y:S01]  /*4370*/  MUFU.EX2 R226, R8 ;  /* 0x0000000800e27308 */ /* 0x0005e20000000800 */
[----:B------:R-:W-:Y:S01]  /*4380*/  PLOP3.LUT P6, PT, PT, PT, UP0, 0x80, 0x0 ;  /* 0x000000000000781c */ /* 0x000fe20003fcf008 */
[--C-:B------:R-:W-:Y:S01]  /*4390*/  FFMA.FTZ R17, R17, c[0x0][0x23c], -R165.reuse ;  /* 0x00008f0011117a23 */ /* 0x100fe200000108a5 */
[----:B------:R-:W-:Y:S02]  /*43a0*/  @P2 ISETP.GE.AND P2, PT, R166, UR16, PT ;  /* 0x00000010a6002c0c */ /* 0x000fe4000bf46270 */
[----:B------:R-:W-:Y:S02]  /*43b0*/  PLOP3.LUT P4, PT, PT, PT, UP0, 0x80, 0x0 ;  /* 0x000000000000781c */ /* 0x000fe40003f8f008 */
[----:B------:R-:W-:Y:S01]  /*43c0*/  PLOP3.LUT P5, PT, PT, PT, UP0, 0x80, 0x0 ;  /* 0x000000000000781c */ /* 0x000fe20003faf008 */
[-C--:B----4-:R-:W-:Y:S02]  /*43d0*/  HMMA.16816.F32 R20, R168, R4.reuse, R20 ;  /* 0x00000004a814723c */ /* 0x090fe40000001814 */
[----:B------:R-:W-:Y:S02]  /*43e0*/  MUFU.EX2 R199, R17 ;  /* 0x0000001100c77308 */ /* 0x000fe40000000800 */
[----:B------:R-:W-:Y:S02]  /*43f0*/  @P0 FSEL R19, R19, -INF , !P3 ;  /* 0xff80000013130808 */ /* 0x000fe40005800000 */
[----:B------:R-:W-:Y:S02]  /*4400*/  PLOP3.LUT P0, PT, PT, PT, UP0, 0x80, 0x0 ;  /* 0x000000000000781c */ /* 0x000fe40003f0f008 */
[----:B------:R-:W-:Y:S01]  /*4410*/  @P6 FSEL R15, R15, -INF , !P3 ;  /* 0xff8000000f0f6808 */ /* 0x000fe20005800000 */
[C---:B------:R-:W-:Y:S01]  /*4420*/  HMMA.16816.F32 R24, R176.reuse, R4, R24 ;  /* 0x00000004b018723c */ /* 0x040fe20000001818 */
[----:B------:R-:W-:Y:S02]  /*4430*/  PLOP3.LUT P3, PT, PT, PT, UP0, 0x80, 0x0 ;  /* 0x000000000000781c */ /* 0x000fe40003f6f008 */
[----:B------:R4:W-:Y:S01]  /*4440*/  MUFU.EX2 R225, R175 ;  /* 0x000000af00e17308 */ /* 0x0009e20000000800 */
[----:B------:R-:W-:Y:S01]  /*4450*/  @P4 ISETP.GE.AND P4, PT, R167, UR16, PT ;  /* 0x00000010a7004c0c */ /* 0x000fe2000bf86270 */
[----:B------:R-:W-:Y:S01]  /*4460*/  IMAD.WIDE.U32 R166, R184, -0x326172a9, RZ ;  /* 0xcd9e8d57b8a67825 */ /* 0x000fe200078e00ff */
[----:B------:R-:W-:Y:S02]  /*4470*/  @P5 ISETP.GE.AND P5, PT, R181, UR16, PT ;  /* 0x00000010b5005c0c */ /* 0x000fe4000bfa6270 */
[-C--:B------:R-:W-:Y:S01]  /*4480*/  HMMA.16816.F32 R28, R176, R6.reuse, R28 ;  /* 0x00000006b01c723c */ /* 0x080fe2000000181c */
[----:B------:R-:W-:Y:S03]  /*4490*/  PLOP3.LUT P6, PT, PT, PT, UP0, 0x80, 0x0 ;  /* 0x000000000000781c */ /* 0x000fe60003fcf008 */
[C---:B-1----:R-:W-:Y:S01]  /*44a0*/  LOP3.LUT R9, R172.reuse, R167, RZ, 0x3c, !PT ;  /* 0x000000a7ac097212 */ /* 0x042fe200078e3cff */
[----:B------:R1:W-:Y:S01]  /*44b0*/  MUFU.EX2 R221, R12 ;  /* 0x0000000c00dd7308 */ /* 0x0003e20000000800 */
[----:B------:R-:W-:Y:S01]  /*44c0*/  LOP3.LUT R172, R172, R11, RZ, 0x3c, !PT ;  /* 0x0000000bacac7212 */ /* 0x000fe200078e3cff */
[----:B------:R-:W-:Y:S01]  /*44d0*/  FFMA.FTZ R15, R15, c[0x0][0x23c], -R0 ;  /* 0x00008f000f0f7a23 */ /* 0x000fe20000010800 */
[----:B------:R-:W-:Y:S04]  /*44e0*/  HMMA.16816.F32 R32, R168, R6, R32 ;  /* 0x00000006a820723c */ /* 0x000fe80000001820 */
[----:B------:R-:W-:Y:S01]  /*44f0*/  @P0 FSEL R22, R22, -INF , !P2 ;  /* 0xff80000016160808 */ /* 0x000fe20005000000 */
[----:B------:R-:W-:Y:S01]  /*4500*/  IMAD.WIDE.U32 R172, R172, -0x2daee0ad, RZ ;  /* 0xd2511f53acac7825 */ /* 0x000fe200078e00ff */
[----:B------:R-:W-:Y:S01]  /*4510*/  PLOP3.LUT P0, PT, PT, PT, UP0, 0x80, 0x0 ;  /* 0x000000000000781c */ /* 0x000fe20003f0f008 */
[----:B------:R1:W-:Y:S01]  /*4520*/  MUFU.EX2 R207, R13 ;  /* 0x0000000d00cf7308 */ /* 0x0003e20000000800 */
[----:B------:R-:W-:Y:S01]  /*4530*/  @P3 FSEL R20, R20, -INF , !P2 ;  /* 0xff80000014143808 */ /* 0x000fe20005000000 */
[----:B--2---:R-:W-:Y:S01]  /*4540*/  IMAD.WIDE.U32 R8, R9, -0x2daee0ad, RZ ;  /* 0xd2511f5309087825 */ /* 0x004fe200078e00ff */
[----:B------:R-:W-:Y:S02]  /*4550*/  PLOP3.LUT P3, PT, PT, PT, UP0, 0x80, 0x0 ;  /* 0x000000000000781c */ /* 0x000fe40003f6f008 */
[----:B------:R-:W-:Y:S01]  /*4560*/  LOP3.LUT R184, R183, UR5, R166, 0x96, !PT ;  /* 0x00000005b7b87c12 */ /* 0x000fe2000f8e96a6 */
[----:B------:R-:W-:Y:S01]  /*4570*/  IMAD.WIDE.U32 R166, R185, -0x326172a9, RZ ;  /* 0xcd9e8d57b9a67825 */ /* 0x000fe200078e00ff */
[----:B------:R-:W-:Y:S02]  /*4580*/  LOP3.LUT R174, R173, UR4, R174, 0x96, !PT ;  /* 0x00000004adae7c12 */ /* 0x000fe4000f8e96ae */
[----:B------:R-:W-:Y:S01]  /*4590*/  LOP3.LUT R9, R9, UR4, R180, 0x96, !PT ;  /* 0x0000000409097c12 */ /* 0x000fe2000f8e96b4 */
[----:B------:R-:W-:Y:S01]  /*45a0*/  IMAD.WIDE.U32 R184, R184, -0x2daee0ad, RZ ;  /* 0xd2511f53b8b87825 */ /* 0x000fe200078e00ff */
[----:B------:R-:W-:Y:S01]  /*45b0*/  LOP3.LUT R181, R167, UR5, R10, 0x96, !PT ;  /* 0x00000005a7b57c12 */ /* 0x000fe2000f8e960a */
[----:B------:R-:W-:Y:S01]  /*45c0*/  UIADD3 UR4, UR9, 0x78dde6e4, URZ ;  /* 0x78dde6e409047890 */ /* 0x000fe2000fffe03f */
[----:B------:R-:W-:Y:S01]  /*45d0*/  @P0 FSEL R26, R26, -INF , !P2 ;  /* 0xff8000001a1a0808 */ /* 0x000fe20005000000 */
[----:B----4-:R-:W-:Y:S01]  /*45e0*/  IMAD.WIDE.U32 R174, R174, -0x326172a9, RZ ;  /* 0xcd9e8d57aeae7825 */ /* 0x010fe200078e00ff */
[----:B------:R-:W-:Y:S01]  /*45f0*/  PLOP3.LUT P0, PT, PT, PT, UP0, 0x80, 0x0 ;  /* 0x000000000000781c */ /* 0x000fe20003f0f008 */
[----:B------:R2:W-:Y:S01]  /*4600*/  MUFU.EX2 R206, R14 ;  /* 0x0000000e00ce7308 */ /* 0x0005e20000000800 */
[----:B------:R-:W-:Y:S01]  /*4610*/  @P3 FSEL R24, R24, -INF , !P2 ;  /* 0xff80000018183808 */ /* 0x000fe20005000000 */
[----:B------:R-:W-:Y:S01]  /*4620*/  IMAD.WIDE.U32 R180, R181, -0x2daee0ad, RZ ;  /* 0xd2511f53b5b47825 */ /* 0x000fe200078e00ff */
[----:B------:R-:W-:Y:S01]  /*4630*/  PLOP3.LUT P3, PT, PT, PT, UP0, 0x80, 0x0 ;  /* 0x000000000000781c */ /* 0x000fe20003f6f008 */
[----:B------:R-:W-:Y:S01]  /*4640*/  UIADD3 UR5, UR9, 0x1715609d, URZ ;  /* 0x1715609d09057890 */ /* 0x000fe2000fffe03f */
[----:B------:R-:W-:Y:S01]  /*4650*/  PLOP3.LUT P2, PT, PT, PT, UP0, 0x80, 0x0 ;  /* 0x000000000000781c */ /* 0x000fe20003f4f008 */
[----:B------:R-:W-:Y:S01]  /*4660*/  FFMA.FTZ R24, R24, c[0x0][0x23c], -R2 ;  /* 0x00008f0018187a23 */ /* 0x000fe20000010802 */
[----:B------:R-:W-:Y:S01]  /*4670*/  LOP3.LUT R186, R185, UR6, R8, 0x96, !PT ;  /* 0x00000006b9ba7c12 */ /* 0x000fe2000f8e9608 */
[----:B------:R-:W-:Y:S01]  /*4680*/  IMAD.WIDE.U32 R8, R9, -0x326172a9, RZ ;  /* 0xcd9e8d5709087825 */ /* 0x000fe200078e00ff */
[----:B-1----:R-:W-:Y:S01]  /*4690*/  LOP3.LUT R12, R175, UR4, R166, 0x96, !PT ;  /* 0x00000004af0c7c12 */ /* 0x002fe2000f8e96a6 */
[----:B------:R1:W-:Y:S01]  /*46a0*/  MUFU.EX2 R205, R15 ;  /* 0x0000000f00cd7308 */ /* 0x0003e20000000800 */
[----:B------:R-:W-:Y:S01]  /*46b0*/  LOP3.LUT R167, R181, UR6, R172, 0x96, !PT ;  /* 0x00000006b5a77c12 */ /* 0x000fe2000f8e96ac */
[----:B------:R-:W-:Y:S01]  /*46c0*/  IMAD.WIDE.U32 R186, R186, -0x326172a9, RZ ;  /* 0xcd9e8d57baba7825 */ /* 0x000fe200078e00ff */
[----:B------:R-:W-:Y:S02]  /*46d0*/  @P0 FSEL R23, R23, -INF , !P4 ;  /* 0xff80000017170808 */ /* 0x000fe40006000000 */
[----:B------:R-:W-:Y:S01]  /*46e0*/  PLOP3.LUT P0, PT, PT, PT, UP0, 0x80, 0x0 ;  /* 0x000000000000781c */ /* 0x000fe20003f0f008 */
[----:B------:R-:W-:Y:S01]  /*46f0*/  IMAD.WIDE.U32 R12, R12, -0x2daee0ad, RZ ;  /* 0xd2511f530c0c7825 */ /* 0x000fe200078e00ff */
[----:B------:R-:W-:Y:S01]  /*4700*/  LOP3.LUT R10, R9, UR4, R182, 0x96, !PT ;  /* 0x00000004090a7c12 */ /* 0x000fe2000f8e96b6 */
[----:B------:R-:W-:Y:S01]  /*4710*/  UIADD3 UR4, UR8, -0x56f99767, URZ ;  /* 0xa906689908047890 */ /* 0x000fe2000fffe03f */
[----:B------:R-:W-:Y:S01]  /*4720*/  @P3 FSEL R21, R21, -INF , !P4 ;  /* 0xff80000015153808 */ /* 0x000fe20006000000 */
[----:B------:R-:W-:Y:S01]  /*4730*/  IMAD.WIDE.U32 R166, R167, -0x326172a9, RZ ;  /* 0xcd9e8d57a7a67825 */ /* 0x000fe200078e00ff */
[----:B------:R-:W-:Y:S01]  /*4740*/  PLOP3.LUT P3, PT, PT, PT, UP0, 0x80, 0x0 ;  /* 0x000000000000781c */ /* 0x000fe20003f6f008 */
[----:B------:R-:W-:Y:S01]  /*4750*/  MUFU.EX2 R194, R24 ;  /* 0x0000001800c27308 */ /* 0x000fe20000000800 */
[----:B------:R-:W-:Y:S01]  /*4760*/  LOP3.LUT R9, R187, UR5, R8, 0x96, !PT ;  /* 0x00000005bb097c12 */ /* 0x000fe2000f8e9608 */
[----:B------:R-:W-:Y:S01]  /*4770*/  IMAD.WIDE.U32 R10, R10, -0x2daee0ad, RZ ;  /* 0xd2511f530a0a7825 */ /* 0x000fe200078e00ff */
[----:B------:R-:W-:Y:S02]  /*4780*/  @P2 FSEL R25, R25, -INF , !P4 ;  /* 0xff80000019192808 */ /* 0x000fe40006000000 */
[----:B------:R-:W-:Y:S01]  /*4790*/  PLOP3.LUT P2, PT, PT, PT, UP0, 0x80, 0x0 ;  /* 0x000000000000781c */ /* 0x000fe20003f4f008 */
[----:B------:R-:W-:Y:S01]  /*47a0*/  IMAD.WIDE.U32 R4, R9, -0x2daee0ad, RZ ;  /* 0xd2511f5309047825 */ /* 0x000fe200078e00ff */
[----:B------:R-:W-:Y:S02]  /*47b0*/  LOP3.LUT R184, R11, UR4, R184, 0x96, !PT ;  /* 0x000000040bb87c12 */ /* 0x000fe4000f8e96b8 */
[----:B------:R-:W-:Y:S01]  /*47c0*/  LOP3.LUT R180, R13, UR4, R180, 0x96, !PT ;  /* 0x000000040db47c12 */ /* 0x000fe2000f8e96b4 */
[----:B------:R-:W-:Y:S01]  /*47d0*/  UIADD3 UR4, UR8, 0x646e171e, URZ ;  /* 0x646e171e08047890 */ /* 0x000fe2000fffe03f */
[----:B------:R-:W-:Y:S01]  /*47e0*/  LOP3.LUT R8, R167, UR5, R174, 0x96, !PT ;  /* 0x00000005a7087c12 */ /* 0x000fe2000f8e96ae */
[----:B------:R-:W-:Y:S01]  /*47f0*/  UIADD3 UR5, UR9, -0x4ab325aa, URZ ;  /* 0xb54cda5609057890 */ /* 0x000fe2000fffe03f */
[----:B------:R-:W-:Y:S01]  /*4800*/  @P0 FSEL R28, R28, -INF , !P5 ;  /* 0xff8000001c1c0808 */ /* 0x000fe20006800000 */
[--C-:B------:R-:W-:Y:S01]  /*4810*/  FFMA.FTZ R25, R25, c[0x0][0x23c], -R2.reuse ;  /* 0x00008f0019197a23 */ /* 0x100fe20000010802 */
[----:B------:R-:W-:Y:S01]  /*4820*/  PLOP3.LUT P0, PT, PT, PT, UP0, 0x80, 0x0 ;  /* 0x000000000000781c */ /* 0x000fe20003f0f008 */
[----:B------:R-:W-:Y:S01]  /*4830*/  IMAD.WIDE.U32 R8, R8, -0x2daee0ad, RZ ;  /* 0xd2511f5308087825 */ /* 0x000fe200078e00ff */
[----:B------:R-:W-:Y:S01]  /*4840*/  @P3 FSEL R27, R27, -INF , !P4 ;  /* 0xff8000001b1b3808 */ /* 0x000fe20006000000 */
[----:B------:R-:W-:Y:S01]  /*4850*/  MUFU.EX2 R192, R25 ;  /* 0x0000001900c07308 */ /* 0x000fe20000000800 */
[----:B------:R-:W-:Y:S01]  /*4860*/  PLOP3.LUT P3, PT, PT, PT, UP0, 0x80, 0x0 ;  /* 0x000000000000781c */ /* 0x000fe20003f6f008 */
[----:B------:R-:W-:Y:S01]  /*4870*/  FFMA.FTZ R28, R28, c[0x0][0x23c], -R2 ;  /* 0x00008f001c1c7a23 */ /* 0x000fe20000010802 */
[C---:B------:R-:W-:Y:S01]  /*4880*/  LOP3.LUT R175, R4.reuse, 0xffff, RZ, 0xc0, !PT ;  /* 0x0000ffff04af7812 */ /* 0x040fe200078ec0ff */
[--C-:B------:R-:W-:Y:S01]  /*4890*/  FFMA.FTZ R21, R21, c[0x0][0x23c], -R165.reuse ;  /* 0x00008f0015157a23 */ /* 0x100fe200000108a5 */
[----:B------:R-:W-:Y:S01]  /*48a0*/  @P6 ISETP.GE.AND P6, PT, R3, UR16, PT ;  /* 0x0000001003006c0c */ /* 0x000fe2000bfc6270 */
[----:B------:R-:W-:Y:S01]  /*48b0*/  FFMA.FTZ R23, R23, c[0x0][0x23c], -R164 ;  /* 0x00008f0017177a23 */ /* 0x000fe200000108a4 */
[----:B------:R-:W-:Y:S01]  /*48c0*/  LOP3.LUT R3, R4, 0xff, RZ, 0xc0, !PT ;  /* 0x000000ff04037812 */ /* 0x000fe200078ec0ff */
[----:B------:R-:W-:Y:S01]  /*48d0*/  FFMA.FTZ R20, R20, c[0x0][0x23c], -R165 ;  /* 0x00008f0014147a23 */ /* 0x000fe200000108a5 */
[----:B------:R-:W-:Y:S01]  /*48e0*/  SHF.R.U32.HI R181, RZ, 0x18, R4 ;  /* 0x00000018ffb57819 */ /* 0x000fe20000011604 */
[----:B------:R-:W-:Y:S01]  /*48f0*/  MUFU.EX2 R189, R21 ;  /* 0x0000001500bd7308 */ /* 0x000fe20000000800 */
[----:B------:R-:W-:Y:S01]  /*4900*/  LOP3.LUT R11, R5, UR4, R10, 0x96, !PT ;  /* 0x00000004050b7c12 */ /* 0x000fe2000f8e960a */
[----:B------:R-:W-:Y:S01]  /*4910*/  FFMA.FTZ R27, R27, c[0x0][0x23c], -R0 ;  /* 0x00008f001b1b7a23 */ /* 0x000fe20000010800 */
[----:B------:R-:W-:Y:S01]  /*4920*/  SHF.R.U32.HI R185, RZ, 0x10, R4 ;  /* 0x00000010ffb97819 */ /* 0x000fe20000011604 */
[----:B------:R-:W-:Y:S01]  /*4930*/  IMAD.WIDE.U32 R4, R184, -0x326172a9, RZ ;  /* 0xcd9e8d57b8047825 */ /* 0x000fe200078e00ff */
[----:B------:R-:W-:Y:S02]  /*4940*/  @P2 FSEL R30, R30, -INF , !P5 ;  /* 0xff8000001e1e2808 */ /* 0x000fe40006800000 */
[----:B------:R-:W-:Y:S01]  /*4950*/  PLOP3.LUT P2, PT, PT, PT, UP0, 0x80, 0x0 ;  /* 0x000000000000781c */ /* 0x000fe20003f4f008 */
[----:B------:R-:W-:Y:S01]  /*4960*/  FFMA.FTZ R19, R19, c[0x0][0x23c], -R164 ;  /* 0x00008f0013137a23 */ /* 0x000fe200000108a4 */
[----:B------:R-:W-:Y:S01]  /*4970*/  LOP3.LUT R172, R8, 0xff, RZ, 0xc0, !PT ;  /* 0x000000ff08ac7812 */ /* 0x000fe200078ec0ff */
[----:B------:R-:W-:Y:S01]  /*4980*/  MUFU.EX2 R193, R23 ;  /* 0x0000001700c17308 */ /* 0x000fe20000000800 */
[----:B------:R-:W-:Y:S01]  /*4990*/  SHF.R.U32.HI R167, RZ, 0x18, R8 ;  /* 0x00000018ffa77819 */ /* 0x000fe20000011608 */
[--C-:B------:R-:W-:Y:S01]  /*49a0*/  FFMA.FTZ R30, R30, c[0x0][0x23c], -R0.reuse ;  /* 0x00008f001e1e7a23 */ /* 0x100fe20000010800 */
[----:B------:R-:W-:Y:S01]  /*49b0*/  LOP3.LUT R174, R8, 0xffff, RZ, 0xc0, !PT ;  /* 0x0000ffff08ae7812 */ /* 0x000fe200078ec0ff */
[----:B------:R-:W-:Y:S01]  /*49c0*/  FFMA.FTZ R26, R26, c[0x0][0x23c], -R0 ;  /* 0x00008f001a1a7a23 */ /* 0x000fe20000010800 */
[----:B------:R-:W-:Y:S01]  /*49d0*/  SHF.R.U32.HI R173, RZ, 0x10, R8 ;  /* 0x00000010ffad7819 */ /* 0x000fe20000011608 */
[----:B------:R-:W-:Y:S01]  /*49e0*/  FFMA.FTZ R22, R22, c[0x0][0x23c], -R164 ;  /* 0x00008f0016167a23 */ /* 0x000fe200000108a4 */
[--C-:B------:R-:W-:Y:S01]  /*49f0*/  SHF.R.U32.HI R16, RZ, 0x18, R4.reuse ;  /* 0x00000018ff107819 */ /* 0x100fe20000011604 */
[----:B------:R-:W-:Y:S01]  /*4a00*/  IMAD.IADD R184, R196, 0x1, R211 ;  /* 0x00000001c4b87824 */ /* 0x000fe200078e02d3 */
[----:B------:R-:W-:Y:S01]  /*4a10*/  SHF.R.U32.HI R17, RZ, 0x10, R4 ;  /* 0x00000010ff117819 */ /* 0x000fe20000011604 */
[----:B------:R-:W-:Y:S01]  /*4a20*/  MUFU.EX2 R191, R20 ;  /* 0x0000001400bf7308 */ /* 0x000fe20000000800 */
[----:B------:R-:W-:Y:S02]  /*4a30*/  LOP3.LUT R8, R5, UR5, R186, 0x96, !PT ;  /* 0x0000000505087c12 */ /* 0x000fe4000f8e96ba */
[C---:B--2---:R-:W-:Y:S02]  /*4a40*/  LOP3.LUT R14, R4.reuse, 0xff, RZ, 0xc0, !PT ;  /* 0x000000ff040e7812 */ /* 0x044fe400078ec0ff */
[----:B-1----:R-:W-:Y:S01]  /*4a50*/  LOP3.LUT R15, R4, 0xffff, RZ, 0xc0, !PT ;  /* 0x0000ffff040f7812 */ /* 0x002fe200078ec0ff */
[----:B------:R-:W-:Y:S01]  /*4a60*/  IMAD.WIDE.U32 R4, R180, -0x326172a9, RZ ;  /* 0xcd9e8d57b4047825 */ /* 0x000fe200078e00ff */
[----:B------:R-:W-:Y:S01]  /*4a70*/  LOP3.LUT R10, R9, UR4, R12, 0x96, !PT ;  /* 0x00000004090a7c12 */ /* 0x000fe2000f8e960c */
[----:B------:R-:W-:Y:S01]  /*4a80*/  ULDC.U8 UR4, c[0x0][0x2d8] ;  /* 0x0000b60000047ab9 */ /* 0x000fe20000000000 */
[----:B------:R-:W-:Y:S01]  /*4a90*/  @P0 FSEL R34, R34, -INF , !P5 ;  /* 0xff80000022220808 */ /* 0x000fe20006800000 */
[----:B------:R-:W-:Y:S01]  /*4aa0*/  MUFU.EX2 R195, R27 ;  /* 0x0000001b00c37308 */ /* 0x000fe20000000800 */
[----:B------:R-:W-:Y:S02]  /*4ab0*/  PLOP3.LUT P0, PT, PT, PT, UP0, 0x80, 0x0 ;  /* 0x000000000000781c */ /* 0x000fe40003f0f008 */
[----:B------:R-:W-:Y:S01]  /*4ac0*/  ISETP.LE.U32.AND P4, PT, R3, UR4, PT ;  /* 0x0000000403007c0c */ /* 0x000fe2000bf83070 */
[----:B------:R-:W-:Y:S01]  /*4ad0*/  FFMA.FTZ R34, R34, c[0x0][0x23c], -R164 ;  /* 0x00008f0022227a23 */ /* 0x000fe200000108a4 */
[----:B------:R-:W-:Y:S02]  /*4ae0*/  LOP3.LUT R3, R5, UR5, R166, 0x96, !PT ;  /* 0x0000000505037c12 */ /* 0x000fe4000f8e96a6 */
[C---:B------:R-:W-:Y:S02]  /*4af0*/  LOP3.LUT R7, R4.reuse, 0xffff, RZ, 0xc0, !PT ;  /* 0x0000ffff04077812 */ /* 0x040fe400078ec0ff */
[----:B------:R-:W-:Y:S01]  /*4b00*/  LOP3.LUT R12, R4, 0xff, RZ, 0xc0, !PT ;  /* 0x000000ff040c7812 */ /* 0x000fe200078ec0ff */
[----:B------:R-:W-:Y:S01]  /*4b10*/  MUFU.EX2 R197, R19 ;  /* 0x0000001300c57308 */ /* 0x000fe20000000800 */
[--C-:B------:R-:W-:Y:S02]  /*4b20*/  SHF.R.U32.HI R13, RZ, 0x10, R4.reuse ;  /* 0x00000010ff0d7819 */ /* 0x100fe40000011604 */
[----:B------:R-:W-:Y:S02]  /*4b30*/  SHF.R.U32.HI R9, RZ, 0x18, R4 ;  /* 0x00000018ff097819 */ /* 0x000fe40000011604 */
[C---:B------:R-:W-:Y:S02]  /*4b40*/  LOP3.LUT R4, R8.reuse, 0xff, RZ, 0xc0, !PT ;  /* 0x000000ff08047812 */ /* 0x040fe400078ec0ff */
[----:B------:R-:W-:Y:S02]  /*4b50*/  LOP3.LUT R5, R8, 0xffff, RZ, 0xc0, !PT ;  /* 0x0000ffff08057812 */ /* 0x000fe400078ec0ff */
[----:B------:R-:W-:Y:S01]  /*4b60*/  @P3 FSEL R32, R32, -INF , !P5 ;  /* 0xff80000020203808 */ /* 0x000fe20006800000 */
[----:B------:R-:W-:Y:S01]  /*4b70*/  MUFU.EX2 R190, R22 ;  /* 0x0000001600be7308 */ /* 0x000fe20000000800 */
[----:B------:R-:W-:Y:S02]  /*4b80*/  PLOP3.LUT P3, PT, PT, PT, UP0, 0x80, 0x0 ;  /* 0x000000000000781c */ /* 0x000fe40003f6f008 */
[----:B------:R-:W-:Y:S01]  /*4b90*/  ISETP.LE.U32.AND P5, PT, R4, UR4, PT ;  /* 0x0000000404007c0c */ /* 0x000fe2000bfa3070 */
[----:B------:R-:W-:Y:S01]  /*4ba0*/  FFMA.FTZ R32, R32, c[0x0][0x23c], -R165 ;  /* 0x00008f0020207a23 */ /* 0x000fe200000108a5 */
[----:B------:R-:W-:Y:S02]  /*4bb0*/  SHF.R.U32.HI R6, RZ, 0x8, R5 ;  /* 0x00000008ff067819 */ /* 0x000fe40000011605 */
[----:B------:R-:W-:Y:S02]  /*4bc0*/  SHF.R.U32.HI R4, RZ, 0x10, R8 ;  /* 0x00000010ff047819 */ /* 0x000fe40000011608 */
[----:B------:R-:W-:Y:S01]  /*4bd0*/  @P2 FSEL R29, R29, -INF , !P6 ;  /* 0xff8000001d1d2808 */ /* 0x000fe20007000000 */
[----:B------:R-:W1:Y:S01]  /*4be0*/  MUFU.EX2 R182, R32 ;  /* 0x0000002000b67308 */ /* 0x000e620000000800 */
[----:B------:R-:W-:Y:S02]  /*4bf0*/  PLOP3.LUT P2, PT, PT, PT, UP0, 0x80, 0x0 ;  /* 0x000000000000781c */ /* 0x000fe40003f4f008 */
[----:B------:R-:W-:Y:S01]  /*4c00*/  LOP3.LUT R5, R4, 0xff, RZ, 0xc0, !PT ;  /* 0x000000ff04057812 */ /* 0x000fe200078ec0ff */
[----:B------:R-:W-:Y:S01]  /*4c10*/  FFMA.FTZ R2, R29, c[0x0][0x23c], -R2 ;  /* 0x00008f001d027a23 */ /* 0x000fe20000010802 */
[----:B------:R-:W-:Y:S01]  /*4c20*/  LOP3.LUT R4, R6, 0xffff, RZ, 0xc0, !PT ;  /* 0x0000ffff06047812 */ /* 0x000fe200078ec0ff */
[----:B------:R-:W-:Y:S01]  /*4c30*/  @!P5 FADD.FTZ R204, -R204, -RZ ;  /* 0x800000ffccccd221 */ /* 0x000fe20000010100 */
[----:B------:R-:W-:Y:S02]  /*4c40*/  @P0 FSEL R33, R33, -INF , !P6 ;  /* 0xff80000021210808 */ /* 0x000fe40007000000 */
[----:B------:R-:W-:Y:S01]  /*4c50*/  ISETP.LE.U32.AND P0, PT, R4, UR4, PT ;  /* 0x0000000404007c0c */ /* 0x000fe2000bf03070 */
[----:B------:R2:W-:Y:S01]  /*4c60*/  MUFU.EX2 R186, R2 ;  /* 0x0000000200ba7308 */ /* 0x0005e20000000800 */
[----:B------:R-:W-:Y:S01]  /*4c70*/  LOP3.LUT R4, R3, 0xffff, RZ, 0xc0, !PT ;  /* 0x0000ffff03047812 */ /* 0x000fe200078ec0ff */
[----:B------:R-:W-:Y:S01]  /*4c80*/  FFMA.FTZ R165, R33, c[0x0][0x23c], -R165 ;  /* 0x00008f0021a57a23 */ /* 0x000fe200000108a5 */
[----:B------:R-:W-:Y:S02]  /*4c90*/  @P3 FSEL R31, R31, -INF , !P6 ;  /* 0xff8000001f1f3808 */ /* 0x000fe40007000000 */
[----:B------:R-:W-:Y:S02]  /*4ca0*/  ISETP.LE.U32.AND P3, PT, R5, UR4, PT ;  /* 0x0000000405007c0c */ /* 0x000fe4000bf63070 */
[----:B------:R-:W-:Y:S01]  /*4cb0*/  LOP3.LUT R5, R3, 0xff, RZ, 0xc0, !PT ;  /* 0x000000ff03057812 */ /* 0x000fe200078ec0ff */
[----:B------:R-:W-:Y:S01]  /*4cc0*/  FFMA.FTZ R0, R31, c[0x0][0x23c], -R0 ;  /* 0x00008f001f007a23 */ /* 0x000fe20000010800 */
[----:B------:R-:W-:Y:S01]  /*4cd0*/  SHF.R.U32.HI R4, RZ, 0x8, R4 ;  /* 0x00000008ff047819 */ /* 0x000fe20000011604 */
[----:B------:R-:W4:Y:S01]  /*4ce0*/  MUFU.EX2 R180, R165 ;  /* 0x000000a500b47308 */ /* 0x000f220000000800 */
[----:B------:R-:W-:Y:S01]  /*4cf0*/  @P2 FSEL R35, R35, -INF , !P6 ;  /* 0xff80000023232808 */ /* 0x000fe20007000000 */
[----:B---3--:R-:W-:Y:S01]  /*4d00*/  @!P0 FADD.FTZ R203, -R203, -RZ ;  /* 0x800000ffcbcb8221 */ /* 0x008fe20000010100 */
[----:B------:R-:W-:Y:S01]  /*4d10*/  ISETP.LE.U32.AND P2, PT, R5, UR4, PT ;  /* 0x0000000405007c0c */ /* 0x000fe2000bf43070 */
[----:B-1----:R-:W-:Y:S01]  /*4d20*/  @!P4 FADD.FTZ R182, -R182, -RZ ;  /* 0x800000ffb6b6c221 */ /* 0x002fe20000010100 */
[--C-:B------:R-:W-:Y:S01]  /*4d30*/  SHF.R.U32.HI R5, RZ, 0x10, R3.reuse ;  /* 0x00000010ff057819 */ /* 0x100fe20000011603 */
[----:B------:R-:W-:Y:S01]  /*4d40*/  FFMA.FTZ R164, R35, c[0x0][0x23c], -R164 ;  /* 0x00008f0023a47a23 */ /* 0x000fe200000108a4 */
[----:B------:R-:W-:Y:S01]  /*4d50*/  LOP3.LUT R4, R4, 0xffff, RZ, 0xc0, !PT ;  /* 0x0000ffff04047812 */ /* 0x000fe200078ec0ff */
[----:B------:R-:W-:Y:S01]  /*4d60*/  @!P3 FADD.FTZ R202, -R202, -RZ ;  /* 0x800000ffcacab221 */ /* 0x000fe20000010100 */
[----:B------:R-:W-:Y:S01]  /*4d70*/  SHF.R.U32.HI R3, RZ, 0x18, R3 ;  /* 0x00000018ff037819 */ /* 0x000fe20000011603 */
[----:B------:R-:W1:Y:S01]  /*4d80*/  MUFU.EX2 R198, R26 ;  /* 0x0000001a00c67308 */ /* 0x000e620000000800 */
[----:B------:R-:W-:Y:S02]  /*4d90*/  ISETP.LE.U32.AND P5, PT, R4, UR4, PT ;  /* 0x0000000404007c0c */ /* 0x000fe4000bfa3070 */
[----:B------:R-:W-:Y:S02]  /*4da0*/  LOP3.LUT R4, R5, 0xff, RZ, 0xc0, !PT ;  /* 0x000000ff05047812 */ /* 0x000fe400078ec0ff */
[----:B------:R-:W-:Y:S01]  /*4db0*/  ISETP.LE.U32.AND P0, PT, R3, UR4, PT ;  /* 0x0000000403007c0c */ /* 0x000fe2000bf03070 */
[----:B------:R-:W-:Y:S01]  /*4dc0*/  @!P2 FADD.FTZ R224, -R224, -RZ ;  /* 0x800000ffe0e0a221 */ /* 0x000fe20000010100 */
[----:B------:R-:W-:Y:S02]  /*4dd0*/  ISETP.LE.U32.AND P3, PT, R4, UR4, PT ;  /* 0x0000000404007c0c */ /* 0x000fe4000bf63070 */
[----:B------:R-:W-:Y:S01]  /*4de0*/  LOP3.LUT R4, R13, 0xff, RZ, 0xc0, !PT ;  /* 0x000000ff0d047812 */ /* 0x000fe200078ec0ff */
[----:B------:R-:W3:Y:S01]  /*4df0*/  MUFU.EX2 R183, R34 ;  /* 0x0000002200b77308 */ /* 0x000ee20000000800 */
[----:B------:R-:W-:Y:S02]  /*4e00*/  SHF.R.U32.HI R3, RZ, 0x8, R7 ;  /* 0x00000008ff037819 */ /* 0x000fe40000011607 */
[----:B------:R-:W-:Y:S01]  /*4e10*/  ISETP.LE.U32.AND P2, PT, R14, UR4, PT ;  /* 0x000000040e007c0c */ /* 0x000fe2000bf43070 */
[----:B------:R-:W-:Y:S01]  /*4e20*/  @!P5 FADD.FTZ R223, -R223, -RZ ;  /* 0x800000ffdfdfd221 */ /* 0x000fe20000010100 */
[----:B------:R-:W-:Y:S02]  /*4e30*/  LOP3.LUT R3, R3, 0xffff, RZ, 0xc0, !PT ;  /* 0x0000ffff03037812 */ /* 0x000fe400078ec0ff */
[----:B------:R-:W-:Y:S01]  /*4e40*/  SHF.R.U32.HI R8, RZ, 0x18, R8 ;  /* 0x00000018ff087819 */ /* 0x000fe20000011608 */
[----:B------:R-:W-:Y:S01]  /*4e50*/  @!P0 FADD.FTZ R225, -R225, -RZ ;  /* 0x800000ffe1e18221 */ /* 0x000fe20000010100 */
[----:B------:R-:W-:Y:S01]  /*4e60*/  ISETP.LE.U32.AND P5, PT, R3, UR4, PT ;  /* 0x0000000403007c0c */ /* 0x000fe2000bfa3070 */
[----:B------:R-:W-:Y:S01]  /*4e70*/  @!P3 FADD.FTZ R226, -R226, -RZ ;  /* 0x800000ffe2e2b221 */ /* 0x000fe20000010100 */
[----:B------:R-:W-:Y:S01]  /*4e80*/  ISETP.LE.U32.AND P3, PT, R4, UR4, PT ;  /* 0x0000000404007c0c */ /* 0x000fe2000bf63070 */
[----:B------:R-:W-:Y:S01]  /*4e90*/  MUFU.EX2 R187, R28 ;  /* 0x0000001c00bb7308 */ /* 0x000fe20000000800 */
[----:B------:R-:W-:Y:S02]  /*4ea0*/  SHF.R.U32.HI R3, RZ, 0x8, R15 ;  /* 0x00000008ff037819 */ /* 0x000fe4000001160f */
[----:B------:R-:W-:Y:S01]  /*4eb0*/  ISETP.LE.U32.AND P0, PT, R9, UR4, PT ;  /* 0x0000000409007c0c */ /* 0x000fe2000bf03070 */
[----:B------:R-:W-:Y:S01]  /*4ec0*/  @!P2 FADD.FTZ R201, -R201, -RZ ;  /* 0x800000ffc9c9a221 */ /* 0x000fe20000010100 */
[----:B------:R-:W-:Y:S02]  /*4ed0*/  LOP3.LUT R3, R3, 0xffff, RZ, 0xc0, !PT ;  /* 0x0000ffff03037812 */ /* 0x000fe400078ec0ff */
[----:B------:R-:W-:Y:S02]  /*4ee0*/  LOP3.LUT R4, R11, 0xff, RZ, 0xc0, !PT ;  /* 0x000000ff0b047812 */ /* 0x000fe400078ec0ff */
[----:B------:R-:W-:Y:S01]  /*4ef0*/  ISETP.LE.U32.AND P6, PT, R8, UR4, PT ;  /* 0x0000000408007c0c */ /* 0x000fe2000bfc3070 */
[----:B------:R-:W-:Y:S01]  /*4f00*/  @!P5 FADD.FTZ R207, -R207, -RZ ;  /* 0x800000ffcfcfd221 */ /* 0x000fe20000010100 */
[----:B------:R-:W-:Y:S01]  /*4f10*/  ISETP.LE.U32.AND P5, PT, R4, UR4, PT ;  /* 0x0000000404007c0c */ /* 0x000fe2000bfa3070 */
[----:B------:R-:W-:Y:S01]  /*4f20*/  @!P3 FADD.FTZ R206, -R206, -RZ ;  /* 0x800000ffceceb221 */ /* 0x000fe20000010100 */
[----:B------:R-:W-:Y:S01]  /*4f30*/  ISETP.LE.U32.AND P3, PT, R3, UR4, PT ;  /* 0x0000000403007c0c */ /* 0x000fe2000bf63070 */
[----:B------:R-:W-:Y:S01]  /*4f40*/  MUFU.EX2 R188, R30 ;  /* 0x0000001e00bc7308 */ /* 0x000fe20000000800 */
[----:B------:R-:W-:Y:S01]  /*4f50*/  LOP3.LUT R3, R11, 0xffff, RZ, 0xc0, !PT ;  /* 0x0000ffff0b037812 */ /* 0x000fe200078ec0ff */
[----:B------:R-:W-:Y:S01]  /*4f60*/  @!P0 FADD.FTZ R205, -R205, -RZ ;  /* 0x800000ffcdcd8221 */ /* 0x000fe20000010100 */
[----:B------:R-:W-:Y:S02]  /*4f70*/  LOP3.LUT R4, R17, 0xff, RZ, 0xc0, !PT ;  /* 0x000000ff11047812 */ /* 0x000fe400078ec0ff */
[----:B------:R-:W-:Y:S02]  /*4f80*/  SHF.R.U32.HI R3, RZ, 0x8, R3 ;  /* 0x00000008ff037819 */ /* 0x000fe40000011603 */
[----:B------:R-:W-:Y:S01]  /*4f90*/  ISETP.LE.U32.AND P0, PT, R4, UR4, PT ;  /* 0x0000000404007c0c */ /* 0x000fe2000bf03070 */
[----:B------:R-:W-:Y:S01]  /*4fa0*/  @!P6 FADD.FTZ R222, -R222, -RZ ;  /* 0x800000ffdedee221 */ /* 0x000fe20000010100 */
[----:B--2---:R-:W-:Y:S01]  /*4fb0*/  LOP3.LUT R2, R3, 0xffff, RZ, 0xc0, !PT ;  /* 0x0000ffff03027812 */ /* 0x004fe200078ec0ff */
[----:B------:R-:W-:Y:S01]  /*4fc0*/  @!P5 FADD.FTZ R191, -R191, -RZ ;  /* 0x800000ffbfbfd221 */ /* 0x000fe20000010100 */
[--C-:B------:R-:W-:Y:S01]  /*4fd0*/  SHF.R.U32.HI R4, RZ, 0x18, R11.reuse ;  /* 0x00000018ff047819 */ /* 0x100fe2000001160b */
[----:B------:R-:W-:Y:S01]  /*4fe0*/  @!P3 FADD.FTZ R199, -R199, -RZ ;  /* 0x800000ffc7c7b221 */ /* 0x000fe20000010100 */
[----:B------:R-:W-:Y:S02]  /*4ff0*/  ISETP.LE.U32.AND P3, PT, R2, UR4, PT ;  /* 0x0000000402007c0c */ /* 0x000fe4000bf63070 */
[----:B------:R-:W-:Y:S02]  /*5000*/  LOP3.LUT R2, R10, 0xffff, RZ, 0xc0, !PT ;  /* 0x0000ffff0a027812 */ /* 0x000fe400078ec0ff */
[----:B------:R-:W-:Y:S02]  /*5010*/  ISETP.LE.U32.AND P2, PT, R4, UR4, PT ;  /* 0x0000000404007c0c */ /* 0x000fe4000bf43070 */
[----:B------:R-:W-:Y:S01]  /*5020*/  SHF.R.U32.HI R3, RZ, 0x10, R11 ;  /* 0x00000010ff037819 */ /* 0x000fe2000001160b */
[----:B------:R-:W-:Y:S01]  /*5030*/  @!P0 FADD.FTZ R200, -R200, -RZ ;  /* 0x800000ffc8c88221 */ /* 0x000fe20000010100 */
[----:B------:R-:W-:Y:S02]  /*5040*/  SHF.R.U32.HI R2, RZ, 0x8, R2 ;  /* 0x00000008ff027819 */ /* 0x000fe40000011602 */
[----:B------:R-:W-:Y:S02]  /*5050*/  LOP3.LUT R3, R3, 0xff, RZ, 0xc0, !PT ;  /* 0x000000ff03037812 */ /* 0x000fe400078ec0ff */
[----:B------:R-:W-:Y:S01]  /*5060*/  LOP3.LUT R2, R2, 0xffff, RZ, 0xc0, !PT ;  /* 0x0000ffff02027812 */ /* 0x000fe200078ec0ff */
[----:B------:R-:W-:Y:S01]  /*5070*/  @!P3 FADD.FTZ R189, -R189, -RZ ;  /* 0x800000ffbdbdb221 */ /* 0x000fe20000010100 */
[----:B------:R-:W-:Y:S02]  /*5080*/  LOP3.LUT R4, R10, 0xff, RZ, 0xc0, !PT ;  /* 0x000000ff0a047812 */ /* 0x000fe400078ec0ff */
[----:B------:R-:W-:Y:S01]  /*5090*/  ISETP.LE.U32.AND P3, PT, R2, UR4, PT ;  /* 0x0000000402007c0c */ /* 0x000fe2000bf63070 */
[----:B------:R-:W-:Y:S01]  /*50a0*/  @!P2 FADD.FTZ R193, -R193, -RZ ;  /* 0x800000ffc1c1a221 */ /* 0x000fe20000010100 */
[----:B------:R-:W-:Y:S02]  /*50b0*/  ISETP.LE.U32.AND P0, PT, R3, UR4, PT ;  /* 0x0000000403007c0c */ /* 0x000fe4000bf03070 */
[--C-:B------:R-:W-:Y:S02]  /*50c0*/  SHF.R.U32.HI R3, RZ, 0x10, R10.reuse ;  /* 0x00000010ff037819 */ /* 0x100fe4000001160a */
[----:B------:R-:W-:Y:S02]  /*50d0*/  SHF.R.U32.HI R10, RZ, 0x18, R10 ;  /* 0x00000018ff0a7819 */ /* 0x000fe4000001160a */
[----:B------:R-:W-:Y:S02]  /*50e0*/  SHF.R.U32.HI R2, RZ, 0x8, R175 ;  /* 0x00000008ff027819 */ /* 0x000fe400000116af */
[----:B------:R-:W-:Y:S02]  /*50f0*/  ISETP.LE.U32.AND P2, PT, R10, UR4, PT ;  /* 0x000000040a007c0c */ /* 0x000fe4000bf43070 */
[----:B------:R-:W-:Y:S01]  /*5100*/  LOP3.LUT R2, R2, 0xffff, RZ, 0xc0, !PT ;  /* 0x0000ffff02027812 */ /* 0x000fe200078ec0ff */
[----:B------:R-:W-:Y:S01]  /*5110*/  @!P3 FADD.FTZ R192, -R192, -RZ ;  /* 0x800000ffc0c0b221 */ /* 0x000fe20000010100 */
[----:B------:R-:W-:Y:S01]  /*5120*/  LOP3.LUT R3, R3, 0xff, RZ, 0xc0, !PT ;  /* 0x000000ff03037812 */ /* 0x000fe200078ec0ff */
[----:B------:R-:W-:Y:S01]  /*5130*/  @!P0 FADD.FTZ R190, -R190, -RZ ;  /* 0x800000ffbebe8221 */ /* 0x000fe20000010100 */
[----:B------:R-:W-:Y:S02]  /*5140*/  ISETP.LE.U32.AND P3, PT, R2, UR4, PT ;  /* 0x0000000402007c0c */ /* 0x000fe4000bf63070 */
[----:B------:R-:W-:Y:S02]  /*5150*/  SHF.R.U32.HI R2, RZ, 0x8, R174 ;  /* 0x00000008ff027819 */ /* 0x000fe400000116ae */
[----:B------:R-:W-:Y:S02]  /*5160*/  ISETP.LE.U32.AND P5, PT, R3, UR4, PT ;  /* 0x0000000403007c0c */ /* 0x000fe4000bfa3070 */
[----:B------:R-:W-:Y:S01]  /*5170*/  LOP3.LUT R3, R185, 0xff, RZ, 0xc0, !PT ;  /* 0x000000ffb9037812 */ /* 0x000fe200078ec0ff */
[----:B------:R-:W-:Y:S01]  /*5180*/  @!P2 FADD.FTZ R195, -R195, -RZ ;  /* 0x800000ffc3c3a221 */ /* 0x000fe20000010100 */
[----:B------:R-:W-:Y:S01]  /*5190*/  ISETP.LE.U32.AND P6, PT, R12, UR4, PT ;  /* 0x000000040c007c0c */ /* 0x000fe2000bfc3070 */
[----:B------:R2:W2:Y:S01]  /*51a0*/  MUFU.EX2 R185, R0 ;  /* 0x0000000000b97308 */ /* 0x0004a20000000800 */
[----:B------:R-:W-:Y:S02]  /*51b0*/  ISETP.LE.U32.AND P2, PT, R3, UR4, PT ;  /* 0x0000000403007c0c */ /* 0x000fe4000bf43070 */
[----:B------:R-:W-:Y:S01]  /*51c0*/  LOP3.LUT R3, R2, 0xffff, RZ, 0xc0, !PT ;  /* 0x0000ffff02037812 */ /* 0x000fe200078ec0ff */
[----:B----4-:R-:W-:Y:S01]  /*51d0*/  @!P3 FADD.FTZ R180, -R180, -RZ ;  /* 0x800000ffb4b4b221 */ /* 0x010fe20000010100 */
[----:B------:R-:W-:Y:S02]  /*51e0*/  F2FP.RELU.PACK_AB R2, R203, R204 ;  /* 0x000000cccb02723e */ /* 0x000fe400000008ff */
[----:B------:R-:W-:Y:S01]  /*51f0*/  F2FP.RELU.PACK_AB R5, R222, R202 ;  /* 0x000000cade05723e */ /* 0x000fe200000008ff */
[----:B-1----:R-:W-:Y:S01]  /*5200*/  @!P5 FADD.FTZ R198, -R198, -RZ ;  /* 0x800000ffc6c6d221 */ /* 0x002fe20000010100 */
[----:B------:R-:W-:Y:S01]  /*5210*/  ISETP.LE.U32.AND P3, PT, R3, UR4, PT ;  /* 0x0000000403007c0c */ /* 0x000fe2000bf63070 */
[----:B------:R1:W-:Y:S01]  /*5220*/  STS [R236+0x20000], R2 ;  /* 0x02000002ec007388 */ /* 0x0003e20000000800 */
[----:B------:R-:W-:Y:S01]  /*5230*/  F2FP.RELU.PACK_AB R3, R225, R226 ;  /* 0x000000e2e103723e */ /* 0x000fe200000008ff */
[----:B------:R-:W-:Y:S01]  /*5240*/  @!P6 FADD.FTZ R221, -R221, -RZ ;  /* 0x800000ffdddde221 */ /* 0x000fe20000010100 */
[----:B------:R-:W-:Y:S01]  /*5250*/  ISETP.LE.U32.AND P6, PT, R16, UR4, PT ;  /* 0x0000000410007c0c */ /* 0x000fe2000bfc3070 */
[----:B------:R4:W-:Y:S01]  /*5260*/  STS [R236+0x20400], R5 ;  /* 0x02040005ec007388 */ /* 0x0009e20000000800 */
[----:B------:R-:W-:Y:S01]  /*5270*/  ISETP.LE.U32.AND P0, PT, R181, UR4, PT ;  /* 0x00000004b5007c0c */ /* 0x000fe2000bf03070 */
[----:B---3--:R-:W-:Y:S01]  /*5280*/  @!P2 FADD.FTZ R183, -R183, -RZ ;  /* 0x800000ffb7b7a221 */ /* 0x008fe20000010100 */
[----:B------:R-:W3:Y:S01]  /*5290*/  MUFU.EX2 R181, R164 ;  /* 0x000000a400b57308 */ /* 0x000ee20000000800 */
[----:B------:R-:W-:Y:S02]  /*52a0*/  ISETP.LE.U32.AND P5, PT, R167, UR4, PT ;  /* 0x00000004a7007c0c */ /* 0x000fe4000bfa3070 */
[----:B------:R-:W-:Y:S02]  /*52b0*/  FSETP.GE.FTZ.AND P2, PT, R203, RZ, PT ;  /* 0x000000ffcb00720b */ /* 0x000fe40003f56000 */
[----:B------:R-:W-:Y:S01]  /*52c0*/  @!P3 FADD.FTZ R186, -R186, -RZ ;  /* 0x800000ffbabab221 */ /* 0x000fe20000010100 */
[----:B------:R-:W-:Y:S03]  /*52d0*/  FSETP.GE.FTZ.AND P3, PT, R204, RZ, PT ;  /* 0x000000ffcc00720b */ /* 0x000fe60003f76000 */
[----:B------:R-:W-:Y:S01]  /*52e0*/  @!P6 FADD.FTZ R197, -R197, -RZ ;  /* 0x800000ffc5c5e221 */ /* 0x000fe20000010100 */
[----:B------:R-:W-:Y:S02]  /*52f0*/  ISETP.LE.U32.AND P6, PT, R4, UR4, PT ;  /* 0x0000000404007c0c */ /* 0x000fe4000bfc3070 */
[----:B------:R-:W-:Y:S02]  /*5300*/  LOP3.LUT R4, R173, 0xff, RZ, 0xc0, !PT ;  /* 0x000000ffad047812 */ /* 0x000fe400078ec0ff */
[----:B--2---:R-:W-:Y:S01]  /*5310*/  F2FP.RELU.PACK_AB R0, R197, R200 ;  /* 0x000000c8c500723e */ /* 0x004fe200000008ff */
[----:B------:R-:W-:Y:S01]  /*5320*/  @!P5 FADD.FTZ R185, -R185, -RZ ;  /* 0x800000ffb9b9d221 */ /* 0x000fe20000010100 */
[----:B------:R-:W-:Y:S02]  /*5330*/  ISETP.LE.U32.AND P4, PT, R4, UR4, PT ;  /* 0x0000000404007c0c */ /* 0x000fe4000bf83070 */
[----:B-1----:R-:W-:Y:S01]  /*5340*/  F2FP.RELU.PACK_AB R2, R199, R201 ;  /* 0x000000c9c702723e */ /* 0x002fe200000008ff */
[----:B------:R1:W-:Y:S01]  /*5350*/  STS [R237+0x20400], R0 ;  /* 0x02040000ed007388 */ /* 0x0003e20000000800 */
[----:B------:R-:W-:Y:S02]  /*5360*/  F2FP.RELU.PACK_AB R4, R223, R224 ;  /* 0x000000e0df04723e */ /* 0x000fe400000008ff */
[----:B----4-:R-:W-:Y:S01]  /*5370*/  F2FP.RELU.PACK_AB R5, R207, R221 ;  /* 0x000000ddcf05723e */ /* 0x010fe200000008ff */
[----:B------:R2:W-:Y:S01]  /*5380*/  STS [R237+0x20000], R2 ;  /* 0x02000002ed007388 */ /* 0x0005e20000000800 */
[----:B------:R-:W-:Y:S01]  /*5390*/  @!P6 FADD.FTZ R194, -R194, -RZ ;  /* 0x800000ffc2c2e221 */ /* 0x000fe20000010100 */
[----:B------:R-:W-:Y:S01]  /*53a0*/  ISETP.LE.U32.AND P6, PT, R172, UR4, PT ;  /* 0x00000004ac007c0c */ /* 0x000fe2000bfc3070 */
[----:B---3--:R-:W-:Y:S01]  /*53b0*/  @!P0 FADD.FTZ R181, -R181, -RZ ;  /* 0x800000ffb5b58221 */ /* 0x008fe20000010100 */
[----:B------:R3:W-:Y:S01]  /*53c0*/  STS [R236+0x21000], R4 ;  /* 0x02100004ec007388 */ /* 0x0007e20000000800 */
[----:B------:R-:W-:Y:S01]  /*53d0*/  FSETP.GE.FTZ.AND P5, PT, R199, RZ, PT ;  /* 0x000000ffc700720b */ /* 0x000fe20003fb6000 */
[----:B------:R-:W-:Y:S01]  /*53e0*/  @!P4 FADD.FTZ R188, -R188, -RZ ;  /* 0x800000ffbcbcc221 */ /* 0x000fe20000010100 */
[----:B------:R-:W-:Y:S01]  /*53f0*/  FSETP.GE.FTZ.AND P4, PT, R191, RZ, PT ;  /* 0x000000ffbf00720b */ /* 0x000fe20003f96000 */
[----:B------:R4:W-:Y:S04]  /*5400*/  STS [R236+0x21400], R3 ;  /* 0x02140003ec007388 */ /* 0x0009e80000000800 */
[----:B------:R4:W-:Y:S03]  /*5410*/  STS [R237+0x21000], R5 ;  /* 0x02100005ed007388 */ /* 0x0009e60000000800 */
[----:B------:R-:W-:Y:S01]  /*5420*/  @!P6 FADD.FTZ R187, -R187, -RZ ;  /* 0x800000ffbbbbe221 */ /* 0x000fe20000010100 */
[----:B------:R-:W-:Y:S02]  /*5430*/  FSETP.GE.FTZ.AND P6, PT, R201, RZ, PT ;  /* 0x000000ffc900720b */ /* 0x000fe40003fd6000 */
[----:B-1----:R-:W-:Y:S02]  /*5440*/  F2FP.RELU.PACK_AB R0, R180, R182 ;  /* 0x000000b6b400723e */ /* 0x002fe400000008ff */
[----:B--2---:R-:W-:Y:S02]  /*5450*/  F2FP.RELU.PACK_AB R2, R193, R190 ;  /* 0x000000bec102723e */ /* 0x004fe400000008ff */
[----:B---3--:R-:W-:Y:S02]  /*5460*/  F2FP.RELU.PACK_AB R4, R205, R206 ;  /* 0x000000cecd04723e */ /* 0x008fe400000008ff */
[----:B----4-:R-:W-:Y:S03]  /*5470*/  F2FP.RELU.PACK_AB R3, R189, R191 ;  /* 0x000000bfbd03723e */ /* 0x010fe600000008ff */
[----:B------:R1:W-:Y:S01]  /*5480*/  STS [R237+0x21400], R4 ;  /* 0x02140004ed007388 */ /* 0x0003e20000000800 */
[----:B------:R-:W-:Y:S03]  /*5490*/  F2FP.RELU.PACK_AB R5, R192, R194 ;  /* 0x000000c2c005723e */ /* 0x000fe600000008ff */
[----:B------:R2:W-:Y:S04]  /*54a0*/  STS [R234+0x20000], R3 ;  /* 0x02000003ea007388 */ /* 0x0005e80000000800 */
[----:B------:R3:W-:Y:S04]  /*54b0*/  STS [R234+0x20400], R2 ;  /* 0x02040002ea007388 */ /* 0x0007e80000000800 */
[----:B------:R4:W-:Y:S01]  /*54c0*/  STS [R235+0x20000], R0 ;  /* 0x02000000eb007388 */ /* 0x0009e20000000800 */
[----:B-1----:R-:W-:Y:S02]  /*54d0*/  F2FP.RELU.PACK_AB R4, R195, R198 ;  /* 0x000000c6c304723e */ /* 0x002fe400000008ff */
[----:B--2---:R-:W-:Y:S02]  /*54e0*/  F2FP.RELU.PACK_AB R3, R181, R183 ;  /* 0x000000b7b503723e */ /* 0x004fe400000008ff */
[----:B---3--:R-:W-:Y:S03]  /*54f0*/  F2FP.RELU.PACK_AB R2, R186, R187 ;  /* 0x000000bbba02723e */ /* 0x008fe600000008ff */
[----:B------:R1:W-:Y:S01]  /*5500*/  STS [R235+0x20400], R3 ;  /* 0x02040003eb007388 */ /* 0x0003e20000000800 */
[----:B----4-:R-:W-:Y:S03]  /*5510*/  F2FP.RELU.PACK_AB R0, R185, R188 ;  /* 0x000000bcb900723e */ /* 0x010fe600000008ff */
[----:B------:R-:W-:Y:S04]  /*5520*/  STS [R234+0x21000], R5 ;  /* 0x02100005ea007388 */ /* 0x000fe80000000800 */
[----:B------:R-:W-:Y:S04]  /*5530*/  STS [R234+0x21400], R4 ;  /* 0x02140004ea007388 */ /* 0x000fe80000000800 */
[----:B------:R-:W-:Y:S04]  /*5540*/  STS [R235+0x21000], R2 ;  /* 0x02100002eb007388 */ /* 0x000fe80000000800 */
[----:B------:R-:W-:Y:S04]  /*5550*/  STS [R235+0x21400], R0 ;  /* 0x02140000eb007388 */ /* 0x000fe80000000800 */
[----:B------:R-:W-:Y:S01]  /*5560*/  LDSM.16.M88.4 R32, [R211+0x8000] ;  /* 0x00800000d320783b */ /* 0x000fe20000000200 */
[----:B-1----:R-:W-:Y:S07]  /*5570*/  IMAD.IADD R3, R196, 0x1, R212 ;  /* 0x00000001c4037824 */ /* 0x002fee00078e02d4 */
[----:B------:R-:W1:Y:S08]  /*5580*/  LDSM.16.M88.4 R16, [R217+0x14000] ;  /* 0x01400000d910783b */ /* 0x000e700000000200 */
[----:B------:R-:W2:Y:S08]  /*5590*/  LDSM.16.M88.4 R28, [R211+0x9000] ;  /* 0x00900000d31c783b */ /* 0x000eb00000000200 */
[----:B------:R-:W3:Y:S08]  /*55a0*/  LDSM.16.M88.4 R164, [R217+0x14800] ;  /* 0x01480000d9a4783b */ /* 0x000ef00000000200 */
[----:B------:R-:W-:Y:S08]  /*55b0*/  LDSM.16.M88.4 R168, [R212+0x8000] ;  /* 0x00800000d4a8783b */ /* 0x000ff00000000200 */
[----:B------:R-:W4:Y:S01]  /*55c0*/  LDSM.16.M88.4 R172, [R214+0x14000] ;  /* 0x01400000d6ac783b */ /* 0x000f220000000200 */
[-C--:B-1----:R-:W-:Y:S07]  /*55d0*/  HMMA.16816.F32 R4, R32, R16.reuse, RZ ;  /* 0x000000102004723c */ /* 0x082fee00000018ff */
[----:B------:R-:W1:Y:S01]  /*55e0*/  LDSM.16.M88.4 R176, [R212+0x9000] ;  /* 0x00900000d4b0783b */ /* 0x000e620000000200 */
        /* <DEDUP_REMOVED lines=9> */
[C---:B-1----:R-:W-:Y:S08]  /*5680*/  HMMA.16816.F32 R8, R176.reuse, R172, R8 ;  /* 0x000000acb008723c */ /* 0x042ff00000001808 */
[-C--:B------:R-:W-:Y:S08]  /*5690*/  HMMA.16816.F32 R12, R176, R174.reuse, R12 ;  /* 0x000000aeb00c723c */ /* 0x080ff0000000180c */
[C---:B------:R-:W-:Y:S01]  /*56a0*/  HMMA.16816.F32 R16, R168.reuse, R174, R16 ;  /* 0x000000aea810723c */ /* 0x040fe20000001810 */
[----:B------:R-:W-:Y:S07]  /*56b0*/  LDSM.16.M88.4 R172, [R184+0x8000] ;  /* 0x00800000b8ac783b */ /* 0x000fee0000000200 */
[-C--:B--2---:R-:W-:Y:S08]  /*56c0*/  HMMA.16816.F32 R20, R168, R164.reuse, R20 ;  /* 0x000000a4a814723c */ /* 0x084ff00000001814 */
[C---:B------:R-:W-:Y:S08]  /*56d0*/  HMMA.16816.F32 R24, R176.reuse, R164, R24 ;  /* 0x000000a4b018723c */ /* 0x040ff00000001818 */
[-C--:B------:R-:W-:Y:S01]  /*56e0*/  HMMA.16816.F32 R28, R176, R166.reuse, R28 ;  /* 0x000000a6b01c723c */ /* 0x080fe2000000181c */
[----:B------:R-:W1:Y:S07]  /*56f0*/  LDSM.16.M88.4 R176, [R216+0x14000] ;  /* 0x01400000d8b0783b */ /* 0x000e6e0000000200 */
[----:B------:R-:W-:Y:S01]  /*5700*/  HMMA.16816.F32 R32, R168, R166, R32 ;  /* 0x000000a6a820723c */ /* 0x000fe20000001820 */
[----:B------:R-:W2:Y:S08]  /*5710*/  LDSM.16.M88.4 R164, [R184+0x9000] ;  /* 0x00900000b8a4783b */ /* 0x000eb00000000200 */
[----:B------:R-:W3:Y:S01]  /*5720*/  LDSM.16.M88.4 R168, [R216+0x14800] ;  /* 0x01480000d8a8783b */ /* 0x000ee20000000200 */
[-C--:B-1----:R-:W-:Y:S08]  /*5730*/  HMMA.16816.F32 R4, R172, R176.reuse, R4 ;  /* 0x000000b0ac04723c */ /* 0x082ff00000001804 */
[C---:B--2---:R-:W-:Y:S07]  /*5740*/  HMMA.16816.F32 R8, R164.reuse, R176, R8 ;  /* 0x000000b0a408723c */ /* 0x044fee0000001808 */
[----:B------:R-:W-:Y:S01]  /*5750*/  IMAD.U32 R176, RZ, RZ, UR15 ;  /* 0x0000000fffb07e24 */ /* 0x000fe2000f8e00ff */
[-C--:B------:R-:W-:Y:S01]  /*5760*/  HMMA.16816.F32 R12, R164, R178.reuse, R12 ;  /* 0x000000b2a40c723c */ /* 0x080fe2000000180c */
[----:B------:R-:W-:Y:S07]  /*5770*/  IMAD.U32 R177, RZ, RZ, UR14 ;  /* 0x0000000effb17e24 */ /* 0x000fee000f8e00ff */
[C---:B------:R-:W-:Y:S07]  /*5780*/  HMMA.16816.F32 R16, R172.reuse, R178, R16 ;  /* 0x000000b2ac10723c */ /* 0x040fee0000001810 */
[C---:B------:R-:W-:Y:S01]  /*5790*/  LEA R178, P0, R244.reuse, R176, 0x2 ;  /* 0x000000b0f4b27211 */ /* 0x040fe200078010ff */
[-C--:B---3--:R-:W-:Y:S04]  /*57a0*/  HMMA.16816.F32 R20, R172, R168.reuse, R20 ;  /* 0x000000a8ac14723c */ /* 0x088fe80000001814 */
[----:B------:R-:W-:Y:S02]  /*57b0*/  LEA.HI.X.SX32 R179, R244, R177, 0x2, P0 ;  /* 0x000000b1f4b37211 */ /* 0x000fe400000f16ff */
[----:B------:R-:W-:Y:S02]  /*57c0*/  FSETP.GE.FTZ.AND P0, PT, R202, RZ, PT ;  /* 0x000000ffca00720b */ /* 0x000fe40003f16000 */
[C---:B------:R-:W-:Y:S01]  /*57d0*/  HMMA.16816.F32 R24, R164.reuse, R168, R24 ;  /* 0x000000a8a418723c */ /* 0x040fe20000001818 */
[----:B------:R-:W2:Y:S04]  /*57e0*/  LDG.E R177, [R178.64] ;  /* 0x0000000cb2b17981 */ /* 0x000ea8000c1e1900 */
[----:B------:R-:W3:Y:S03]  /*57f0*/  LDG.E R176, [R178.64+0x20] ;  /* 0x0000200cb2b07981 */ /* 0x000ee6000c1e1900 */
        /* <DEDUP_REMOVED lines=59> */
[----:B---3--:R-:W-:Y:S01]  /*5bb0*/  FADD.FTZ R0, -R176, R6 ;  /* 0x00000006b0007221 */ /* 0x008fe20000010100 */
[-C--:B------:R-:W-:Y:S01]  /*5bc0*/  FSEL R2, R2, R177.reuse, P2 ;  /* 0x000000b102027208 */ /* 0x080fe20001000000 */
[----:B------:R-:W-:Y:S01]  /*5bd0*/  FADD.FTZ R4, -R177, R4 ;  /* 0x00000004b1047221 */ /* 0x000fe20000010100 */
[----:B------:R-:W-:Y:S02]  /*5be0*/  FSETP.GE.FTZ.AND P2, PT, R182, RZ, PT ;  /* 0x000000ffb600720b */ /* 0x000fe40003f56000 */
[----:B------:R-:W-:Y:S02]  /*5bf0*/  FSEL R0, R0, R176, P0 ;  /* 0x000000b000007208 */ /* 0x000fe40000000000 */
[----:B------:R-:W-:Y:S01]  /*5c00*/  FSETP.GE.FTZ.AND P0, PT, R180, RZ, PT ;  /* 0x000000ffb400720b */ /* 0x000fe20003f16000 */
[----:B------:R-:W-:Y:S01]  /*5c10*/  FMUL.FTZ R203, R203, R2 ;  /* 0x00000002cbcb7220 */ /* 0x000fe20000410000 */
[-C--:B------:R-:W-:Y:S01]  /*5c20*/  FSEL R4, R4, R177.reuse, P3 ;  /* 0x000000b104047208 */ /* 0x080fe20001800000 */
[----:B------:R-:W-:Y:S01]  /*5c30*/  FMUL.FTZ R202, R202, R0 ;  /* 0x00000000caca7220 */ /* 0x000fe20000410000 */
[----:B------:R-:W2:Y:S01]  /*5c40*/  LDG.E R2, [R178.64+0x80] ;  /* 0x0000800cb2027981 */ /* 0x000ea2000c1e1900 */
[----:B------:R-:W-:Y:S02]  /*5c50*/  FSETP.GE.FTZ.AND P3, PT, R189, RZ, PT ;  /* 0x000000ffbd00720b */ /* 0x000fe40003f76000 */
[----:B------:R-:W-:Y:S01]  /*5c60*/  FMUL.FTZ R204, R204, R4 ;  /* 0x00000004cccc7220 */ /* 0x000fe20000410000 */
[----:B------:R-:W3:Y:S05]  /*5c70*/  LDG.E R0, [R178.64+0xa0] ;  /* 0x0000a00cb2007981 */ /* 0x000eea000c1e1900 */
[C---:B------:R-:W-:Y:S02]  /*5c80*/  FADD.FTZ R4, -R177.reuse, R16 ;  /* 0x00000010b1047221 */ /* 0x040fe40000010100 */
[----:B------:R-:W-:Y:S02]  /*5c90*/  FADD.FTZ R16, -R177, R17 ;  /* 0x00000011b1107221 */ /* 0x000fe40000010100 */
[----:B------:R-:W-:Y:S01]  /*5ca0*/  FADD.FTZ R18, -R176, R18 ;  /* 0x00000012b0127221 */ /* 0x000fe20000010100 */
[-C--:B------:R-:W-:Y:S02]  /*5cb0*/  FSEL R17, R4, R177.reuse, P6 ;  /* 0x000000b104117208 */ /* 0x080fe40003000000 */
[----:B------:R-:W-:Y:S02]  /*5cc0*/  FSEL R16, R16, R177, P5 ;  /* 0x000000b110107208 */ /* 0x000fe40002800000 */
[----:B------:R-:W-:Y:S01]  /*5cd0*/  FSETP.GE.FTZ.AND P5, PT, R193, RZ, PT ;  /* 0x000000ffc100720b */ /* 0x000fe20003fb6000 */
[----:B------:R-:W-:Y:S02]  /*5ce0*/  FMUL.FTZ R201, R201, R17 ;  /* 0x00000011c9c97220 */ /* 0x000fe40000410000 */
[----:B------:R-:W-:Y:S01]  /*5cf0*/  FMUL.FTZ R199, R199, R16 ;  /* 0x00000010c7c77220 */ /* 0x000fe20000410000 */
[-C--:B-1----:R-:W-:Y:S08]  /*5d00*/  HMMA.16816.F32 R20, R164, R168.reuse, R20 ;  /* 0x000000a8a414723c */ /* 0x082ff00000001814 */
[C---:B------:R-:W-:Y:S08]  /*5d10*/  HMMA.16816.F32 R24, R172.reuse, R168, R24 ;  /* 0x000000a8ac18723c */ /* 0x040ff00000001818 */
[-C--:B------:R-:W-:Y:S08]  /*5d20*/  HMMA.16816.F32 R28, R172, R170.reuse, R28 ;  /* 0x000000aaac1c723c */ /* 0x080ff0000000181c */
[C---:B------:R-:W-:Y:S01]  /*5d30*/  FADD.FTZ R6, -R177.reuse, R20 ;  /* 0x00000014b1067221 */ /* 0x040fe20000010100 */
[----:B------:R-:W-:Y:S04]  /*5d40*/  HMMA.16816.F32 R32, R164, R170, R32 ;  /* 0x000000aaa420723c */ /* 0x000fe80000001820 */
[----:B------:R-:W-:Y:S01]  /*5d50*/  FADD.FTZ R5, -R177, R21 ;  /* 0x00000015b1057221 */ /* 0x000fe20000010100 */
[-C--:B------:R-:W-:Y:S02]  /*5d60*/  FSEL R6, R6, R177.reuse, P4 ;  /* 0x000000b106067208 */ /* 0x080fe40002000000 */
[----:B------:R-:W-:Y:S02]  /*5d70*/  FSETP.GE.FTZ.AND P4, PT, R183, RZ, PT ;  /* 0x000000ffb700720b */ /* 0x000fe40003f96000 */
[----:B------:R-:W-:Y:S02]  /*5d80*/  FSEL R5, R5, R177, P3 ;  /* 0x000000b105057208 */ /* 0x000fe40001800000 */
[----:B------:R-:W-:Y:S01]  /*5d90*/  FSETP.GE.FTZ.AND P3, PT, R200, RZ, PT ;  /* 0x000000ffc800720b */ /* 0x000fe20003f76000 */
[----:B------:R-:W-:Y:S02]  /*5da0*/  FMUL.FTZ R191, R191, R6 ;  /* 0x00000006bfbf7220 */ /* 0x000fe40000410000 */
[C---:B------:R-:W-:Y:S02]  /*5db0*/  FADD.FTZ R6, -R176.reuse, R7 ;  /* 0x00000007b0067221 */ /* 0x040fe40000010100 */
[----:B------:R-:W-:Y:S02]  /*5dc0*/  FMUL.FTZ R189, R189, R5 ;  /* 0x00000005bdbd7220 */ /* 0x000fe40000410000 */
[C---:B------:R-:W-:Y:S02]  /*5dd0*/  FADD.FTZ R5, -R176.reuse, R19 ;  /* 0x00000013b0057221 */ /* 0x040fe40000010100 */
[----:B------:R-:W-:Y:S04]  /*5de0*/  FADD.FTZ R7, -R176, R23 ;  /* 0x00000017b0077221 */ /* 0x000fe80000010100 */
[----:B------:R-:W-:Y:S01]  /*5df0*/  FADD.FTZ R4, -R177, R32 ;  /* 0x00000020b1047221 */ /* 0x000fe20000010100 */
[----:B------:R-:W-:Y:S02]  /*5e00*/  FSEL R7, R7, R176, P5 ;  /* 0x000000b007077208 */ /* 0x000fe40002800000 */
[----:B------:R-:W-:Y:S02]  /*5e10*/  FSETP.GE.FTZ.AND P5, PT, R198, RZ, PT ;  /* 0x000000ffc600720b */ /* 0x000fe40003fb6000 */
[----:B------:R-:W-:Y:S01]  /*5e20*/  FSEL R4, R4, R177, P2 ;  /* 0x000000b104047208 */ /* 0x000fe20001000000 */
[----:B------:R-:W-:Y:S01]  /*5e30*/  @P0 FADD.FTZ R177, -R177, R33 ;  /* 0x00000021b1b10221 */ /* 0x000fe20000010100 */
[----:B------:R-:W-:Y:S01]  /*5e40*/  FSETP.GE.FTZ.AND P0, PT, R222, RZ, PT ;  /* 0x000000ffde00720b */ /* 0x000fe20003f16000 */
[----:B------:R-:W-:Y:S01]  /*5e50*/  FMUL.FTZ R193, R193, R7 ;  /* 0x00000007c1c17220 */ /* 0x000fe20000410000 */
[----:B------:R-:W-:Y:S01]  /*5e60*/  FSETP.GE.FTZ.AND P2, PT, R197, RZ, PT ;  /* 0x000000ffc500720b */ /* 0x000fe20003f56000 */
[----:B------:R-:W-:Y:S01]  /*5e70*/  FMUL.FTZ R182, R182, R4 ;  /* 0x00000004b6b67220 */ /* 0x000fe20000410000 */
[-C--:B------:R-:W-:Y:S01]  /*5e80*/  FSEL R6, R6, R176.reuse, P0 ;  /* 0x000000b006067208 */ /* 0x080fe20000000000 */
[----:B------:R-:W-:Y:S01]  /*5e90*/  FADD.FTZ R4, -R176, R22 ;  /* 0x00000016b0047221 */ /* 0x000fe20000010100 */
[----:B------:R-:W-:Y:S01]  /*5ea0*/  FSETP.GE.FTZ.AND P0, PT, R190, RZ, PT ;  /* 0x000000ffbe00720b */ /* 0x000fe20003f16000 */
[----:B------:R-:W-:Y:S01]  /*5eb0*/  FMUL.FTZ R177, R180, R177 ;  /* 0x000000b1b4b17220 */ /* 0x000fe20000410000 */
[----:B------:R-:W-:Y:S01]  /*5ec0*/  FSEL R5, R5, R176, P2 ;  /* 0x000000b005057208 */ /* 0x000fe20001000000 */
[----:B------:R-:W-:Y:S01]  /*5ed0*/  FMUL.FTZ R33, R222, R6 ;  /* 0x00000006de217220 */ /* 0x000fe20000410000 */
[-C--:B------:R-:W-:Y:S02]  /*5ee0*/  FSEL R4, R4, R176.reuse, P0 ;  /* 0x000000b004047208 */ /* 0x080fe40000000000 */
[----:B------:R-:W-:Y:S01]  /*5ef0*/  FSEL R6, R18, R176, P3 ;  /* 0x000000b012067208 */ /* 0x000fe20001800000 */
[----:B------:R-:W-:Y:S01]  /*5f00*/  FMUL.FTZ R197, R197, R5 ;  /* 0x00000005c5c57220 */ /* 0x000fe20000410000 */
[----:B------:R-:W-:Y:S01]  /*5f10*/  FSETP.GE.FTZ.AND P3, PT, R181, RZ, PT ;  /* 0x000000ffb500720b */ /* 0x000fe20003f76000 */
[----:B------:R-:W-:Y:S01]  /*5f20*/  FMUL.FTZ R190, R190, R4 ;  /* 0x00000004bebe7220 */ /* 0x000fe20000410000 */
[----:B------:R-:W-:Y:S01]  /*5f30*/  FSETP.GE.FTZ.AND P0, PT, R223, RZ, PT ;  /* 0x000000ffdf00720b */ /* 0x000fe20003f16000 */
[----:B------:R-:W-:Y:S01]  /*5f40*/  FMUL.FTZ R200, R200, R6 ;  /* 0x00000006c8c87220 */ /* 0x000fe20000410000 */
[----:B------:R-:W-:Y:S01]  /*5f50*/  FSETP.GE.FTZ.AND P2, PT, R224, RZ, PT ;  /* 0x000000ffe000720b */ /* 0x000fe20003f56000 */
[----:B------:R-:W-:Y:S05]  /*5f60*/  FADD.FTZ R6, -R176, R34 ;  /* 0x00000022b0067221 */ /* 0x000fea0000010100 */
[----:B------:R-:W-:Y:S02]  /*5f70*/  FSEL R6, R6, R176, P4 ;  /* 0x000000b006067208 */ /* 0x000fe40002000000 */
[----:B------:R-:W-:Y:S01]  /*5f80*/  FSETP.GE.FTZ.AND P4, PT, R207, RZ, PT ;  /* 0x000000ffcf00720b */ /* 0x000fe20003f96000 */
[----:B------:R-:W-:Y:S01]  /*5f90*/  @P3 FADD.FTZ R176, -R176, R35 ;  /* 0x00000023b0b03221 */ /* 0x000fe20000010100 */
[----:B------:R-:W-:Y:S01]  /*5fa0*/  FSETP.GE.FTZ.AND P3, PT, R194, RZ, PT ;  /* 0x000000ffc200720b */ /* 0x000fe20003f76000 */
[----:B------:R-:W-:Y:S02]  /*5fb0*/  FMUL.FTZ R183, R183, R6 ;  /* 0x00000006b7b77220 */ /* 0x000fe40000410000 */
[----:B------:R-:W-:Y:S02]  /*5fc0*/  FMUL.FTZ R176, R181, R176 ;  /* 0x000000b0b5b07220 */ /* 0x000fe40000410000 */
[C---:B--2---:R-:W-:Y:S02]  /*5fd0*/  FADD.FTZ R4, -R2.reuse, R9 ;  /* 0x0000000902047221 */ /* 0x044fe40000010100 */
[C---:B------:R-:W-:Y:S02]  /*5fe0*/  FADD.FTZ R5, -R2.reuse, R8 ;  /* 0x0000000802057221 */ /* 0x040fe40000010100 */
[----:B------:R-:W-:Y:S01]  /*5ff0*/  FADD.FTZ R12, -R2, R12 ;  /* 0x0000000c020c7221 */ /* 0x000fe20000010100 */
[-C--:B------:R-:W-:Y:S01]  /*6000*/  FSEL R4, R4, R2.reuse, P0 ;  /* 0x0000000204047208 */ /* 0x080fe20000000000 */
[----:B------:R-:W-:Y:S01]  /*6010*/  FADD.FTZ R25, -R2, R25 ;  /* 0x0000001902197221 */ /* 0x000fe20000010100 */
[----:B------:R-:W-:Y:S01]  /*6020*/  FSETP.GE.FTZ.AND P0, PT, R186, RZ, PT ;  /* 0x000000ffba00720b */ /* 0x000fe20003f16000 */
[C---:B------:R-:W-:Y:S01]  /*6030*/  FADD.FTZ R13, -R2.reuse, R13 ;  /* 0x0000000d020d7221 */ /* 0x040fe20000010100 */
[-C--:B------:R-:W-:Y:S01]  /*6040*/  FSEL R5, R5, R2.reuse, P2 ;  /* 0x0000000205057208 */ /* 0x080fe20001000000 */
[C---:B------:R-:W-:Y:S01]  /*6050*/  FADD.FTZ R24, -R2.reuse, R24 ;  /* 0x0000001802187221 */ /* 0x040fe20000010100 */
[----:B------:R-:W-:Y:S01]  /*6060*/  FSETP.GE.FTZ.AND P2, PT, R221, RZ, PT ;  /* 0x000000ffdd00720b */ /* 0x000fe20003f56000 */
[----:B------:R-:W-:Y:S01]  /*6070*/  FADD.FTZ R28, -R2, R28 ;  /* 0x0000001c021c7221 */ /* 0x000fe20000010100 */
[----:B------:R-:W-:Y:S01]  /*6080*/  FSEL R13, R13, R2, P4 ;  /* 0x000000020d0d7208 */ /* 0x000fe20002000000 */
[----:B------:R-:W-:Y:S01]  /*6090*/  FMUL.FTZ R23, R223, R4 ;  /* 0x00000004df177220 */ /* 0x000fe20000410000 */
[-C--:B------:R-:W-:Y:S01]  /*60a0*/  FSEL R12, R12, R2.reuse, P2 ;  /* 0x000000020c0c7208 */ /* 0x080fe20001000000 */
[----:B---3--:R-:W-:Y:S01]  /*60b0*/  FADD.FTZ R4, -R0, R14 ;  /* 0x0000000e00047221 */ /* 0x008fe20000010100 */
[----:B------:R-:W-:Y:S01]  /*60c0*/  FSETP.GE.FTZ.AND P2, PT, R192, RZ, PT ;  /* 0x000000ffc000720b */ /* 0x000fe20003f56000 */
[----:B------:R-:W-:Y:S01]  /*60d0*/  FADD.FTZ R11, -R0, R11 ;  /* 0x0000000b000b7221 */ /* 0x000fe20000010100 */
[-C--:B------:R-:W-:Y:S01]  /*60e0*/  FSEL R24, R24, R2.reuse, P3 ;  /* 0x0000000218187208 */ /* 0x080fe20001800000 */
[C---:B------:R-:W-:Y:S01]  /*60f0*/  FADD.FTZ R6, -R0.reuse, R15 ;  /* 0x0000000f00067221 */ /* 0x040fe20000010100 */
[-C--:B------:R-:W-:Y:S01]  /*6100*/  FSEL R25, R25, R2.reuse, P2 ;  /* 0x0000000219197208 */ /* 0x080fe20001000000 */
[----:B------:R-:W-:Y:S01]  /*6110*/  FADD.FTZ R10, -R0, R10 ;  /* 0x0000000a000a7221 */ /* 0x000fe20000010100 */
[----:B------:R-:W-:Y:S01]  /*6120*/  FSETP.GE.FTZ.AND P2, PT, R187, RZ, PT ;  /* 0x000000ffbb00720b */ /* 0x000fe20003f56000 */
[----:B------:R-:W-:Y:S01]  /*6130*/  FMUL.FTZ R32, R224, R5 ;  /* 0x00000005e0207220 */ /* 0x000fe20000410000 */
[----:B------:R-:W-:Y:S01]  /*6140*/  FSETP.GE.FTZ.AND P3, PT, R226, RZ, PT ;  /* 0x000000ffe200720b */ /* 0x000fe20003f76000 */
[----:B------:R-:W-:Y:S01]  /*6150*/  FADD.FTZ R5, -R0, R26 ;  /* 0x0000001a00057221 */ /* 0x000fe20000010100 */
        /* <DEDUP_REMOVED lines=12> */
[----:B------:R-:W-:Y:S01]  /*6220*/  FSETP.GE.FTZ.AND P2, PT, R185, RZ, PT ;  /* 0x000000ffb900720b */ /* 0x000fe20003f56000 */
[----:B------:R-:W-:Y:S01]  /*6230*/  FADD.FTZ R4, -R0, R27 ;  /* 0x0000001b00047221 */ /* 0x000fe20000010100 */
[----:B------:R-:W-:Y:S01]  /*6240*/  FSEL R6, R6, R0, P0 ;  /* 0x0000000006067208 */ /* 0x000fe20000000000 */
[----:B------:R-:W-:Y:S01]  /*6250*/  FMUL.FTZ R24, R194, R24 ;  /* 0x00000018c2187220 */ /* 0x000fe20000410000 */
[----:B------:R-:W-:Y:S01]  /*6260*/  PLOP3.LUT P0, PT, PT, PT, UP5, 0x80, 0x0 ;  /* 0x000000000000781c */ /* 0x000fe20003f0f058 */
        /* <DEDUP_REMOVED lines=8> */
[----:B------:R-:W-:Y:S01]  /*62f0*/  FMUL.FTZ R13, R205, R6 ;  /* 0x00000006cd0d7220 */ /* 0x000fe20000410000 */
[-C--:B------:R-:W-:Y:S01]  /*6300*/  FSEL R4, R4, R0.reuse, P4 ;  /* 0x0000000004047208 */ /* 0x080fe20002000000 */
[----:B------:R-:W-:Y:S01]  /*6310*/  IMAD.MOV.U32 R186, RZ, RZ, R233 ;  /* 0x000000ffffba7224 */ /* 0x000fe200078e00e9 */
[----:B------:R-:W-:Y:S01]  /*6320*/  FSEL R2, R2, R0, P3 ;  /* 0x0000000002027208 */ /* 0x000fe20001800000 */
[----:B------:R-:W-:Y:S02]  /*6330*/  @P2 FADD.FTZ R0, -R0, R31 ;  /* 0x0000001f00002221 */ /* 0x000fe40000010100 */
[----:B------:R-:W-:Y:S02]  /*6340*/  FMUL.FTZ R14, R198, R5 ;  /* 0x00000005c60e7220 */ /* 0x000fe40000410000 */
[----:B------:R-:W-:Y:S02]  /*6350*/  FMUL.FTZ R16, R195, R4 ;  /* 0x00000004c3107220 */ /* 0x000fe40000410000 */
[----:B------:R-:W-:Y:S02]  /*6360*/  FMUL.FTZ R19, R188, R2 ;  /* 0x00000002bc137220 */ /* 0x000fe40000410000 */
[----:B------:R-:W-:Y:S02]  /*6370*/  FMUL.FTZ R18, R185, R0 ;  /* 0x00000000b9127220 */ /* 0x000fe40000410000 */
        /* <DEDUP_REMOVED lines=24> */
.L_x_1239:
        /* <DEDUP_REMOVED lines=146> */
.L_x_1240:
[----:B------:R-:W-:Y:S01]  /*6e20*/  LDSM.16.M88.4 R32, [R211+0x1c000] ;  /* 0x01c00000d320783b */ /* 0x000fe20000000200 */
[----:B------:R-:W-:Y:S01]  /*6e30*/  IMAD.MOV.U32 R2, RZ, RZ, 0x4 ;  /* 0x00000004ff027424 */ /* 0x000fe200078e00ff */
[----:B------:R-:W-:Y:S01]  /*6e40*/  ULOP3.LUT UR4, UR7, 0x1, URZ, 0xc0, !UPT ;  /* 0x0000000107047892 */ /* 0x000fe2000f8ec03f */
[----:B------:R-:W-:Y:S01]  /*6e50*/  IMAD.MOV.U32 R188, RZ, RZ, c[0x0][0x22c] ;  /* 0x00008b00ffbc7624 */ /* 0x000fe200078e00ff */
[----:B------:R-:W-:Y:S01]  /*6e60*/  @UP5 UIADD3 UR5, UP4, UR10, -0x100, URZ ;  /* 0xffffff000a055890 */ /* 0x000fe2000ff9e03f */
[----:B------:R-:W2:Y:S01]  /*6e70*/  LDSM.16.MT88.4 R16, [R208] ;  /* 0x00000000d010783b */ /* 0x000ea20000004200 */
[----:B------:R-:W-:Y:S01]  /*6e80*/  IMAD.MOV.U32 R191, RZ, RZ, c[0x0][0x22c] ;  /* 0x00008b00ffbf7624 */ /* 0x000fe200078e00ff */
[----:B------:R-:W-:Y:S01]  /*6e90*/  UISETP.NE.U32.AND UP1, UPT, UR4, 0x1, UPT ;  /* 0x000000010400788c */ /* 0x000fe2000bf25070 */
[----:B------:R-:W-:Y:S01]  /*6ea0*/  IMAD R188, R188, c[0x0][0x1c0], RZ ;  /* 0x00007000bcbc7a24 */ /* 0x000fe200078e02ff */
[----:B------:R-:W-:Y:S01]  /*6eb0*/  UIADD3 UR6, UR7, -0x1, URZ ;  /* 0xffffffff07067890 */ /* 0x000fe2000fffe03f */
[----:B------:R-:W3:Y:S01]  /*6ec0*/  LDSM.16.M88.4 R28, [R211+0x1d000] ;  /* 0x01d00000d31c783b */ /* 0x000ee20000000200 */
[----:B------:R-:W-:Y:S01]  /*6ed0*/  IMAD R191, R191, c[0x0][0x1c0], RZ ;  /* 0x00007000bfbf7a24 */ /* 0x000fe200078e02ff */
[----:B------:R-:W-:Y:S01]  /*6ee0*/  @UP5 UIADD3.X UR4, UR11, -0x1, URZ, UP4, !UPT ;  /* 0xffffffff0b045890 */ /* 0x000fe2000a7fe43f */
[----:B------:R-:W-:Y:S02]  /*6ef0*/  IMAD.SHL.U32 R188, R188, 0x10, RZ ;  /* 0x00000010bcbc7824 */ /* 0x000fe400078e00ff */
[----:B------:R-:W4:Y:S01]  /*6f00*/  LDSM.16.MT88.4 R164, [R208+0x4000] ;  /* 0x00400000d0a4783b */ /* 0x000f220000004200 */
[----:B------:R-:W-:Y:S02]  /*6f10*/  IMAD.SHL.U32 R191, R191, 0x20, RZ ;  /* 0x00000020bfbf7824 */ /* 0x000fe400078e00ff */
[----:B------:R-:W-:Y:S02]  /*6f20*/  IMAD.MOV.U32 R190, RZ, RZ, c[0x0][0x22c] ;  /* 0x00008b00ffbe7624 */ /* 0x000fe400078e00ff */
[----:B------:R-:W-:Y:S01]  /*6f30*/  LDSM.16.M88.4 R168, [R212+0x1c000] ;  /* 0x01c00000d4a8783b */ /* 0x000fe20000000200 */
[----:B------:R-:W-:Y:S02]  /*6f40*/  IMAD.MOV.U32 R189, RZ, RZ, c[0x0][0x22c] ;  /* 0x00008b00ffbd7624 */ /* 0x000fe400078e00ff */
[----:B------:R-:W-:Y:S02]  /*6f50*/  IMAD R190, R190, c[0x0][0x1c0], RZ ;  /* 0x00007000bebe7a24 */ /* 0x000fe400078e02ff */
[----:B------:R-:W1:Y:S01]  /*6f60*/  LDSM.16.MT88.4 R172, [R208+0x800] ;  /* 0x00080000d0ac783b */ /* 0x000e620000004200 */
[----:B------:R-:W-:Y:S02]  /*6f70*/  IMAD R189, R189, c[0x0][0x1c0], RZ ;  /* 0x00007000bdbd7a24 */ /* 0x000fe400078e02ff */
[----:B------:R-:W-:Y:S02]  /*6f80*/  IMAD R190, R190, 0x28, RZ ;  /* 0x00000028bebe7824 */ /* 0x000fe400078e02ff */
[----:B------:R-:W1:Y:S01]  /*6f90*/  LDSM.16.M88.4 R176, [R212+0x1d000] ;  /* 0x01d00000d4b0783b */ /* 0x000e620000000200 */
[----:B------:R-:W-:Y:S02]  /*6fa0*/  IMAD R189, R189, 0x38, RZ ;  /* 0x00000038bdbd7824 */ /* 0x000fe400078e02ff */
[----:B-1----:R-:W-:Y:S02]  /*6fb0*/  IMAD.MOV.U32 R0, RZ, RZ, c[0x0][0x22c] ;  /* 0x00008b00ff007624 */ /* 0x002fe400078e00ff */
[----:B------:R-:W1:Y:S02]  /*6fc0*/  LDSM.16.MT88.4 R180, [R208+0x4800] ;  /* 0x00480000d0b4783b */ /* 0x000e640000004200 */
[----:B------:R-:W-:Y:S04]  /*6fd0*/  IMAD R0, R0, c[0x0][0x1c0], RZ ;  /* 0x0000700000007a24 */ /* 0x000fe800078e02ff */
[----:B------:R-:W-:Y:S01]  /*6fe0*/  IMAD.U32 R0, R0, -0x40, RZ ;  /* 0xffffffc000007824 */ /* 0x000fe200078e00ff */
[-C--:B--2---:R-:W-:Y:S04]  /*6ff0*/  HMMA.16816.F32 R4, R32, R16.reuse, RZ ;  /* 0x000000102004723c */ /* 0x084fe800000018ff */
[C---:B------:R-:W-:Y:S04]  /*7000*/  LEA R233, P2, R0.reuse, R186, 0x2 ;  /* 0x000000ba00e97211 */ /* 0x040fe800078410ff */
[----:B------:R-:W-:Y:S01]  /*7010*/  LEA.HI.X.SX32 R232, R0, R187, 0x2, P2 ;  /* 0x000000bb00e87211 */ /* 0x000fe200010f16ff */
[C---:B---3--:R-:W-:Y:S03]  /*7020*/  HMMA.16816.F32 R8, R28.reuse, R16, RZ ;  /* 0x000000101c08723c */ /* 0x048fe600000018ff */
[----:B------:R-:W-:Y:S04]  /*7030*/  IMAD.MOV.U32 R0, RZ, RZ, c[0x0][0x22c] ;  /* 0x00008b00ff007624 */ /* 0x000fe800078e00ff */
[----:B------:R-:W-:Y:S01]  /*7040*/  IMAD R0, R0, c[0x0][0x1c0], RZ ;  /* 0x0000700000007a24 */ /* 0x000fe200078e02ff */
[-C--:B------:R-:W-:Y:S04]  /*7050*/  HMMA.16816.F32 R12, R28, R18.reuse, RZ ;  /* 0x000000121c0c723c */ /* 0x080fe800000018ff */
[----:B------:R-:W-:Y:S04]  /*7060*/  IMAD R0, R0, 0x18, RZ ;  /* 0x0000001800007824 */ /* 0x000fe800078e02ff */
        /* <DEDUP_REMOVED lines=76> */
[----:B------:R-:W4:Y:S06]  /*7530*/  LDSM.16.MT88.4 R164, [R208+0x7800] ;  /* 0x00780000d0a4783b */ /* 0x000f2c0000004200 */
[----:B------:R-:W-:Y:S01]  /*7540*/  @P0 IADD3 R168, R244, -0x40, RZ ;  /* 0xffffffc0f4a80810 */ /* 0x000fe20007ffe0ff */
[-C--:B-1----:R-:W-:Y:S05]  /*7550*/  HMMA.16816.F32 R4, R172, R176.reuse, R4 ;  /* 0x000000b0ac04723c */ /* 0x082fea0000001804 */
[----:B------:R-:W-:Y:S01]  /*7560*/  @P0 IMAD.WIDE R168, R168, R2, UR10 ;  /* 0x0000000aa8a80e25 */ /* 0x000fe2000f8e0202 */
[----:B------:R-:W-:Y:S02]  /*7570*/  @UP5 UMOV UR10, UR5 ;  /* 0x00000005000a5c82 */ /* 0x000fe40008000000 */
[----:B------:R-:W-:Y:S01]  /*7580*/  @UP5 UMOV UR11, UR4 ;  /* 0x00000004000b5c82 */ /* 0x000fe20008000000 */
[----:B------:R-:W-:Y:S01]  /*7590*/  IMAD.MOV.U32 R2, RZ, RZ, R233 ;  /* 0x000000ffff027224 */ /* 0x000fe200078e00e9 */
[----:B------:R1:W5:Y:S02]  /*75a0*/  @P0 LDG.E R241, [R168.64] ;  /* 0x0000000ca8f10981 */ /* 0x000364000c1e1900 */
[----:B--2---:R-:W-:Y:S03]  /*75b0*/  IMAD.MOV.U32 R3, RZ, RZ, R232 ;  /* 0x000000ffff037224 */ /* 0x004fe600078e00e8 */
[----:B------:R1:W5:Y:S05]  /*75c0*/  @P0 LDG.E R242, [R168.64+0x20] ;  /* 0x0000200ca8f20981 */ /* 0x00036a000c1e1900 */
        /* <DEDUP_REMOVED lines=8> */
[-C--:B----4-:R-:W-:Y:S04]  /*7650*/  HMMA.16816.F32 R20, R172, R164.reuse, R20 ;  /* 0x000000a4ac14723c */ /* 0x090fe80000001814 */
        /* <DEDUP_REMOVED lines=12> */
[-C--:B------:R-:W-:Y:S02]  /*7720*/  LEA R166, P3, R190, R2.reuse, 0x2 ;  /* 0x00000002bea67211 */ /* 0x080fe400078610ff */
[----:B------:R-:W-:Y:S02]  /*7730*/  IMAD R0, R0, c[0x0][0x1c0], RZ ;  /* 0x0000700000007a24 */ /* 0x000fe400078e02ff */
[----:B------:R4:W-:Y:S01]  /*7740*/  RED.E.ADD.F32.FTZ.RN.STRONG.GPU [R170.64], R7 ;  /* 0x00000007aa00798e */ /* 0x0009e2000c10e78c */
[-C--:B------:R-:W-:Y:S01]  /*7750*/  LEA.HI.X.SX32 R167, R190, R3.reuse, 0x2, P3 ;  /* 0x00000003bea77211 */ /* 0x080fe200018f16ff */
[----:B------:R-:W-:Y:S03]  /*7760*/  IMAD R0, R0, 0x30, RZ ;  /* 0x0000003000007824 */ /* 0x000fe600078e02ff */
[----:B------:R4:W-:Y:S02]  /*7770*/  RED.E.ADD.F32.FTZ.RN.STRONG.GPU [R168.64], R8 ;  /* 0x00000008a800798e */ /* 0x0009e4000c10e78c */
[CC--:B--2---:R-:W-:Y:S03]  /*7780*/  LEA R4, P2, R0.reuse, R2.reuse, 0x2 ;  /* 0x0000000200047211 */ /* 0x0c4fe600078410ff */
[----:B------:R2:W-:Y:S05]  /*7790*/  RED.E.ADD.F32.FTZ.RN.STRONG.GPU [R166.64], R9 ;  /* 0x00000009a600798e */ /* 0x0005ea000c10e78c */
[----:B------:R-:W-:Y:S01]  /*77a0*/  LDSM.16.MT88.4 R168, [R210+0x2800] ;  /* 0x00280000d2a8783b */ /* 0x000fe20000004200 */
[-C--:B-1----:R-:W-:Y:S01]  /*77b0*/  LEA.HI.X.SX32 R5, R0, R3.reuse, 0x2, P2 ;  /* 0x0000000300057211 */ /* 0x082fe200010f16ff */
[----:B------:R-:W-:Y:S04]  /*77c0*/  IMAD.MOV.U32 R0, RZ, RZ, c[0x0][0x22c] ;  /* 0x00008b00ff007624 */ /* 0x000fe800078e00ff */
[----:B------:R1:W-:Y:S01]  /*77d0*/  RED.E.ADD.F32.FTZ.RN.STRONG.GPU [R4.64], R10 ;  /* 0x0000000a0400798e */ /* 0x0003e2000c10e78c */
[CC--:B---3--:R-:W-:Y:S01]  /*77e0*/  LEA R6, P0, R189.reuse, R2.reuse, 0x2 ;  /* 0x00000002bd067211 */ /* 0x0c8fe200078010ff */
[----:B------:R-:W-:Y:S03]  /*77f0*/  IMAD R0, R0, c[0x0][0x1c0], RZ ;  /* 0x0000700000007a24 */ /* 0x000fe600078e02ff */
[-C--:B----4-:R-:W-:Y:S01]  /*7800*/  LEA.HI.X.SX32 R7, R189, R3.reuse, 0x2, P0 ;  /* 0x00000003bd077211 */ /* 0x090fe200000f16ff */
[----:B------:R-:W-:Y:S04]  /*7810*/  IMAD.SHL.U32 R0, R0, 0x10, RZ ;  /* 0x0000001000007824 */ /* 0x000fe800078e00ff */
[----:B------:R3:W-:Y:S01]  /*7820*/  RED.E.ADD.F32.FTZ.RN.STRONG.GPU [R6.64], R11 ;  /* 0x0000000b0600798e */ /* 0x0007e2000c10e78c */
[C---:B------:R-:W-:Y:S02]  /*7830*/  IADD3 R179, R0.reuse, 0x20, RZ ;  /* 0x0000002000b37810 */ /* 0x040fe40007ffe0ff */
[C---:B------:R-:W-:Y:S02]  /*7840*/  IADD3 R178, R0.reuse, 0x20, RZ ;  /* 0x0000002000b27810 */ /* 0x040fe40007ffe0ff */
[----:B------:R4:W-:Y:S01]  /*7850*/  RED.E.ADD.F32.FTZ.RN.STRONG.GPU [R2.64+0x80], R16 ;  /* 0x000080100200798e */ /* 0x0009e2000c10e78c */
[----:B------:R-:W-:Y:S02]  /*7860*/  IADD3 R0, R0, 0x20, RZ ;  /* 0x0000002000007810 */ /* 0x000fe40007ffe0ff */
[----:B------:R-:W-:Y:S01]  /*7870*/  IMAD.IADD R178, R238, 0x1, R178 ;  /* 0x00000001eeb27824 */ /* 0x000fe200078e02b2 */
[-C--:B------:R-:W-:Y:S01]  /*7880*/  LEA R8, P3, R250, R2.reuse, 0x2 ;  /* 0x00000002fa087211 */ /* 0x080fe200078610ff */
[----:B------:R4:W-:Y:S01]  /*7890*/  RED.E.ADD.F32.FTZ.RN.STRONG.GPU [R164.64+0x80], R17 ;  /* 0x00008011a400798e */ /* 0x0009e2000c10e78c */
[----:B------:R-:W-:Y:S02]  /*78a0*/  IMAD.IADD R0, R238, 0x1, R0 ;  /* 0x00000001ee007824 */ /* 0x000fe400078e0200 */
[-C--:B--2---:R-:W-:Y:S02]  /*78b0*/  LEA.HI.X.SX32 R9, R250, R3.reuse, 0x2, P3 ;  /* 0x00000003fa097211 */ /* 0x084fe400018f16ff */
[----:B------:R-:W-:Y:S01]  /*78c0*/  IMAD.IADD R0, R238, 0x1, R0 ;  /* 0x00000001ee007824 */ /* 0x000fe200078e0200 */
[CC--:B-1----:R-:W-:Y:S04]  /*78d0*/  LEA R4, P0, R179.reuse, R2.reuse, 0x2 ;  /* 0x00000002b3047211 */ /* 0x0c2fe800078010ff */
[-C--:B------:R-:W-:Y:S02]  /*78e0*/  LEA.HI.X.SX32 R5, R179, R3.reuse, 0x2, P0 ;  /* 0x00000003b3057211 */ /* 0x080fe400000f16ff */
[-C--:B------:R-:W-:Y:S03]  /*78f0*/  LEA R10, P0, R0, R2.reuse, 0x2 ;  /* 0x00000002000a7211 */ /* 0x080fe600078010ff */
[----:B------:R1:W-:Y:S01]  /*7900*/  RED.E.ADD.F32.FTZ.RN.STRONG.GPU [R4.64], R18 ;  /* 0x000000120400798e */ /* 0x0003e2000c10e78c */
[-C--:B---3--:R-:W-:Y:S02]  /*7910*/  LEA R6, P2, R178, R2.reuse, 0x2 ;  /* 0x00000002b2067211 */ /* 0x088fe400078410ff */
[-C--:B------:R-:W-:Y:S01]  /*7920*/  LEA.HI.X.SX32 R11, R0, R3.reuse, 0x2, P0 ;  /* 0x00000003000b7211 */ /* 0x080fe200000f16ff */
[----:B------:R-:W-:Y:S01]  /*7930*/  IMAD.MOV.U32 R0, RZ, RZ, c[0x0][0x22c] ;  /* 0x00008b00ff007624 */ /* 0x000fe200078e00ff */
[-C--:B------:R-:W-:Y:S01]  /*7940*/  LEA.HI.X.SX32 R7, R178, R3.reuse, 0x2, P2 ;  /* 0x00000003b2077211 */ /* 0x080fe200010f16ff */
[----:B------:R-:W-:Y:S01]  /*7950*/  IMAD.IADD R178, R238, 0x1, R249 ;  /* 0x00000001eeb27824 */ /* 0x000fe200078e02f9 */
[----:B----4-:R-:W-:Y:S01]  /*7960*/  IADD3 R16, R188, 0x60, RZ ;  /* 0x00000060bc107810 */ /* 0x010fe20007ffe0ff */
[----:B------:R-:W-:Y:S02]  /*7970*/  IMAD R0, R0, c[0x0][0x1c0], RZ ;  /* 0x0000700000007a24 */ /* 0x000fe400078e02ff */
[----:B------:R2:W-:Y:S01]  /*7980*/  RED.E.ADD.F32.FTZ.RN.STRONG.GPU [R6.64], R19 ;  /* 0x000000130600798e */ /* 0x0005e2000c10e78c */
[----:B------:R-:W-:Y:S01]  /*7990*/  IADD3 R17, R188, 0x60, RZ ;  /* 0x00000060bc117810 */ /* 0x000fe20007ffe0ff */
[----:B------:R-:W-:Y:S02]  /*79a0*/  IMAD.SHL.U32 R0, R0, 0x10, RZ ;  /* 0x0000001000007824 */ /* 0x000fe400078e00ff */
[----:B------:R-:W-:Y:S01]  /*79b0*/  IMAD.IADD R16, R238, 0x1, R16 ;  /* 0x00000001ee107824 */ /* 0x000fe200078e0210 */
[----:B------:R3:W-:Y:S02]  /*79c0*/  RED.E.ADD.F32.FTZ.RN.STRONG.GPU [R10.64], R12 ;  /* 0x0000000c0a00798e */ /* 0x0007e4000c10e78c */
[C---:B------:R-:W-:Y:S02]  /*79d0*/  IADD3 R173, R0.reuse, 0x40, RZ ;  /* 0x0000004000ad7810 */ /* 0x040fe40007ffe0ff */
[C---:B------:R-:W-:Y:S01]  /*79e0*/  IADD3 R172, R0.reuse, 0x40, RZ ;  /* 0x0000004000ac7810 */ /* 0x040fe20007ffe0ff */
[----:B------:R4:W-:Y:S01]  /*79f0*/  RED.E.ADD.F32.FTZ.RN.STRONG.GPU [R8.64], R13 ;  /* 0x0000000d0800798e */ /* 0x0009e2000c10e78c */
[----:B------:R-:W-:Y:S03]  /*7a00*/  IADD3 R0, R0, 0x40, RZ ;  /* 0x0000004000007810 */ /* 0x000fe60007ffe0ff */
[C---:B------:R-:W-:Y:S02]  /*7a10*/  IMAD.IADD R172, R238.reuse, 0x1, R172 ;  /* 0x00000001eeac7824 */ /* 0x040fe400078e02ac */
[C---:B------:R-:W-:Y:S01]  /*7a20*/  IMAD.IADD R0, R238.reuse, 0x1, R0 ;  /* 0x00000001ee007824 */ /* 0x040fe200078e0200 */
[CC--:B-1----:R-:W-:Y:S03]  /*7a30*/  LEA R4, P2, R249.reuse, R2.reuse, 0x2 ;  /* 0x00000002f9047211 */ /* 0x0c2fe600078410ff */
[----:B------:R-:W-:Y:S01]  /*7a40*/  IMAD.IADD R0, R238, 0x1, R0 ;  /* 0x00000001ee007824 */ /* 0x000fe200078e0200 */
[-C--:B------:R-:W-:Y:S05]  /*7a50*/  LEA.HI.X.SX32 R5, R249, R3.reuse, 0x2, P2 ;  /* 0x00000003f9057211 */ /* 0x080fea00010f16ff */
[----:B------:R1:W-:Y:S01]  /*7a60*/  RED.E.ADD.F32.FTZ.RN.STRONG.GPU [R4.64], R14 ;  /* 0x0000000e0400798e */ /* 0x0003e2000c10e78c */
[CC--:B--2---:R-:W-:Y:S04]  /*7a70*/  LEA R6, P0, R178.reuse, R2.reuse, 0x2 ;  /* 0x00000002b2067211 */ /* 0x0c4fe800078010ff */
[-C--:B------:R-:W-:Y:S02]  /*7a80*/  LEA.HI.X.SX32 R7, R178, R3.reuse, 0x2, P0 ;  /* 0x00000003b2077211 */ /* 0x080fe400000f16ff */
[CC--:B---3--:R-:W-:Y:S03]  /*7a90*/  LEA R12, P2, R172.reuse, R2.reuse, 0x2 ;  /* 0x00000002ac0c7211 */ /* 0x0c8fe600078410ff */
[----:B------:R2:W-:Y:S01]  /*7aa0*/  RED.E.ADD.F32.FTZ.RN.STRONG.GPU [R6.64], R15 ;  /* 0x0000000f0600798e */ /* 0x0005e2000c10e78c */
[-C--:B----4-:R-:W-:Y:S02]  /*7ab0*/  LEA.HI.X.SX32 R13, R172, R3.reuse, 0x2, P2 ;  /* 0x00000003ac0d7211 */ /* 0x090fe400010f16ff */
[CC--:B------:R-:W-:Y:S02]  /*7ac0*/  LEA R8, P3, R248.reuse, R2.reuse, 0x2 ;  /* 0x00000002f8087211 */ /* 0x0c0fe400078610ff */
[----:B------:R-:W-:Y:S02]  /*7ad0*/  RED.E.ADD.F32.FTZ.RN.STRONG.GPU [R2.64+0x100], R20 ;  /* 0x000100140200798e */ /* 0x000fe4000c10e78c */
[-C--:B------:R-:W-:Y:S03]  /*7ae0*/  LEA.HI.X.SX32 R9, R248, R3.reuse, 0x2, P3 ;  /* 0x00000003f8097211 */ /* 0x080fe600018f16ff */
[----:B------:R-:W-:Y:S01]  /*7af0*/  RED.E.ADD.F32.FTZ.RN.STRONG.GPU [R164.64+0x100], R21 ;  /* 0x00010015a400798e */ /* 0x000fe2000c10e78c */
[-C--:B-1----:R-:W-:Y:S02]  /*7b00*/  LEA R4, P0, R173, R2.reuse, 0x2 ;  /* 0x00000002ad047211 */ /* 0x082fe400078010ff */
[-C--:B------:R-:W-:Y:S02]  /*7b10*/  LEA R14, P6, R17, R2.reuse, 0x2 ;  /* 0x00000002110e7211 */ /* 0x080fe400078c10ff */
[-C--:B------:R-:W-:Y:S02]  /*7b20*/  LEA.HI.X.SX32 R5, R173, R3.reuse, 0x2, P0 ;  /* 0x00000003ad057211 */ /* 0x080fe400000f16ff */
[CC--:B------:R-:W-:Y:S03]  /*7b30*/  LEA R10, P0, R0.reuse, R2.reuse, 0x2 ;  /* 0x00000002000a7211 */ /* 0x0c0fe600078010ff */
[----:B------:R1:W-:Y:S01]  /*7b40*/  RED.E.ADD.F32.FTZ.RN.STRONG.GPU [R4.64], R22 ;  /* 0x000000160400798e */ /* 0x0003e2000c10e78c */
[-C--:B------:R-:W-:Y:S02]  /*7b50*/  LEA.HI.X.SX32 R11, R0, R3.reuse, 0x2, P0 ;  /* 0x00000003000b7211 */ /* 0x080fe400000f16ff */
[CC--:B--2---:R-:W-:Y:S02]  /*7b60*/  LEA R6, P2, R247.reuse, R2.reuse, 0x2 ;  /* 0x00000002f7067211 */ /* 0x0c4fe400078410ff */
[----:B------:R2:W-:Y:S01]  /*7b70*/  RED.E.ADD.F32.FTZ.RN.STRONG.GPU [R12.64], R23 ;  /* 0x000000170c00798e */ /* 0x0005e2000c10e78c */
[----:B------:R-:W-:Y:S02]  /*7b80*/  IADD3 R0, R188, 0x60, RZ ;  /* 0x00000060bc007810 */ /* 0x000fe40007ffe0ff */
[-C--:B------:R-:W-:Y:S02]  /*7b90*/  LEA.HI.X.SX32 R7, R247, R3.reuse, 0x2, P2 ;  /* 0x00000003f7077211 */ /* 0x080fe400010f16ff */
[----:B------:R3:W-:Y:S01]  /*7ba0*/  RED.E.ADD.F32.FTZ.RN.STRONG.GPU [R10.64], R24 ;  /* 0x000000180a00798e */ /* 0x0007e2000c10e78c */
[C---:B------:R-:W-:Y:S01]  /*7bb0*/  IMAD.IADD R0, R238.reuse, 0x1, R0 ;  /* 0x00000001ee007824 */ /* 0x040fe200078e0200 */
[-C--:B------:R-:W-:Y:S03]  /*7bc0*/  LEA.HI.X.SX32 R15, R17, R3.reuse, 0x2, P6 ;  /* 0x00000003110f7211 */ /* 0x080fe600030f16ff */
[----:B------:R4:W-:Y:S01]  /*7bd0*/  RED.E.ADD.F32.FTZ.RN.STRONG.GPU [R8.64], R25 ;  /* 0x000000190800798e */ /* 0x0009e2000c10e78c */
[----:B------:R-:W-:Y:S04]  /*7be0*/  IMAD.IADD R0, R238, 0x1, R0 ;  /* 0x00000001ee007824 */ /* 0x000fe800078e0200 */
[----:B------:R4:W-:Y:S05]  /*7bf0*/  RED.E.ADD.F32.FTZ.RN.STRONG.GPU [R6.64], R26 ;  /* 0x0000001a0600798e */ /* 0x0009ea000c10e78c */
[----:B------:R-:W-:Y:S01]  /*7c00*/  LDSM.16.MT88.4 R20, [R210+0x2000] ;  /* 0x00200000d214783b */ /* 0x000fe20000004200 */
[CC--:B-1----:R-:W-:Y:S04]  /*7c10*/  LEA R4, P0, R252.reuse, R2.reuse, 0x2 ;  /* 0x00000002fc047211 */ /* 0x0c2fe800078010ff */
[-C--:B------:R-:W-:Y:S02]  /*7c20*/  LEA.HI.X.SX32 R5, R252, R3.reuse, 0x2, P0 ;  /* 0x00000003fc057211 */ /* 0x080fe400000f16ff */
[CC--:B--2---:R-:W-:Y:S03]  /*7c30*/  LEA R12, P5, R16.reuse, R2.reuse, 0x2 ;  /* 0x00000002100c7211 */ /* 0x0c4fe600078a10ff */
[----:B------:R1:W-:Y:S01]  /*7c40*/  RED.E.ADD.F32.FTZ.RN.STRONG.GPU [R4.64], R27 ;  /* 0x0000001b0400798e */ /* 0x0003e2000c10e78c */
[-C--:B------:R-:W-:Y:S02]  /*7c50*/  LEA.HI.X.SX32 R13, R16, R3.reuse, 0x2, P5 ;  /* 0x00000003100d7211 */ /* 0x080fe400028f16ff */
[-C--:B---3--:R-:W-:Y:S02]  /*7c60*/  LEA R10, P4, R0, R2.reuse, 0x2 ;  /* 0x00000002000a7211 */ /* 0x088fe400078810ff */
        /* <DEDUP_REMOVED lines=9> */
[----:B------:R-:W-:Y:S01]  /*7d00*/  ISETP.LT.AND P2, PT, RZ, UR7, PT ;  /* 0x00000007ff007c0c */ /* 0x000fe2000bf41270 */
[----:B------:R-:W-:Y:S01]  /*7d10*/  RED.E.ADD.F32.FTZ.RN.STRONG.GPU [R12.64], R35 ;  /* 0x000000230c00798e */ /* 0x000fe2000c10e78c */
[----:B------:R-:W-:Y:S04]  /*7d20*/  UMOV UR7, UR6 ;  /* 0x0000000600077c82 */ /* 0x000fe80008000000 */
[----:B------:R-:W-:Y:S01]  /*7d30*/  RED.E.ADD.F32.FTZ.RN.STRONG.GPU [R10.64], R28 ;  /* 0x0000001c0a00798e */ /* 0x000fe2000c10e78c */
[C---:B-1----:R-:W-:Y:S04]  /*7d40*/  LEA R4, P0, R251.reuse, R2, 0x2 ;  /* 0x00000002fb047211 */ /* 0x042fe800078010ff */
        /* <DEDUP_REMOVED lines=207> */
[----:B------:R-:W-:Y:S01]  /*8a40*/  UISETP.NE.AND UP0, UPT, UR22, -0x1, UPT ;  /* 0xffffffff1600788c */ /* 0x000fe2000bf05270 */
[----:B------:R-:W-:Y:S01]  /*8a50*/  FMUL.FTZ R59, R101, c[0x0][0x2e0] ;  /* 0x0000b800653b7a20 */ /* 0x000fe20000410000 */
[----:B------:R-:W-:Y:S01]  /*8a60*/  ULDC.64 UR8, c[0x0][0x3a0] ;  /* 0x0000e80000087ab9 */ /* 0x000fe20000000a00 */
        /* <DEDUP_REMOVED lines=61> */
[----:B------:R1:W-:Y:S01]  /*8e40*/  STS [R176+0x2000], R45 ;  /* 0x0020002db0007388 */ /* 0x0003e20000000800 */
[----:B------:R-:W-:-:S03]  /*8e50*/  F2FP.PACK_AB R36, R36, R142 ;  /* 0x0000008e2424723e */ /* 0x000fc600000000ff */
        /* <DEDUP_REMOVED lines=89> */
[----:B------:R-:W-:Y:S01]  /*93f0*/  PLOP3.LUT P0, PT, PT, PT, UP0, 0x80, 0x0 ;  /* 0x000000000000781c */ /* 0x000fe20003f0f008 */
        /* <DEDUP_REMOVED lines=9> */
[----:B------:R-:W-:-:S03]  /*9490*/  UIMAD UR7, UR18, UR7, UR8 ;  /* 0x00000007120772a4 */ /* 0x000fc6000f8e0208 */
[----:B------:R-:W-:Y:S02]  /*94a0*/  ULDC.64 UR8, c[0x0][0x388] ;  /* 0x0000e20000087ab9 */ /* 0x000fe40000000a00 */
[----:B------:R-:W-:Y:S02]  /*94b0*/  UIADD3 UR5, UR5, UR7, URZ ;  /* 0x0000000705057290 */ /* 0x000fe4000fffe03f */
[----:B------:R-:W-:Y:S02]  /*94c0*/  UIMAD UR6, UR60, UR8, URZ ;  /* 0x000000083c0672a4 */ /* 0x000fe4000f8e023f */
[----:B------:R-:W-:Y:S02]  /*94d0*/  UIMAD.WIDE.U32 UR4, UR30, UR8, UR4 ;  /* 0x000000081e0472a5 */ /* 0x000fe4000f8e0004 */
[----:B------:R-:W-:-:S04]  /*94e0*/  UIMAD UR6, UR30, UR9, UR6 ;  /* 0x000000091e0672a4 */ /* 0x000fc8000f8e0206 */
[----:B------:R-:W-:Y:S02]  /*94f0*/  UIADD3 UR14, UR5, UR6, URZ ;  /* 0x00000006050e7290 */ /* 0x000fe4000fffe03f */
[----:B------:R-:W-:Y:S02]  /*9500*/  UMOV UR11, UR4 ;  /* 0x00000004000b7c82 */ /* 0x000fe40008000000 */
.L_x_1242:
        /* <DEDUP_REMOVED lines=18> */
.L_x_1243:
[----:B-1----:R-:W2:Y:S01]  /*9630*/  LDL.64 R2, [R1+0x28] ;  /* 0x0000280001027983 */ /* 0x002ea20000100a00 */
[----:B-----5:R-:W-:Y:S01]  /*9640*/  IMAD.SHL.U32 R0, R185, 0x2, RZ ;  /* 0x00000002b9007824 */ /* 0x020fe200078e00ff */
[----:B------:R-:W-:Y:S01]  /*9650*/  USHF.L.U32 UR4, UR17, 0x7, URZ ;  /* 0x0000000711047899 */ /* 0x000fe2000800063f */
[----:B------:R-:W-:Y:S01]  /*9660*/  BSSY B0, `(.L_x_1244) ;  /* 0x0000031000007945 */ /* 0x000fe20003800000 */
[----:B------:R-:W-:Y:S01]  /*9670*/  BAR.SYNC.DEFER_BLOCKING 0x0 ;  /* 0x0000000000007b1d */ /* 0x000fe20000010000 */
[----:B------:R-:W-:Y:S01]  /*9680*/  SHF.R.S32.HI R76, RZ, 0x1f, R243 ;  /* 0x0000001fff4c7819 */ /* 0x000fe200000114f3 */
[----:B------:R-:W-:Y:S02]  /*9690*/  USHF.R.S32.HI UR8, URZ, 0x1f, UR4 ;  /* 0x0000001f3f087899 */ /* 0x000fe40008011404 */
[----:B------:R-:W-:-:S02]  /*96a0*/  IMAD.U32 R11, RZ, RZ, UR4 ;  /* 0x00000004ff0b7e24 */ /* 0x000fc4000f8e00ff */
[----:B------:R-:W-:Y:S02]  /*96b0*/  ULDC.64 UR6, c[0x0][0x3a0] ;  /* 0x0000e80000067ab9 */ /* 0x000fe40000000a00 */
[----:B------:R-:W-:-:S04]  /*96c0*/  UIMAD UR5, UR8, UR6, URZ ;  /* 0x00000006080572a4 */ /* 0x000fc8000f8e023f */
[----:B------:R-:W-:Y:S02]  /*96d0*/  UIMAD UR6, UR4, UR7, UR5 ;  /* 0x00000007040672a4 */ /* 0x000fe4000f8e0205 */
[----:B------:R-:W-:-:S04]  /*96e0*/  UIMAD UR5, UR17, -0x80, UR16 ;  /* 0xffffff80110578a4 */ /* 0x000fc8000f8e0210 */
[----:B------:R-:W-:Y:S01]  /*96f0*/  IMAD.U32 R4, RZ, RZ, UR6 ;  /* 0x00000006ff047e24 */ /* 0x000fe2000f8e00ff */
[----:B------:R-:W-:Y:S01]  /*9700*/  ULDC.64 UR6, c[0x0][0x3b8] ;  /* 0x0000ee0000067ab9 */ /* 0x000fe20000000a00 */
[----:B------:R-:W-:Y:S01]  /*9710*/  ISETP.GE.AND P4, PT, R243, UR5, PT ;  /* 0x00000005f3007c0c */ /* 0x000fe2000bf86270 */
[----:B------:R-:W-:Y:S01]  /*9720*/  UIMAD UR6, UR59, UR6, URZ ;  /* 0x000000063b0672a4 */ /* 0x000fe2000f8e023f */
[----:B------:R1:W3:Y:S03]  /*9730*/  LDS.128 R24, [R0+0xd000] ;  /* 0x00d0000000187984 */ /* 0x0002e60000000c00 */
[----:B------:R-:W-:Y:S01]  /*9740*/  UIMAD UR6, UR36, UR7, UR6 ;  /* 0x00000007240672a4 */ /* 0x000fe2000f8e0206 */
[----:B------:R1:W4:Y:S04]  /*9750*/  LDS.128 R32, [R0+0xe000] ;  /* 0x00e0000000207984 */ /* 0x0003280000000c00 */
[----:B------:R1:W1:Y:S04]  /*9760*/  LDS.128 R40, [R0+0xf000] ;  /* 0x00f0000000287984 */ /* 0x0002680000000c00 */
        /* <DEDUP_REMOVED lines=11> */
[----:B--2---:R-:W-:-:S02]  /*9820*/  SHF.R.S32.HI R9, RZ, 0x1f, R2 ;  /* 0x0000001fff097819 */ /* 0x004fc40000011402 */
[----:B------:R-:W-:-:S05]  /*9830*/  MOV R8, R2 ;  /* 0x0000000200087202 */ /* 0x000fca0000000f00 */
[----:B------:R-:W-:-:S05]  /*9840*/  IMAD.WIDE.U32 R2, R11, c[0x0][0x3a0], R8 ;  /* 0x0000e8000b027a25 */ /* 0x000fca00078e0008 */
[----:B------:R-:W-:-:S04]  /*9850*/  IADD3 R2, P0, R2, UR11, RZ ;  /* 0x0000000b02027c10 */ /* 0x000fc8000ff1e0ff */
[----:B------:R-:W-:Y:S02]  /*9860*/  IADD3.X R3, R3, UR14, R4, P0, !PT ;  /* 0x0000000e03037c10 */ /* 0x000fe400087fe404 */
[----:B------:R-:W-:-:S05]  /*9870*/  MOV R4, UR36 ;  /* 0x0000002400047c02 */ /* 0x000fca0008000f00 */
[----:B------:R-:W-:-:S05]  /*9880*/  IMAD.WIDE.U32 R2, R4, c[0x0][0x3b8], R2 ;  /* 0x0000ee0004027a25 */ /* 0x000fca00078e0002 */
[----:B------:R-:W-:Y:S01]  /*9890*/  IADD3 R10, R3, UR6, RZ ;  /* 0x00000006030a7c10 */ /* 0x000fe2000fffe0ff */
[----:B------:R-:W-:Y:S05]  /*98a0*/  @P4 BRA `(.L_x_1245) ;  /* 0x000000c000004947 */ /* 0x000fea0003800000 */
[----:B-1-34-:R-:W1:Y:S01]  /*98b0*/  LDS.128 R16, [R0+0xc000] ;  /* 0x00c0000000107984 */ /* 0x01ae620000000c00 */
[----:B------:R-:W-:Y:S02]  /*98c0*/  MOV R4, R2 ;  /* 0x0000000200047202 */ /* 0x000fe40000000f00 */
[----:B------:R-:W-:Y:S01]  /*98d0*/  MOV R5, R10 ;  /* 0x0000000a00057202 */ /* 0x000fe20000000f00 */
[----:B------:R2:W3:Y:S04]  /*98e0*/  LDS.128 R12, [R0+0x10000] ;  /* 0x01000000000c7984 */ /* 0x0004e80000000c00 */
[----:B------:R-:W-:-:S05]  /*98f0*/  IMAD.WIDE.U32 R4, R243, c[0x0][0x3a0], R4 ;  /* 0x0000e800f3047a25 */ /* 0x000fca00078e0004 */
[----:B------:R-:W-:Y:S01]  /*9900*/  LEA R6, P0, R4, c[0x0][0x340], 0x1 ;  /* 0x0000d00004067a11 */ /* 0x000fe200078008ff */
[----:B--2---:R-:W-:-:S04]  /*9910*/  IMAD R0, R76, c[0x0][0x3a0], RZ ;  /* 0x0000e8004c007a24 */ /* 0x004fc800078e02ff */
[----:B------:R-:W-:-:S05]  /*9920*/  IMAD R0, R243, c[0x0][0x3a4], R0 ;  /* 0x0000e900f3007a24 */ /* 0x000fca00078e0200 */
[----:B------:R-:W-:-:S04]  /*9930*/  IADD3 R0, R5, R0, RZ ;  /* 0x0000000005007210 */ /* 0x000fc80007ffe0ff */
[----:B------:R-:W-:-:S05]  /*9940*/  LEA.HI.X R7, R4, c[0x0][0x344], R0, 0x1, P0 ;  /* 0x0000d10004077a11 */ /* 0x000fca00000f0c00 */
[----:B-1----:R1:W-:Y:S04]  /*9950*/  STG.E.128 [R6.64], R16 ;  /* 0x0000001006007986 */ /* 0x0023e8000c101d0c */
[----:B---3--:R1:W-:Y:S02]  /*9960*/  STG.E.128 [R6.64+0x80], R12 ;  /* 0x0000800c06007986 */ /* 0x0083e4000c101d0c */
.L_x_1245:
[----:B-1-34-:R-:W-:Y:S05]  /*9970*/  BSYNC B0 ;  /* 0x0000000000007941 */ /* 0x01afea0003800000 */
.L_x_1244:
        /* <DEDUP_REMOVED lines=16> */
.L_x_1247:
[----:B------:R-:W-:Y:S05]  /*9a80*/  BSYNC B0 ;  /* 0x0000000000007941 */ /* 0x000fea0003800000 */
.L_x_1246:
        /* <DEDUP_REMOVED lines=16> */
.L_x_1249:
[----:B------:R-:W-:Y:S05]  /*9b90*/  BSYNC B0 ;  /* 0x0000000000007941 */ /* 0x000fea0003800000 */
.L_x_1248:
        /* <DEDUP_REMOVED lines=15> */
.L_x_1251:
[----:B------:R-:W-:Y:S05]  /*9c90*/  BSYNC B0 ;  /* 0x0000000000007941 */ /* 0x000fea0003800000 */
.L_x_1250:
        /* <DEDUP_REMOVED lines=25> */
.L_x_1253:
[----:B------:R-:W-:Y:S05]  /*9e30*/  BSYNC B0 ;  /* 0x0000000000007941 */ /* 0x000fea0003800000 */
.L_x_1252:
        /* <DEDUP_REMOVED lines=14> */
.L_x_1255:
[----:B------:R-:W-:Y:S05]  /*9f20*/  BSYNC B0 ;  /* 0x0000000000007941 */ /* 0x000fea0003800000 */
.L_x_1254:
        /* <DEDUP_REMOVED lines=14> */
.L_x_1257:
[----:B------:R-:W-:Y:S05]  /*a010*/  BSYNC B0 ;  /* 0x0000000000007941 */ /* 0x000fea0003800000 */
.L_x_1256:
        /* <DEDUP_REMOVED lines=13> */
.L_x_1238:
[----:B-1----:R-:W-:Y:S02]  /*a0f0*/  UISETP.NE.AND UP0, UPT, UR22, -0x1, UPT ;  /* 0xffffffff1600788c */ /* 0x002fe4000bf05270 */
        /* <DEDUP_REMOVED lines=19> */
.L_x_1259:
        /* <DEDUP_REMOVED lines=18> */
.L_x_1260:
[----:B------:R-:W2:Y:S01]  /*a350*/  LDL.64 R12, [R1+0x28] ;  /* 0x00002800010c7983 */ /* 0x000ea20000100a00 */
[----:B------:R-:W-:Y:S01]  /*a360*/  USHF.L.U32 UR4, UR17, 0x7, URZ ;  /* 0x0000000711047899 */ /* 0x000fe2000800063f */
[----:B------:R-:W-:Y:S01]  /*a370*/  BSSY B0, `(.L_x_1261) ;  /* 0x000001e000007945 */ /* 0x000fe20003800000 */
[----:B------:R-:W-:Y:S01]  /*a380*/  ULDC.64 UR6, c[0x0][0x3a0] ;  /* 0x0000e80000067ab9 */ /* 0x000fe20000000a00 */
[----:B------:R-:W-:Y:S01]  /*a390*/  SHF.R.S32.HI R10, RZ, 0x1f, R243 ;  /* 0x0000001fff0a7819 */ /* 0x000fe200000114f3 */
[----:B------:R-:W-:Y:S02]  /*a3a0*/  USHF.R.S32.HI UR8, URZ, 0x1f, UR4 ;  /* 0x0000001f3f087899 */ /* 0x000fe40008011404 */
[----:B------:R-:W-:Y:S02]  /*a3b0*/  IMAD.U32 R9, RZ, RZ, UR4 ;  /* 0x00000004ff097e24 */ /* 0x000fe4000f8e00ff */
[----:B------:R-:W-:-:S04]  /*a3c0*/  UIMAD UR5, UR8, UR6, URZ ;  /* 0x00000006080572a4 */ /* 0x000fc8000f8e023f */
[----:B------:R-:W-:Y:S02]  /*a3d0*/  UIMAD UR6, UR4, UR7, UR5 ;  /* 0x00000007040672a4 */ /* 0x000fe4000f8e0205 */
[----:B------:R-:W-:-:S04]  /*a3e0*/  UIMAD UR5, UR17, -0x80, UR16 ;  /* 0xffffff80110578a4 */ /* 0x000fc8000f8e0210 */
[----:B------:R-:W-:Y:S01]  /*a3f0*/  IMAD.U32 R0, RZ, RZ, UR6 ;  /* 0x00000006ff007e24 */ /* 0x000fe2000f8e00ff */
[----:B------:R-:W-:Y:S01]  /*a400*/  ULDC.64 UR6, c[0x0][0x3b8] ;  /* 0x0000ee0000067ab9 */ /* 0x000fe20000000a00 */
[----:B------:R-:W-:Y:S01]  /*a410*/  ISETP.GE.AND P4, PT, R243, UR5, PT ;  /* 0x00000005f3007c0c */ /* 0x000fe2000bf86270 */
[----:B------:R-:W-:-:S04]  /*a420*/  UIMAD UR6, UR57, UR6, URZ ;  /* 0x00000006390672a4 */ /* 0x000fc8000f8e023f */
[----:B------:R-:W-:Y:S01]  /*a430*/  UIMAD UR6, UR36, UR7, UR6 ;  /* 0x00000007240672a4 */ /* 0x000fe2000f8e0206 */
[----:B--2---:R-:W-:-:S05]  /*a440*/  IMAD.WIDE.U32 R2, R9, c[0x0][0x3a0], R12 ;  /* 0x0000e80009027a25 */ /* 0x004fca00078e000c */
[----:B------:R-:W-:-:S04]  /*a450*/  IADD3 R2, P0, R2, UR11, RZ ;  /* 0x0000000b02027c10 */ /* 0x000fc8000ff1e0ff */
[----:B------:R-:W-:Y:S01]  /*a460*/  IADD3.X R3, R3, UR14, R0, P0, !PT ;  /* 0x0000000e03037c10 */ /* 0x000fe200087fe400 */
[----:B------:R-:W-:-:S04]  /*a470*/  IMAD.U32 R0, RZ, RZ, UR36 ;  /* 0x00000024ff007e24 */ /* 0x000fc8000f8e00ff */
        /* <DEDUP_REMOVED lines=13> */
.L_x_1262:
[----:B------:R-:W-:Y:S05]  /*a550*/  BSYNC B0 ;  /* 0x0000000000007941 */ /* 0x000fea0003800000 */
.L_x_1261:
        /* <DEDUP_REMOVED lines=16> */
.L_x_1264:
[----:B------:R-:W-:Y:S05]  /*a660*/  BSYNC B0 ;  /* 0x0000000000007941 */ /* 0x000fea0003800000 */
.L_x_1263:
        /* <DEDUP_REMOVED lines=16> */
.L_x_1266:
[----:B------:R-:W-:Y:S05]  /*a770*/  BSYNC B0 ;  /* 0x0000000000007941 */ /* 0x000fea0003800000 */
.L_x_1265:
        /* <DEDUP_REMOVED lines=15> */
.L_x_1268:
[----:B------:R-:W-:Y:S05]  /*a870*/  BSYNC B0 ;  /* 0x0000000000007941 */ /* 0x000fea0003800000 */
.L_x_1267:
        /* <DEDUP_REMOVED lines=25> */
.L_x_1270:
[----:B------:R-:W-:Y:S05]  /*aa10*/  BSYNC B0 ;  /* 0x0000000000007941 */ /* 0x000fea0003800000 */
.L_x_1269:
        /* <DEDUP_REMOVED lines=14> */
.L_x_1272:
[----:B------:R-:W-:Y:S05]  /*ab00*/  BSYNC B0 ;  /* 0x0000000000007941 */ /* 0x000fea0003800000 */
.L_x_1271:
        /* <DEDUP_REMOVED lines=14> */
.L_x_1274:
[----:B------:R-:W-:Y:S05]  /*abf0*/  BSYNC B0 ;  /* 0x0000000000007941 */ /* 0x000fea0003800000 */
.L_x_1273:
        /* <DEDUP_REMOVED lines=12> */
.L_x_1258:
[----:B------:R-:W-:Y:S05]  /*acc0*/  BSYNC B1 ;  /* 0x0000000000017941 */ /* 0x000fea0003800000 */
.L_x_1233:
        /* <DEDUP_REMOVED lines=11> */
.L_x_1275:
[----:B------:R-:W-:Y:S05]  /*ad80*/  EXIT ;  /* 0x000000000000794d */ /* 0x000fea0003800000 */
.L_x_1277:
        /* <DEDUP_REMOVED lines=15> */
.L_x_2078:


//--------------------- .text._ZN5flash44flash_bwd_dq_dk_dv_loop_seqk_parallel_kernelI23Flash_bwd_kernel_traitsILi128ELi64ELi128ELi8ELi2ELi4ELi2ELb0ELb0EN7cutlass6half_tE19Flash_kernel_traitsILi128ELi64ELi128ELi8ES3_EELb0ELb0ELb0ELb0ELb0ELb1ELb1EEEvNS_16Flash_bwd_paramsE --------------------------
	.section	.text._ZN5flash44flash_bwd_dq_dk_dv_loop_seqk_parallel_kernelI23Flash_bwd_kernel_traitsILi128ELi64ELi128ELi8ELi2ELi4ELi2ELb0ELb0EN7cutlass6half_tE19Flash_kernel_traitsILi128ELi64ELi128ELi8ES3_EELb0ELb0ELb0ELb0ELb0ELb1ELb1EEEvNS_16Flash_bwd_paramsE,"ax",@progbits
	.sectioninfo	@"SHI_REGISTERS=255"
	.align	128
        .global         _ZN5flash44flash_bwd_dq_dk_dv_loop_seqk_parallel_kernelI23Flash_bwd_kernel_traitsILi128ELi64ELi128ELi8ELi2ELi4ELi2ELb0ELb0EN7cutlass6half_tE19Flash_kernel_traitsILi128ELi64ELi128ELi8ES3_EELb0ELb0ELb0ELb0ELb0ELb1ELb1EEEvNS_16Flash_bwd_paramsE
        .type           _ZN5flash44flash_bwd_dq_dk_dv_loop_seqk_parallel_kernelI23Flash_bwd_kernel_traitsILi128ELi64ELi128ELi8ELi2ELi4ELi2ELb0ELb0EN7cutlass6half_tE19Flash_kernel_traitsILi128ELi64ELi128ELi8ES3_EELb0ELb0ELb0ELb0ELb0ELb1ELb1EEEvNS_16Flash_bwd_paramsE,@function
        .size           _ZN5flash44flash_bwd_dq_dk_dv_loop_seqk_parallel_kernelI23Flash_bwd_kernel_traitsILi128ELi64ELi128ELi8ELi2ELi4ELi2ELb0ELb0EN7cutlass6half_tE19Flash_kernel_traitsILi128ELi64ELi128ELi8ES3_EELb0ELb0ELb0ELb0ELb0ELb1ELb1EEEvNS_16Flash_bwd_paramsE,(.L_x_2079 - _ZN5flash44flash_bwd_dq_dk_dv_loop_seqk_parallel_kernelI23Flash_bwd_kernel_traitsILi128ELi64ELi128ELi8ELi2ELi4ELi2ELb0ELb0EN7cutlass6half_tE19Flash_kernel_traitsILi128ELi64ELi128ELi8ES3_EELb0ELb0ELb0ELb0ELb0ELb1ELb1EEEvNS_16Flash_bwd_paramsE)
        .other          _ZN5flash44flash_bwd_dq_dk_dv_loop_seqk_parallel_kernelI23Flash_bwd_kernel_traitsILi128ELi64ELi128ELi8ELi2ELi4ELi2ELb0ELb0EN7cutlass6half_tE19Flash_kernel_traitsILi128ELi64ELi128ELi8ES3_EELb0ELb0ELb0ELb0ELb0ELb1ELb1EEEvNS_16Flash_bwd_paramsE,@"STO_CUDA_ENTRY STV_DEFAULT"
_ZN5flash44flash_bwd_dq_dk_dv_loop_seqk_parallel_kernelI23Flash_bwd_kernel_traitsILi128ELi64ELi128ELi8ELi2ELi4ELi2ELb0ELb0EN7cutlass6half_tE19Flash_kernel_traitsILi128ELi64ELi128ELi8ES3_EELb0ELb0ELb0ELb0ELb0ELb1ELb1EEEvNS_16Flash_bwd_paramsE:
.text._ZN5flash44flash_bwd_dq_dk_dv_loop_seqk_parallel_kernelI23Flash_bwd_kernel_traitsILi128ELi64ELi128ELi8ELi2ELi4ELi2ELb0ELb0EN7cutlass6half_tE19Flash_kernel_traitsILi128ELi64ELi128ELi8ES3_EELb0ELb0ELb0ELb0ELb0ELb1ELb1EEEvNS_16Flash_bwd_paramsE:
        /* <DEDUP_REMOVED lines=37> */
[----:B------:R-:W-:Y:S01]  /*0250*/  SHF.R.S32.HI R6, RZ, 0x4, R8 ;  /* 0x00000004ff067819 */ /* 0x000fe20000011408 */
[----:B------:R-:W-:Y:S01]  /*0260*/  UIMAD UR55, UR8, UR6, UR55 ;  /* 0x00000006083772a4 */ /* 0x000fe2000f8e0237 */
[-C--:B------:R-:W-:Y:S01]  /*0270*/  LEA.HI R0, R0, R5.reuse, RZ, 0x2 ;  /* 0x0000000500007211 */ /* 0x080fe200078f10ff */
[----:B------:R-:W-:Y:S01]  /*0280*/  UIMAD UR52, UR7, UR31, URZ ;  /* 0x0000001f073472a4 */ /* 0x000fe2000f8e023f */
[----:B------:R-:W-:Y:S01]  /*0290*/  LEA.HI R3, R8, R6, RZ, 0x1 ;  /* 0x0000000608037211 */ /* 0x000fe200078f08ff */
[----:B------:R-:W-:Y:S01]  /*02a0*/  UIMAD UR6, UR31, UR11, UR38 ;  /* 0x0000000b1f0672a4 */ /* 0x000fe2000f8e0226 */
[----:B------:R-:W-:Y:S01]  /*02b0*/  LOP3.LUT R0, R0, 0xfffffffc, RZ, 0xc0, !PT ;  /* 0xfffffffc00007812 */ /* 0x000fe200078ec0ff */
[----:B------:R-:W-:Y:S01]  /*02c0*/  @!UP5 UIMAD UR7, UR31, UR13, UR38 ;  /* 0x0000000d1f07d2a4 */ /* 0x000fe2000f8e0226 */
[----:B------:R-:W-:Y:S01]  /*02d0*/  LEA.HI R2, R4, R5, RZ, 0x1 ;  /* 0x0000000504027211 */ /* 0x000fe200078f08ff */
[----:B------:R-:W-:Y:S01]  /*02e0*/  USHF.L.U32 UR41, UR46, 0x6, URZ ;  /* 0x000000062e297899 */ /* 0x000fe2000800063f */
[----:B------:R-:W-:Y:S01]  /*02f0*/  LEA.HI R17, R14, R15, RZ, 0x2 ;  /* 0x0000000f0e117211 */ /* 0x000fe200078f10ff */
[----:B------:R-:W-:Y:S01]  /*0300*/  IMAD.IADD R10, R5, 0x1, -R0 ;  /* 0x00000001050a7824 */ /* 0x000fe200078e0a00 */
[----:B------:R-:W-:Y:S01]  /*0310*/  LOP3.LUT R0, R3, 0xfffffffe, RZ, 0xc0, !PT ;  /* 0xfffffffe03007812 */ /* 0x000fe200078ec0ff */
[----:B------:R-:W-:Y:S01]  /*0320*/  ULDC UR49, c[0x0][0x214] ;  /* 0x0000850000317ab9 */ /* 0x000fe20000000800 */
[----:B------:R-:W-:Y:S01]  /*0330*/  LOP3.LUT R2, R2, 0xfffffffe, RZ, 0xc0, !PT ;  /* 0xfffffffe02027812 */ /* 0x000fe200078ec0ff */
[----:B------:R-:W-:-:S02]  /*0340*/  ULDC UR56, c[0x0][0x1c8] ;  /* 0x0000720000387ab9 */ /* 0x000fc40000000800 */
[----:B------:R-:W-:Y:S01]  /*0350*/  IMAD.IADD R9, R6, 0x1, -R0 ;  /* 0x0000000106097824 */ /* 0x000fe200078e0a00 */
[----:B------:R-:W-:Y:S01]  /*0360*/  LOP3.LUT R0, R4, 0xffffffe0, RZ, 0xc0, !PT ;  /* 0xffffffe004007812 */ /* 0x000fe200078ec0ff */
[----:B------:R-:W-:Y:S01]  /*0370*/  IMAD.IADD R13, R5, 0x1, -R2 ;  /* 0x00000001050d7824 */ /* 0x000fe200078e0a02 */
[--C-:B------:R-:W-:Y:S01]  /*0380*/  SHF.R.S32.HI R5, RZ, 0x2, R17.reuse ;  /* 0x00000002ff057819 */ /* 0x100fe20000011411 */
[----:B------:R-:W-:Y:S01]  /*0390*/  ULDC.U8 UR10, c[0x0][0x3d0] ;  /* 0x0000f400000a7ab9 */ /* 0x000fe20000000000 */
[----:B------:R-:W-:Y:S01]  /*03a0*/  SHF.R.S32.HI R2, RZ, 0x1f, R17 ;  /* 0x0000001fff027819 */ /* 0x000fe20000011411 */
[----:B------:R-:W-:Y:S01]  /*03b0*/  IMAD.IADD R0, R15, 0x1, -R0 ;  /* 0x000000010f007824 */ /* 0x000fe200078e0a00 */
[----:B------:R-:W-:Y:S01]  /*03c0*/  LEA.HI R6, R14, R15, RZ, 0x3 ;  /* 0x0000000f0e067211 */ /* 0x000fe200078f18ff */
[----:B------:R-:W-:Y:S01]  /*03d0*/  ULDC UR50, c[0x0][0x224] ;  /* 0x0000890000327ab9 */ /* 0x000fe20000000800 */
[----:B------:R-:W-:Y:S01]  /*03e0*/  LEA.HI R2, R2, R5, RZ, 0x3 ;  /* 0x0000000502027211 */ /* 0x000fe200078f18ff */
[----:B------:R-:W-:Y:S01]  /*03f0*/  @UP5 UIMAD UR54, UR31, UR49, URZ ;  /* 0x000000311f3652a4 */ /* 0x000fe2000f8e023f */
[----:B------:R-:W-:Y:S01]  /*0400*/  SHF.R.S32.HI R3, RZ, 0x1f, R0 ;  /* 0x0000001fff037819 */ /* 0x000fe20000011400 */
[----:B------:R-:W-:Y:S01]  /*0410*/  ULDC.64 UR4, c[0x0][0x118] ;  /* 0x0000460000047ab9 */ /* 0x000fe20000000a00 */
[----:B------:R-:W-:Y:S01]  /*0420*/  LOP3.LUT R2, R2, 0xfffffff8, RZ, 0xc0, !PT ;  /* 0xfffffff802027812 */ /* 0x000fe200078ec0ff */
[----:B------:R-:W-:Y:S01]  /*0430*/  ULOP3.LUT UR56, UR38, UR56, URZ, 0x3c, !UPT ;  /* 0x0000003826387292 */ /* 0x000fe2000f8e3c3f */
[----:B------:R-:W-:Y:S01]  /*0440*/  LEA.HI R18, R3, R0, RZ, 0x2 ;  /* 0x0000000003127211 */ /* 0x000fe200078f10ff */
[----:B------:R-:W-:Y:S01]  /*0450*/  USHF.R.S32.HI UR61, URZ, 0x1f, UR38 ;  /* 0x0000001f3f3d7899 */ /* 0x000fe20008011426 */
[----:B------:R-:W-:Y:S01]  /*0460*/  SHF.R.S32.HI R11, RZ, 0x3, R6 ;  /* 0x00000003ff0b7819 */ /* 0x000fe20000011406 */
[----:B------:R-:W-:Y:S01]  /*0470*/  IMAD.IADD R7, R5, 0x1, -R2 ;  /* 0x0000000105077824 */ /* 0x000fe200078e0a02 */
[----:B------:R-:W-:Y:S01]  /*0480*/  LOP3.LUT R0, R6, 0xfffffff8, RZ, 0xc0, !PT ;  /* 0xfffffff806007812 */ /* 0x000fe200078ec0ff */
[----:B------:R-:W-:Y:S01]  /*0490*/  UISETP.NE.AND UP6, UPT, UR10, URZ, UPT ;  /* 0x0000003f0a00728c */ /* 0x000fe2000bfc5270 */
[----:B------:R-:W-:Y:S01]  /*04a0*/  LOP3.LUT R2, R8, 0xfffffff0, RZ, 0xc0, !PT ;  /* 0xfffffff008027812 */ /* 0x000fe200078ec0ff */
[----:B------:R-:W-:Y:S01]  /*04b0*/  IMAD.SHL.U32 R3, R11, 0x40, RZ ;  /* 0x000000400b037824 */ /* 0x000fe200078e00ff */
[----:B------:R-:W-:Y:S01]  /*04c0*/  USHF.R.S32.HI UR60, URZ, 0x1f, UR31 ;  /* 0x0000001f3f3c7899 */ /* 0x000fe2000801141f */
[C---:B------:R-:W-:Y:S01]  /*04d0*/  IMAD.IADD R0, R15.reuse, 0x1, -R0 ;  /* 0x000000010f007824 */ /* 0x040fe200078e0a00 */
[----:B------:R-:W-:Y:S01]  /*04e0*/  USHF.R.S32.HI UR59, URZ, 0x1f, UR38 ;  /* 0x0000001f3f3b7899 */ /* 0x000fe20008011426 */
[----:B------:R-:W-:Y:S01]  /*04f0*/  IMAD.IADD R2, R15, 0x1, -R2 ;  /* 0x000000010f027824 */ /* 0x000fe200078e0a02 */
[----:B------:R-:W-:Y:S01]  /*0500*/  LOP3.LUT R3, R3, 0x1c0, RZ, 0xc0, !PT ;  /* 0x000001c003037812 */ /* 0x000fe200078ec0ff */
[C---:B------:R-:W-:Y:S01]  /*0510*/  IMAD.SHL.U32 R20, R0.reuse, 0x8, RZ ;  /* 0x0000000800147824 */ /* 0x040fe200078e00ff */
[C---:B------:R-:W-:Y:S01]  /*0520*/  LOP3.LUT P4, RZ, R0.reuse, 0x2, RZ, 0xc0, !PT ;  /* 0x0000000200ff7812 */ /* 0x040fe2000788c0ff */
[----:B------:R-:W-:Y:S01]  /*0530*/  IMAD.U32 R8, RZ, RZ, UR14 ;  /* 0x0000000eff087e24 */ /* 0x000fe2000f8e00ff */
[----:B------:R-:W-:Y:S01]  /*0540*/  SHF.R.S32.HI R5, RZ, 0x1f, R2 ;  /* 0x0000001fff057819 */ /* 0x000fe20000011402 */
[----:B------:R-:W-:Y:S01]  /*0550*/  USHF.R.S32.HI UR58, URZ, 0x1f, UR31 ;  /* 0x0000001f3f3a7899 */ /* 0x000fe2000801141f */
[----:B------:R-:W-:Y:S01]  /*0560*/  SHF.R.U32.HI R4, RZ, 0x3, R3 ;  /* 0x00000003ff047819 */ /* 0x000fe20000011603 */
[----:B------:R-:W-:Y:S01]  /*0570*/  STL [R1+0x50], R20 ;  /* 0x0000501401007387 */ /* 0x000fe20000100800 */
[----:B------:R-:W-:Y:S01]  /*0580*/  LOP3.LUT R3, R3, 0x38, R20, 0xf8, !PT ;  /* 0x0000003803037812 */ /* 0x000fe200078ef814 */
[----:B------:R-:W-:Y:S01]  /*0590*/  USHF.R.S32.HI UR57, URZ, 0x1f, UR38 ;  /* 0x0000001f3f397899 */ /* 0x000fe20008011426 */
[----:B------:R-:W-:Y:S01]  /*05a0*/  LEA.HI R11, R5, R2, RZ, 0x3 ;  /* 0x00000002050b7211 */ /* 0x000fe200078f18ff */
[----:B------:R-:W-:Y:S01]  /*05b0*/  IMAD.SHL.U32 R5, R9, 0x200, RZ ;  /* 0x0000020009057824 */ /* 0x000fe200078e00ff */
[----:B------:R-:W-:Y:S01]  /*05c0*/  LOP3.LUT R12, R3, R4, RZ, 0x3c, !PT ;  /* 0x00000004030c7212 */ /* 0x000fe200078e3cff */
[----:B------:R-:W-:Y:S01]  /*05d0*/  UIMAD.WIDE.U32 UR42, UR36, UR44, URZ ;  /* 0x0000002c242a72a5 */ /* 0x000fe2000f8e003f */
[----:B------:R-:W-:Y:S01]  /*05e0*/  LOP3.LUT R3, R11, 0xfffffff8, RZ, 0xc0, !PT ;  /* 0xfffffff80b037812 */ /* 0x000fe200078ec0ff */
[----:B------:R-:W-:Y:S01]  /*05f0*/  UIMAD UR51, UR37, UR44, URZ ;  /* 0x0000002c253372a4 */ /* 0x000fe2000f8e023f */
[C---:B------:R-:W-:Y:S01]  /*0600*/  LOP3.LUT P3, RZ, R0.reuse, 0x4, RZ, 0xc0, !PT ;  /* 0x0000000400ff7812 */ /* 0x040fe2000786c0ff */
[----:B------:R-:W-:Y:S01]  /*0610*/  IMAD.SHL.U32 R0, R0, 0x40, RZ ;  /* 0x0000004000007824 */ /* 0x000fe200078e00ff */
[----:B------:R-:W-:Y:S01]  /*0620*/  LEA.HI R4, R14, R15, RZ, 0x6 ;  /* 0x0000000f0e047211 */ /* 0x000fe200078f30ff */
[----:B------:R-:W-:Y:S01]  /*0630*/  IMAD.IADD R16, R2, 0x1, -R3 ;  /* 0x0000000102107824 */ /* 0x000fe200078e0a03 */
[----:B------:R-:W-:Y:S01]  /*0640*/  LOP3.LUT R3, R7, 0x1, RZ, 0xc0, !PT ;  /* 0x0000000107037812 */ /* 0x000fe200078ec0ff */
[----:B------:R-:W-:Y:S01]  /*0650*/  IMAD.SHL.U32 R2, R10, 0x10, RZ ;  /* 0x000000100a027824 */ /* 0x000fe200078e00ff */
[----:B------:R-:W-:Y:S01]  /*0660*/  LOP3.LUT R0, R0, 0x1c0, RZ, 0xc0, !PT ;  /* 0x000001c000007812 */ /* 0x000fe200078ec0ff */
[----:B------:R-:W-:Y:S01]  /*0670*/  USHF.R.S32.HI UR53, URZ, 0x1f, UR47 ;  /* 0x0000001f3f357899 */ /* 0x000fe2000801142f */
[----:B------:R-:W-:Y:S01]  /*0680*/  SHF.R.S32.HI R4, RZ, 0x6, R4 ;  /* 0x00000006ff047819 */ /* 0x000fe20000011404 */
[----:B------:R-:W-:Y:S01]  /*0690*/  UIMAD UR50, UR6, UR50, URZ ;  /* 0x00000032063272a4 */ /* 0x000fe2000f8e023f */
[C---:B------:R-:W-:Y:S01]  /*06a0*/  LOP3.LUT R210, R0.reuse, 0x8, R6, 0xf8, !PT ;  /* 0x0000000800d27812 */ /* 0x040fe200078ef806 */
[----:B------:R-:W-:Y:S01]  /*06b0*/  @!UP5 UIMAD UR49, UR7, UR49, URZ ;  /* 0x000000310731d2a4 */ /* 0x000fe2000f8e023f */
[----:B------:R-:W-:Y:S01]  /*06c0*/  LOP3.LUT R2, R0, 0x30, R2, 0xf8, !PT ;  /* 0x0000003000027812 */ /* 0x000fe200078ef802 */
[----:B------:R-:W-:Y:S01]  /*06d0*/  USHF.R.S32.HI UR48, URZ, 0x1f, UR41 ;  /* 0x0000001f3f307899 */ /* 0x000fe20008011429 */
[----:B------:R-:W-:Y:S01]  /*06e0*/  SHF.R.U32.HI R205, RZ, 0x3, R0 ;  /* 0x00000003ffcd7819 */ /* 0x000fe20000011600 */
[----:B------:R-:W-:Y:S01]  /*06f0*/  IMAD R0, R4, 0x800, R5 ;  /* 0x0000080004007824 */ /* 0x000fe200078e0205 */
[----:B------:R-:W-:Y:S01]  /*0700*/  ISETP.NE.U32.AND P0, PT, R3, 0x1, PT ;  /* 0x000000010300780c */ /* 0x000fe20003f05070 */
[----:B------:R-:W-:Y:S01]  /*0710*/  UMOV UR40, 0xffffc000 ;  /* 0xffffc00000287882 */ /* 0x000fe20000000000 */
[----:B------:R-:W-:-:S02]  /*0720*/  LOP3.LUT R210, R210, R205, RZ, 0x3c, !PT ;  /* 0x000000cdd2d27212 */ /* 0x000fc400078e3cff */
        /* <DEDUP_REMOVED lines=87> */
.L_x_1322:
        /* <DEDUP_REMOVED lines=53> */
.L_x_1278:
        /* <DEDUP_REMOVED lines=58> */
.L_x_1280:
        /* <DEDUP_REMOVED lines=18> */
.L_x_1281:
        /* <DEDUP_REMOVED lines=72> */
.L_x_1282:
[----:B------:R-:W-:Y:S02]  /*1930*/  UMOV UR11, UR50 ;  /* 0x00000032000b7c82 */ /* 0x000fe40008000000 */
.L_x_1283:
[----:B------:R-:W2:Y:S04]  /*1940*/  LDL.64 R2, [R1+0x50] ;  /* 0x0000500001027983 */ /* 0x000ea80000100a00 */
[----:B------:R1:W3:Y:S01]  /*1950*/  LDL.64 R10, [R1+0x50] ;  /* 0x00005000010a7983 */ /* 0x0002e20000100a00 */
[----:B------:R-:W-:Y:S01]  /*1960*/  UIADD3 UR8, UP3, UP2, UR8, UR41, UR47 ;  /* 0x0000002908087290 */ /* 0x000fe2000fa7e02f */
[----:B------:R-:W-:Y:S01]  /*1970*/  IMAD.U32 R6, RZ, RZ, UR38 ;  /* 0x00000026ff067e24 */ /* 0x000fe2000f8e00ff */
[----:B------:R-:W-:Y:S01]  /*1980*/  UISETP.GE.AND UP4, UPT, UR27, 0x1, UPT ;  /* 0x000000011b00788c */ /* 0x000fe2000bf86270 */
[----:B------:R-:W4:Y:S01]  /*1990*/  S2R R20, SR_TID.X ;  /* 0x0000000000147919 */ /* 0x000f220000002100 */
[----:B------:R-:W-:Y:S01]  /*19a0*/  UIADD3 UR15, UP1, UP0, UR12, UR8, UR15 ;  /* 0x000000080c0f7290 */ /* 0x000fe2000f83e00f */
[----:B------:R-:W-:Y:S01]  /*19b0*/  BSSY B1, `(.L_x_1279) ;  /* 0x0000907000017945 */ /* 0x000fe20003800000 */
[----:B------:R-:W-:Y:S01]  /*19c0*/  UIADD3 UR11, UR14, UR11, URZ ;  /* 0x0000000b0e0b7290 */ /* 0x000fe2000fffe03f */
[----:B------:R-:W5:Y:S01]  /*19d0*/  S2R R25, SR_TID.X ;  /* 0x0000000000197919 */ /* 0x000f620000002100 */
[----:B------:R-:W-:-:S02]  /*19e0*/  ULDC.64 UR8, c[0x0][0x1a8] ;  /* 0x00006a0000087ab9 */ /* 0x000fc40000000a00 */
[----:B------:R-:W-:Y:S01]  /*19f0*/  UIMAD UR7, UR61, UR8, URZ ;  /* 0x000000083d0772a4 */ /* 0x000fe2000f8e023f */
[----:B------:R-:W1:Y:S01]  /*1a00*/  S2R R27, SR_TID.X ;  /* 0x00000000001b7919 */ /* 0x000e620000002100 */
[----:B------:R-:W-:Y:S02]  /*1a10*/  UMOV UR17, 0x4 ;  /* 0x0000000400117882 */ /* 0x000fe40000000000 */
[----:B------:R-:W-:-:S03]  /*1a20*/  UIMAD UR12, UR38, UR9, UR7 ;  /* 0x00000009260c72a4 */ /* 0x000fc6000f8e0207 */
[----:B------:R-:W-:Y:S02]  /*1a30*/  ULDC.64 UR8, c[0x0][0x378] ;  /* 0x0000de0000087ab9 */ /* 0x000fe40000000a00 */
[----:B------:R-:W-:-:S04]  /*1a40*/  UIMAD UR7, UR61, UR8, URZ ;  /* 0x000000083d0772a4 */ /* 0x000fc8000f8e023f */
[----:B------:R-:W-:-:S03]  /*1a50*/  UIMAD UR10, UR38, UR9, UR7 ;  /* 0x00000009260a72a4 */ /* 0x000fc6000f8e0207 */
[----:B------:R-:W-:Y:S01]  /*1a60*/  ULDC.64 UR8, c[0x0][0x370] ;  /* 0x0000dc0000087ab9 */ /* 0x000fe20000000a00 */
[----:B----4-:R-:W-:Y:S01]  /*1a70*/  SHF.R.S32.HI R20, RZ, 0x1f, R20 ;  /* 0x0000001fff147819 */ /* 0x010fe20000011414 */
[----:B------:R-:W-:Y:S02]  /*1a80*/  UIMAD UR7, UR28, UR8, URZ ;  /* 0x000000081c0772a4 */ /* 0x000fe4000f8e023f */
[----:B------:R-:W-:Y:S01]  /*1a90*/  UIADD3 UR8, UR14, UR13, URZ ;  /* 0x0000000d0e087290 */ /* 0x000fe2000fffe03f */
[----:B-----5:R-:W-:Y:S01]  /*1aa0*/  LEA.HI R20, R20, R25, RZ, 0x3 ;  /* 0x0000001914147211 */ /* 0x020fe200078f18ff */
[----:B------:R-:W-:Y:S02]  /*1ab0*/  UIMAD UR7, UR14, UR9, UR7 ;  /* 0x000000090e0772a4 */ /* 0x000fe4000f8e0207 */
[----:B------:R-:W-:Y:S01]  /*1ac0*/  ULEA.HI.SX32 UR9, UR33, 0xffffffff, 0x1a ;  /* 0xffffffff21097891 */ /* 0x000fe2000f8fd23f */
[----:B------:R-:W-:Y:S02]  /*1ad0*/  SHF.R.S32.HI R20, RZ, 0x3, R20 ;  /* 0x00000003ff147819 */ /* 0x000fe40000011414 */
[----:B-1----:R-:W-:-:S02]  /*1ae0*/  SHF.R.S32.HI R28, RZ, 0x1f, R27 ;  /* 0x0000001fff1c7819 */ /* 0x002fc4000001141b */
[----:B------:R-:W-:Y:S02]  /*1af0*/  SHF.R.S32.HI R24, RZ, 0x1f, R20 ;  /* 0x0000001fff187819 */ /* 0x000fe40000011414 */
[----:B------:R-:W-:Y:S02]  /*1b00*/  IADD3 R0, P1, R20, UR14, RZ ;  /* 0x0000000e14007c10 */ /* 0x000fe4000ff3e0ff */
[----:B------:R-:W-:Y:S02]  /*1b10*/  LEA.HI R9, R28, R27, RZ, 0x5 ;  /* 0x0000001b1c097211 */ /* 0x000fe400078f28ff */
        /* <DEDUP_REMOVED lines=9> */
[----:B------:R-:W-:Y:S02]  /*1bb0*/  IADD3.X R3, R11, UR25, RZ, P0, !PT ;  /* 0x000000190b037c10 */ /* 0x000fe400087fe4ff */
        /* <DEDUP_REMOVED lines=11> */
[----:B------:R-:W-:Y:S01]  /*1c70*/  ULDC.64 UR12, c[0x0][0x200] ;  /* 0x00008000000c7ab9 */ /* 0x000fe20000000a00 */
[C---:B------:R-:W-:Y:S01]  /*1c80*/  LEA R6, P0, R4.reuse, c[0x0][0x160], 0x1 ;  /* 0x0000580004067a11 */ /* 0x040fe200078008ff */
[----:B------:R-:W-:Y:S01]  /*1c90*/  IMAD.IADD R0, R27, 0x1, -R0 ;  /* 0x000000011b007824 */ /* 0x000fe200078e0a00 */
[----:B------:R-:W-:Y:S01]  /*1ca0*/  SHF.R.S32.HI R9, RZ, 0x5, R9 ;  /* 0x00000005ff097819 */ /* 0x000fe20000011409 */
[----:B------:R-:W-:Y:S01]  /*1cb0*/  ULDC.64 UR24, c[0x0][0x3c8] ;  /* 0x0000f20000187ab9 */ /* 0x000fe20000000a00 */
[----:B------:R-:W-:Y:S01]  /*1cc0*/  LEA.HI.X R7, R4, c[0x0][0x164], R7, 0x1, P0 ;  /* 0x0000590004077a11 */ /* 0x000fe200000f0c07 */
[----:B------:R-:W-:Y:S01]  /*1cd0*/  UIMAD.WIDE UR12, UR8, UR17, UR12 ;  /* 0x00000011080c72a5 */ /* 0x000fe2000f8e020c */
[----:B------:R-:W-:Y:S01]  /*1ce0*/  PLOP3.LUT P0, PT, PT, PT, UP4, 0x80, 0x0 ;  /* 0x000000000000781c */ /* 0x000fe20003f0f048 */
[----:B------:R-:W-:Y:S01]  /*1cf0*/  IMAD R9, R9, UR46, R0 ;  /* 0x0000002e09097c24 */ /* 0x000fe2000f8e0200 */
[----:B------:R-:W-:Y:S01]  /*1d00*/  IADD3 R3, R3, UR10, RZ ;  /* 0x0000000a03037c10 */ /* 0x000fe2000fffe0ff */
[----:B------:R-:W-:-:S04]  /*1d10*/  IMAD R0, R24, c[0x0][0x370], RZ ;  /* 0x0000dc0018007a24 */ /* 0x000fc800078e02ff */
[C---:B------:R-:W-:Y:S01]  /*1d20*/  IMAD R5, R20.reuse, c[0x0][0x374], R0 ;  /* 0x0000dd0014057a24 */ /* 0x040fe200078e0200 */
        /* <DEDUP_REMOVED lines=10> */
[----:B-1----:R-:W2:Y:S01]  /*1dd0*/  LDL R14, [R1+0x28] ;  /* 0x00002800010e7983 */ /* 0x002ea20000100800 */
[----:B------:R-:W-:Y:S01]  /*1de0*/  UMOV UR7, UR9 ;  /* 0x0000000900077c82 */ /* 0x000fe20008000000 */
[----:B------:R-:W-:Y:S01]  /*1df0*/  PLOP3.LUT P1, PT, PT, PT, UP6, 0x80, 0x0 ;  /* 0x000000000000781c */ /* 0x000fe20003f2f068 */
[----:B------:R-:W-:Y:S01]  /*1e00*/  UIMAD UR8, UR7, -0x40, UR27 ;  /* 0xffffffc0070878a4 */ /* 0x000fe2000f8e021b */
[----:B------:R-:W3:Y:S01]  /*1e10*/  LDL R29, [R1+0x58] ;  /* 0x00005800011d7983 */ /* 0x000ee20000100800 */
[----:B------:R-:W-:Y:S01]  /*1e20*/  IADD3 R2, R20, 0x20, RZ ;  /* 0x0000002014027810 */ /* 0x000fe20007ffe0ff */
[----:B------:R-:W-:Y:S01]  /*1e30*/  ULDC.64 UR10, c[0x0][0x198] ;  /* 0x00006600000a7ab9 */ /* 0x000fe20000000a00 */
[----:B------:R-:W-:Y:S01]  /*1e40*/  IMAD.U32 R0, RZ, RZ, UR23 ;  /* 0x00000017ff007e24 */ /* 0x000fe2000f8e00ff */
[----:B------:R-:W-:Y:S01]  /*1e50*/  UIMAD UR9, UR18, -0x80, UR6 ;  /* 0xffffff80120978a4 */ /* 0x000fe2000f8e0206 */
[----:B------:R-:W-:Y:S01]  /*1e60*/  ISETP.GE.AND P6, PT, R2, UR8, PT ;  /* 0x0000000802007c0c */ /* 0x000fe2000bfc6270 */
[----:B------:R-:W-:Y:S01]  /*1e70*/  UIMAD UR10, UR20, UR10, URZ ;  /* 0x0000000a140a72a4 */ /* 0x000fe2000f8e023f */
[----:B------:R-:W-:Y:S01]  /*1e80*/  IMAD.MOV.U32 R192, RZ, RZ, 0x40 ;  /* 0x00000040ffc07424 */ /* 0x000fe200078e00ff */
[----:B------:R-:W-:Y:S01]  /*1e90*/  IADD3 R9, R20, 0x40, RZ ;  /* 0x0000004014097810 */ /* 0x000fe20007ffe0ff */
[----:B------:R-:W-:Y:S01]  /*1ea0*/  IMAD.MOV.U32 R220, RZ, RZ, R6 ;  /* 0x000000ffffdc7224 */ /* 0x000fe200078e0006 */
[----:B------:R-:W-:Y:S01]  /*1eb0*/  UIMAD UR10, UR23, UR11, UR10 ;  /* 0x0000000b170a72a4 */ /* 0x000fe2000f8e020a */
[----:B------:R-:W-:Y:S01]  /*1ec0*/  ISETP.GE.AND P4, PT, R2, UR9, PT ;  /* 0x0000000902007c0c */ /* 0x000fe2000bf86270 */
[----:B------:R-:W-:Y:S01]  /*1ed0*/  IMAD.WIDE.U32 R2, R0, c[0x0][0x198], R10 ;  /* 0x0000660000027a25 */ /* 0x000fe200078e000a */
[----:B------:R-:W-:-:S02]  /*1ee0*/  ISETP.GE.AND P3, PT, R9, UR9, PT ;  /* 0x0000000909007c0c */ /* 0x000fc4000bf66270 */
[----:B------:R-:W-:Y:S01]  /*1ef0*/  MOV R218, R4 ;  /* 0x0000000400da7202 */ /* 0x000fe20000000f00 */
[----:B------:R-:W-:Y:S01]  /*1f00*/  IMAD.MOV.U32 R221, RZ, RZ, R7 ;  /* 0x000000ffffdd7224 */ /* 0x000fe200078e0007 */
[----:B------:R-:W-:Y:S01]  /*1f10*/  IADD3 R2, P2, R2, UR32, RZ ;  /* 0x0000002002027c10 */ /* 0x000fe2000ff5e0ff */
[----:B------:R-:W-:-:S04]  /*1f20*/  IMAD.WIDE.U32 R10, R0, c[0x0][0x1a0], R10 ;  /* 0x00006800000a7a25 */ /* 0x000fc800078e000a */
[----:B------:R-:W-:-:S04]  /*1f30*/  IMAD.WIDE.U32 R6, R192, c[0x0][0x190], RZ ;  /* 0x00006400c0067a25 */ /* 0x000fc800078e00ff */
[----:B------:R-:W-:Y:S01]  /*1f40*/  IMAD.U32 R0, RZ, RZ, UR10 ;  /* 0x0000000aff007e24 */ /* 0x000fe2000f8e00ff */
[----:B------:R-:W-:Y:S01]  /*1f50*/  ULEA.HI UR10, UR7, UR7, URZ, 0x1 ;  /* 0x00000007070a7291 */ /* 0x000fe2000f8f083f */
[----:B------:R-:W-:Y:S01]  /*1f60*/  IMAD R9, R192, c[0x0][0x194], RZ ;  /* 0x00006500c0097a24 */ /* 0x000fe200078e02ff */
[----:B------:R-:W-:Y:S01]  /*1f70*/  @!P6 IADD3 R22, P0, R220, R6, RZ ;  /* 0x00000006dc16e210 */ /* 0x000fe20007f1e0ff */
[----:B------:R-:W-:Y:S01]  /*1f80*/  IMAD.MOV.U32 R219, RZ, RZ, R5 ;  /* 0x000000ffffdb7224 */ /* 0x000fe200078e0005 */
[----:B------:R-:W-:Y:S01]  /*1f90*/  ULOP3.LUT UR10, UR10, 0xfffffffe, URZ, 0xc0, !UPT ;  /* 0xfffffffe0a0a7892 */ /* 0x000fe2000f8ec03f */
[----:B------:R-:W-:Y:S01]  /*1fa0*/  IMAD.WIDE.U32 R4, R192, c[0x0][0x370], RZ ;  /* 0x0000dc00c0047a25 */ /* 0x000fe200078e00ff */
[----:B------:R-:W-:Y:S02]  /*1fb0*/  @!P6 IADD3.X R23, R221, R7, R9, P0, !PT ;  /* 0x00000007dd17e210 */ /* 0x000fe400007fe409 */
[----:B------:R-:W-:Y:S01]  /*1fc0*/  IADD3.X R3, R3, UR35, R0, P2, !PT ;  /* 0x0000002303037c10 */ /* 0x000fe200097fe400 */
[----:B------:R-:W-:Y:S01]  /*1fd0*/  @P1 BAR.SYNC.DEFER_BLOCKING 0x0 ;  /* 0x0000000000001b1d */ /* 0x000fe20000010000 */
[----:B------:R-:W-:Y:S01]  /*1fe0*/  IMAD R6, R13, c[0x0][0x1b0], RZ ;  /* 0x00006c000d067a24 */ /* 0x000fe200078e02ff */
[----:B------:R-:W-:Y:S01]  /*1ff0*/  ISETP.GE.AND P0, PT, R20, UR8, PT ;  /* 0x0000000814007c0c */ /* 0x000fe2000bf06270 */
[----:B------:R-:W-:Y:S01]  /*2000*/  IMAD R12, R192, c[0x0][0x374], RZ ;  /* 0x0000dd00c00c7a24 */ /* 0x000fe200078e02ff */
[----:B------:R-:W-:Y:S01]  /*2010*/  @!P4 IADD3 R0, P1, R20, 0x20, RZ ;  /* 0x000000201400c810 */ /* 0x000fe20007f3e0ff */
[----:B------:R-:W-:Y:S01]  /*2020*/  UIADD3 UR10, UR7, -UR10, URZ ;  /* 0x8000000a070a7290 */ /* 0x000fe2000fffe03f */
[----:B------:R-:W-:Y:S01]  /*2030*/  @!P6 IADD3 R4, P5, R218, R4, RZ ;  /* 0x00000004da04e210 */ /* 0x000fe20007fbe0ff */
[C---:B------:R-:W-:Y:S01]  /*2040*/  IMAD R7, R8.reuse, c[0x0][0x1b4], R6 ;  /* 0x00006d0008077a24 */ /* 0x040fe200078e0206 */
[----:B------:R-:W-:Y:S01]  /*2050*/  @!P4 IADD3.X R6, RZ, R24, RZ, P1, !PT ;  /* 0x00000018ff06c210 */ /* 0x000fe20000ffe4ff */
[----:B------:R-:W-:Y:S01]  /*2060*/  UISETP.NE.AND UP0, UPT, UR10, 0x1, UPT ;  /* 0x000000010a00788c */ /* 0x000fe2000bf05270 */
[----:B------:R-:W-:Y:S01]  /*2070*/  @!P6 IADD3.X R5, R219, R5, R12, P5, !PT ;  /* 0x00000005db05e210 */ /* 0x000fe20002ffe40c */
[----:B------:R-:W-:Y:S01]  /*2080*/  IMAD.WIDE.U32 R2, R8, c[0x0][0x1b0], R2 ;  /* 0x00006c0008027a25 */ /* 0x000fe200078e0002 */
[----:B------:R-:W-:Y:S01]  /*2090*/  ISETP.GE.AND P5, PT, R20, UR9, PT ;  /* 0x0000000914007c0c */ /* 0x000fe2000bfa6270 */
[----:B------:R-:W-:-:S02]  /*20a0*/  ULDC.64 UR10, c[0x0][0x1a0] ;  /* 0x00006800000a7ab9 */ /* 0x000fc40000000a00 */
[----:B------:R-:W-:Y:S01]  /*20b0*/  @!P4 IMAD R6, R6, c[0x0][0x198], RZ ;  /* 0x000066000606ca24 */ /* 0x000fe200078e02ff */
[----:B------:R-:W-:Y:S01]  /*20c0*/  PLOP3.LUT P2, PT, PT, PT, UP0, 0x80, 0x0 ;  /* 0x000000000000781c */ /* 0x000fe20003f4f008 */
[----:B------:R-:W-:Y:S01]  /*20d0*/  IMAD.IADD R3, R3, 0x1, R7 ;  /* 0x0000000103037824 */ /* 0x000fe200078e0207 */
[----:B------:R-:W-:Y:S01]  /*20e0*/  UIMAD UR10, UR20, UR10, URZ ;  /* 0x0000000a140a72a4 */ /* 0x000fe2000f8e023f */
[----:B------:R-:W-:-:S06]  /*20f0*/  @!P4 IMAD R12, R0, c[0x0][0x19c], R6 ;  /* 0x00006700000cca24 */ /* 0x000fcc00078e0206 */
[----:B------:R-:W-:Y:S01]  /*2100*/  @!P5 MOV R7, R3 ;  /* 0x000000030007d202 */ /* 0x000fe20000000f00 */
[----:B------:R-:W-:Y:S01]  /*2110*/  IMAD.MOV.U32 R33, RZ, RZ, 0x7f800000 ;  /* 0x7f800000ff217424 */ /* 0x000fe200078e00ff */
[----:B------:R-:W-:Y:S01]  /*2120*/  MOV R31, 0x7f800000 ;  /* 0x7f800000001f7802 */ /* 0x000fe20000000f00 */
[----:B------:R-:W-:Y:S02]  /*2130*/  IMAD.MOV.U32 R32, RZ, RZ, 0x7f800000 ;  /* 0x7f800000ff207424 */ /* 0x000fe400078e00ff */
[----:B------:R-:W-:Y:S02]  /*2140*/  IMAD.MOV.U32 R30, RZ, RZ, 0x7f800000 ;  /* 0x7f800000ff1e7424 */ /* 0x000fe400078e00ff */
[C---:B--2---:R-:W-:Y:S01]  /*2150*/  IMAD.SHL.U32 R21, R14.reuse, 0x2, RZ ;  /* 0x000000020e157824 */ /* 0x044fe200078e00ff */
[----:B------:R-:W-:-:S04]  /*2160*/  IADD3 R9, R14, 0x2000, RZ ;  /* 0x000020000e097810 */ /* 0x000fc80007ffe0ff */
[----:B------:R-:W-:Y:S01]  /*2170*/  @P0 STS.128 [R21+0x8000], RZ ;  /* 0x008000ff15000388 */ /* 0x000fe20000000c00 */
[----:B------:R-:W-:Y:S02]  /*2180*/  SEL R6, R9, R14, !P2 ;  /* 0x0000000e09067207 */ /* 0x000fe40005000000 */
[----:B------:R-:W-:Y:S01]  /*2190*/  IADD3 R9, R20, 0x60, RZ ;  /* 0x0000006014097810 */ /* 0x000fe20007ffe0ff */
[----:B------:R-:W-:Y:S02]  /*21a0*/  @P0 STS.128 [R21+0xa000], RZ ;  /* 0x00a000ff15000388 */ /* 0x000fe40000000c00 */
[----:B------:R-:W-:Y:S02]  /*21b0*/  IMAD.SHL.U32 R217, R6, 0x2, RZ ;  /* 0x0000000206d97824 */ /* 0x000fe400078e00ff */
[----:B------:R-:W-:Y:S01]  /*21c0*/  @!PT LDS RZ, [RZ] ;  /* 0x00000000fffff984 */ /* 0x000fe20000000800 */
[----:B------:R-:W-:Y:S01]  /*21d0*/  @!PT LDS RZ, [RZ] ;  /* 0x00000000fffff984 */ /* 0x000fe20000000800 */
[----:B------:R-:W-:Y:S01]  /*21e0*/  @!PT LDS RZ, [RZ] ;  /* 0x00000000fffff984 */ /* 0x000fe20000000800 */
[----:B------:R1:W-:Y:S01]  /*21f0*/  @!P0 LDGSTS.E.BYPASS.LTC128B.128 [R21+0x8000], [R218.64] ;  /* 0x08000000da158fae */ /* 0x0003e2000b901d44 */
[----:B------:R-:W-:-:S03]  /*2200*/  @!P5 IMAD.MOV.U32 R6, RZ, RZ, R2 ;  /* 0x000000ffff06d224 */ /* 0x000fc600078e0002 */
        /* <DEDUP_REMOVED lines=28> */
[----:B------:R-:W-:-:S03]  /*23d0*/  @!P4 LEA R16, P0, R4, c[0x0][0x168], 0x1 ;  /* 0x00005a000410ca11 */ /* 0x000fc600078008ff */
[----:B------:R-:W-:Y:S02]  /*23e0*/  @!P5 LEA.HI.X R19, R6, c[0x0][0x16c], R0, 0x1, P1 ;  /* 0x00005b000613da11 */ /* 0x000fe400008f0c00 */
[----:B------:R-:W-:Y:S02]  /*23f0*/  @!P4 LEA.HI.X R17, R4, c[0x0][0x16c], R5, 0x1, P0 ;  /* 0x00005b000411ca11 */ /* 0x000fe400000f0c05 */
[----:B------:R-:W-:Y:S02]  /*2400*/  @!P3 IADD3 R0, P0, R20, 0x40, RZ ;  /* 0x000000401400b810 */ /* 0x000fe40007f1e0ff */
[----:B------:R-:W-:Y:S01]  /*2410*/  ISETP.GE.AND P1, PT, R9, UR9, PT ;  /* 0x0000000909007c0c */ /* 0x000fe2000bf26270 */
[----:B------:R-:W-:Y:S01]  /*2420*/  UIMAD UR9, UR23, UR11, UR10 ;  /* 0x0000000b170972a4 */ /* 0x000fe2000f8e020a */
[----:B------:R-:W-:Y:S02]  /*2430*/  IMAD R9, R13, c[0x0][0x1b8], RZ ;  /* 0x00006e000d097a24 */ /* 0x000fe400078e02ff */
[----:B------:R-:W-:Y:S01]  /*2440*/  @!P3 IMAD.X R5, RZ, RZ, R24, P0 ;  /* 0x000000ffff05b224 */ /* 0x000fe200000e0618 */
[----:B------:R-:W-:Y:S01]  /*2450*/  IADD3 R4, P0, R10, UR29, RZ ;  /* 0x0000001d0a047c10 */ /* 0x000fe2000ff1e0ff */
[----:B------:R-:W-:Y:S01]  /*2460*/  IMAD R12, R8, c[0x0][0x1bc], R9 ;  /* 0x00006f00080c7a24 */ /* 0x000fe200078e0209 */
[----:B------:R-:W-:Y:S01]  /*2470*/  MOV R7, UR9 ;  /* 0x0000000900077c02 */ /* 0x000fe20008000f00 */
[----:B------:R-:W-:-:S03]  /*2480*/  @!P3 IMAD R6, R5, c[0x0][0x198], RZ ;  /* 0x000066000506ba24 */ /* 0x000fc600078e02ff */
[----:B------:R-:W-:Y:S01]  /*2490*/  IADD3.X R5, R11, UR30, R7, P0, !PT ;  /* 0x0000001e0b057c10 */ /* 0x000fe200087fe407 */
[----:B------:R-:W-:Y:S01]  /*24a0*/  @!P3 IMAD R13, R0, c[0x0][0x19c], R6 ;  /* 0x00006700000dba24 */ /* 0x000fe200078e0206 */
[----:B------:R-:W-:Y:S01]  /*24b0*/  @!P1 IADD3 R10, P0, R20, 0x60, RZ ;  /* 0x00000060140a9810 */ /* 0x000fe20007f1e0ff */
[----:B------:R-:W-:Y:S02]  /*24c0*/  @!P3 IMAD.MOV.U32 R6, RZ, RZ, R2 ;  /* 0x000000ffff06b224 */ /* 0x000fe400078e0002 */
[----:B------:R-:W-:Y:S02]  /*24d0*/  @!P3 IMAD.MOV.U32 R7, RZ, RZ, R3 ;  /* 0x000000ffff07b224 */ /* 0x000fe400078e0003 */
[----:B------:R-:W-:Y:S01]  /*24e0*/  IMAD.WIDE.U32 R4, R8, c[0x0][0x1b8], R4 ;  /* 0x00006e0008047a25 */ /* 0x000fe200078e0004 */
[----:B------:R-:W-:-:S03]  /*24f0*/  @!P1 MOV R8, R2 ;  /* 0x0000000200089202 */ /* 0x000fc60000000f00 */
[----:B------:R-:W-:-:S04]  /*2500*/  @!P3 IMAD.WIDE.U32 R6, R0, c[0x0][0x198], R6 ;  /* 0x000066000006ba25 */ /* 0x000fc800078e0006 */
[----:B------:R-:W-:Y:S01]  /*2510*/  @!P1 IMAD.X R0, RZ, RZ, R24, P0 ;  /* 0x000000ffff009224 */ /* 0x000fe200000e0618 */
[----:B------:R-:W-:Y:S01]  /*2520*/  @!P3 LEA R14, P0, R6, c[0x0][0x168], 0x1 ;  /* 0x00005a00060eba11 */ /* 0x000fe200078008ff */
[----:B------:R-:W-:Y:S02]  /*2530*/  @!P3 IMAD.IADD R2, R7, 0x1, R13 ;  /* 0x000000010702b824 */ /* 0x000fe400078e020d */
[----:B------:R-:W-:Y:S02]  /*2540*/  @!P1 IMAD.MOV.U32 R9, RZ, RZ, R3 ;  /* 0x000000ffff099224 */ /* 0x000fe400078e0003 */
[----:B------:R-:W-:Y:S01]  /*2550*/  @!P1 IMAD R0, R0, c[0x0][0x198], RZ ;  /* 0x0000660000009a24 */ /* 0x000fe200078e02ff */
[----:B------:R-:W-:Y:S01]  /*2560*/  @!P3 LEA.HI.X R15, R6, c[0x0][0x16c], R2, 0x1, P0 ;  /* 0x00005b00060fba11 */ /* 0x000fe200000f0c02 */
[----:B------:R-:W-:Y:S01]  /*2570*/  IMAD.IADD R3, R5, 0x1, R12 ;  /* 0x0000000105037824 */ /* 0x000fe200078e020c */
[----:B------:R-:W-:Y:S01]  /*2580*/  @!P5 MOV R2, R4 ;  /* 0x000000040002d202 */ /* 0x000fe20000000f00 */
[----:B------:R-:W-:-:S02]  /*2590*/  @!P1 IMAD R5, R10, c[0x0][0x19c], R0 ;  /* 0x000067000a059a24 */ /* 0x000fc400078e0200 */
[----:B------:R-:W-:-:S04]  /*25a0*/  @!P1 IMAD.WIDE.U32 R8, R10, c[0x0][0x198], R8 ;  /* 0x000066000a089a25 */ /* 0x000fc800078e0008 */
[----:B------:R-:W-:Y:S01]  /*25b0*/  @!P5 IMAD R11, R24, c[0x0][0x1a0], RZ ;  /* 0x00006800180bda24 */ /* 0x000fe200078e02ff */
[----:B------:R-:W-:Y:S01]  /*25c0*/  @!P1 LEA R12, P0, R8, c[0x0][0x168], 0x1 ;  /* 0x00005a00080c9a11 */ /* 0x000fe200078008ff */
[----:B------:R-:W-:-:S04]  /*25d0*/  @!P5 IMAD.WIDE.U32 R6, R20, c[0x0][0x1a0], R2 ;  /* 0x000068001406da25 */ /* 0x000fc800078e0002 */
[----:B------:R-:W-:Y:S02]  /*25e0*/  @!P1 IMAD.IADD R2, R9, 0x1, R5 ;  /* 0x0000000109029824 */ /* 0x000fe400078e0205 */
        /* <DEDUP_REMOVED lines=8> */
[C---:B------:R-:W-:Y:S01]  /*2670*/  @!P3 IADD3 R11, P0, R20.reuse, 0x40, RZ ;  /* 0x00000040140bb810 */ /* 0x040fe20007f1e0ff */
[----:B------:R-:W-:Y:S03]  /*2680*/  @P6 STS [R217+0x1004], RZ ;  /* 0x001004ffd9006388 */ /* 0x000fe60000000800 */
[----:B------:R-:W-:Y:S01]  /*2690*/  @!P3 IADD3.X R5, RZ, R24, RZ, P0, !PT ;  /* 0x00000018ff05b210 */ /* 0x000fe200007fe4ff */
[----:B------:R-:W-:Y:S01]  /*26a0*/  @P6 STS [R217+0x1008], RZ ;  /* 0x001008ffd9006388 */ /* 0x000fe20000000800 */
[----:B------:R-:W-:-:S03]  /*26b0*/  @!P1 IADD3 R20, P0, R20, 0x60, RZ ;  /* 0x0000006014149810 */ /* 0x000fc60007f1e0ff */
[----:B------:R-:W-:Y:S04]  /*26c0*/  @P6 STS [R217+0x100c], RZ ;  /* 0x00100cffd9006388 */ /* 0x000fe80000000800 */
[----:B------:R-:W-:Y:S04]  /*26d0*/  @P6 STS [R217+0x3000], RZ ;  /* 0x003000ffd9006388 */ /* 0x000fe80000000800 */
[----:B------:R-:W-:Y:S04]  /*26e0*/  @P6 STS [R217+0x3004], RZ ;  /* 0x003004ffd9006388 */ /* 0x000fe80000000800 */
[----:B------:R-:W-:Y:S04]  /*26f0*/  @P6 STS [R217+0x3008], RZ ;  /* 0x003008ffd9006388 */ /* 0x000fe80000000800 */
[----:B------:R-:W-:Y:S04]  /*2700*/  @P6 STS [R217+0x300c], RZ ;  /* 0x00300cffd9006388 */ /* 0x000fe80000000800 */
[----:B------:R-:W-:Y:S01]  /*2710*/  @!PT LDS RZ, [RZ] ;  /* 0x00000000fffff984 */ /* 0x000fe20000000800 */
[----:B------:R-:W-:Y:S01]  /*2720*/  @!PT LDS RZ, [RZ] ;  /* 0x00000000fffff984 */ /* 0x000fe20000000800 */
[----:B------:R-:W-:Y:S01]  /*2730*/  @!PT LDS RZ, [RZ] ;  /* 0x00000000fffff984 */ /* 0x000fe20000000800 */
[----:B------:R1:W-:Y:S04]  /*2740*/  @!P6 LDGSTS.E.BYPASS.LTC128B.128 [R217+0x1000], [R22.64] ;  /* 0x0100000016d9efae */ /* 0x0003e8000b901d44 */
[----:B------:R1:W-:Y:S04]  /*2750*/  @!P6 LDGSTS.E.BYPASS.LTC128B.128 [R217+0x3000], [R22.64+0x80] ;  /* 0x0300008016d9efae */ /* 0x0003e8000b901d44 */
[----:B------:R-:W-:Y:S04]  /*2760*/  @P5 STS.128 [R21+0xc000], RZ ;  /* 0x00c000ff15005388 */ /* 0x000fe80000000c00 */
[----:B------:R-:W-:Y:S01]  /*2770*/  @P5 STS.128 [R21+0x10000], RZ ;  /* 0x010000ff15005388 */ /* 0x000fe20000000c00 */
[----:B------:R-:W-:-:S03]  /*2780*/  @!P4 IMAD R2, R2, c[0x0][0x1a0], RZ ;  /* 0x000068000202ca24 */ /* 0x000fc600078e02ff */
[----:B------:R-:W-:Y:S01]  /*2790*/  @!PT LDS RZ, [RZ] ;  /* 0x00000000fffff984 */ /* 0x000fe20000000800 */
[----:B------:R-:W-:Y:S01]  /*27a0*/  @!PT LDS RZ, [RZ] ;  /* 0x00000000fffff984 */ /* 0x000fe20000000800 */
[----:B------:R-:W-:Y:S01]  /*27b0*/  @!PT LDS RZ, [RZ] ;  /* 0x00000000fffff984 */ /* 0x000fe20000000800 */
[----:B------:R1:W-:Y:S01]  /*27c0*/  @!P5 LDGSTS.E.BYPASS.LTC128B.128 [R21+0xc000], [R18.64] ;  /* 0x0c0000001215dfae */ /* 0x0003e2000b901d44 */
[----:B------:R-:W-:-:S03]  /*27d0*/  @!P3 IMAD R10, R5, c[0x0][0x1a0], RZ ;  /* 0x00006800050aba24 */ /* 0x000fc600078e02ff */
[----:B------:R1:W-:Y:S01]  /*27e0*/  @!P5 LDGSTS.E.BYPASS.LTC128B.128 [R21+0x10000], [R18.64+0x80] ;  /* 0x100000801215dfae */ /* 0x0003e2000b901d44 */
[----:B------:R-:W-:Y:S01]  /*27f0*/  @!P4 IMAD.MOV.U32 R6, RZ, RZ, R4 ;  /* 0x000000ffff06c224 */ /* 0x000fe200078e0004 */
[----:B------:R-:W-:Y:S02]  /*2800*/  @!P3 MOV R5, R3 ;  /* 0x000000030005b202 */ /* 0x000fe40000000f00 */
[----:B------:R-:W-:Y:S01]  /*2810*/  @P4 STS.128 [R21+0xd000], RZ ;  /* 0x00d000ff15004388 */ /* 0x000fe20000000c00 */
[----:B------:R-:W-:-:S03]  /*2820*/  @!P4 IMAD.MOV.U32 R7, RZ, RZ, R3 ;  /* 0x000000ffff07c224 */ /* 0x000fc600078e0003 */
[----:B------:R-:W-:Y:S01]  /*2830*/  @P4 STS.128 [R21+0x11000], RZ ;  /* 0x011000ff15004388 */ /* 0x000fe20000000c00 */
[----:B------:R-:W-:-:S03]  /*2840*/  @!P1 IMAD.X R24, RZ, RZ, R24, P0 ;  /* 0x000000ffff189224 */ /* 0x000fc600000e0618 */
        /* <DEDUP_REMOVED lines=8> */
[----:B------:R-:W-:-:S03]  /*28d0*/  @!P1 IMAD.MOV.U32 R2, RZ, RZ, R4 ;  /* 0x000000ffff029224 */ /* 0x000fc600078e0004 */
[----:B------:R-:W-:Y:S01]  /*28e0*/  @P3 STS.128 [R21+0x12000], RZ ;  /* 0x012000ff15003388 */ /* 0x000fe20000000c00 */
[----:B------:R-:W-:-:S03]  /*28f0*/  @!P3 IMAD R25, R11, c[0x0][0x1a4], R10 ;  /* 0x000069000b19ba24 */ /* 0x000fc600078e020a */
[----:B------:R-:W-:Y:S01]  /*2900*/  @!PT LDS RZ, [RZ] ;  /* 0x00000000fffff984 */ /* 0x000fe20000000800 */
[----:B------:R-:W-:Y:S01]  /*2910*/  @!PT LDS RZ, [RZ] ;  /* 0x00000000fffff984 */ /* 0x000fe20000000800 */
[----:B------:R-:W-:Y:S01]  /*2920*/  @!PT LDS RZ, [RZ] ;  /* 0x00000000fffff984 */ /* 0x000fe20000000800 */
[----:B------:R1:W-:Y:S01]  /*2930*/  @!P3 LDGSTS.E.BYPASS.LTC128B.128 [R21+0xe000], [R14.64] ;  /* 0x0e0000000e15bfae */ /* 0x0003e2000b901d44 */
[----:B------:R-:W-:-:S03]  /*2940*/  @!P3 IMAD.WIDE.U32 R4, R11, c[0x0][0x1a0], R4 ;  /* 0x000068000b04ba25 */ /* 0x000fc600078e0004 */
[----:B------:R1:W-:Y:S01]  /*2950*/  @!P3 LDGSTS.E.BYPASS.LTC128B.128 [R21+0x12000], [R14.64+0x80] ;  /* 0x120000800e15bfae */ /* 0x0003e2000b901d44 */
[----:B------:R-:W-:-:S03]  /*2960*/  @!P1 IMAD R0, R24, c[0x0][0x1a0], RZ ;  /* 0x0000680018009a24 */ /* 0x000fc600078e02ff */
[----:B------:R-:W-:Y:S04]  /*2970*/  @P1 STS.128 [R21+0xf000], RZ ;  /* 0x00f000ff15001388 */ /* 0x000fe80000000c00 */
[----:B------:R-:W-:Y:S01]  /*2980*/  @P1 STS.128 [R21+0x13000], RZ ;  /* 0x013000ff15001388 */ /* 0x000fe20000000c00 */
[----:B------:R-:W-:-:S03]  /*2990*/  @!P4 IMAD.IADD R7, R7, 0x1, R26 ;  /* 0x000000010707c824 */ /* 0x000fc600078e021a */
[----:B------:R-:W-:Y:S01]  /*29a0*/  @!PT LDS RZ, [RZ] ;  /* 0x00000000fffff984 */ /* 0x000fe20000000800 */
[----:B------:R-:W-:Y:S01]  /*29b0*/  @!PT LDS RZ, [RZ] ;  /* 0x00000000fffff984 */ /* 0x000fe20000000800 */
[----:B------:R-:W-:Y:S01]  /*29c0*/  @!PT LDS RZ, [RZ] ;  /* 0x00000000fffff984 */ /* 0x000fe20000000800 */
[----:B------:R1:W-:Y:S01]  /*29d0*/  @!P1 LDGSTS.E.BYPASS.LTC128B.128 [R21+0xf000], [R12.64] ;  /* 0x0f0000000c159fae */ /* 0x0003e2000b901d44 */
[----:B------:R-:W-:-:S03]  /*29e0*/  @!P4 LEA R10, P0, R6, c[0x0][0x170], 0x1 ;  /* 0x00005c00060aca11 */ /* 0x000fc600078008ff */
[----:B------:R1:W-:Y:S01]  /*29f0*/  @!P1 LDGSTS.E.BYPASS.LTC128B.128 [R21+0x13000], [R12.64+0x80] ;  /* 0x130000800c159fae */ /* 0x0003e2000b901d44 */
[----:B------:R-:W-:-:S03]  /*2a00*/  @!P3 IMAD.IADD R5, R5, 0x1, R25 ;  /* 0x000000010505b824 */ /* 0x000fc600078e0219 */
[----:B------:R-:W-:Y:S01]  /*2a10*/  @P5 STS.128 [R21+0x14000], RZ ;  /* 0x014000ff15005388 */ /* 0x000fe20000000c00 */
[----:B------:R-:W-:-:S03]  /*2a20*/  @!P1 IMAD R24, R20, c[0x0][0x1a4], R0 ;  /* 0x0000690014189a24 */ /* 0x000fc600078e0200 */
[----:B------:R-:W-:Y:S01]  /*2a30*/  @P5 STS.128 [R21+0x18000], RZ ;  /* 0x018000ff15005388 */ /* 0x000fe20000000c00 */
[----:B------:R-:W-:-:S03]  /*2a40*/  @!P1 IMAD.WIDE.U32 R2, R20, c[0x0][0x1a0], R2 ;  /* 0x0000680014029a25 */ /* 0x000fc600078e0002 */
[----:B------:R-:W-:Y:S01]  /*2a50*/  @!PT LDS RZ, [RZ] ;  /* 0x00000000fffff984 */ /* 0x000fe20000000800 */
[----:B------:R-:W-:Y:S01]  /*2a60*/  @!PT LDS RZ, [RZ] ;  /* 0x00000000fffff984 */ /* 0x000fe20000000800 */
[----:B------:R-:W-:Y:S01]  /*2a70*/  @!PT LDS RZ, [RZ] ;  /* 0x00000000fffff984 */ /* 0x000fe20000000800 */
[----:B------:R2:W-:Y:S01]  /*2a80*/  @!P5 LDGSTS.E.BYPASS.LTC128B.128 [R21+0x14000], [R8.64] ;  /* 0x140000000815dfae */ /* 0x0005e2000b901d44 */
[----:B---3--:R-:W-:-:S03]  /*2a90*/  IADD3 R0, R29, 0x20, RZ ;  /* 0x000000201d007810 */ /* 0x008fc60007ffe0ff */
[----:B------:R2:W-:Y:S01]  /*2aa0*/  @!P5 LDGSTS.E.BYPASS.LTC128B.128 [R21+0x18000], [R8.64+0x80] ;  /* 0x180000800815dfae */ /* 0x0005e2000b901d44 */
[----:B------:R-:W-:Y:S02]  /*2ab0*/  @!P4 LEA.HI.X R11, R6, c[0x0][0x174], R7, 0x1, P0 ;  /* 0x00005d00060bca11 */ /* 0x000fe400000f0c07 */
[----:B------:R-:W-:Y:S02]  /*2ac0*/  IADD3 R7, R29, 0x8, RZ ;  /* 0x000000081d077810 */ /* 0x000fe40007ffe0ff */
[----:B------:R-:W-:Y:S02]  /*2ad0*/  @!P1 IADD3 R3, R3, R24, RZ ;  /* 0x0000001803039210 */ /* 0x000fe40007ffe0ff */
[C---:B------:R-:W-:Y:S02]  /*2ae0*/  @!P1 LEA R6, P0, R2.reuse, c[0x0][0x170], 0x1 ;  /* 0x00005c0002069a11 */ /* 0x040fe400078008ff */
[----:B------:R-:W-:Y:S02]  /*2af0*/  ISETP.GE.AND P6, PT, R7, UR8, PT ;  /* 0x0000000807007c0c */ /* 0x000fe4000bfc6270 */
[----:B------:R-:W-:Y:S01]  /*2b00*/  @!P1 LEA.HI.X R7, R2, c[0x0][0x174], R3, 0x1, P0 ;  /* 0x00005d0002079a11 */ /* 0x000fe200000f0c03 */
[----:B------:R-:W-:Y:S04]  /*2b10*/  @P4 STS.128 [R21+0x15000], RZ ;  /* 0x015000ff15004388 */ /* 0x000fe80000000c00 */
[----:B------:R-:W-:Y:S04]  /*2b20*/  @P4 STS.128 [R21+0x19000], RZ ;  /* 0x019000ff15004388 */ /* 0x000fe80000000c00 */
[----:B------:R-:W-:Y:S01]  /*2b30*/  @!PT LDS RZ, [RZ] ;  /* 0x00000000fffff984 */ /* 0x000fe20000000800 */
[----:B------:R-:W-:Y:S01]  /*2b40*/  @!PT LDS RZ, [RZ] ;  /* 0x00000000fffff984 */ /* 0x000fe20000000800 */
[----:B------:R-:W-:Y:S01]  /*2b50*/  @!PT LDS RZ, [RZ] ;  /* 0x00000000fffff984 */ /* 0x000fe20000000800 */
[----:B------:R1:W-:Y:S04]  /*2b60*/  @!P4 LDGSTS.E.BYPASS.LTC128B.128 [R21+0x15000], [R10.64] ;  /* 0x150000000a15cfae */ /* 0x0003e8000b901d44 */
[----:B------:R1:W-:Y:S01]  /*2b70*/  @!P4 LDGSTS.E.BYPASS.LTC128B.128 [R21+0x19000], [R10.64+0x80] ;  /* 0x190000800a15cfae */ /* 0x0003e2000b901d44 */
[----:B--2---:R-:W-:-:S04]  /*2b80*/  @!P3 LEA R8, P5, R4, c[0x0][0x170], 0x1 ;  /* 0x00005c000408ba11 */ /* 0x004fc800078a08ff */
[----:B------:R-:W-:Y:S02]  /*2b90*/  @!P3 LEA.HI.X R9, R4, c[0x0][0x174], R5, 0x1, P5 ;  /* 0x00005d000409ba11 */ /* 0x000fe400028f0c05 */
[----:B------:R-:W-:Y:S02]  /*2ba0*/  ISETP.GE.AND P5, PT, R0, UR8, PT ;  /* 0x0000000800007c0c */ /* 0x000fe4000bfa6270 */
[----:B------:R-:W-:-:S04]  /*2bb0*/  IADD3 R0, R29, 0x28, RZ ;  /* 0x000000281d007810 */ /* 0x000fc80007ffe0ff */
[----:B------:R-:W-:Y:S01]  /*2bc0*/  ISETP.GE.AND P0, PT, R0, UR8, PT ;  /* 0x0000000800007c0c */ /* 0x000fe2000bf06270 */
[----:B------:R-:W-:Y:S04]  /*2bd0*/  @P3 STS.128 [R21+0x16000], RZ ;  /* 0x016000ff15003388 */ /* 0x000fe80000000c00 */
[----:B------:R-:W-:Y:S04]  /*2be0*/  @P3 STS.128 [R21+0x1a000], RZ ;  /* 0x01a000ff15003388 */ /* 0x000fe80000000c00 */
[----:B------:R-:W-:Y:S01]  /*2bf0*/  @!PT LDS RZ, [RZ] ;  /* 0x00000000fffff984 */ /* 0x000fe20000000800 */
[----:B------:R-:W-:Y:S01]  /*2c00*/  @!PT LDS RZ, [RZ] ;  /* 0x00000000fffff984 */ /* 0x000fe20000000800 */
[----:B------:R-:W-:Y:S01]  /*2c10*/  @!PT LDS RZ, [RZ] ;  /* 0x00000000fffff984 */ /* 0x000fe20000000800 */
[----:B------:R1:W-:Y:S01]  /*2c20*/  @!P3 LDGSTS.E.BYPASS.LTC128B.128 [R21+0x16000], [R8.64] ;  /* 0x160000000815bfae */ /* 0x0003e2000b901d44 */
[----:B------:R-:W-:-:S03]  /*2c30*/  IMAD.SHL.U32 R2, R29, 0x4, RZ ;  /* 0x000000041d027824 */ /* 0x000fc600078e00ff */
[----:B------:R1:W-:Y:S01]  /*2c40*/  @!P3 LDGSTS.E.BYPASS.LTC128B.128 [R21+0x1a000], [R8.64+0x80] ;  /* 0x1a0000800815bfae */ /* 0x0003e2000b901d44 */
[----:B------:R-:W-:-:S03]  /*2c50*/  ISETP.GE.AND P4, PT, R29, UR8, PT ;  /* 0x000000081d007c0c */ /* 0x000fc6000bf86270 */
[----:B------:R-:W-:Y:S04]  /*2c60*/  @P1 STS.128 [R21+0x17000], RZ ;  /* 0x017000ff15001388 */ /* 0x000fe80000000c00 */
[----:B------:R-:W-:Y:S01]  /*2c70*/  @P1 STS.128 [R21+0x1b000], RZ ;  /* 0x01b000ff15001388 */ /* 0x000fe20000000c00 */
[----:B------:R-:W-:-:S03]  /*2c80*/  UMOV UR9, UR12 ;  /* 0x0000000c00097c82 */ /* 0x000fc60008000000 */
[----:B------:R-:W-:Y:S01]  /*2c90*/  @!PT LDS RZ, [RZ] ;  /* 0x00000000fffff984 */ /* 0x000fe20000000800 */
[----:B------:R-:W-:Y:S01]  /*2ca0*/  @!PT LDS RZ, [RZ] ;  /* 0x00000000fffff984 */ /* 0x000fe20000000800 */
[----:B------:R-:W-:Y:S01]  /*2cb0*/  @!PT LDS RZ, [RZ] ;  /* 0x00000000fffff984 */ /* 0x000fe20000000800 */
[----:B------:R2:W-:Y:S04]  /*2cc0*/  @!P1 LDGSTS.E.BYPASS.LTC128B.128 [R21+0x17000], [R6.64] ;  /* 0x1700000006159fae */ /* 0x0005e8000b901d44 */
[----:B------:R2:W-:Y:S01]  /*2cd0*/  @!P1 LDGSTS.E.BYPASS.LTC128B.128 [R21+0x1b000], [R6.64+0x80] ;  /* 0x1b00008006159fae */ /* 0x0005e2000b901d44 */
[----:B------:R-:W-:Y:S02]  /*2ce0*/  SHF.R.S32.HI R3, RZ, 0x1f, R0 ;  /* 0x0000001fff037819 */ /* 0x000fe40000011400 */
[----:B------:R-:W-:Y:S01]  /*2cf0*/  @!P0 LEA R4, P1, R0, UR9, 0x2 ;  /* 0x0000000900048c11 */ /* 0x000fe2000f8210ff */
[----:B------:R-:W-:Y:S01]  /*2d00*/  UMOV UR8, UR13 ;  /* 0x0000000d00087c82 */ /* 0x000fe20008000000 */
[----:B------:R-:W-:Y:S01]  /*2d10*/  IADD3 R2, P3, R2, UR9, RZ ;  /* 0x0000000902027c10 */ /* 0x000fe2000ff7e0ff */
[----:B------:R-:W0:Y:S01]  /*2d20*/  LDGDEPBAR ;  /* 0x00000000000079af */ /* 0x000e220000000000 */
[----:B------:R-:W-:-:S05]  /*2d30*/  @!P0 LEA.HI.X R5, R0, UR8, R3, 0x2, P1 ;  /* 0x0000000800058c11 */ /* 0x000fca00088f1403 */
[----:B------:R-:W3:Y:S01]  /*2d40*/  @!P0 LDG.E R30, [R4.64] ;  /* 0x00000004041e8981 */ /* 0x000ee2000c1e1900 */
[----:B--2---:R-:W-:-:S04]  /*2d50*/  SHF.R.S32.HI R7, RZ, 0x1f, R29 ;  /* 0x0000001fff077819 */ /* 0x004fc8000001141d */
[----:B------:R-:W-:-:S04]  /*2d60*/  SHF.L.U64.HI R6, R29, 0x2, R7 ;  /* 0x000000021d067819 */ /* 0x000fc80000010207 */
[----:B------:R-:W-:-:S05]  /*2d70*/  IADD3.X R3, R6, UR8, RZ, P3, !PT ;  /* 0x0000000806037c10 */ /* 0x000fca0009ffe4ff */
[----:B------:R2:W4:Y:S04]  /*2d80*/  @!P4 LDG.E R33, [R2.64] ;  /* 0x000000040221c981 */ /* 0x000528000c1e1900 */
[----:B------:R2:W5:Y:S04]  /*2d90*/  @!P6 LDG.E R32, [R2.64+0x20] ;  /* 0x000020040220e981 */ /* 0x000568000c1e1900 */
[----:B------:R2:W3:Y:S01]  /*2da0*/  @!P5 LDG.E R31, [R2.64+0x80] ;  /* 0x00008004021fd981 */ /* 0x0004e2000c1e1900 */
[----:B------:R-:W-:-:S04]  /*2db0*/  LEA.HI R0, R28, R27, RZ, 0x4 ;  /* 0x0000001b1c007211 */ /* 0x000fc800078f20ff */
[----:B------:R-:W-:-:S05]  /*2dc0*/  LOP3.LUT R0, R0, 0xfffffff0, RZ, 0xc0, !PT ;  /* 0xfffffff000007812 */ /* 0x000fca00078ec0ff */
[----:B------:R-:W-:-:S05]  /*2dd0*/  IMAD.IADD R0, R27, 0x1, -R0 ;  /* 0x000000011b007824 */ /* 0x000fca00078e0a00 */
[----:B--2---:R-:W-:-:S04]  /*2de0*/  SHF.R.S32.HI R2, RZ, 0x1f, R0 ;  /* 0x0000001fff027819 */ /* 0x004fc80000011400 */
        /* <DEDUP_REMOVED lines=14> */
[----:B------:R-:W-:-:S03]  /*2ed0*/  IMAD.SHL.U32 R3, R29, 0x4, RZ ;  /* 0x000000041d037824 */ /* 0x000fc600078e00ff */
[----:B------:R-:W-:Y:S02]  /*2ee0*/  SHF.L.U32 R243, R0, 0x3, RZ ;  /* 0x0000000300f37819 */ /* 0x000fe400000006ff */
[----:B------:R-:W-:Y:S01]  /*2ef0*/  MOV R215, 0x20 ;  /* 0x0000002000d77802 */ /* 0x000fe20000000f00 */
[----:B------:R-:W-:Y:S01]  /*2f00*/  UIADD3 UR10, UR23, 0x80, URZ ;  /* 0x00000080170a7890 */ /* 0x000fe2000fffe03f */
[----:B------:R-:W-:Y:S02]  /*2f10*/  SHF.L.U32 R207, R216, 0x1, RZ ;  /* 0x00000001d8cf7819 */ /* 0x000fe400000006ff */
[----:B------:R-:W-:Y:S01]  /*2f20*/  SEL R215, R215, 0xffffffe0, !P0 ;  /* 0xffffffe0d7d77807 */ /* 0x000fe20004000000 */
        /* <DEDUP_REMOVED lines=66> */
[----:B------:R-:W-:-:S02]  /*3350*/  UISETP.GE.AND UP0, UPT, UR10, UR6, UPT ;  /* 0x000000060a00728c */ /* 0x000fc4000bf06270 */
[----:B------:R-:W-:Y:S02]  /*3360*/  UMOV UR11, UR14 ;  /* 0x0000000e000b7c82 */ /* 0x000fe40008000000 */
[----:B------:R-:W-:Y:S01]  /*3370*/  UMOV UR10, UR15 ;  /* 0x0000000f000a7c82 */ /* 0x000fe20008000000 */
[----:B----4-:R-:W-:Y:S04]  /*3380*/  STL [R1+0x8], R33 ;  /* 0x0000082101007387 */ /* 0x010fe80000100800 */
[----:B-----5:R-:W-:Y:S04]  /*3390*/  STL [R1+0xc], R32 ;  /* 0x00000c2001007387 */ /* 0x020fe80000100800 */
[----:B---3--:R-:W-:Y:S04]  /*33a0*/  STL [R1], R31 ;  /* 0x0000001f01007387 */ /* 0x008fe80000100800 */
[----:B------:R-:W-:Y:S04]  /*33b0*/  STL [R1+0x4], R30 ;  /* 0x0000041e01007387 */ /* 0x000fe80000100800 */
[----:B------:R2:W-:Y:S04]  /*33c0*/  STL [R1+0x30], R2 ;  /* 0x0000300201007387 */ /* 0x0005e80000100800 */
[----:B------:R3:W-:Y:S01]  /*33d0*/  STL [R1+0x2c], R3 ;  /* 0x00002c0301007387 */ /* 0x0007e20000100800 */
[----:B--2---:R-:W-:-:S05]  /*33e0*/  IMAD.SHL.U32 R2, R0, 0x10, RZ ;  /* 0x0000001000027824 */ /* 0x004fca00078e00ff */
[C---:B------:R-:W-:Y:S02]  /*33f0*/  IADD3 R4, R2.reuse, 0x20, RZ ;  /* 0x0000002002047810 */ /* 0x040fe40007ffe0ff */
[----:B---3--:R-:W-:-:S03]  /*3400*/  IADD3 R3, R2, 0x40, RZ ;  /* 0x0000004002037810 */ /* 0x008fc60007ffe0ff */
[C---:B------:R-:W-:Y:S01]  /*3410*/  IMAD.IADD R4, R243.reuse, 0x1, R4 ;  /* 0x00000001f3047824 */ /* 0x040fe200078e0204 */
[----:B------:R-:W-:Y:S01]  /*3420*/  IADD3 R2, R2, 0x60, RZ ;  /* 0x0000006002027810 */ /* 0x000fe20007ffe0ff */
[----:B------:R-:W-:-:S03]  /*3430*/  IMAD.IADD R3, R243, 0x1, R3 ;  /* 0x00000001f3037824 */ /* 0x000fc600078e0203 */
[C---:B------:R-:W-:Y:S01]  /*3440*/  IADD3 R4, R243.reuse, R4, RZ ;  /* 0x00000004f3047210 */ /* 0x040fe20007ffe0ff */
[C---:B------:R-:W-:Y:S02]  /*3450*/  IMAD.IADD R2, R243.reuse, 0x1, R2 ;  /* 0x00000001f3027824 */ /* 0x040fe400078e0202 */
[C---:B------:R-:W-:Y:S02]  /*3460*/  IMAD.IADD R3, R243.reuse, 0x1, R3 ;  /* 0x00000001f3037824 */ /* 0x040fe400078e0203 */
[C---:B------:R-:W-:Y:S02]  /*3470*/  IMAD.IADD R4, R243.reuse, 0x1, R4 ;  /* 0x00000001f3047824 */ /* 0x040fe400078e0204 */
[C---:B------:R-:W-:Y:S01]  /*3480*/  IMAD.IADD R2, R243.reuse, 0x1, R2 ;  /* 0x00000001f3027824 */ /* 0x040fe200078e0202 */
[C---:B------:R-:W-:Y:S01]  /*3490*/  IADD3 R3, R243.reuse, R3, RZ ;  /* 0x00000003f3037210 */ /* 0x040fe20007ffe0ff */
[C---:B------:R-:W-:Y:S02]  /*34a0*/  IMAD.IADD R4, R243.reuse, 0x1, R4 ;  /* 0x00000001f3047824 */ /* 0x040fe400078e0204 */
[C---:B------:R-:W-:Y:S01]  /*34b0*/  IMAD.IADD R2, R243.reuse, 0x1, R2 ;  /* 0x00000001f3027824 */ /* 0x040fe200078e0202 */
[C---:B------:R-:W-:Y:S01]  /*34c0*/  IADD3 R3, R243.reuse, R3, RZ ;  /* 0x00000003f3037210 */ /* 0x040fe20007ffe0ff */
[C---:B------:R-:W-:Y:S01]  /*34d0*/  IMAD.IADD R0, R243.reuse, 0x1, R4 ;  /* 0x00000001f3007824 */ /* 0x040fe200078e0204 */
[----:B------:R-:W-:Y:S01]  /*34e0*/  STL [R1+0x18], R4 ;  /* 0x0000180401007387 */ /* 0x000fe20000100800 */
[----:B------:R-:W-:-:S03]  /*34f0*/  IMAD.IADD R2, R243, 0x1, R2 ;  /* 0x00000001f3027824 */ /* 0x000fc600078e0202 */
[----:B------:R2:W-:Y:S04]  /*3500*/  STL [R1+0x14], R3 ;  /* 0x0000140301007387 */ /* 0x0005e80000100800 */
[----:B------:R3:W-:Y:S04]  /*3510*/  STL [R1+0x24], R0 ;  /* 0x0000240001007387 */ /* 0x0007e80000100800 */
[----:B------:R1:W-:Y:S01]  /*3520*/  STL [R1+0x10], R2 ;  /* 0x0000100201007387 */ /* 0x0003e20000100800 */
[C---:B--2---:R-:W-:Y:S01]  /*3530*/  IADD3 R3, R243.reuse, R3, RZ ;  /* 0x00000003f3037210 */ /* 0x044fe20007ffe0ff */
[----:B---3--:R-:W-:-:S04]  /*3540*/  IMAD.IADD R0, R243, 0x1, R2 ;  /* 0x00000001f3007824 */ /* 0x008fc800078e0202 */
[----:B------:R1:W-:Y:S04]  /*3550*/  STL [R1+0x20], R3 ;  /* 0x0000200301007387 */ /* 0x0003e80000100800 */
[----:B------:R1:W-:Y:S02]  /*3560*/  STL [R1+0x1c], R0 ;  /* 0x00001c0001007387 */ /* 0x0003e40000100800 */
.L_x_1287:
[----:B------:R-:W0:Y:S01]  /*3570*/  LDGDEPBAR ;  /* 0x00000000000079af */ /* 0x000e220000000000 */
[C---:B-1----:R-:W-:Y:S01]  /*3580*/  IADD3 R0, R209.reuse, R215, RZ ;  /* 0x000000d7d1007210 */ /* 0x042fe20007ffe0ff */
[----:B------:R-:W-:Y:S01]  /*3590*/  UISETP.GE.AND UP3, UPT, UR7, 0x1, UPT ;  /* 0x000000010700788c */ /* 0x000fe2000bf66270 */
[-C--:B------:R-:W-:Y:S02]  /*35a0*/  IADD3 R3, R209, R192.reuse, RZ ;  /* 0x000000c0d1037210 */ /* 0x080fe40007ffe0ff */
[----:B------:R-:W-:Y:S02]  /*35b0*/  IADD3 R2, R0, R192, RZ ;  /* 0x000000c000027210 */ /* 0x000fe40007ffe0ff */
[----:B------:R-:W-:Y:S01]  /*35c0*/  PLOP3.LUT P2, PT, PT, PT, UP0, 0x80, 0x0 ;  /* 0x000000000000781c */ /* 0x000fe20003f4f008 */
[----:B------:R-:W2:Y:S01]  /*35d0*/  LDL R231, [R1+0x44] ;  /* 0x0000440001e77983 */ /* 0x000ea20000100800 */
[----:B------:R-:W-:Y:S02]  /*35e0*/  PLOP3.LUT P4, PT, PT, PT, UP0, 0x80, 0x0 ;  /* 0x000000000000781c */ /* 0x000fe40003f8f008 */
[----:B------:R-:W-:Y:S01]  /*35f0*/  PLOP3.LUT P0, PT, PT, PT, UP0, 0x80, 0x0 ;  /* 0x000000000000781c */ /* 0x000fe20003f0f008 */
[----:B------:R-:W3:Y:S01]  /*3600*/  LDL R230, [R1+0x8] ;  /* 0x0000080001e67983 */ /* 0x000ee20000100800 */
[----:B------:R-:W-:Y:S02]  /*3610*/  PLOP3.LUT P5, PT, PT, PT, UP0, 0x80, 0x0 ;  /* 0x000000000000781c */ /* 0x000fe40003faf008 */
[----:B------:R-:W-:Y:S01]  /*3620*/  PLOP3.LUT P6, PT, PT, PT, UP0, 0x80, 0x0 ;  /* 0x000000000000781c */ /* 0x000fe20003fcf008 */
[----:B------:R-:W4:Y:S04]  /*3630*/  LDL R229, [R1+0xc] ;  /* 0x00000c0001e57983 */ /* 0x000f280000100800 */
[----:B------:R-:W-:Y:S04]  /*3640*/  STL [R1+0xa4], R52 ;  /* 0x0000a43401007387 */ /* 0x000fe80000100800 */
        /* <DEDUP_REMOVED lines=15> */
[----:B------:R-:W-:Y:S01]  /*3740*/  STL [R1+0x64], R36 ;  /* 0x0000642401007387 */ /* 0x000fe20000100800 */
[----:B------:R-:W-:Y:S04]  /*3750*/  DEPBAR.LE SB0, 0x0 ;  /* 0x000080000000791a */ /* 0x000fe80000000000 */
        /* <DEDUP_REMOVED lines=12> */
[----:B------:R-:W-:Y:S02]  /*3820*/  LDSM.16.M88.4 R184, [R3] ;  /* 0x0000000003b8783b */ /* 0x000fe40000000200 */
[C---:B------:R-:W-:Y:S06]  /*3830*/  HMMA.16816.F32 R16, R32.reuse, R18, RZ ;  /* 0x000000122010723c */ /* 0x040fec00000018ff */
[----:B------:R-:W1:Y:S02]  /*3840*/  LDSM.16.M88.4 R188, [R213+0xc000] ;  /* 0x00c00000d5bc783b */ /* 0x000e640000000200 */
[-C--:B------:R-:W-:Y:S06]  /*3850*/  HMMA.16816.F32 R20, R32, R164.reuse, RZ ;  /* 0x000000a42014723c */ /* 0x080fec00000018ff */
[----:B------:R-:W-:Y:S02]  /*3860*/  LDSM.16.M88.4 R192, [R213+0xc800] ;  /* 0x00c80000d5c0783b */ /* 0x000fe40000000200 */
[C---:B------:R-:W-:Y:S06]  /*3870*/  HMMA.16816.F32 R24, R28.reuse, R164, RZ ;  /* 0x000000a41c18723c */ /* 0x040fec00000018ff */
[----:B------:R-:W-:Y:S02]  /*3880*/  LDSM.16.M88.4 R196, [R2] ;  /* 0x0000000002c4783b */ /* 0x000fe40000000200 */
[-C--:B------:R-:W-:Y:S06]  /*3890*/  HMMA.16816.F32 R28, R28, R166.reuse, RZ ;  /* 0x000000a61c1c723c */ /* 0x080fec00000018ff */
[----:B------:R-:W-:Y:S02]  /*38a0*/  LDSM.16.M88.4 R200, [R212+0xc000] ;  /* 0x00c00000d4c8783b */ /* 0x000fe40000000200 */
[----:B------:R-:W-:Y:S06]  /*38b0*/  HMMA.16816.F32 R32, R32, R166, RZ ;  /* 0x000000a62020723c */ /* 0x000fec00000018ff */
[----:B------:R-:W2:Y:S02]  /*38c0*/  LDSM.16.M88.4 R164, [R3+0x1000] ;  /* 0x0010000003a4783b */ /* 0x000ea40000000200 */
[-C--:B------:R-:W-:Y:S08]  /*38d0*/  HMMA.16816.F32 R4, R168, R172.reuse, R4 ;  /* 0x000000aca804723c */ /* 0x080ff00000001804 */
        /* <DEDUP_REMOVED lines=12> */
[C---:B--2---:R-:W-:Y:S08]  /*39a0*/  HMMA.16816.F32 R8, R164.reuse, R188, R8 ;  /* 0x000000bca408723c */ /* 0x044ff00000001808 */
[-C--:B------:R-:W-:Y:S03]  /*39b0*/  HMMA.16816.F32 R12, R164, R190.reuse, R12 ;  /* 0x000000bea40c723c */ /* 0x080fe6000000180c */
[----:B---3--:R-:W-:Y:S05]  /*39c0*/  FSETP.NEU.FTZ.AND P3, PT, R230, -INF , PT ;  /* 0xff800000e600780b */ /* 0x008fea0003f7d000 */
[C---:B------:R-:W-:Y:S01]  /*39d0*/  HMMA.16816.F32 R16, R184.reuse, R190, R16 ;  /* 0x000000beb810723c */ /* 0x040fe20000001810 */
[----:B------:R-:W-:Y:S07]  /*39e0*/  LDSM.16.M88.4 R188, [R0+0x2000] ;  /* 0x0020000000bc783b */ /* 0x000fee0000000200 */
[-C--:B------:R-:W-:Y:S08]  /*39f0*/  HMMA.16816.F32 R20, R184, R192.reuse, R20 ;  /* 0x000000c0b814723c */ /* 0x080ff00000001814 */
[C---:B------:R-:W-:Y:S08]  /*3a00*/  HMMA.16816.F32 R24, R164.reuse, R192, R24 ;  /* 0x000000c0a418723c */ /* 0x040ff00000001818 */
[-C--:B------:R-:W-:Y:S01]  /*3a10*/  HMMA.16816.F32 R28, R164, R194.reuse, R28 ;  /* 0x000000c2a41c723c */ /* 0x080fe2000000181c */
[----:B------:R-:W2:Y:S07]  /*3a20*/  LDSM.16.M88.4 R164, [R209+0x3000] ;  /* 0x00300000d1a4783b */ /* 0x000eae0000000200 */
[----:B------:R-:W-:Y:S01]  /*3a30*/  HMMA.16816.F32 R32, R184, R194, R32 ;  /* 0x000000c2b820723c */ /* 0x000fe20000001820 */
[----:B------:R-:W3:Y:S07]  /*3a40*/  LDSM.16.M88.4 R184, [R210+0x10800] ;  /* 0x01080000d2b8783b */ /* 0x000eee0000000200 */
[-C--:B------:R-:W-:Y:S01]  /*3a50*/  HMMA.16816.F32 R4, R196, R200.reuse, R4 ;  /* 0x000000c8c404723c */ /* 0x080fe20000001804 */
[----:B------:R-:W2:Y:S07]  /*3a60*/  LDSM.16.M88.4 R192, [R211+0x10000] ;  /* 0x01000000d3c0783b */ /* 0x000eae0000000200 */
[C---:B-1----:R-:W-:Y:S08]  /*3a70*/  HMMA.16816.F32 R8, R168.reuse, R200, R8 ;  /* 0x000000c8a808723c */ /* 0x042ff00000001808 */
        /* <DEDUP_REMOVED lines=8> */
[----:B------:R-:W1:Y:S07]  /*3b00*/  LDSM.16.M88.4 R172, [R211+0x10800] ;  /* 0x01080000d3ac783b */ /* 0x000e6e0000000200 */
[-C--:B------:R-:W-:Y:S01]  /*3b10*/  HMMA.16816.F32 R4, R176, R180.reuse, R4 ;  /* 0x000000b4b004723c */ /* 0x080fe20000001804 */
[----:B------:R-:W1:Y:S07]  /*3b20*/  LDSM.16.M88.4 R196, [R3+0x2000] ;  /* 0x0020000003c4783b */ /* 0x000e6e0000000200 */
[C---:B--2---:R-:W-:Y:S08]  /*3b30*/  HMMA.16816.F32 R8, R164.reuse, R180, R8 ;  /* 0x000000b4a408723c */ /* 0x044ff00000001808 */
[-C--:B------:R-:W-:Y:S08]  /*3b40*/  HMMA.16816.F32 R12, R164, R182.reuse, R12 ;  /* 0x000000b6a40c723c */ /* 0x080ff0000000180c */
[C---:B------:R-:W-:Y:S01]  /*3b50*/  HMMA.16816.F32 R16, R176.reuse, R182, R16 ;  /* 0x000000b6b010723c */ /* 0x040fe20000001810 */
[----:B------:R-:W-:Y:S07]  /*3b60*/  LDSM.16.M88.4 R180, [R2+0x2000] ;  /* 0x0020000002b4783b */ /* 0x000fee0000000200 */
[-C--:B---3--:R-:W-:Y:S08]  /*3b70*/  HMMA.16816.F32 R20, R176, R184.reuse, R20 ;  /* 0x000000b8b014723c */ /* 0x088ff00000001814 */
[C---:B------:R-:W-:Y:S08]  /*3b80*/  HMMA.16816.F32 R24, R164.reuse, R184, R24 ;  /* 0x000000b8a418723c */ /* 0x040ff00000001818 */
[-C--:B------:R-:W-:Y:S01]  /*3b90*/  HMMA.16816.F32 R28, R164, R186.reuse, R28 ;  /* 0x000000baa41c723c */ /* 0x080fe2000000181c */
[----:B------:R4:W2:Y:S07]  /*3ba0*/  LDSM.16.M88.4 R164, [R3+0x3000] ;  /* 0x0030000003a4783b */ /* 0x0008ae0000000200 */
[----:B------:R-:W-:Y:S01]  /*3bb0*/  HMMA.16816.F32 R32, R176, R186, R32 ;  /* 0x000000bab020723c */ /* 0x000fe20000001820 */
[----:B------:R-:W3:Y:S07]  /*3bc0*/  LDSM.16.M88.4 R176, [R213+0x10800] ;  /* 0x01080000d5b0783b */ /* 0x000eee0000000200 */
[-C--:B------:R-:W-:Y:S01]  /*3bd0*/  HMMA.16816.F32 R4, R188, R192.reuse, R4 ;  /* 0x000000c0bc04723c */ /* 0x080fe20000001804 */
[----:B------:R-:W2:Y:S07]  /*3be0*/  LDSM.16.M88.4 R184, [R212+0x10000] ;  /* 0x01000000d4b8783b */ /* 0x000eae0000000200 */
[C---:B-1----:R-:W-:Y:S04]  /*3bf0*/  HMMA.16816.F32 R8, R168.reuse, R192, R8 ;  /* 0x000000c0a808723c */ /* 0x042fe80000001808 */
[----:B----4-:R-:W-:Y:S04]  /*3c00*/  FMUL.FTZ R3, R229, 1.4426950216293334961 ;  /* 0x3fb8aa3be5037820 */ /* 0x010fe80000410000 */
[-C--:B------:R-:W-:Y:S08]  /*3c10*/  HMMA.16816.F32 R12, R168, R194.reuse, R12 ;  /* 0x000000c2a80c723c */ /* 0x080ff0000000180c */
[C---:B------:R-:W-:Y:S08]  /*3c20*/  HMMA.16816.F32 R16, R188.reuse, R194, R16 ;  /* 0x000000c2bc10723c */ /* 0x040ff00000001810 */
[-C--:B------:R-:W-:Y:S08]  /*3c30*/  HMMA.16816.F32 R20, R188, R172.reuse, R20 ;  /* 0x000000acbc14723c */ /* 0x080ff00000001814 */
[C---:B------:R-:W-:Y:S08]  /*3c40*/  HMMA.16816.F32 R24, R168.reuse, R172, R24 ;  /* 0x000000aca818723c */ /* 0x040ff00000001818 */
[-C--:B------:R-:W-:Y:S01]  /*3c50*/  HMMA.16816.F32 R28, R168, R174.reuse, R28 ;  /* 0x000000aea81c723c */ /* 0x080fe2000000181c */
[----:B------:R-:W1:Y:S07]  /*3c60*/  LDSM.16.M88.4 R168, [R2+0x3000] ;  /* 0x0030000002a8783b */ /* 0x000e6e0000000200 */
[----:B------:R-:W-:Y:S08]  /*3c70*/  HMMA.16816.F32 R32, R188, R174, R32 ;  /* 0x000000aebc20723c */ /* 0x000ff00000001820 */
[-C--:B------:R-:W-:Y:S08]  /*3c80*/  HMMA.16816.F32 R4, R196, R200.reuse, R4 ;  /* 0x000000c8c404723c */ /* 0x080ff00000001804 */
[C---:B--2---:R-:W-:Y:S08]  /*3c90*/  HMMA.16816.F32 R8, R164.reuse, R200, R8 ;  /* 0x000000c8a408723c */ /* 0x044ff00000001808 */
[-C--:B------:R-:W-:Y:S08]  /*3ca0*/  HMMA.16816.F32 R12, R164, R202.reuse, R12 ;  /* 0x000000caa40c723c */ /* 0x080ff0000000180c */
[C---:B------:R-:W-:Y:S08]  /*3cb0*/  HMMA.16816.F32 R16, R196.reuse, R202, R16 ;  /* 0x000000cac410723c */ /* 0x040ff00000001810 */
[-C--:B---3--:R-:W-:Y:S08]  /*3cc0*/  HMMA.16816.F32 R20, R196, R176.reuse, R20 ;  /* 0x000000b0c414723c */ /* 0x088ff00000001814 */
[C---:B------:R-:W-:Y:S08]  /*3cd0*/  HMMA.16816.F32 R24, R164.reuse, R176, R24 ;  /* 0x000000b0a418723c */ /* 0x040ff00000001818 */
[-C--:B------:R-:W-:Y:S08]  /*3ce0*/  HMMA.16816.F32 R28, R164, R178.reuse, R28 ;  /* 0x000000b2a41c723c */ /* 0x080ff0000000181c */
[----:B------:R-:W-:Y:S08]  /*3cf0*/  HMMA.16816.F32 R32, R196, R178, R32 ;  /* 0x000000b2c420723c */ /* 0x000ff00000001820 */
[-C--:B------:R-:W-:Y:S08]  /*3d00*/  HMMA.16816.F32 R4, R180, R184.reuse, R4 ;  /* 0x000000b8b404723c */ /* 0x080ff00000001804 */
[C---:B-1----:R-:W-:Y:S07]  /*3d10*/  HMMA.16816.F32 R8, R168.reuse, R184, R8 ;  /* 0x000000b8a808723c */ /* 0x042fee0000001808 */
[----:B------:R-:W-:Y:S01]  /*3d20*/  MOV R184, 0x40 ;  /* 0x0000004000b87802 */ /* 0x000fe20000000f00 */
[-C--:B------:R-:W-:Y:S04]  /*3d30*/  HMMA.16816.F32 R12, R168, R186.reuse, R12 ;  /* 0x000000baa80c723c */ /* 0x080fe8000000180c */
[----:B------:R-:W-:Y:S04]  /*3d40*/  SEL R192, R184, 0xffffffc0, !P1 ;  /* 0xffffffc0b8c07807 */ /* 0x000fe80004800000 */
[----:B------:R-:W-:Y:S01]  /*3d50*/  FMUL.FTZ R4, R4, c[0x0][0x2ec] ;  /* 0x0000bb0004047a20 */ /* 0x000fe20000410000 */
[----:B------:R-:W-:Y:S01]  /*3d60*/  IADD3 R184, R192, R207, RZ ;  /* 0x000000cfc0b87210 */ /* 0x000fe20007ffe0ff */
[C---:B------:R-:W-:Y:S02]  /*3d70*/  HMMA.16816.F32 R16, R180.reuse, R186, R16 ;  /* 0x000000bab410723c */ /* 0x040fe40000001810 */
[----:B------:R-:W1:Y:S02]  /*3d80*/  MUFU.TANH R188, R4 ;  /* 0x0000000400bc7308 */ /* 0x000e640000002400 */
[----:B------:R-:W-:Y:S02]  /*3d90*/  FMUL.FTZ R5, R5, c[0x0][0x2ec] ;  /* 0x0000bb0005057a20 */ /* 0x000fe40000410000 */
[----:B------:R-:W-:Y:S02]  /*3da0*/  FMUL.FTZ R10, R10, c[0x0][0x2ec] ;  /* 0x0000bb000a0a7a20 */ /* 0x000fe40000410000 */
[----:B------:R-:W-:Y:S04]  /*3db0*/  FMUL.FTZ R6, R6, c[0x0][0x2ec] ;  /* 0x0000bb0006067a20 */ /* 0x000fe80000410000 */
[----:B------:R2:W-:Y:S01]  /*3dc0*/  MUFU.TANH R39, R10 ;  /* 0x0000000a00277308 */ /* 0x0005e20000002400 */
[----:B------:R-:W-:Y:S02]  /*3dd0*/  FMUL.FTZ R9, R9, c[0x0][0x2ec] ;  /* 0x0000bb0009097a20 */ /* 0x000fe40000410000 */
[----:B------:R-:W-:Y:S02]  /*3de0*/  FMUL.FTZ R12, R12, c[0x0][0x2ec] ;  /* 0x0000bb000c0c7a20 */ /* 0x000fe40000410000 */
[----:B------:R-:W-:Y:S02]  /*3df0*/  FMUL.FTZ R7, R7, c[0x0][0x2ec] ;  /* 0x0000bb0007077a20 */ /* 0x000fe40000410000 */
[----:B------:R-:W-:Y:S02]  /*3e00*/  FMUL.FTZ R13, R13, c[0x0][0x2ec] ;  /* 0x0000bb000d0d7a20 */ /* 0x000fe40000410000 */
[----:B------:R-:W-:Y:S01]  /*3e10*/  FMUL.FTZ R14, R14, c[0x0][0x2ec] ;  /* 0x0000bb000e0e7a20 */ /* 0x000fe20000410000 */
        /* <DEDUP_REMOVED lines=8> */
[----:B------:R-:W-:Y:S01]  /*3ea0*/  FMUL.FTZ R11, R11, c[0x0][0x2ec] ;  /* 0x0000bb000b0b7a20 */ /* 0x000fe20000410000 */
[----:B--2---:R-:W2:Y:S06]  /*3eb0*/  LDL R10, [R1+0x4] ;  /* 0x00000400010a7983 */ /* 0x004eac0000100800 */
[----:B------:R-:W-:Y:S01]  /*3ec0*/  MUFU.TANH R252, R11 ;  /* 0x0000000b00fc7308 */ /* 0x000fe20000002400 */
[----:B---3--:R-:W3:Y:S09]  /*3ed0*/  LDL R12, [R1] ;  /* 0x00000000010c7983 */ /* 0x008ef20000100800 */
[----:B------:R1:W-:Y:S01]  /*3ee0*/  MUFU.TANH R244, R8 ;  /* 0x0000000800f47308 */ /* 0x0003e20000002400 */
[----:B----4-:R-:W-:Y:S04]  /*3ef0*/  MOV R9, UR18 ;  /* 0x0000001200097c02 */ /* 0x010fe80008000f00 */
[----:B------:R-:W-:Y:S05]  /*3f00*/  @P2 LEA R9, R9, R231, 0x7 ;  /* 0x000000e709092211 */ /* 0x000fea00078e38ff */
[----:B------:R-:W4:Y:S01]  /*3f10*/  MUFU.TANH R191, R5 ;  /* 0x0000000500bf7308 */ /* 0x000f220000002400 */
[----:B------:R-:W-:Y:S02]  /*3f20*/  PLOP3.LUT P2, PT, PT, PT, UP0, 0x80, 0x0 ;  /* 0x000000000000781c */ /* 0x000fe40003f4f008 */
[C---:B------:R-:W-:Y:S02]  /*3f30*/  @P4 ISETP.GE.AND P4, PT, R9.reuse, UR6, PT ;  /* 0x0000000609004c0c */ /* 0x040fe4000bf86270 */
[----:B------:R-:W-:Y:S02]  /*3f40*/  @P0 IADD3 R0, R9, 0x1, RZ ;  /* 0x0000000109000810 */ /* 0x000fe40007ffe0ff */
[----:B------:R-:W-:Y:S02]  /*3f50*/  PLOP3.LUT P0, PT, PT, PT, UP0, 0x80, 0x0 ;  /* 0x000000000000781c */ /* 0x000fe40003f0f008 */
[----:B------:R-:W-:Y:S01]  /*3f60*/  @P5 ISETP.GE.AND P5, PT, R0, UR6, PT ;  /* 0x0000000600005c0c */ /* 0x000fe2000bfa6270 */
[----:B------:R-:W4:Y:S01]  /*3f70*/  MUFU.TANH R228, R6 ;  /* 0x0000000600e47308 */ /* 0x000f220000002400 */
[----:B-1----:R-:W-:Y:S01]  /*3f80*/  MOV R0, R188 ;  /* 0x000000bc00007202 */ /* 0x002fe20000000f00 */
[----:B------:R-:W-:Y:S04]  /*3f90*/  FMUL.FTZ R8, R230, 1.4426950216293334961 ;  /* 0x3fb8aa3be6087820 */ /* 0x000fe80000410000 */
[----:B------:R-:W-:Y:S02]  /*3fa0*/  @P2 FSEL R0, R188, -INF , !P4 ;  /* 0xff800000bc002808 */ /* 0x000fe40006000000 */
[----:B------:R-:W-:Y:S02]  /*3fb0*/  PLOP3.LUT P2, PT, PT, PT, UP0, 0x80, 0x0 ;  /* 0x000000000000781c */ /* 0x000fe40003f4f008 */
[----:B------:R1:W1:Y:S01]  /*3fc0*/  MUFU.TANH R203, R7 ;  /* 0x0000000700cb7308 */ /* 0x0002620000002400 */
[----:B------:R-:W-:Y:S02]  /*3fd0*/  FSEL R8, R8, RZ, P3 ;  /* 0x000000ff08087208 */ /* 0x000fe40001800000 */
[----:B------:R-:W-:Y:S03]  /*3fe0*/  FSETP.NEU.FTZ.AND P3, PT, R229, -INF , PT ;  /* 0xff800000e500780b */ /* 0x000fe60003f7d000 */
[--C-:B------:R-:W-:Y:S01]  /*3ff0*/  FFMA.FTZ R2, R0, c[0x0][0x23c], -R8.reuse ;  /* 0x00008f0000027a23 */ /* 0x100fe20000010808 */
[----:B------:R-:W-:Y:S02]  /*4000*/  FSEL R3, R3, RZ, P3 ;  /* 0x000000ff03037208 */ /* 0x000fe40001800000 */
[----:B----4-:R-:W-:Y:S01]  /*4010*/  MOV R0, R191 ;  /* 0x000000bf00007202 */ /* 0x010fe20000000f00 */
[----:B------:R4:W-:Y:S01]  /*4020*/  MUFU.EX2 R245, R2 ;  /* 0x0000000200f57308 */ /* 0x0009e20000000800 */
[----:B------:R-:W-:Y:S02]  /*4030*/  @P0 FSEL R0, R191, -INF , !P5 ;  /* 0xff800000bf000808 */ /* 0x000fe40006800000 */
[----:B------:R-:W-:Y:S07]  /*4040*/  PLOP3.LUT P0, PT, PT, PT, UP0, 0x80, 0x0 ;  /* 0x000000000000781c */ /* 0x000fee0003f0f008 */
[----:B------:R-:W-:Y:S01]  /*4050*/  MUFU.TANH R236, R13 ;  /* 0x0000000d00ec7308 */ /* 0x000fe20000002400 */
[----:B-1----:R-:W1:Y:S09]  /*4060*/  LDSM.16.M88.4 R4, [R212+0x10800] ;  /* 0x01080000d404783b */ /* 0x002e720000000200 */
[----:B------:R-:W-:Y:S01]  /*4070*/  MUFU.TANH R187, R16 ;  /* 0x0000001000bb7308 */ /* 0x000fe20000002400 */
[----:B----4-:R-:W-:Y:S01]  /*4080*/  FFMA.FTZ R2, R0, c[0x0][0x23c], -R8 ;  /* 0x00008f0000027a23 */ /* 0x010fe20000010808 */
[----:B------:R-:W-:Y:S02]  /*4090*/  MOV R0, R228 ;  /* 0x000000e400007202 */ /* 0x000fe40000000f00 */
[----:B------:R-:W-:Y:S02]  /*40a0*/  @P2 FSEL R0, R228, -INF , !P4 ;  /* 0xff800000e4002808 */ /* 0x000fe40006000000 */
[----:B------:R-:W-:Y:S04]  /*40b0*/  PLOP3.LUT P2, PT, PT, PT, UP0, 0x80, 0x0 ;  /* 0x000000000000781c */ /* 0x000fe80003f4f008 */
[----:B------:R4:W-:Y:S10]  /*40c0*/  MUFU.EX2 R242, R2 ;  /* 0x0000000200f27308 */ /* 0x0009f40000000800 */
[----:B------:R-:W-:Y:S10]  /*40d0*/  MUFU.TANH R186, R17 ;  /* 0x0000001100ba7308 */ /* 0x000ff40000002400 */
[----:B------:R-:W-:Y:S01]  /*40e0*/  MUFU.TANH R197, R18 ;  /* 0x0000001200c57308 */ /* 0x000fe20000002400 */
[-C--:B-1----:R-:W-:Y:S03]  /*40f0*/  HMMA.16816.F32 R20, R180, R4.reuse, R20 ;  /* 0x00000004b414723c */ /* 0x082fe60000001814 */
[--C-:B----4-:R-:W-:Y:S01]  /*4100*/  FFMA.FTZ R2, R0, c[0x0][0x23c], -R3.reuse ;  /* 0x00008f0000027a23 */ /* 0x110fe20000010803 */
[----:B------:R-:W-:Y:S02]  /*4110*/  MOV R0, R203 ;  /* 0x000000cb00007202 */ /* 0x000fe40000000f00 */
[----:B------:R-:W-:Y:S03]  /*4120*/  @P0 FSEL R0, R203, -INF , !P5 ;  /* 0xff800000cb000808 */ /* 0x000fe60006800000 */
[----:B------:R-:W1:Y:S01]  /*4130*/  MUFU.EX2 R11, R2 ;  /* 0x00000002000b7308 */ /* 0x000e620000000800 */
[C---:B------:R-:W-:Y:S01]  /*4140*/  HMMA.16816.F32 R24, R168.reuse, R4, R24 ;  /* 0x00000004a818723c */ /* 0x040fe20000001818 */
[----:B------:R-:W-:Y:S03]  /*4150*/  PLOP3.LUT P0, PT, PT, PT, UP0, 0x80, 0x0 ;  /* 0x000000000000781c */ /* 0x000fe60003f0f008 */
[--C-:B------:R-:W-:Y:S04]  /*4160*/  FFMA.FTZ R0, R0, c[0x0][0x23c], -R3.reuse ;  /* 0x00008f0000007a23 */ /* 0x100fe80000010803 */
[-C--:B------:R-:W-:Y:S01]  /*4170*/  HMMA.16816.F32 R28, R168, R6.reuse, R28 ;  /* 0x00000006a81c723c */ /* 0x080fe2000000181c */
[----:B------:R4:W-:Y:S07]  /*4180*/  MUFU.EX2 R52, R0 ;  /* 0x0000000000347308 */ /* 0x0009ee0000000800 */
[----:B------:R-:W-:Y:S03]  /*4190*/  HMMA.16816.F32 R32, R180, R6, R32 ;  /* 0x00000006b420723c */ /* 0x000fe60000001820 */
[----:B------:R-:W2:Y:S01]  /*41a0*/  MUFU.TANH R251, R14 ;  /* 0x0000000e00fb7308 */ /* 0x000ea20000002400 */
[----:B------:R-:W-:Y:S02]  /*41b0*/  FMUL.FTZ R20, R20, c[0x0][0x2ec] ;  /* 0x0000bb0014147a20 */ /* 0x000fe40000410000 */
[----:B------:R-:W-:Y:S01]  /*41c0*/  FMUL.FTZ R21, R21, c[0x0][0x2ec] ;  /* 0x0000bb0015157a20 */ /* 0x000fe20000410000 */
[----:B-1----:R-:W-:Y:S01]  /*41d0*/  MOV R180, R11 ;  /* 0x0000000b00b47202 */ /* 0x002fe20000000f00 */
[----:B------:R-:W-:Y:S04]  /*41e0*/  FMUL.FTZ R22, R22, c[0x0][0x2ec] ;  /* 0x0000bb0016167a20 */ /* 0x000fe80000410000 */
[----:B------:R-:W-:Y:S01]  /*41f0*/  FMUL.FTZ R23, R23, c[0x0][0x2ec] ;  /* 0x0000bb0017177a20 */ /* 0x000fe20000410000 */
[----:B------:R-:W1:Y:S01]  /*4200*/  MUFU.TANH R250, R15 ;  /* 0x0000000f00fa7308 */ /* 0x000e620000002400 */
[----:B------:R-:W-:Y:S02]  /*4210*/  FMUL.FTZ R24, R24, c[0x0][0x2ec] ;  /* 0x0000bb0018187a20 */ /* 0x000fe40000410000 */
[----:B------:R-:W-:Y:S01]  /*4220*/  FMUL.FTZ R25, R25, c[0x0][0x2ec] ;  /* 0x0000bb0019197a20 */ /* 0x000fe20000410000 */
[----:B----4-:R-:W-:Y:S01]  /*4230*/  MOV R0, R244 ;  /* 0x000000f400007202 */ /* 0x010fe20000000f00 */
[----:B------:R-:W-:Y:S01]  /*4240*/  FMUL.FTZ R26, R26, c[0x0][0x2ec] ;  /* 0x0000bb001a1a7a20 */ /* 0x000fe20000410000 */
[----:B------:R-:W-:Y:S01]  /*4250*/  @P2 FSEL R0, R244, -INF , !P4 ;  /* 0xff800000f4002808 */ /* 0x000fe20006000000 */
[----:B------:R-:W-:Y:S01]  /*4260*/  FMUL.FTZ R27, R27, c[0x0][0x2ec] ;  /* 0x0000bb001b1b7a20 */ /* 0x000fe20000410000 */
[----:B------:R-:W-:Y:S01]  /*4270*/  PLOP3.LUT P2, PT, PT, PT, UP0, 0x80, 0x0 ;  /* 0x000000000000781c */ /* 0x000fe20003f4f008 */
[----:B------:R-:W-:Y:S01]  /*4280*/  FMUL.FTZ R28, R28, c[0x0][0x2ec] ;  /* 0x0000bb001c1c7a20 */ /* 0x000fe20000410000 */
[----:B------:R-:W4:Y:S01]  /*4290*/  MUFU.TANH R195, R19 ;  /* 0x0000001300c37308 */ /* 0x000f220000002400 */
[----:B------:R-:W-:Y:S02]  /*42a0*/  FMUL.FTZ R29, R29, c[0x0][0x2ec] ;  /* 0x0000bb001d1d7a20 */ /* 0x000fe40000410000 */
[----:B------:R-:W-:Y:S02]  /*42b0*/  FMUL.FTZ R30, R30, c[0x0][0x2ec] ;  /* 0x0000bb001e1e7a20 */ /* 0x000fe40000410000 */
[----:B------:R-:W-:Y:S02]  /*42c0*/  FMUL.FTZ R32, R32, c[0x0][0x2ec] ;  /* 0x0000bb0020207a20 */ /* 0x000fe40000410000 */
[----:B------:R-:W-:Y:S02]  /*42d0*/  FMUL.FTZ R33, R33, c[0x0][0x2ec] ;  /* 0x0000bb0021217a20 */ /* 0x000fe40000410000 */
[----:B------:R-:W-:Y:S01]  /*42e0*/  FMUL.FTZ R34, R34, c[0x0][0x2ec] ;  /* 0x0000bb0022227a20 */ /* 0x000fe20000410000 */
[----:B------:R-:W1:Y:S01]  /*42f0*/  MUFU.TANH R190, R20 ;  /* 0x0000001400be7308 */ /* 0x000e620000002400 */
[----:B------:R-:W-:Y:S02]  /*4300*/  FMUL.FTZ R35, R35, c[0x0][0x2ec] ;  /* 0x0000bb0023237a20 */ /* 0x000fe40000410000 */
[----:B------:R-:W-:Y:S07]  /*4310*/  FMUL.FTZ R31, R31, c[0x0][0x2ec] ;  /* 0x0000bb001f1f7a20 */ /* 0x000fee0000410000 */
[----:B------:R-:W1:Y:S10]  /*4320*/  MUFU.TANH R189, R21 ;  /* 0x0000001500bd7308 */ /* 0x000e740000002400 */
        /* <DEDUP_REMOVED lines=11> */
[----:B------:R-:W1:Y:S01]  /*43e0*/  MUFU.TANH R185, R34 ;  /* 0x0000002200b97308 */ /* 0x000e620000002400 */
[----:B--2---:R-:W-:Y:S09]  /*43f0*/  FMUL.FTZ R5, R10, 1.4426950216293334961 ;  /* 0x3fb8aa3b0a057820 */ /* 0x004ff20000410000 */
[----:B------:R-:W-:Y:S01]  /*4400*/  MUFU.TANH R183, R35 ;  /* 0x0000002300b77308 */ /* 0x000fe20000002400 */
[C---:B---3--:R-:W-:Y:S01]  /*4410*/  FMUL.FTZ R2, R12.reuse, 1.4426950216293334961 ;  /* 0x3fb8aa3b0c027820 */ /* 0x048fe20000410000 */
[----:B------:R-:W-:Y:S04]  /*4420*/  FSETP.NEU.FTZ.AND P3, PT, R12, -INF , PT ;  /* 0xff8000000c00780b */ /* 0x000fe80003f7d000 */
[----:B------:R-:W-:Y:S02]  /*4430*/  FSEL R2, R2, RZ, P3 ;  /* 0x000000ff02027208 */ /* 0x000fe40001800000 */
[----:B------:R-:W-:Y:S02]  /*4440*/  FSETP.NEU.FTZ.AND P3, PT, R10, -INF , PT ;  /* 0xff8000000a00780b */ /* 0x000fe40003f7d000 */
[----:B------:R-:W-:Y:S01]  /*4450*/  MUFU.TANH R231, R31 ;  /* 0x0000001f00e77308 */ /* 0x000fe20000002400 */
[--C-:B------:R-:W-:Y:S01]  /*4460*/  FFMA.FTZ R4, R0, c[0x0][0x23c], -R2.reuse ;  /* 0x00008f0000047a23 */ /* 0x100fe20000010802 */
[----:B------:R-:W-:Y:S02]  /*4470*/  MOV R0, R241 ;  /* 0x000000f100007202 */ /* 0x000fe40000000f00 */
[----:B------:R-:W-:Y:S02]  /*4480*/  @P0 FSEL R0, R241, -INF , !P5 ;  /* 0xff800000f1000808 */ /* 0x000fe40006800000 */
[----:B------:R-:W-:Y:S04]  /*4490*/  PLOP3.LUT P0, PT, PT, PT, UP0, 0x80, 0x0 ;  /* 0x000000000000781c */ /* 0x000fe80003f0f008 */
[----:B------:R2:W-:Y:S01]  /*44a0*/  MUFU.EX2 R51, R4 ;  /* 0x0000000400337308 */ /* 0x0005e20000000800 */
[----:B------:R-:W-:Y:S01]  /*44b0*/  FFMA.FTZ R10, R0, c[0x0][0x23c], -R2 ;  /* 0x00008f00000a7a23 */ /* 0x000fe20000010802 */
[----:B------:R-:W-:Y:S02]  /*44c0*/  FSEL R0, R5, RZ, P3 ;  /* 0x000000ff05007208 */ /* 0x000fe40001800000 */
[----:B------:R-:W-:Y:S06]  /*44d0*/  PLOP3.LUT P3, PT, PT, PT, UP0, 0x80, 0x0 ;  /* 0x000000000000781c */ /* 0x000fec0003f6f008 */
[----:B------:R-:W-:Y:S01]  /*44e0*/  MUFU.EX2 R50, R10 ;  /* 0x0000000a00327308 */ /* 0x000fe20000000800 */
[----:B--2---:R-:W-:Y:S02]  /*44f0*/  MOV R4, R39 ;  /* 0x0000002700047202 */ /* 0x004fe40000000f00 */
[----:B------:R-:W-:Y:S02]  /*4500*/  @P2 FSEL R4, R39, -INF , !P4 ;  /* 0xff80000027042808 */ /* 0x000fe40006000000 */
[----:B------:R-:W-:Y:S02]  /*4510*/  PLOP3.LUT P2, PT, PT, PT, UP0, 0x80, 0x0 ;  /* 0x000000000000781c */ /* 0x000fe40003f4f008 */
[----:B------:R-:W-:Y:S01]  /*4520*/  PLOP3.LUT P4, PT, PT, PT, UP0, 0x80, 0x0 ;  /* 0x000000000000781c */ /* 0x000fe20003f8f008 */
[--C-:B------:R-:W-:Y:S01]  /*4530*/  FFMA.FTZ R5, R4, c[0x0][0x23c], -R0.reuse ;  /* 0x00008f0004057a23 */ /* 0x100fe20000010800 */
[----:B------:R-:W-:Y:S02]  /*4540*/  MOV R4, R252 ;  /* 0x000000fc00047202 */ /* 0x000fe40000000f00 */
[----:B------:R-:W-:Y:S01]  /*4550*/  @P0 FSEL R4, R252, -INF , !P5 ;  /* 0xff800000fc040808 */ /* 0x000fe20006800000 */
[----:B------:R-:W-:Y:S01]  /*4560*/  MUFU.EX2 R43, R5 ;  /* 0x00000005002b7308 */ /* 0x000fe20000000800 */
[----:B------:R-:W-:Y:S02]  /*4570*/  PLOP3.LUT P5, PT, PT, PT, UP0, 0x80, 0x0 ;  /* 0x000000000000781c */ /* 0x000fe40003faf008 */
[----:B------:R-:W-:Y:S01]  /*4580*/  PLOP3.LUT P0, PT, PT, PT, UP0, 0x80, 0x0 ;  /* 0x000000000000781c */ /* 0x000fe20003f0f008 */
[----:B------:R-:W-:Y:S06]  /*4590*/  FFMA.FTZ R4, R4, c[0x0][0x23c], -R0 ;  /* 0x00008f0004047a23 */ /* 0x000fec0000010800 */
[----:B------:R2:W-:Y:S02]  /*45a0*/  MUFU.EX2 R42, R4 ;  /* 0x00000004002a7308 */ /* 0x0005e40000000800 */
[C---:B--2---:R-:W-:Y:S02]  /*45b0*/  @P2 IADD3 R4, R9.reuse, 0x8, RZ ;  /* 0x0000000809042810 */ /* 0x044fe40007ffe0ff */
[----:B------:R-:W-:Y:S02]  /*45c0*/  PLOP3.LUT P2, PT, PT, PT, UP0, 0x80, 0x0 ;  /* 0x000000000000781c */ /* 0x000fe40003f4f008 */
[----:B------:R-:W-:Y:S02]  /*45d0*/  @P5 ISETP.GE.AND P5, PT, R4, UR6, PT ;  /* 0x0000000604005c0c */ /* 0x000fe4000bfa6270 */
[----:B------:R-:W-:Y:S02]  /*45e0*/  @P0 IADD3 R4, R9, 0x9, RZ ;  /* 0x0000000909040810 */ /* 0x000fe40007ffe0ff */
[----:B------:R-:W-:Y:S02]  /*45f0*/  PLOP3.LUT P0, PT, PT, PT, UP0, 0x80, 0x0 ;  /* 0x000000000000781c */ /* 0x000fe40003f0f008 */
[----:B------:R-:W-:Y:S02]  /*4600*/  @P6 ISETP.GE.AND P6, PT, R4, UR6, PT ;  /* 0x0000000604006c0c */ /* 0x000fe4000bfc6270 */
[----:B------:R-:W-:Y:S05]  /*4610*/  MOV R4, R239 ;  /* 0x000000ef00047202 */ /* 0x000fea0000000f00 */
[----:B------:R-:W-:Y:S02]  /*4620*/  @P2 FSEL R4, R239, -INF , !P5 ;  /* 0xff800000ef042808 */ /* 0x000fe40006800000 */
[----:B------:R-:W-:Y:S03]  /*4630*/  PLOP3.LUT P2, PT, PT, PT, UP0, 0x80, 0x0 ;  /* 0x000000000000781c */ /* 0x000fe60003f4f008 */
[--C-:B------:R-:W-:Y:S01]  /*4640*/  FFMA.FTZ R5, R4, c[0x0][0x23c], -R2.reuse ;  /* 0x00008f0004057a23 */ /* 0x100fe20000010802 */
[----:B------:R-:W-:Y:S02]  /*4650*/  MOV R4, R236 ;  /* 0x000000ec00047202 */ /* 0x000fe40000000f00 */
[----:B------:R-:W-:Y:S01]  /*4660*/  @P0 FSEL R4, R236, -INF , !P6 ;  /* 0xff800000ec040808 */ /* 0x000fe20007000000 */
[----:B------:R2:W-:Y:S01]  /*4670*/  MUFU.EX2 R49, R5 ;  /* 0x0000000500317308 */ /* 0x0005e20000000800 */
[----:B------:R-:W-:Y:S03]  /*4680*/  PLOP3.LUT P0, PT, PT, PT, UP0, 0x80, 0x0 ;  /* 0x000000000000781c */ /* 0x000fe60003f0f008 */
[----:B--2---:R-:W-:Y:S01]  /*4690*/  FFMA.FTZ R5, R4, c[0x0][0x23c], -R2 ;  /* 0x00008f0004057a23 */ /* 0x004fe20000010802 */
[----:B------:R-:W-:Y:S02]  /*46a0*/  MOV R4, R251 ;  /* 0x000000fb00047202 */ /* 0x000fe40000000f00 */
[----:B------:R-:W-:Y:S03]  /*46b0*/  @P2 FSEL R4, R251, -INF , !P5 ;  /* 0xff800000fb042808 */ /* 0x000fe60006800000 */
[----:B------:R2:W3:Y:S01]  /*46c0*/  MUFU.EX2 R48, R5 ;  /* 0x0000000500307308 */ /* 0x0004e20000000800 */
[----:B------:R-:W-:Y:S01]  /*46d0*/  PLOP3.LUT P2, PT, PT, PT, UP0, 0x80, 0x0 ;  /* 0x000000000000781c */ /* 0x000fe20003f4f008 */
[--C-:B--2---:R-:W-:Y:S01]  /*46e0*/  FFMA.FTZ R5, R4, c[0x0][0x23c], -R0.reuse ;  /* 0x00008f0004057a23 */ /* 0x104fe20000010800 */
[----:B-1----:R-:W-:Y:S02]  /*46f0*/  MOV R4, R250 ;  /* 0x000000fa00047202 */ /* 0x002fe40000000f00 */
[----:B------:R-:W-:Y:S05]  /*4700*/  @P0 FSEL R4, R250, -INF , !P6 ;  /* 0xff800000fa040808 */ /* 0x000fea0007000000 */
[----:B------:R-:W-:Y:S01]  /*4710*/  MUFU.EX2 R41, R5 ;  /* 0x0000000500297308 */ /* 0x000fe20000000800 */
[----:B------:R-:W-:Y:S01]  /*4720*/  PLOP3.LUT P0, PT, PT, PT, UP0, 0x80, 0x0 ;  /* 0x000000000000781c */ /* 0x000fe20003f0f008 */
[----:B------:R-:W-:Y:S08]  /*4730*/  FFMA.FTZ R4, R4, c[0x0][0x23c], -R0 ;  /* 0x00008f0004047a23 */ /* 0x000ff00000010800 */
[----:B------:R1:W-:Y:S02]  /*4740*/  MUFU.EX2 R40, R4 ;  /* 0x0000000400287308 */ /* 0x0003e40000000800 */
[----:B-1----:R-:W-:Y:S02]  /*4750*/  MOV R4, R187 ;  /* 0x000000bb00047202 */ /* 0x002fe40000000f00 */
[----:B------:R-:W-:Y:S02]  /*4760*/  @P0 FSEL R4, R187, -INF , !P5 ;  /* 0xff800000bb040808 */ /* 0x000fe40006800000 */
[----:B------:R-:W-:Y:S03]  /*4770*/  PLOP3.LUT P0, PT, PT, PT, UP0, 0x80, 0x0 ;  /* 0x000000000000781c */ /* 0x000fe60003f0f008 */
[--C-:B------:R-:W-:Y:S01]  /*4780*/  FFMA.FTZ R5, R4, c[0x0][0x23c], -R8.reuse ;  /* 0x00008f0004057a23 */ /* 0x100fe20000010808 */
[----:B------:R-:W-:Y:S02]  /*4790*/  MOV R4, R186 ;  /* 0x000000ba00047202 */ /* 0x000fe40000000f00 */
[----:B------:R-:W-:Y:S01]  /*47a0*/  @P3 FSEL R4, R186, -INF , !P6 ;  /* 0xff800000ba043808 */ /* 0x000fe20007000000 */
[----:B------:R1:W-:Y:S01]  /*47b0*/  MUFU.EX2 R234, R5 ;  /* 0x0000000500ea7308 */ /* 0x0003e20000000800 */
[----:B------:R-:W-:Y:S05]  /*47c0*/  PLOP3.LUT P3, PT, PT, PT, UP0, 0x80, 0x0 ;  /* 0x000000000000781c */ /* 0x000fea0003f6f008 */
[----:B------:R-:W-:Y:S02]  /*47d0*/  @P0 IADD3 R6, R9, 0x10, RZ ;  /* 0x0000001009060810 */ /* 0x000fe40007ffe0ff */
[----:B------:R-:W-:Y:S01]  /*47e0*/  PLOP3.LUT P0, PT, PT, PT, UP0, 0x80, 0x0 ;  /* 0x000000000000781c */ /* 0x000fe20003f0f008 */
[--C-:B-1----:R-:W-:Y:S01]  /*47f0*/  FFMA.FTZ R5, R4, c[0x0][0x23c], -R8.reuse ;  /* 0x00008f0004057a23 */ /* 0x102fe20000010808 */
[----:B------:R-:W-:Y:S02]  /*4800*/  MOV R4, R197 ;  /* 0x000000c500047202 */ /* 0x000fe40000000f00 */
[----:B------:R-:W-:Y:S01]  /*4810*/  @P2 FSEL R4, R197, -INF , !P5 ;  /* 0xff800000c5042808 */ /* 0x000fe20006800000 */
[----:B------:R1:W2:Y:S01]  /*4820*/  MUFU.EX2 R233, R5 ;  /* 0x0000000500e97308 */ /* 0x0002a20000000800 */
[----:B------:R-:W-:Y:S02]  /*4830*/  @P3 ISETP.GE.AND P5, PT, R6, UR6, PT ;  /* 0x0000000606003c0c */ /* 0x000fe4000bfa6270 */
[----:B------:R-:W-:Y:S02]  /*4840*/  PLOP3.LUT P3, PT, PT, PT, UP0, 0x80, 0x0 ;  /* 0x000000000000781c */ /* 0x000fe40003f6f008 */
[----:B------:R-:W-:Y:S02]  /*4850*/  PLOP3.LUT P2, PT, PT, PT, UP0, 0x80, 0x0 ;  /* 0x000000000000781c */ /* 0x000fe40003f4f008 */
[----:B------:R-:W-:Y:S02]  /*4860*/  @P4 IADD3 R6, R9, 0x11, RZ ;  /* 0x0000001109064810 */ /* 0x000fe40007ffe0ff */
[----:B------:R-:W-:Y:S09]  /*4870*/  PLOP3.LUT P4, PT, PT, PT, UP0, 0x80, 0x0 ;  /* 0x000000000000781c */ /* 0x000ff20003f8f008 */
[----:B------:R-:W-:Y:S01]  /*4880*/  @P2 ISETP.GE.AND P2, PT, R6, UR6, PT ;  /* 0x0000000606002c0c */ /* 0x000fe2000bf46270 */
[--C-:B-1----:R-:W-:Y:S01]  /*4890*/  FFMA.FTZ R5, R4, c[0x0][0x23c], -R3.reuse ;  /* 0x00008f0004057a23 */ /* 0x102fe20000010803 */
[----:B----4-:R-:W-:Y:S02]  /*48a0*/  MOV R4, R195 ;  /* 0x000000c300047202 */ /* 0x010fe40000000f00 */
[----:B------:R-:W-:Y:S01]  /*48b0*/  @P0 FSEL R4, R195, -INF , !P6 ;  /* 0xff800000c3040808 */ /* 0x000fe20007000000 */
[----:B------:R1:W-:Y:S01]  /*48c0*/  MUFU.EX2 R249, R5 ;  /* 0x0000000500f97308 */ /* 0x0003e20000000800 */
[----:B------:R-:W-:Y:S02]  /*48d0*/  PLOP3.LUT P0, PT, PT, PT, UP0, 0x80, 0x0 ;  /* 0x000000000000781c */ /* 0x000fe40003f0f008 */
[----:B------:R-:W-:Y:S01]  /*48e0*/  PLOP3.LUT P6, PT, PT, PT, UP0, 0x80, 0x0 ;  /* 0x000000000000781c */ /* 0x000fe20003fcf008 */
[--C-:B-1----:R-:W-:Y:S01]  /*48f0*/  FFMA.FTZ R5, R4, c[0x0][0x23c], -R3.reuse ;  /* 0x00008f0004057a23 */ /* 0x102fe20000010803 */
[----:B------:R-:W-:Y:S02]  /*4900*/  MOV R4, R190 ;  /* 0x000000be00047202 */ /* 0x000fe40000000f00 */
[----:B------:R-:W-:Y:S03]  /*4910*/  @P3 FSEL R4, R190, -INF , !P5 ;  /* 0xff800000be043808 */ /* 0x000fe60006800000 */
[----:B------:R1:W4:Y:S01]  /*4920*/  MUFU.EX2 R248, R5 ;  /* 0x0000000500f87308 */ /* 0x0003220000000800 */
[----:B------:R-:W-:Y:S01]  /*4930*/  PLOP3.LUT P3, PT, PT, PT, UP0, 0x80, 0x0 ;  /* 0x000000000000781c */ /* 0x000fe20003f6f008 */
[--C-:B-1----:R-:W-:Y:S01]  /*4940*/  FFMA.FTZ R5, R4, c[0x0][0x23c], -R8.reuse ;  /* 0x00008f0004057a23 */ /* 0x102fe20000010808 */
[----:B------:R-:W-:Y:S02]  /*4950*/  MOV R4, R189 ;  /* 0x000000bd00047202 */ /* 0x000fe40000000f00 */
[----:B------:R-:W-:Y:S05]  /*4960*/  @P0 FSEL R4, R189, -INF , !P2 ;  /* 0xff800000bd040808 */ /* 0x000fea0005000000 */
[----:B------:R1:W-:Y:S01]  /*4970*/  MUFU.EX2 R230, R5 ;  /* 0x0000000500e67308 */ /* 0x0003e20000000800 */
[----:B------:R-:W-:Y:S01]  /*4980*/  PLOP3.LUT P0, PT, PT, PT, UP0, 0x80, 0x0 ;  /* 0x000000000000781c */ /* 0x000fe20003f0f008 */
[----:B-1----:R-:W-:Y:S01]  /*4990*/  FFMA.FTZ R5, R4, c[0x0][0x23c], -R8 ;  /* 0x00008f0004057a23 */ /* 0x002fe20000010808 */
[----:B------:R-:W-:Y:S02]  /*49a0*/  MOV R4, R199 ;  /* 0x000000c700047202 */ /* 0x000fe40000000f00 */
[----:B------:R-:W-:Y:S05]  /*49b0*/  @P3 FSEL R4, R199, -INF , !P5 ;  /* 0xff800000c7043808 */ /* 0x000fea0006800000 */
[----:B------:R1:W-:Y:S01]  /*49c0*/  MUFU.EX2 R229, R5 ;  /* 0x0000000500e57308 */ /* 0x0003e20000000800 */
[----:B------:R-:W-:Y:S01]  /*49d0*/  PLOP3.LUT P3, PT, PT, PT, UP0, 0x80, 0x0 ;  /* 0x000000000000781c */ /* 0x000fe20003f6f008 */
[--C-:B-1----:R-:W-:Y:S01]  /*49e0*/  FFMA.FTZ R5, R4, c[0x0][0x23c], -R3.reuse ;  /* 0x00008f0004057a23 */ /* 0x102fe20000010803 */
[----:B------:R-:W-:Y:S02]  /*49f0*/  MOV R4, R196 ;  /* 0x000000c400047202 */ /* 0x000fe40000000f00 */
[----:B------:R-:W-:Y:S05]  /*4a00*/  @P0 FSEL R4, R196, -INF , !P2 ;  /* 0xff800000c4040808 */ /* 0x000fea0005000000 */
[----:B------:R1:W-:Y:S01]  /*4a10*/  MUFU.EX2 R247, R5 ;  /* 0x0000000500f77308 */ /* 0x0003e20000000800 */
[----:B------:R-:W-:Y:S11]  /*4a20*/  PLOP3.LUT P0, PT, PT, PT, UP0, 0x80, 0x0 ;  /* 0x000000000000781c */ /* 0x000ff60003f0f008 */
[----:B------:R-:W-:Y:S02]  /*4a30*/  @!UPT UIADD3 URZ, URZ, URZ, URZ ;  /* 0x0000003f3f3ff290 */ /* 0x000fe4000fffe03f */
[C---:B------:R-:W-:Y:S02]  /*4a40*/  @P0 IADD3 R6, R9.reuse, 0x18, RZ ;  /* 0x0000001809060810 */ /* 0x040fe40007ffe0ff */
[----:B------:R-:W-:Y:S02]  /*4a50*/  PLOP3.LUT P0, PT, PT, PT, UP0, 0x80, 0x0 ;  /* 0x000000000000781c */ /* 0x000fe40003f0f008 */
[----:B------:R-:W-:Y:S01]  /*4a60*/  @P6 IADD3 R9, R9, 0x19, RZ ;  /* 0x0000001909096810 */ /* 0x000fe20007ffe0ff */
[--C-:B-1----:R-:W-:Y:S01]  /*4a70*/  FFMA.FTZ R5, R4, c[0x0][0x23c], -R3.reuse ;  /* 0x00008f0004057a23 */ /* 0x102fe20000010803 */
[----:B------:R-:W-:Y:S02]  /*4a80*/  MOV R4, R202 ;  /* 0x000000ca00047202 */ /* 0x000fe40000000f00 */
[----:B------:R-:W-:Y:S01]  /*4a90*/  @P3 FSEL R4, R202, -INF , !P5 ;  /* 0xff800000ca043808 */ /* 0x000fe20006800000 */
[----:B------:R1:W1:Y:S01]  /*4aa0*/  MUFU.EX2 R246, R5 ;  /* 0x0000000500f67308 */ /* 0x0002620000000800 */
[----:B------:R-:W-:Y:S03]  /*4ab0*/  PLOP3.LUT P3, PT, PT, PT, UP0, 0x80, 0x0 ;  /* 0x000000000000781c */ /* 0x000fe60003f6f008 */
[--C-:B-1----:R-:W-:Y:S01]  /*4ac0*/  FFMA.FTZ R5, R4, c[0x0][0x23c], -R2.reuse ;  /* 0x00008f0004057a23 */ /* 0x102fe20000010802 */
[----:B------:R-:W-:Y:S02]  /*4ad0*/  MOV R4, R201 ;  /* 0x000000c900047202 */ /* 0x000fe40000000f00 */
[----:B------:R-:W-:Y:S03]  /*4ae0*/  @P4 FSEL R4, R201, -INF , !P2 ;  /* 0xff800000c9044808 */ /* 0x000fe60005000000 */
[----:B------:R1:W-:Y:S01]  /*4af0*/  MUFU.EX2 R47, R5 ;  /* 0x00000005002f7308 */ /* 0x0003e20000000800 */
[----:B------:R-:W-:Y:S01]  /*4b00*/  PLOP3.LUT P4, PT, PT, PT, UP0, 0x80, 0x0 ;  /* 0x000000000000781c */ /* 0x000fe20003f8f008 */
[----:B-1----:R-:W-:Y:S01]  /*4b10*/  FFMA.FTZ R5, R4, c[0x0][0x23c], -R2 ;  /* 0x00008f0004057a23 */ /* 0x002fe20000010802 */
[----:B------:R-:W-:Y:S02]  /*4b20*/  MOV R4, R240 ;  /* 0x000000f000047202 */ /* 0x000fe40000000f00 */
[----:B------:R-:W-:Y:S05]  /*4b30*/  @P3 FSEL R4, R240, -INF , !P5 ;  /* 0xff800000f0043808 */ /* 0x000fea0006800000 */
[----:B------:R1:W-:Y:S01]  /*4b40*/  MUFU.EX2 R46, R5 ;  /* 0x00000005002e7308 */ /* 0x0003e20000000800 */
[----:B------:R-:W-:Y:S03]  /*4b50*/  PLOP3.LUT P3, PT, PT, PT, UP0, 0x80, 0x0 ;  /* 0x000000000000781c */ /* 0x000fe60003f6f008 */
[----:B------:R-:W-:Y:S02]  /*4b60*/  @P4 ISETP.GE.AND P5, PT, R6, UR6, PT ;  /* 0x0000000606004c0c */ /* 0x000fe4000bfa6270 */
[----:B------:R-:W-:Y:S08]  /*4b70*/  PLOP3.LUT P4, PT, PT, PT, UP0, 0x80, 0x0 ;  /* 0x000000000000781c */ /* 0x000ff00003f8f008 */
[----:B------:R-:W-:Y:S01]  /*4b80*/  @P3 ISETP.GE.AND P3, PT, R9, UR6, PT ;  /* 0x0000000609003c0c */ /* 0x000fe2000bf66270 */
[--C-:B-1----:R-:W-:Y:S01]  /*4b90*/  FFMA.FTZ R5, R4, c[0x0][0x23c], -R0.reuse ;  /* 0x00008f0004057a23 */ /* 0x102fe20000010800 */
[----:B------:R-:W-:Y:S02]  /*4ba0*/  MOV R4, R238 ;  /* 0x000000ee00047202 */ /* 0x000fe40000000f00 */
[----:B------:R-:W-:Y:S01]  /*4bb0*/  @P0 FSEL R4, R238, -INF , !P2 ;  /* 0xff800000ee040808 */ /* 0x000fe20005000000 */
[----:B------:R1:W-:Y:S01]  /*4bc0*/  MUFU.EX2 R38, R5 ;  /* 0x0000000500267308 */ /* 0x0003e20000000800 */
[----:B------:R-:W-:Y:S02]  /*4bd0*/  PLOP3.LUT P0, PT, PT, PT, UP0, 0x80, 0x0 ;  /* 0x000000000000781c */ /* 0x000fe40003f0f008 */
[----:B------:R-:W-:Y:S01]  /*4be0*/  PLOP3.LUT P2, PT, PT, PT, UP0, 0x80, 0x0 ;  /* 0x000000000000781c */ /* 0x000fe20003f4f008 */
[----:B-1----:R-:W-:Y:S01]  /*4bf0*/  FFMA.FTZ R5, R4, c[0x0][0x23c], -R0 ;  /* 0x00008f0004057a23 */ /* 0x002fe20000010800 */
[----:B------:R-:W-:Y:S02]  /*4c00*/  MOV R4, R194 ;  /* 0x000000c200047202 */ /* 0x000fe40000000f00 */
[----:B------:R-:W-:Y:S03]  /*4c10*/  @P4 FSEL R4, R194, -INF , !P5 ;  /* 0xff800000c2044808 */ /* 0x000fe60006800000 */
[----:B------:R1:W-:Y:S02]  /*4c20*/  MUFU.EX2 R37, R5 ;  /* 0x0000000500257308 */ /* 0x0003e40000000800 */
[--C-:B-1----:R-:W-:Y:S01]  /*4c30*/  FFMA.FTZ R5, R4, c[0x0][0x23c], -R2.reuse ;  /* 0x00008f0004057a23 */ /* 0x102fe20000010802 */
[----:B------:R-:W-:Y:S02]  /*4c40*/  MOV R4, R193 ;  /* 0x000000c100047202 */ /* 0x000fe40000000f00 */
[----:B------:R-:W-:Y:S05]  /*4c50*/  @P0 FSEL R4, R193, -INF , !P3 ;  /* 0xff800000c1040808 */ /* 0x000fea0005800000 */
[----:B------:R1:W-:Y:S01]  /*4c60*/  MUFU.EX2 R45, R5 ;  /* 0x00000005002d7308 */ /* 0x0003e20000000800 */
[----:B------:R-:W-:Y:S01]  /*4c70*/  PLOP3.LUT P0, PT, PT, PT, UP0, 0x80, 0x0 ;  /* 0x000000000000781c */ /* 0x000fe20003f0f008 */
[----:B------:R-:W-:Y:S01]  /*4c80*/  FFMA.FTZ R2, R4, c[0x0][0x23c], -R2 ;  /* 0x00008f0004027a23 */ /* 0x000fe20000010802 */
[----:B------:R-:W-:Y:S02]  /*4c90*/  MOV R4, R232 ;  /* 0x000000e800047202 */ /* 0x000fe40000000f00 */
[----:B------:R-:W-:Y:S02]  /*4ca0*/  @P2 FSEL R4, R232, -INF , !P5 ;  /* 0xff800000e8042808 */ /* 0x000fe40006800000 */
[----:B------:R-:W-:Y:S03]  /*4cb0*/  PLOP3.LUT P2, PT, PT, PT, UP0, 0x80, 0x0 ;  /* 0x000000000000781c */ /* 0x000fe60003f4f008 */
[----:B------:R2:W-:Y:S01]  /*4cc0*/  MUFU.EX2 R44, R2 ;  /* 0x00000002002c7308 */ /* 0x0005e20000000800 */
[----:B------:R-:W-:Y:S09]  /*4cd0*/  FFMA.FTZ R4, R4, c[0x0][0x23c], -R0 ;  /* 0x00008f0004047a23 */ /* 0x000ff20000010800 */
[----:B------:R3:W-:Y:S01]  /*4ce0*/  MUFU.EX2 R36, R4 ;  /* 0x0000000400247308 */ /* 0x0007e20000000800 */
[----:B-1----:R-:W-:Y:S05]  /*4cf0*/  F2FP.PACK_AB R5, R52, R180 ;  /* 0x000000b43405723e */ /* 0x002fea00000000ff */
[----:B------:R1:W-:Y:S01]  /*4d00*/  STS [R224+0x20400], R5 ;  /* 0x02040005e0007388 */ /* 0x0003e20000000800 */
[----:B--2---:R-:W-:Y:S02]  /*4d10*/  MOV R2, R182 ;  /* 0x000000b600027202 */ /* 0x004fe40000000f00 */
[----:B------:R-:W-:Y:S02]  /*4d20*/  @P0 FSEL R2, R182, -INF , !P5 ;  /* 0xff800000b6020808 */ /* 0x000fe40006800000 */
[----:B------:R-:W-:Y:S03]  /*4d30*/  PLOP3.LUT P0, PT, PT, PT, UP0, 0x80, 0x0 ;  /* 0x000000000000781c */ /* 0x000fe60003f0f008 */
[--C-:B---3--:R-:W-:Y:S01]  /*4d40*/  FFMA.FTZ R4, R2, c[0x0][0x23c], -R8.reuse ;  /* 0x00008f0002047a23 */ /* 0x108fe20000010808 */
[----:B------:R-:W-:Y:S02]  /*4d50*/  MOV R2, R181 ;  /* 0x000000b500027202 */ /* 0x000fe40000000f00 */
[----:B------:R-:W-:Y:S01]  /*4d60*/  @P2 FSEL R2, R181, -INF , !P3 ;  /* 0xff800000b5022808 */ /* 0x000fe20005800000 */
[----:B------:R2:W-:Y:S01]  /*4d70*/  MUFU.EX2 R200, R4 ;  /* 0x0000000400c87308 */ /* 0x0005e20000000800 */
[----:B------:R-:W-:Y:S03]  /*4d80*/  PLOP3.LUT P2, PT, PT, PT, UP0, 0x80, 0x0 ;  /* 0x000000000000781c */ /* 0x000fe60003f4f008 */
[----:B------:R-:W-:Y:S01]  /*4d90*/  FFMA.FTZ R8, R2, c[0x0][0x23c], -R8 ;  /* 0x00008f0002087a23 */ /* 0x000fe20000010808 */
[----:B------:R-:W-:Y:S02]  /*4da0*/  MOV R2, R185 ;  /* 0x000000b900027202 */ /* 0x000fe40000000f00 */
[----:B------:R-:W-:Y:S02]  /*4db0*/  @P0 FSEL R2, R185, -INF , !P5 ;  /* 0xff800000b9020808 */ /* 0x000fe40006800000 */
[----:B------:R-:W-:Y:S01]  /*4dc0*/  PLOP3.LUT P0, PT, PT, PT, UP0, 0x80, 0x0 ;  /* 0x000000000000781c */ /* 0x000fe20003f0f008 */
[----:B------:R-:W3:Y:S01]  /*4dd0*/  MUFU.EX2 R198, R8 ;  /* 0x0000000800c67308 */ /* 0x000ee20000000800 */
[----:B-1----:R-:W-:Y:S01]  /*4de0*/  F2FP.PACK_AB R5, R48, R49 ;  /* 0x000000313005723e */ /* 0x002fe200000000ff */
[--C-:B--2---:R-:W-:Y:S01]  /*4df0*/  FFMA.FTZ R4, R2, c[0x0][0x23c], -R3.reuse ;  /* 0x00008f0002047a23 */ /* 0x104fe20000010803 */
[----:B------:R-:W-:Y:S02]  /*4e00*/  MOV R2, R183 ;  /* 0x000000b700027202 */ /* 0x000fe40000000f00 */
[----:B------:R-:W-:Y:S05]  /*4e10*/  @P2 FSEL R2, R183, -INF , !P3 ;  /* 0xff800000b7022808 */ /* 0x000fea0005800000 */
[----:B------:R1:W-:Y:S01]  /*4e20*/  MUFU.EX2 R237, R4 ;  /* 0x0000000400ed7308 */ /* 0x0003e20000000800 */
[----:B------:R-:W-:Y:S01]  /*4e30*/  FFMA.FTZ R3, R2, c[0x0][0x23c], -R3 ;  /* 0x00008f0002037a23 */ /* 0x000fe20000010803 */
[----:B------:R-:W-:Y:S05]  /*4e40*/  F2FP.PACK_AB R2, R242, R245 ;  /* 0x000000f5f202723e */ /* 0x000fea00000000ff */
[----:B------:R2:W-:Y:S03]  /*4e50*/  STS [R224+0x20000], R2 ;  /* 0x02000002e0007388 */ /* 0x0005e60000000800 */
[----:B------:R2:W2:Y:S01]  /*4e60*/  MUFU.EX2 R235, R3 ;  /* 0x0000000300eb7308 */ /* 0x0004a20000000800 */
[----:B-1----:R-:W-:Y:S02]  /*4e70*/  MOV R4, R231 ;  /* 0x000000e700047202 */ /* 0x002fe40000000f00 */
[----:B------:R-:W-:Y:S05]  /*4e80*/  @P0 FSEL R4, R231, -INF , !P3 ;  /* 0xff800000e7040808 */ /* 0x000fea0005800000 */
[----:B------:R-:W-:Y:S01]  /*4e90*/  FFMA.FTZ R0, R4, c[0x0][0x23c], -R0 ;  /* 0x00008f0004007a23 */ /* 0x000fe20000010800 */
[----:B------:R-:W-:Y:S03]  /*4ea0*/  F2FP.PACK_AB R4, R50, R51 ;  /* 0x000000333204723e */ /* 0x000fe600000000ff */
[----:B------:R4:W1:Y:S01]  /*4eb0*/  MUFU.EX2 R243, R0 ;  /* 0x0000000000f37308 */ /* 0x0008620000000800 */
[----:B--2---:R-:W-:Y:S02]  /*4ec0*/  F2FP.PACK_AB R2, R233, R234 ;  /* 0x000000eae902723e */ /* 0x004fe400000000ff */
[----:B------:R-:W-:Y:S03]  /*4ed0*/  F2FP.PACK_AB R3, R42, R43 ;  /* 0x0000002b2a03723e */ /* 0x000fe600000000ff */
[----:B------:R2:W-:Y:S01]  /*4ee0*/  STS [R227+0x20000], R2 ;  /* 0x02000002e3007388 */ /* 0x0005e20000000800 */
[----:B----4-:R-:W-:Y:S05]  /*4ef0*/  F2FP.PACK_AB R0, R248, R249 ;  /* 0x000000f9f800723e */ /* 0x010fea00000000ff */
[----:B------:R3:W-:Y:S01]  /*4f00*/  STS [R227+0x20400], R0 ;  /* 0x02040000e3007388 */ /* 0x0007e20000000800 */
[----:B--2---:R-:W-:Y:S03]  /*4f10*/  F2FP.PACK_AB R2, R246, R247 ;  /* 0x000000f7f602723e */ /* 0x004fe600000000ff */
[----:B------:R2:W-:Y:S04]  /*4f20*/  STS [R224+0x21000], R4 ;  /* 0x02100004e0007388 */ /* 0x0005e80000000800 */
[----:B------:R4:W-:Y:S04]  /*4f30*/  STS [R224+0x21400], R3 ;  /* 0x02140003e0007388 */ /* 0x0009e80000000800 */
[----:B------:R1:W-:Y:S01]  /*4f40*/  STS [R227+0x21000], R5 ;  /* 0x02100005e3007388 */ /* 0x0003e20000000800 */
[----:B---3--:R-:W-:Y:S02]  /*4f50*/  F2FP.PACK_AB R0, R198, R200 ;  /* 0x000000c8c600723e */ /* 0x008fe400000000ff */
[----:B--2---:R-:W-:Y:S02]  /*4f60*/  F2FP.PACK_AB R4, R40, R41 ;  /* 0x000000292804723e */ /* 0x004fe400000000ff */
[----:B----4-:R-:W-:Y:S03]  /*4f70*/  F2FP.PACK_AB R3, R229, R230 ;  /* 0x000000e6e503723e */ /* 0x010fe600000000ff */
[----:B------:R2:W-:Y:S01]  /*4f80*/  STS [R227+0x21400], R4 ;  /* 0x02140004e3007388 */ /* 0x0005e20000000800 */
[----:B-1----:R-:W-:Y:S03]  /*4f90*/  F2FP.PACK_AB R5, R46, R47 ;  /* 0x0000002f2e05723e */ /* 0x002fe600000000ff */
[----:B------:R1:W-:Y:S04]  /*4fa0*/  STS [R225+0x20000], R3 ;  /* 0x02000003e1007388 */ /* 0x0003e80000000800 */
[----:B------:R3:W-:Y:S04]  /*4fb0*/  STS [R225+0x20400], R2 ;  /* 0x02040002e1007388 */ /* 0x0007e80000000800 */
[----:B------:R4:W-:Y:S01]  /*4fc0*/  STS [R226+0x20000], R0 ;  /* 0x02000000e2007388 */ /* 0x0009e20000000800 */
[----:B--2---:R-:W-:Y:S02]  /*4fd0*/  F2FP.PACK_AB R4, R37, R38 ;  /* 0x000000262504723e */ /* 0x004fe400000000ff */
[----:B-1----:R-:W-:Y:S02]  /*4fe0*/  F2FP.PACK_AB R3, R235, R237 ;  /* 0x000000edeb03723e */ /* 0x002fe400000000ff */
[----:B---3--:R-:W-:Y:S03]  /*4ff0*/  F2FP.PACK_AB R2, R44, R45 ;  /* 0x0000002d2c02723e */ /* 0x008fe600000000ff */
[----:B------:R1:W-:Y:S01]  /*5000*/  STS [R226+0x20400], R3 ;  /* 0x02040003e2007388 */ /* 0x0003e20000000800 */
[----:B----4-:R-:W-:Y:S03]  /*5010*/  F2FP.PACK_AB R0, R243, R36 ;  /* 0x00000024f300723e */ /* 0x010fe600000000ff */
[----:B------:R-:W-:Y:S04]  /*5020*/  STS [R225+0x21000], R5 ;  /* 0x02100005e1007388 */ /* 0x000fe80000000800 */
[----:B------:R-:W-:Y:S04]  /*5030*/  STS [R225+0x21400], R4 ;  /* 0x02140004e1007388 */ /* 0x000fe80000000800 */
[----:B------:R2:W-:Y:S04]  /*5040*/  STS [R226+0x21000], R2 ;  /* 0x02100002e2007388 */ /* 0x0005e80000000800 */
[----:B------:R3:W-:Y:S04]  /*5050*/  STS [R226+0x21400], R0 ;  /* 0x02140000e2007388 */ /* 0x0007e80000000800 */
[----:B------:R-:W-:Y:S01]  /*5060*/  LDSM.16.M88.4 R32, [R207+0x8000] ;  /* 0x00800000cf20783b */ /* 0x000fe20000000200 */
[----:B-1----:R-:W-:Y:S07]  /*5070*/  IADD3 R3, R192, R208, RZ ;  /* 0x000000d0c0037210 */ /* 0x002fee0007ffe0ff */
        /* <DEDUP_REMOVED lines=46> */
[----:B---3--:R-:W-:Y:S01]  /*5360*/  IADD3.X R179, R0, UR10, RZ, P0, !PT ;  /* 0x0000000a00b37c10 */ /* 0x008fe200087fe4ff */
[----:B------:R-:W-:Y:S01]  /*5370*/  FFMA.FTZ R0, -R188, R188, 1 ;  /* 0x3f800000bc007423 */ /* 0x000fe200000101bc */
[----:B------:R-:W-:Y:S03]  /*5380*/  PLOP3.LUT P0, PT, PT, PT, UP3, 0x80, 0x0 ;  /* 0x000000000000781c */ /* 0x000fe60003f0f038 */
[----:B------:R-:W-:Y:S01]  /*5390*/  FMUL.FTZ R0, R0, c[0x0][0x2ec] ;  /* 0x0000bb0000007a20 */ /* 0x000fe20000410000 */
[----:B------:R-:W2:Y:S01]  /*53a0*/  LDG.E R176, [R178.64] ;  /* 0x00000004b2b07981 */ /* 0x000ea2000c1e1900 */
[-C--:B-1----:R-:W-:Y:S08]  /*53b0*/  HMMA.16816.F32 R20, R164, R168.reuse, R20 ;  /* 0x000000a8a414723c */ /* 0x082ff00000001814 */
[C---:B------:R-:W-:Y:S08]  /*53c0*/  HMMA.16816.F32 R24, R172.reuse, R168, R24 ;  /* 0x000000a8ac18723c */ /* 0x040ff00000001818 */
[-C--:B------:R-:W-:Y:S01]  /*53d0*/  HMMA.16816.F32 R28, R172, R170.reuse, R28 ;  /* 0x000000aaac1c723c */ /* 0x080fe2000000181c */
[----:B------:R-:W-:Y:S07]  /*53e0*/  LDSM.16.M88.4 R172, [R207+0xa000] ;  /* 0x00a00000cfac783b */ /* 0x000fee0000000200 */
[----:B------:R-:W-:Y:S01]  /*53f0*/  HMMA.16816.F32 R32, R164, R170, R32 ;  /* 0x000000aaa420723c */ /* 0x000fe20000001820 */
[----:B------:R-:W1:Y:S08]  /*5400*/  LDSM.16.M88.4 R164, [R210+0x18000] ;  /* 0x01800000d2a4783b */ /* 0x000e700000000200 */
[----:B------:R-:W3:Y:S01]  /*5410*/  LDSM.16.M88.4 R168, [R207+0xb000] ;  /* 0x00b00000cfa8783b */ /* 0x000ee20000000200 */
[-C--:B-1----:R-:W-:Y:S08]  /*5420*/  HMMA.16816.F32 R4, R172, R164.reuse, R4 ;  /* 0x000000a4ac04723c */ /* 0x082ff00000001804 */
[C---:B---3--:R-:W-:Y:S08]  /*5430*/  HMMA.16816.F32 R8, R168.reuse, R164, R8 ;  /* 0x000000a4a808723c */ /* 0x048ff00000001808 */
        /* <DEDUP_REMOVED lines=37> */
[C---:B--2---:R-:W-:Y:S01]  /*5690*/  FADD.FTZ R2, -R176.reuse, R4 ;  /* 0x00000004b0027221 */ /* 0x044fe20000010100 */
[C---:B------:R-:W-:Y:S01]  /*56a0*/  HMMA.16816.F32 R16, R168.reuse, R166, R16 ;  /* 0x000000a6a810723c */ /* 0x040fe20000001810 */
[----:B------:R-:W2:Y:S03]  /*56b0*/  LDG.E R4, [R178.64+0x20] ;  /* 0x00002004b2047981 */ /* 0x000ea6000c1e1900 */
[----:B------:R-:W-:Y:S01]  /*56c0*/  FMUL.FTZ R2, R245, R2 ;  /* 0x00000002f5027220 */ /* 0x000fe20000410000 */
[----:B------:R-:W-:Y:S01]  /*56d0*/  MOV R245, R180 ;  /* 0x000000b400f57202 */ /* 0x000fe20000000f00 */
[----:B------:R-:W-:Y:S01]  /*56e0*/  FADD.FTZ R5, -R176, R5 ;  /* 0x00000005b0057221 */ /* 0x000fe20000010100 */
[----:B------:R-:W1:Y:S01]  /*56f0*/  LDSM.16.M88.4 R164, [R212+0x18800] ;  /* 0x01880000d4a4783b */ /* 0x000e620000000200 */
[----:B------:R-:W-:Y:S04]  /*5700*/  FMUL.FTZ R180, R2, R0 ;  /* 0x0000000002b47220 */ /* 0x000fe80000410000 */
[----:B------:R-:W-:Y:S02]  /*5710*/  FMUL.FTZ R177, R242, R5 ;  /* 0x00000005f2b17220 */ /* 0x000fe40000410000 */
[----:B------:R-:W-:Y:S01]  /*5720*/  FFMA.FTZ R5, -R191, R191, 1 ;  /* 0x3f800000bf057423 */ /* 0x000fe200000101bf */
[----:B------:R-:W3:Y:S03]  /*5730*/  LDG.E R2, [R178.64+0x80] ;  /* 0x00008004b2027981 */ /* 0x000ee6000c1e1900 */
[----:B------:R-:W-:Y:S01]  /*5740*/  FMUL.FTZ R5, R5, c[0x0][0x2ec] ;  /* 0x0000bb0005057a20 */ /* 0x000fe20000410000 */
[----:B------:R-:W4:Y:S05]  /*5750*/  LDG.E R0, [R178.64+0xa0] ;  /* 0x0000a004b2007981 */ /* 0x000f2a000c1e1900 */
[C---:B------:R-:W-:Y:S02]  /*5760*/  FADD.FTZ R16, -R176.reuse, R16 ;  /* 0x00000010b0107221 */ /* 0x040fe40000010100 */
[----:B------:R-:W-:Y:S04]  /*5770*/  FADD.FTZ R17, -R176, R17 ;  /* 0x00000011b0117221 */ /* 0x000fe80000010100 */
[----:B------:R-:W-:Y:S01]  /*5780*/  FMUL.FTZ R17, R233, R17 ;  /* 0x00000011e9117220 */ /* 0x000fe20000410000 */
[-C--:B-1----:R-:W-:Y:S08]  /*5790*/  HMMA.16816.F32 R20, R168, R164.reuse, R20 ;  /* 0x000000a4a814723c */ /* 0x082ff00000001814 */
[C---:B------:R-:W-:Y:S07]  /*57a0*/  HMMA.16816.F32 R24, R172.reuse, R164, R24 ;  /* 0x000000a4ac18723c */ /* 0x040fee0000001818 */
[----:B------:R-:W-:Y:S01]  /*57b0*/  FMUL.FTZ R164, R234, R16 ;  /* 0x00000010eaa47220 */ /* 0x000fe20000410000 */
[-C--:B------:R-:W-:Y:S04]  /*57c0*/  HMMA.16816.F32 R28, R172, R166.reuse, R28 ;  /* 0x000000a6ac1c723c */ /* 0x080fe8000000181c */
[----:B------:R-:W-:Y:S01]  /*57d0*/  FFMA.FTZ R16, -R187, R187, 1 ;  /* 0x3f800000bb107423 */ /* 0x000fe200000101bb */
[----:B------:R-:W-:Y:S02]  /*57e0*/  MOV R187, R222 ;  /* 0x000000de00bb7202 */ /* 0x000fe40000000f00 */
[----:B------:R-:W-:Y:S01]  /*57f0*/  FMUL.FTZ R173, R177, R5 ;  /* 0x00000005b1ad7220 */ /* 0x000fe20000410000 */
[----:B------:R-:W-:Y:S04]  /*5800*/  HMMA.16816.F32 R32, R168, R166, R32 ;  /* 0x000000a6a820723c */ /* 0x000fe80000001820 */
[----:B------:R-:W-:Y:S01]  /*5810*/  FFMA.FTZ R5, -R186, R186, 1 ;  /* 0x3f800000ba057423 */ /* 0x000fe200000101ba */
[----:B------:R-:W-:Y:S01]  /*5820*/  MOV R186, R223 ;  /* 0x000000df00ba7202 */ /* 0x000fe20000000f00 */
[----:B------:R-:W-:Y:S02]  /*5830*/  FADD.FTZ R21, -R176, R21 ;  /* 0x00000015b0157221 */ /* 0x000fe40000010100 */
[----:B------:R-:W-:Y:S04]  /*5840*/  FMUL.FTZ R5, R5, c[0x0][0x2ec] ;  /* 0x0000bb0005057a20 */ /* 0x000fe80000410000 */
[----:B------:R-:W-:Y:S02]  /*5850*/  FMUL.FTZ R165, R229, R21 ;  /* 0x00000015e5a57220 */ /* 0x000fe40000410000 */
[----:B------:R-:W-:Y:S02]  /*5860*/  FMUL.FTZ R16, R16, c[0x0][0x2ec] ;  /* 0x0000bb0010107a20 */ /* 0x000fe40000410000 */
[----:B------:R-:W-:Y:S02]  /*5870*/  FMUL.FTZ R171, R17, R5 ;  /* 0x0000000511ab7220 */ /* 0x000fe40000410000 */
[----:B------:R-:W-:Y:S02]  /*5880*/  FFMA.FTZ R5, -R181, R181, 1 ;  /* 0x3f800000b5057423 */ /* 0x000fe400000101b5 */
[----:B------:R-:W-:Y:S02]  /*5890*/  FMUL.FTZ R172, R164, R16 ;  /* 0x00000010a4ac7220 */ /* 0x000fe40000410000 */
[----:B------:R-:W-:Y:S02]  /*58a0*/  FFMA.FTZ R16, -R182, R182, 1 ;  /* 0x3f800000b6107423 */ /* 0x000fe400000101b6 */
[C---:B------:R-:W-:Y:S02]  /*58b0*/  FADD.FTZ R21, -R176.reuse, R33 ;  /* 0x00000021b0157221 */ /* 0x040fe40000010100 */
[----:B------:R-:W-:Y:S02]  /*58c0*/  FADD.FTZ R32, -R176, R32 ;  /* 0x00000020b0207221 */ /* 0x000fe40000010100 */
[----:B------:R-:W-:Y:S02]  /*58d0*/  FMUL.FTZ R21, R198, R21 ;  /* 0x00000015c6157220 */ /* 0x000fe40000410000 */
[----:B------:R-:W-:Y:S02]  /*58e0*/  FMUL.FTZ R5, R5, c[0x0][0x2ec] ;  /* 0x0000bb0005057a20 */ /* 0x000fe40000410000 */
[----:B------:R-:W-:Y:S02]  /*58f0*/  FADD.FTZ R20, -R176, R20 ;  /* 0x00000014b0147221 */ /* 0x000fe40000010100 */
[----:B------:R-:W-:Y:S02]  /*5900*/  FMUL.FTZ R32, R200, R32 ;  /* 0x00000020c8207220 */ /* 0x000fe40000410000 */
[----:B------:R-:W-:Y:S02]  /*5910*/  FFMA.FTZ R17, -R189, R189, 1 ;  /* 0x3f800000bd117423 */ /* 0x000fe400000101bd */
[----:B------:R-:W-:Y:S02]  /*5920*/  FMUL.FTZ R16, R16, c[0x0][0x2ec] ;  /* 0x0000bb0010107a20 */ /* 0x000fe40000410000 */
[----:B------:R-:W-:Y:S02]  /*5930*/  FMUL.FTZ R167, R21, R5 ;  /* 0x0000000515a77220 */ /* 0x000fe40000410000 */
[----:B------:R-:W-:Y:S02]  /*5940*/  FFMA.FTZ R5, -R203, R203, 1 ;  /* 0x3f800000cb057423 */ /* 0x000fe400000101cb */
[----:B------:R-:W-:Y:S02]  /*5950*/  FMUL.FTZ R166, R230, R20 ;  /* 0x00000014e6a67220 */ /* 0x000fe40000410000 */
[----:B------:R-:W-:Y:S02]  /*5960*/  FFMA.FTZ R20, -R190, R190, 1 ;  /* 0x3f800000be147423 */ /* 0x000fe400000101be */
[----:B------:R-:W-:Y:S02]  /*5970*/  FMUL.FTZ R17, R17, c[0x0][0x2ec] ;  /* 0x0000bb0011117a20 */ /* 0x000fe40000410000 */
[----:B------:R-:W-:Y:S02]  /*5980*/  FMUL.FTZ R168, R32, R16 ;  /* 0x0000001020a87220 */ /* 0x000fe40000410000 */
[----:B------:R-:W-:Y:S02]  /*5990*/  FMUL.FTZ R5, R5, c[0x0][0x2ec] ;  /* 0x0000bb0005057a20 */ /* 0x000fe40000410000 */
[----:B------:R-:W-:Y:S02]  /*59a0*/  FFMA.FTZ R32, -R197, R197, 1 ;  /* 0x3f800000c5207423 */ /* 0x000fe400000101c5 */
[----:B------:R-:W-:Y:S02]  /*59b0*/  FMUL.FTZ R20, R20, c[0x0][0x2ec] ;  /* 0x0000bb0014147a20 */ /* 0x000fe40000410000 */
[----:B------:R-:W-:Y:S02]  /*59c0*/  FMUL.FTZ R169, R165, R17 ;  /* 0x00000011a5a97220 */ /* 0x000fe40000410000 */
[----:B------:R-:W-:Y:S02]  /*59d0*/  FMUL.FTZ R32, R32, c[0x0][0x2ec] ;  /* 0x0000bb0020207a20 */ /* 0x000fe40000410000 */
[----:B------:R-:W-:Y:S02]  /*59e0*/  FFMA.FTZ R164, -R185, R185, 1 ;  /* 0x3f800000b9a47423 */ /* 0x000fe400000101b9 */
[----:B------:R-:W-:Y:S02]  /*59f0*/  FMUL.FTZ R170, R166, R20 ;  /* 0x00000014a6aa7220 */ /* 0x000fe40000410000 */
[----:B------:R-:W-:Y:S02]  /*5a00*/  FMUL.FTZ R164, R164, c[0x0][0x2ec] ;  /* 0x0000bb00a4a47a20 */ /* 0x000fe40000410000 */
[----:B------:R-:W-:Y:S02]  /*5a10*/  FFMA.FTZ R33, -R196, R196, 1 ;  /* 0x3f800000c4217423 */ /* 0x000fe400000101c4 */
[----:B------:R-:W-:Y:S02]  /*5a20*/  FFMA.FTZ R21, -R244, R244, 1 ;  /* 0x3f800000f4157423 */ /* 0x000fe400000101f4 */
[----:B------:R-:W-:Y:S02]  /*5a30*/  FMUL.FTZ R33, R33, c[0x0][0x2ec] ;  /* 0x0000bb0021217a20 */ /* 0x000fe40000410000 */
[----:B------:R-:W-:Y:S02]  /*5a40*/  FMUL.FTZ R21, R21, c[0x0][0x2ec] ;  /* 0x0000bb0015157a20 */ /* 0x000fe40000410000 */
[----:B------:R-:W-:Y:S04]  /*5a50*/  FFMA.FTZ R20, -R232, R232, 1 ;  /* 0x3f800000e8147423 */ /* 0x000fe800000101e8 */
[----:B------:R-:W-:Y:S02]  /*5a60*/  FMUL.FTZ R20, R20, c[0x0][0x2ec] ;  /* 0x0000bb0014147a20 */ /* 0x000fe40000410000 */
[C---:B--2---:R-:W-:Y:S02]  /*5a70*/  FADD.FTZ R7, -R4.reuse, R7 ;  /* 0x0000000704077221 */ /* 0x044fe40000010100 */
[----:B------:R-:W-:Y:S02]  /*5a80*/  FADD.FTZ R16, -R4, R6 ;  /* 0x0000000604107221 */ /* 0x000fe40000010100 */
[----:B------:R-:W-:Y:S02]  /*5a90*/  FFMA.FTZ R6, -R228, R228, 1 ;  /* 0x3f800000e4067423 */ /* 0x000fe400000101e4 */
[----:B------:R-:W-:Y:S02]  /*5aa0*/  FMUL.FTZ R7, R52, R7 ;  /* 0x0000000734077220 */ /* 0x000fe40000410000 */
[----:B------:R-:W-:Y:S01]  /*5ab0*/  FADD.FTZ R18, -R4, R18 ;  /* 0x0000001204127221 */ /* 0x000fe20000010100 */
[----:B------:R1:W5:Y:S01]  /*5ac0*/  LDL.LU R52, [R1+0xa4] ;  /* 0x0000a40001347983 */ /* 0x0003620000300800 */
[----:B------:R-:W-:Y:S02]  /*5ad0*/  FMUL.FTZ R16, R245, R16 ;  /* 0x00000010f5107220 */ /* 0x000fe40000410000 */
[----:B------:R-:W-:Y:S02]  /*5ae0*/  FMUL.FTZ R6, R6, c[0x0][0x2ec] ;  /* 0x0000bb0006067a20 */ /* 0x000fe40000410000 */
[----:B------:R-:W-:Y:S02]  /*5af0*/  FMUL.FTZ R165, R7, R5 ;  /* 0x0000000507a57220 */ /* 0x000fe40000410000 */
[----:B------:R-:W-:Y:S02]  /*5b00*/  FMUL.FTZ R5, R249, R18 ;  /* 0x00000012f9057220 */ /* 0x000fe40000410000 */
[C---:B------:R-:W-:Y:S02]  /*5b10*/  FADD.FTZ R34, -R4.reuse, R34 ;  /* 0x0000002204227221 */ /* 0x040fe40000010100 */
[C---:B------:R-:W-:Y:S02]  /*5b20*/  FADD.FTZ R35, -R4.reuse, R35 ;  /* 0x0000002304237221 */ /* 0x040fe40000010100 */
[----:B------:R-:W-:Y:S02]  /*5b30*/  FADD.FTZ R19, -R4, R19 ;  /* 0x0000001304137221 */ /* 0x000fe40000010100 */
[----:B------:R-:W-:Y:S02]  /*5b40*/  FMUL.FTZ R166, R16, R6 ;  /* 0x0000000610a67220 */ /* 0x000fe40000410000 */
[C---:B------:R-:W-:Y:S02]  /*5b50*/  FADD.FTZ R16, -R4.reuse, R22 ;  /* 0x0000001604107221 */ /* 0x040fe40000010100 */
[----:B------:R-:W-:Y:S02]  /*5b60*/  FADD.FTZ R17, -R4, R23 ;  /* 0x0000001704117221 */ /* 0x000fe40000010100 */
[----:B------:R-:W-:Y:S02]  /*5b70*/  FMUL.FTZ R32, R5, R32 ;  /* 0x0000002005207220 */ /* 0x000fe40000410000 */
[----:B------:R-:W-:Y:S02]  /*5b80*/  FMUL.FTZ R4, R237, R34 ;  /* 0x00000022ed047220 */ /* 0x000fe40000410000 */
[----:B------:R-:W-:Y:S02]  /*5b90*/  FMUL.FTZ R5, R235, R35 ;  /* 0x00000023eb057220 */ /* 0x000fe40000410000 */
[----:B------:R-:W-:Y:S02]  /*5ba0*/  FFMA.FTZ R35, -R183, R183, 1 ;  /* 0x3f800000b7237423 */ /* 0x000fe400000101b7 */
[----:B------:R-:W-:Y:S02]  /*5bb0*/  FFMA.FTZ R7, -R195, R195, 1 ;  /* 0x3f800000c3077423 */ /* 0x000fe400000101c3 */
[----:B------:R-:W-:Y:S02]  /*5bc0*/  FMUL.FTZ R35, R35, c[0x0][0x2ec] ;  /* 0x0000bb0023237a20 */ /* 0x000fe40000410000 */
[----:B------:R-:W-:Y:S02]  /*5bd0*/  FMUL.FTZ R164, R4, R164 ;  /* 0x000000a404a47220 */ /* 0x000fe40000410000 */
[----:B---3--:R-:W-:Y:S02]  /*5be0*/  FADD.FTZ R4, -R2, R8 ;  /* 0x0000000802047221 */ /* 0x008fe40000010100 */
[----:B------:R-:W-:Y:S02]  /*5bf0*/  FMUL.FTZ R6, R248, R19 ;  /* 0x00000013f8067220 */ /* 0x000fe40000410000 */
[----:B------:R-:W-:Y:S02]  /*5c00*/  FMUL.FTZ R7, R7, c[0x0][0x2ec] ;  /* 0x0000bb0007077a20 */ /* 0x000fe40000410000 */
[----:B------:R-:W-:Y:S02]  /*5c10*/  FMUL.FTZ R35, R5, R35 ;  /* 0x0000002305237220 */ /* 0x000fe40000410000 */
[----:B------:R-:W-:Y:S02]  /*5c20*/  FADD.FTZ R5, -R2, R9 ;  /* 0x0000000902057221 */ /* 0x000fe40000010100 */
[----:B------:R-:W-:Y:S02]  /*5c30*/  FMUL.FTZ R4, R51, R4 ;  /* 0x0000000433047220 */ /* 0x000fe40000410000 */
[----:B------:R-:W-:Y:S01]  /*5c40*/  FMUL.FTZ R17, R246, R17 ;  /* 0x00000011f6117220 */ /* 0x000fe20000410000 */
[----:B------:R1:W5:Y:S01]  /*5c50*/  LDL.LU R51, [R1+0xa0] ;  /* 0x0000a00001337983 */ /* 0x0003620000300800 */
[----:B------:R-:W-:Y:S02]  /*5c60*/  FMUL.FTZ R7, R6, R7 ;  /* 0x0000000706077220 */ /* 0x000fe40000410000 */
[----:B------:R-:W-:Y:S02]  /*5c70*/  FADD.FTZ R6, -R2, R12 ;  /* 0x0000000c02067221 */ /* 0x000fe40000010100 */
[----:B------:R-:W-:Y:S02]  /*5c80*/  FMUL.FTZ R5, R50, R5 ;  /* 0x0000000532057220 */ /* 0x000fe40000410000 */
[----:B------:R-:W-:Y:S01]  /*5c90*/  FMUL.FTZ R33, R17, R33 ;  /* 0x0000002111217220 */ /* 0x000fe20000410000 */
[----:B------:R1:W5:Y:S01]  /*5ca0*/  LDL.LU R50, [R1+0x9c] ;  /* 0x00009c0001327983 */ /* 0x0003620000300800 */
[----:B------:R-:W-:Y:S02]  /*5cb0*/  FADD.FTZ R8, -R2, R13 ;  /* 0x0000000d02087221 */ /* 0x000fe40000010100 */
[----:B------:R-:W-:Y:S02]  /*5cc0*/  FMUL.FTZ R6, R49, R6 ;  /* 0x0000000631067220 */ /* 0x000fe40000410000 */
[----:B------:R-:W-:Y:S01]  /*5cd0*/  FFMA.FTZ R17, -R241, R241, 1 ;  /* 0x3f800000f1117423 */ /* 0x000fe200000101f1 */
[----:B------:R1:W5:Y:S01]  /*5ce0*/  LDL.LU R49, [R1+0x98] ;  /* 0x0000980001317983 */ /* 0x0003620000300800 */
[----:B------:R-:W-:Y:S02]  /*5cf0*/  FFMA.FTZ R23, -R239, R239, 1 ;  /* 0x3f800000ef177423 */ /* 0x000fe400000101ef */
[----:B------:R-:W-:Y:S02]  /*5d00*/  FMUL.FTZ R8, R48, R8 ;  /* 0x0000000830087220 */ /* 0x000fe40000410000 */
[----:B------:R-:W-:Y:S01]  /*5d10*/  FMUL.FTZ R17, R17, c[0x0][0x2ec] ;  /* 0x0000bb0011117a20 */ /* 0x000fe20000410000 */
[----:B------:R1:W5:Y:S01]  /*5d20*/  LDL.LU R48, [R1+0x94] ;  /* 0x0000940001307983 */ /* 0x0003620000300800 */
[----:B------:R-:W-:Y:S02]  /*5d30*/  FMUL.FTZ R23, R23, c[0x0][0x2ec] ;  /* 0x0000bb0017177a20 */ /* 0x000fe40000410000 */
        /* <DEDUP_REMOVED lines=8> */
[----:B------:R-:W-:Y:S01]  /*5dc0*/  FMUL.FTZ R4, R46, R4 ;  /* 0x000000042e047220 */ /* 0x000fe20000410000 */
[----:B------:R1:W5:Y:S01]  /*5dd0*/  LDL.LU R47, [R1+0x90] ;  /* 0x00009000012f7983 */ /* 0x0003620000300800 */
[----:B------:R-:W-:Y:S02]  /*5de0*/  FFMA.FTZ R25, -R202, R202, 1 ;  /* 0x3f800000ca197423 */ /* 0x000fe400000101ca */
[----:B------:R-:W-:Y:S01]  /*5df0*/  FMUL.FTZ R5, R45, R5 ;  /* 0x000000052d057220 */ /* 0x000fe20000410000 */
[----:B------:R1:W5:Y:S01]  /*5e00*/  LDL.LU R46, [R1+0x8c] ;  /* 0x00008c00012e7983 */ /* 0x0003620000300800 */
[----:B------:R-:W-:Y:S02]  /*5e10*/  FFMA.FTZ R24, -R201, R201, 1 ;  /* 0x3f800000c9187423 */ /* 0x000fe400000101c9 */
[----:B------:R-:W-:Y:S01]  /*5e20*/  FMUL.FTZ R25, R25, c[0x0][0x2ec] ;  /* 0x0000bb0019197a20 */ /* 0x000fe20000410000 */
[----:B------:R1:W5:Y:S01]  /*5e30*/  LDL.LU R45, [R1+0x88] ;  /* 0x00008800012d7983 */ /* 0x0003620000300800 */
[----:B------:R-:W-:Y:S02]  /*5e40*/  FMUL.FTZ R6, R44, R6 ;  /* 0x000000062c067220 */ /* 0x000fe40000410000 */
[----:B------:R-:W-:Y:S01]  /*5e50*/  FFMA.FTZ R29, -R194, R194, 1 ;  /* 0x3f800000c21d7423 */ /* 0x000fe200000101c2 */
[----:B------:R1:W5:Y:S01]  /*5e60*/  LDL.LU R44, [R1+0x84] ;  /* 0x00008400012c7983 */ /* 0x0003620000300800 */
[----:B------:R-:W-:Y:S02]  /*5e70*/  FMUL.FTZ R24, R24, c[0x0][0x2ec] ;  /* 0x0000bb0018187a20 */ /* 0x000fe40000410000 */
[----:B------:R-:W-:Y:S02]  /*5e80*/  FMUL.FTZ R25, R2, R25 ;  /* 0x0000001902197220 */ /* 0x000fe40000410000 */
[----:B----4-:R-:W-:Y:S02]  /*5e90*/  FADD.FTZ R2, -R0, R10 ;  /* 0x0000000a00027221 */ /* 0x010fe40000010100 */
[----:B------:R-:W-:Y:S02]  /*5ea0*/  FFMA.FTZ R22, -R236, R236, 1 ;  /* 0x3f800000ec167423 */ /* 0x000fe400000101ec */
[----:B------:R-:W-:Y:S02]  /*5eb0*/  FMUL.FTZ R29, R29, c[0x0][0x2ec] ;  /* 0x0000bb001d1d7a20 */ /* 0x000fe40000410000 */
[----:B------:R-:W-:Y:S02]  /*5ec0*/  FMUL.FTZ R24, R4, R24 ;  /* 0x0000001804187220 */ /* 0x000fe40000410000 */
[----:B------:R-:W-:Y:S02]  /*5ed0*/  FADD.FTZ R4, -R0, R11 ;  /* 0x0000000b00047221 */ /* 0x000fe40000010100 */
[----:B------:R-:W-:Y:S02]  /*5ee0*/  FMUL.FTZ R2, R43, R2 ;  /* 0x000000022b027220 */ /* 0x000fe40000410000 */
[----:B------:R-:W-:Y:S01]  /*5ef0*/  FMUL.FTZ R22, R22, c[0x0][0x2ec] ;  /* 0x0000bb0016167a20 */ /* 0x000fe20000410000 */
[----:B------:R1:W5:Y:S01]  /*5f00*/  LDL.LU R43, [R1+0x80] ;  /* 0x00008000012b7983 */ /* 0x0003620000300800 */
[----:B------:R-:W-:Y:S02]  /*5f10*/  FFMA.FTZ R28, -R193, R193, 1 ;  /* 0x3f800000c11c7423 */ /* 0x000fe400000101c1 */
[----:B------:R-:W-:Y:S02]  /*5f20*/  FMUL.FTZ R29, R5, R29 ;  /* 0x0000001d051d7220 */ /* 0x000fe40000410000 */
[----:B------:R-:W-:Y:S02]  /*5f30*/  FADD.FTZ R5, -R0, R14 ;  /* 0x0000000e00057221 */ /* 0x000fe40000010100 */
[----:B------:R-:W-:Y:S02]  /*5f40*/  FMUL.FTZ R4, R42, R4 ;  /* 0x000000042a047220 */ /* 0x000fe40000410000 */
[----:B------:R-:W-:Y:S01]  /*5f50*/  FMUL.FTZ R22, R8, R22 ;  /* 0x0000001608167220 */ /* 0x000fe20000410000 */
[----:B------:R1:W5:Y:S01]  /*5f60*/  LDL.LU R42, [R1+0x7c] ;  /* 0x00007c00012a7983 */ /* 0x0003620000300800 */
[----:B------:R-:W-:Y:S02]  /*5f70*/  FMUL.FTZ R28, R28, c[0x0][0x2ec] ;  /* 0x0000bb001c1c7a20 */ /* 0x000fe40000410000 */
[----:B------:R-:W-:Y:S02]  /*5f80*/  FADD.FTZ R8, -R0, R15 ;  /* 0x0000000f00087221 */ /* 0x000fe40000010100 */
[----:B------:R-:W-:Y:S02]  /*5f90*/  FMUL.FTZ R5, R41, R5 ;  /* 0x0000000529057220 */ /* 0x000fe40000410000 */
[----:B------:R-:W-:Y:S01]  /*5fa0*/  FMUL.FTZ R28, R6, R28 ;  /* 0x0000001c061c7220 */ /* 0x000fe20000410000 */
[----:B------:R1:W5:Y:S01]  /*5fb0*/  LDL.LU R41, [R1+0x78] ;  /* 0x0000780001297983 */ /* 0x0003620000300800 */
[----:B------:R-:W-:Y:S02]  /*5fc0*/  FMUL.FTZ R8, R40, R8 ;  /* 0x0000000828087220 */ /* 0x000fe40000410000 */
[----:B------:R-:W-:Y:S01]  /*5fd0*/  FFMA.FTZ R6, -R39, R39, 1 ;  /* 0x3f80000027067423 */ /* 0x000fe20000010127 */
[----:B------:R1:W5:Y:S01]  /*5fe0*/  LDL.LU R40, [R1+0x74] ;  /* 0x0000740001287983 */ /* 0x0003620000300800 */
[----:B------:R-:W-:Y:S02]  /*5ff0*/  FFMA.FTZ R9, -R252, R252, 1 ;  /* 0x3f800000fc097423 */ /* 0x000fe400000101fc */
[----:B------:R-:W-:Y:S01]  /*6000*/  FFMA.FTZ R14, -R251, R251, 1 ;  /* 0x3f800000fb0e7423 */ /* 0x000fe200000101fb */
[----:B------:R1:W5:Y:S01]  /*6010*/  LDL.LU R39, [R1+0x70] ;  /* 0x0000700001277983 */ /* 0x0003620000300800 */
[----:B------:R-:W-:Y:S02]  /*6020*/  FMUL.FTZ R6, R6, c[0x0][0x2ec] ;  /* 0x0000bb0006067a20 */ /* 0x000fe40000410000 */
[----:B------:R-:W-:Y:S02]  /*6030*/  FMUL.FTZ R9, R9, c[0x0][0x2ec] ;  /* 0x0000bb0009097a20 */ /* 0x000fe40000410000 */
        /* <DEDUP_REMOVED lines=11> */
[----:B------:R-:W-:Y:S02]  /*60f0*/  FMUL.FTZ R4, R36, R4 ;  /* 0x0000000424047220 */ /* 0x000fe40000410000 */
[----:B------:R-:W-:Y:S01]  /*6100*/  FFMA.FTZ R34, -R199, R199, 1 ;  /* 0x3f800000c7227423 */ /* 0x000fe200000101c7 */
[----:B------:R1:W5:Y:S01]  /*6110*/  LDL.LU R37, [R1+0x68] ;  /* 0x0000680001257983 */ /* 0x0003620000300800 */
[----:B------:R-:W-:Y:S02]  /*6120*/  FMUL.FTZ R16, R247, R16 ;  /* 0x00000010f7107220 */ /* 0x000fe40000410000 */
[----:B------:R-:W-:Y:S01]  /*6130*/  FMUL.FTZ R34, R34, c[0x0][0x2ec] ;  /* 0x0000bb0022227a20 */ /* 0x000fe20000410000 */
[----:B------:R1:W5:Y:S01]  /*6140*/  LDL.LU R36, [R1+0x64] ;  /* 0x0000640001247983 */ /* 0x0003620000300800 */
[----:B------:R-:W-:Y:S01]  /*6150*/  FMUL.FTZ R5, R243, R5 ;  /* 0x00000005f3057220 */ /* 0x000fe20000410000 */
[----:B------:R-:W-:Y:S01]  /*6160*/  MOV R243, c[0x0][0x22c] ;  /* 0x00008b0000f37a02 */ /* 0x000fe20000000f00 */
[----:B------:R-:W-:Y:S02]  /*6170*/  FMUL.FTZ R34, R16, R34 ;  /* 0x0000002210227220 */ /* 0x000fe40000410000 */
[----:B------:R-:W-:Y:S02]  /*6180*/  FFMA.FTZ R13, -R250, R250, 1 ;  /* 0x3f800000fa0d7423 */ /* 0x000fe400000101fa */
[----:B------:R-:W-:Y:S02]  /*6190*/  FFMA.FTZ R18, -R240, R240, 1 ;  /* 0x3f800000f0127423 */ /* 0x000fe400000101f0 */
[----:B------:R-:W-:Y:S02]  /*61a0*/  FFMA.FTZ R16, -R238, R238, 1 ;  /* 0x3f800000ee107423 */ /* 0x000fe400000101ee */
[----:B------:R-:W-:Y:S02]  /*61b0*/  FFMA.FTZ R19, -R231, R231, 1 ;  /* 0x3f800000e7137423 */ /* 0x000fe400000101e7 */
[----:B------:R-:W-:Y:S02]  /*61c0*/  IMAD R243, R243, c[0x0][0x1c0], RZ ;  /* 0x00007000f3f37a24 */ /* 0x000fe400078e02ff */
[----:B------:R-:W-:Y:S02]  /*61d0*/  FMUL.FTZ R13, R13, c[0x0][0x2ec] ;  /* 0x0000bb000d0d7a20 */ /* 0x000fe40000410000 */
[----:B------:R-:W-:Y:S01]  /*61e0*/  FMUL.FTZ R18, R18, c[0x0][0x2ec] ;  /* 0x0000bb0012127a20 */ /* 0x000fe20000410000 */
[----:B------:R-:W-:Y:S01]  /*61f0*/  SHF.L.U32 R243, R243, 0x3, RZ ;  /* 0x00000003f3f37819 */ /* 0x000fe200000006ff */
        /* <DEDUP_REMOVED lines=8> */
[----:B-1----:R-:W-:Y:S01]  /*6280*/  IMAD.MOV.U32 R5, RZ, RZ, c[0x0][0x190] ;  /* 0x00006400ff057624 */ /* 0x002fe200078e00ff */
        /* <DEDUP_REMOVED lines=21> */
.L_x_1285:
[----:B-1----:R-:W-:Y:S01]  /*63e0*/  F2FP.PACK_AB R12, R173, R180 ;  /* 0x000000b4ad0c723e */ /* 0x002fe200000000ff */
        /* <DEDUP_REMOVED lines=32> */
[----:B--2---:R-:W-:Y:S04]  /*65f0*/  IMAD.SHL.U32 R0, R214, 0x2, RZ ;  /* 0x00000002d6007824 */ /* 0x004fe800078e00ff */
[----:B------:R-:W-:Y:S01]  /*6600*/  BAR.SYNC.DEFER_BLOCKING 0x0 ;  /* 0x0000000000007b1d */ /* 0x000fe20000010000 */
[C---:B------:R-:W-:Y:S02]  /*6610*/  IADD3 R2, R0.reuse, 0x8040, RZ ;  /* 0x0000804000027810 */ /* 0x040fe40007ffe0ff */
[----:B---3--:R-:W-:Y:S04]  /*6620*/  IADD3 R16, R0, 0x8000, RZ ;  /* 0x0000800000107810 */ /* 0x008fe80007ffe0ff */
[----:B------:R-:W-:Y:S01]  /*6630*/  @P1 IADD3 R2, R16, -0x40, RZ ;  /* 0xffffffc010021810 */ /* 0x000fe20007ffe0ff */
[----:B------:R-:W-:Y:S05]  /*6640*/  LDSM.16.MT88.4 R4, [R205+0x20000] ;  /* 0x02000000cd04783b */ /* 0x000fea0000004200 */
[----:B------:R-:W2:Y:S05]  /*6650*/  LDSM.16.MT88.4 R8, [R0+0x8000] ;  /* 0x008000000008783b */ /* 0x000eaa0000004200 */
[----:B------:R-:W3:Y:S05]  /*6660*/  LDSM.16.MT88.4 R12, [R205+0x22000] ;  /* 0x02200000cd0c783b */ /* 0x000eea0000004200 */
[----:B------:R-:W4:Y:S05]  /*6670*/  LDSM.16.MT88.4 R16, [R2] ;  /* 0x000000000210783b */ /* 0x000f2a0000004200 */
[----:B------:R-:W1:Y:S05]  /*6680*/  LDSM.16.MT88.4 R20, [R0+0xa000] ;  /* 0x00a000000014783b */ /* 0x000e6a0000004200 */
[----:B------:R-:W1:Y:S05]  /*6690*/  LDSM.16.MT88.4 R24, [R2+0x2000] ;  /* 0x002000000218783b */ /* 0x000e6a0000004200 */
[----:B------:R-:W-:Y:S05]  /*66a0*/  LDSM.16.MT88.4 R28, [R0+0x8800] ;  /* 0x00880000001c783b */ /* 0x000fea0000004200 */
[----:B------:R-:W-:Y:S05]  /*66b0*/  LDSM.16.MT88.4 R32, [R205+0x22800] ;  /* 0x02280000cd20783b */ /* 0x000fea0000004200 */
[----:B------:R-:W-:Y:S01]  /*66c0*/  LDSM.16.MT88.4 R164, [R2+0x800] ;  /* 0x0008000002a4783b */ /* 0x000fe20000004200 */
[-C--:B--2--5:R-:W-:Y:S04]  /*66d0*/  HMMA.16816.F32 R36, R4, R8.reuse, R36 ;  /* 0x000000080424723c */ /* 0x0a4fe80000001824 */
[----:B------:R-:W-:Y:S05]  /*66e0*/  LDSM.16.MT88.4 R168, [R0+0xa800] ;  /* 0x00a8000000a8783b */ /* 0x000fea0000004200 */
[----:B------:R-:W-:Y:S01]  /*66f0*/  LDSM.16.MT88.4 R172, [R2+0x2800] ;  /* 0x0028000002ac783b */ /* 0x000fe20000004200 */
[C---:B---3--:R-:W-:Y:S08]  /*6700*/  HMMA.16816.F32 R40, R12.reuse, R8, R40 ;  /* 0x000000080c28723c */ /* 0x048ff00000001828 */
[-C--:B------:R-:W-:Y:S08]  /*6710*/  HMMA.16816.F32 R44, R12, R10.reuse, R44 ;  /* 0x0000000a0c2c723c */ /* 0x080ff0000000182c */
[C---:B------:R-:W-:Y:S01]  /*6720*/  HMMA.16816.F32 R48, R4.reuse, R10, R48 ;  /* 0x0000000a0430723c */ /* 0x040fe20000001830 */
[----:B------:R-:W2:Y:S07]  /*6730*/  LDSM.16.MT88.4 R8, [R205+0x20800] ;  /* 0x02080000cd08783b */ /* 0x000eae0000004200 */
[-C--:B----4-:R-:W-:Y:S08]  /*6740*/  HMMA.16816.F32 R52, R4, R16.reuse, R52 ;  /* 0x000000100434723c */ /* 0x090ff00000001834 */
[C---:B------:R-:W-:Y:S08]  /*6750*/  HMMA.16816.F32 R56, R12.reuse, R16, R56 ;  /* 0x000000100c38723c */ /* 0x040ff00000001838 */
[-C--:B------:R-:W-:Y:S08]  /*6760*/  HMMA.16816.F32 R60, R12, R18.reuse, R60 ;  /* 0x000000120c3c723c */ /* 0x080ff0000000183c */
[C---:B------:R-:W-:Y:S01]  /*6770*/  HMMA.16816.F32 R64, R4.reuse, R18, R64 ;  /* 0x000000120440723c */ /* 0x040fe20000001840 */
[----:B------:R-:W-:Y:S07]  /*6780*/  LDSM.16.MT88.4 R16, [R205+0x23000] ;  /* 0x02300000cd10783b */ /* 0x000fee0000004200 */
        /* <DEDUP_REMOVED lines=10> */
[----:B------:R-:W1:Y:S05]  /*6830*/  LDSM.16.MT88.4 R4, [R205+0x21000] ;  /* 0x02100000cd04783b */ /* 0x000e6a0000004200 */
[----:B------:R-:W3:Y:S02]  /*6840*/  LDSM.16.MT88.4 R24, [R0+0xb000] ;  /* 0x00b000000018783b */ /* 0x000ee40000004200 */
        /* <DEDUP_REMOVED lines=21> */
[----:B------:R-:W2:Y:S02]  /*69a0*/  LDSM.16.MT88.4 R172, [R0+0xb800] ;  /* 0x00b8000000ac783b */ /* 0x000ea40000004200 */
[-C--:B-1----:R-:W-:Y:S08]  /*69b0*/  HMMA.16816.F32 R36, R4, R12.reuse, R36 ;  /* 0x0000000c0424723c */ /* 0x082ff00000001824 */
[C---:B------:R-:W-:Y:S08]  /*69c0*/  HMMA.16816.F32 R40, R16.reuse, R12, R40 ;  /* 0x0000000c1028723c */ /* 0x040ff00000001828 */
[-C--:B------:R-:W-:Y:S08]  /*69d0*/  HMMA.16816.F32 R44, R16, R14.reuse, R44 ;  /* 0x0000000e102c723c */ /* 0x080ff0000000182c */
[C---:B------:R-:W-:Y:S01]  /*69e0*/  HMMA.16816.F32 R48, R4.reuse, R14, R48 ;  /* 0x0000000e0430723c */ /* 0x040fe20000001830 */
[----:B------:R-:W1:Y:S05]  /*69f0*/  LDSM.16.MT88.4 R12, [R2+0x3800] ;  /* 0x00380000020c783b */ /* 0x000e6a0000004200 */
        /* <DEDUP_REMOVED lines=9> */
[-C--:B--2---:R-:W-:Y:S08]  /*6a90*/  HMMA.16816.F32 R84, R4, R28.reuse, R84 ;  /* 0x0000001c0454723c */ /* 0x084ff00000001854 */
        /* <DEDUP_REMOVED lines=27> */
[----:B------:R-:W-:Y:S02]  /*6c50*/  SHF.L.U32 R0, R185, 0x1, RZ ;  /* 0x00000001b9007819 */ /* 0x000fe400000006ff */
        /* <DEDUP_REMOVED lines=10> */
.L_x_1286:
[----:B------:R-:W-:Y:S01]  /*6d00*/  LDSM.16.M88.4 R32, [R207+0x1c000] ;  /* 0x01c00000cf20783b */ /* 0x000fe20000000200 */
[----:B------:R-:W-:Y:S01]  /*6d10*/  IMAD.MOV.U32 R2, RZ, RZ, c[0x0][0x22c] ;  /* 0x00008b00ff027624 */ /* 0x000fe200078e00ff */
[----:B------:R-:W-:Y:S03]  /*6d20*/  ULOP3.LUT UR12, UR7, 0x1, URZ, 0xc0, !UPT ;  /* 0x00000001070c7892 */ /* 0x000fe6000f8ec03f */
[----:B------:R-:W2:Y:S01]  /*6d30*/  LDSM.16.MT88.4 R16, [R204] ;  /* 0x00000000cc10783b */ /* 0x000ea20000004200 */
[----:B------:R-:W-:Y:S01]  /*6d40*/  IMAD R2, R2, c[0x0][0x1c0], RZ ;  /* 0x0000700002027a24 */ /* 0x000fe200078e02ff */
[----:B------:R-:W-:Y:S02]  /*6d50*/  UISETP.NE.U32.AND UP1, UPT, UR12, 0x1, UPT ;  /* 0x000000010c00788c */ /* 0x000fe4000bf25070 */
[----:B------:R-:W-:Y:S01]  /*6d60*/  UIADD3 UR12, UR7, -0x1, URZ ;  /* 0xffffffff070c7890 */ /* 0x000fe2000fffe03f */
[----:B------:R-:W3:Y:S01]  /*6d70*/  LDSM.16.M88.4 R28, [R207+0x1d000] ;  /* 0x01d00000cf1c783b */ /* 0x000ee20000000200 */
[----:B------:R-:W-:Y:S04]  /*6d80*/  IMAD.U32 R2, R2, -0x40, RZ ;  /* 0xffffffc002027824 */ /* 0x000fe800078e00ff */
[----:B------:R-:W4:Y:S01]  /*6d90*/  LDSM.16.MT88.4 R164, [R204+0x4000] ;  /* 0x00400000cca4783b */ /* 0x000f220000004200 */
[C---:B------:R-:W-:Y:S04]  /*6da0*/  LEA R223, P2, R2.reuse, R186, 0x2 ;  /* 0x000000ba02df7211 */ /* 0x040fe800078410ff */
[----:B------:R-:W5:Y:S01]  /*6db0*/  LDL R193, [R1+0x3c] ;  /* 0x00003c0001c17983 */ /* 0x000f620000100800 */
[----:B------:R-:W-:Y:S01]  /*6dc0*/  LEA.HI.X.SX32 R222, R2, R187, 0x2, P2 ;  /* 0x000000bb02de7211 */ /* 0x000fe200010f16ff */
[----:B------:R-:W-:Y:S03]  /*6dd0*/  IMAD.MOV.U32 R2, RZ, RZ, R223 ;  /* 0x000000ffff027224 */ /* 0x000fe600078e00df */
[----:B------:R-:W-:Y:S05]  /*6de0*/  LDSM.16.M88.4 R168, [R208+0x1c000] ;  /* 0x01c00000d0a8783b */ /* 0x000fea0000000200 */
[----:B------:R-:W5:Y:S05]  /*6df0*/  LDL R191, [R1+0x40] ;  /* 0x0000400001bf7983 */ /* 0x000f6a0000100800 */
[----:B------:R-:W1:Y:S05]  /*6e00*/  LDSM.16.MT88.4 R172, [R204+0x800] ;  /* 0x00080000ccac783b */ /* 0x000e6a0000004200 */
[----:B------:R1:W5:Y:S02]  /*6e10*/  LDL R188, [R1+0xc] ;  /* 0x00000c0001bc7983 */ /* 0x0003640000100800 */
[-C--:B-12---:R-:W-:Y:S03]  /*6e20*/  HMMA.16816.F32 R4, R32, R16.reuse, RZ ;  /* 0x000000102004723c */ /* 0x086fe600000018ff */
[----:B------:R-:W1:Y:S05]  /*6e30*/  LDSM.16.M88.4 R176, [R208+0x1d000] ;  /* 0x01d00000d0b0783b */ /* 0x000e6a0000000200 */
[----:B------:R2:W2:Y:S01]  /*6e40*/  LDL R0, [R1+0x4] ;  /* 0x0000040001007983 */ /* 0x0004a20000100800 */
[C---:B---3--:R-:W-:Y:S04]  /*6e50*/  HMMA.16816.F32 R8, R28.reuse, R16, RZ ;  /* 0x000000101c08723c */ /* 0x048fe800000018ff */
[----:B------:R-:W3:Y:S04]  /*6e60*/  LDSM.16.MT88.4 R180, [R204+0x4800] ;  /* 0x00480000ccb4783b */ /* 0x000ee80000004200 */
[-C--:B------:R-:W-:Y:S01]  /*6e70*/  HMMA.16816.F32 R12, R28, R18.reuse, RZ ;  /* 0x000000121c0c723c */ /* 0x080fe200000018ff */
[----:B------:R1:W2:Y:S05]  /*6e80*/  LDL R189, [R1] ;  /* 0x0000000001bd7983 */ /* 0x0002aa0000100800 */
[----:B------:R1:W2:Y:S02]  /*6e90*/  LDL R190, [R1+0x8] ;  /* 0x0000080001be7983 */ /* 0x0002a40000100800 */
[C---:B------:R-:W-:Y:S08]  /*6ea0*/  HMMA.16816.F32 R16, R32.reuse, R18, RZ ;  /* 0x000000122010723c */ /* 0x040ff000000018ff */
[-C--:B----4-:R-:W-:Y:S08]  /*6eb0*/  HMMA.16816.F32 R20, R32, R164.reuse, RZ ;  /* 0x000000a42014723c */ /* 0x090ff000000018ff */
[C---:B------:R-:W-:Y:S08]  /*6ec0*/  HMMA.16816.F32 R24, R28.reuse, R164, RZ ;  /* 0x000000a41c18723c */ /* 0x040ff000000018ff */
[-C--:B------:R-:W-:Y:S08]  /*6ed0*/  HMMA.16816.F32 R28, R28, R166.reuse, RZ ;  /* 0x000000a61c1c723c */ /* 0x080ff000000018ff */
[----:B------:R-:W-:Y:S01]  /*6ee0*/  HMMA.16816.F32 R32, R32, R166, RZ ;  /* 0x000000a62020723c */ /* 0x000fe200000018ff */
[----:B------:R-:W-:Y:S07]  /*6ef0*/  LDSM.16.M88.4 R164, [R184+0x1c000] ;  /* 0x01c00000b8a4783b */ /* 0x000fee0000000200 */
[-C--:B------:R-:W-:Y:S08]  /*6f00*/  HMMA.16816.F32 R4, R168, R172.reuse, R4 ;  /* 0x000000aca804723c */ /* 0x080ff00000001804 */
[C---:B-1----:R-:W-:Y:S08]  /*6f10*/  HMMA.16816.F32 R8, R176.reuse, R172, R8 ;  /* 0x000000acb008723c */ /* 0x042ff00000001808 */
[-C--:B------:R-:W-:Y:S08]  /*6f20*/  HMMA.16816.F32 R12, R176, R174.reuse, R12 ;  /* 0x000000aeb00c723c */ /* 0x080ff0000000180c */
[C---:B------:R-:W-:Y:S01]  /*6f30*/  HMMA.16816.F32 R16, R168.reuse, R174, R16 ;  /* 0x000000aea810723c */ /* 0x040fe20000001810 */
[----:B------:R-:W1:Y:S07]  /*6f40*/  LDSM.16.MT88.4 R172, [R204+0x1000] ;  /* 0x00100000ccac783b */ /* 0x000e6e0000004200 */
[-C--:B---3--:R-:W-:Y:S08]  /*6f50*/  HMMA.16816.F32 R20, R168, R180.reuse, R20 ;  /* 0x000000b4a814723c */ /* 0x088ff00000001814 */
[C---:B------:R-:W-:Y:S08]  /*6f60*/  HMMA.16816.F32 R24, R176.reuse, R180, R24 ;  /* 0x000000b4b018723c */ /* 0x040ff00000001818 */
[-C--:B------:R-:W-:Y:S01]  /*6f70*/  HMMA.16816.F32 R28, R176, R182.reuse, R28 ;  /* 0x000000b6b01c723c */ /* 0x080fe2000000181c */
[----:B------:R-:W3:Y:S07]  /*6f80*/  LDSM.16.M88.4 R176, [R184+0x1d000] ;  /* 0x01d00000b8b0783b */ /* 0x000eee0000000200 */
[----:B------:R-:W-:Y:S01]  /*6f90*/  HMMA.16816.F32 R32, R168, R182, R32 ;  /* 0x000000b6a820723c */ /* 0x000fe20000001820 */
[----:B------:R-:W4:Y:S05]  /*6fa0*/  LDSM.16.MT88.4 R168, [R204+0x5000] ;  /* 0x00500000cca8783b */ /* 0x000f2a0000004200 */
[----:B------:R-:W-:Y:S02]  /*6fb0*/  LDSM.16.M88.4 R180, [R3+0x1d000] ;  /* 0x01d0000003b4783b */ /* 0x000fe40000000200 */
[-C--:B-1----:R-:W-:Y:S08]  /*6fc0*/  HMMA.16816.F32 R4, R164, R172.reuse, R4 ;  /* 0x000000aca404723c */ /* 0x082ff00000001804 */
[C---:B---3--:R-:W-:Y:S08]  /*6fd0*/  HMMA.16816.F32 R8, R176.reuse, R172, R8 ;  /* 0x000000acb008723c */ /* 0x048ff00000001808 */
[-C--:B------:R-:W-:Y:S08]  /*6fe0*/  HMMA.16816.F32 R12, R176, R174.reuse, R12 ;  /* 0x000000aeb00c723c */ /* 0x080ff0000000180c */
[C---:B------:R-:W-:Y:S01]  /*6ff0*/  HMMA.16816.F32 R16, R164.reuse, R174, R16 ;  /* 0x000000aea410723c */ /* 0x040fe20000001810 */
[----:B------:R-:W-:Y:S07]  /*7000*/  LDSM.16.M88.4 R172, [R3+0x1c000] ;  /* 0x01c0000003ac783b */ /* 0x000fee0000000200 */
[-C--:B----4-:R-:W-:Y:S08]  /*7010*/  HMMA.16816.F32 R20, R164, R168.reuse, R20 ;  /* 0x000000a8a414723c */ /* 0x090ff00000001814 */
[C---:B------:R-:W-:Y:S08]  /*7020*/  HMMA.16816.F32 R24, R176.reuse, R168, R24 ;  /* 0x000000a8b018723c */ /* 0x040ff00000001818 */
[-C--:B------:R-:W-:Y:S01]  /*7030*/  HMMA.16816.F32 R28, R176, R170.reuse, R28 ;  /* 0x000000aab01c723c */ /* 0x080fe2000000181c */
[----:B------:R-:W1:Y:S07]  /*7040*/  LDSM.16.MT88.4 R176, [R204+0x1800] ;  /* 0x00180000ccb0783b */ /* 0x000e6e0000004200 */
[----:B------:R-:W-:Y:S01]  /*7050*/  HMMA.16816.F32 R32, R164, R170, R32 ;  /* 0x000000aaa420723c */ /* 0x000fe20000001820 */
[----:B------:R-:W3:Y:S05]  /*7060*/  LDSM.16.MT88.4 R164, [R204+0x5800] ;  /* 0x00580000cca4783b */ /* 0x000eea0000004200 */
[----:B------:R-:W-:Y:S02]  /*7070*/  LDSM.16.M88.4 R168, [R207+0x1e000] ;  /* 0x01e00000cfa8783b */ /* 0x000fe40000000200 */
[-C--:B-1----:R-:W-:Y:S08]  /*7080*/  HMMA.16816.F32 R4, R172, R176.reuse, R4 ;  /* 0x000000b0ac04723c */ /* 0x082ff00000001804 */
[C---:B------:R-:W-:Y:S08]  /*7090*/  HMMA.16816.F32 R8, R180.reuse, R176, R8 ;  /* 0x000000b0b408723c */ /* 0x040ff00000001808 */
        /* <DEDUP_REMOVED lines=14> */
[----:B------:R-:W1:Y:S07]  /*7180*/  LDSM.16.MT88.4 R176, [R204+0x2800] ;  /* 0x00280000ccb0783b */ /* 0x000e6e0000004200 */
[-C--:B----4-:R-:W-:Y:S08]  /*7190*/  HMMA.16816.F32 R20, R168, R164.reuse, R20 ;  /* 0x000000a4a814723c */ /* 0x090ff00000001814 */
        /* <DEDUP_REMOVED lines=14> */
[----:B------:R3:W4:Y:S07]  /*7280*/  LDSM.16.M88.4 R180, [R184+0x1f000] ;  /* 0x01f00000b8b4783b */ /* 0x00072e0000000200 */
[----:B------:R-:W-:Y:S01]  /*7290*/  HMMA.16816.F32 R32, R172, R166, R32 ;  /* 0x000000a6ac20723c */ /* 0x000fe20000001820 */
[----:B------:R-:W2:Y:S05]  /*72a0*/  LDSM.16.MT88.4 R164, [R204+0x7000] ;  /* 0x00700000cca4783b */ /* 0x000eaa0000004200 */
[----:B------:R-:W-:Y:S02]  /*72b0*/  LDSM.16.M88.4 R172, [R3+0x1e000] ;  /* 0x01e0000003ac783b */ /* 0x000fe40000000200 */
[-C--:B-1----:R-:W-:Y:S01]  /*72c0*/  HMMA.16816.F32 R4, R168, R176.reuse, R4 ;  /* 0x000000b0a804723c */ /* 0x082fe20000001804 */
[----:B---3--:R-:W-:Y:S04]  /*72d0*/  IMAD.MOV.U32 R184, RZ, RZ, c[0x0][0x22c] ;  /* 0x00008b00ffb87624 */ /* 0x008fe800078e00ff */
[----:B------:R-:W-:Y:S04]  /*72e0*/  IMAD R184, R184, c[0x0][0x1c0], RZ ;  /* 0x00007000b8b87a24 */ /* 0x000fe800078e02ff */
[----:B------:R-:W-:Y:S01]  /*72f0*/  IMAD R184, R184, 0x30, RZ ;  /* 0x00000030b8b87824 */ /* 0x000fe200078e02ff */
[C---:B----4-:R-:W-:Y:S08]  /*7300*/  HMMA.16816.F32 R8, R180.reuse, R176, R8 ;  /* 0x000000b0b408723c */ /* 0x050ff00000001808 */
[-C--:B------:R-:W-:Y:S08]  /*7310*/  HMMA.16816.F32 R12, R180, R178.reuse, R12 ;  /* 0x000000b2b40c723c */ /* 0x080ff0000000180c */
[C---:B------:R-:W-:Y:S01]  /*7320*/  HMMA.16816.F32 R16, R168.reuse, R178, R16 ;  /* 0x000000b2a810723c */ /* 0x040fe20000001810 */
[----:B------:R-:W1:Y:S07]  /*7330*/  LDSM.16.MT88.4 R176, [R204+0x3800] ;  /* 0x00380000ccb0783b */ /* 0x000e6e0000004200 */
[-C--:B--2---:R-:W-:Y:S08]  /*7340*/  HMMA.16816.F32 R20, R168, R164.reuse, R20 ;  /* 0x000000a4a814723c */ /* 0x084ff00000001814 */
[C---:B------:R-:W-:Y:S08]  /*7350*/  HMMA.16816.F32 R24, R180.reuse, R164, R24 ;  /* 0x000000a4b418723c */ /* 0x040ff00000001818 */
[-C--:B------:R-:W-:Y:S01]  /*7360*/  HMMA.16816.F32 R28, R180, R166.reuse, R28 ;  /* 0x000000a6b41c723c */ /* 0x080fe2000000181c */
[----:B------:R2:W3:Y:S07]  /*7370*/  LDSM.16.M88.4 R180, [R3+0x1f000] ;  /* 0x01f0000003b4783b */ /* 0x0004ee0000000200 */
[----:B------:R-:W-:Y:S01]  /*7380*/  HMMA.16816.F32 R32, R168, R166, R32 ;  /* 0x000000a6a820723c */ /* 0x000fe20000001820 */
[----:B------:R-:W4:Y:S06]  /*7390*/  LDSM.16.MT88.4 R164, [R204+0x7800] ;  /* 0x00780000cca4783b */ /* 0x000f2c0000004200 */
[----:B-----5:R-:W-:Y:S01]  /*73a0*/  @P0 IADD3 R168, P3, R193, UR9, RZ ;  /* 0x00000009c1a80c10 */ /* 0x020fe2000ff7e0ff */
[----:B------:R-:W-:Y:S01]  /*73b0*/  @UP3 UIADD3 UR9, UP2, UR9, -0x100, URZ ;  /* 0xffffff0009093890 */ /* 0x000fe2000ff5e03f */
[-C--:B-1----:R-:W-:Y:S05]  /*73c0*/  HMMA.16816.F32 R4, R172, R176.reuse, R4 ;  /* 0x000000b0ac04723c */ /* 0x082fea0000001804 */
[----:B------:R-:W-:Y:S01]  /*73d0*/  @P0 IADD3.X R169, R191, UR8, RZ, P3, !PT ;  /* 0x00000008bfa90c10 */ /* 0x000fe20009ffe4ff */
[----:B------:R-:W-:Y:S01]  /*73e0*/  IMAD.MOV.U32 R191, RZ, RZ, c[0x0][0x22c] ;  /* 0x00008b00ffbf7624 */ /* 0x000fe200078e00ff */
[----:B------:R-:W-:Y:S01]  /*73f0*/  @UP3 UIADD3.X UR8, UR8, -0x1, URZ, UP2, !UPT ;  /* 0xffffffff08083890 */ /* 0x000fe200097fe43f */
[----:B--2---:R-:W-:Y:S02]  /*7400*/  IMAD.MOV.U32 R3, RZ, RZ, R222 ;  /* 0x000000ffff037224 */ /* 0x004fe400078e00de */
[----:B------:R-:W2:Y:S02]  /*7410*/  @P0 LDG.E R188, [R168.64+0x20] ;  /* 0x00002004a8bc0981 */ /* 0x000ea4000c1e1900 */
[----:B------:R-:W-:Y:S03]  /*7420*/  IMAD R191, R191, c[0x0][0x1c0], RZ ;  /* 0x00007000bfbf7a24 */ /* 0x000fe600078e02ff */
[----:B------:R-:W5:Y:S01]  /*7430*/  @P0 LDG.E R0, [R168.64+0xa0] ;  /* 0x0000a004a8000981 */ /* 0x000f62000c1e1900 */
[----:B------:R-:W-:Y:S04]  /*7440*/  IMAD R191, R191, 0x18, RZ ;  /* 0x00000018bfbf7824 */ /* 0x000fe800078e02ff */
[----:B------:R-:W5:Y:S01]  /*7450*/  @P0 LDG.E R189, [R168.64+0x80] ;  /* 0x00008004a8bd0981 */ /* 0x000f62000c1e1900 */
[C---:B---3--:R-:W-:Y:S04]  /*7460*/  HMMA.16816.F32 R8, R180.reuse, R176, R8 ;  /* 0x000000b0b408723c */ /* 0x048fe80000001808 */
[----:B------:R-:W3:Y:S05]  /*7470*/  @P0 LDG.E R190, [R168.64] ;  /* 0x00000004a8be0981 */ /* 0x000eea000c1e1900 */
[----:B------:R1:W-:Y:S01]  /*7480*/  RED.E.ADD.F32.FTZ.RN.STRONG.GPU [R2.64], R4 ;  /* 0x000000040200798e */ /* 0x0003e2000c10e784 */
[-C--:B------:R-:W-:Y:S08]  /*7490*/  HMMA.16816.F32 R12, R180, R178.reuse, R12 ;  /* 0x000000b2b40c723c */ /* 0x080ff0000000180c */
[C---:B------:R-:W-:Y:S07]  /*74a0*/  HMMA.16816.F32 R16, R172.reuse, R178, R16 ;  /* 0x000000b2ac10723c */ /* 0x040fee0000001810 */
[----:B------:R-:W-:Y:S01]  /*74b0*/  IMAD.MOV.U32 R179, RZ, RZ, c[0x0][0x22c] ;  /* 0x00008b00ffb37624 */ /* 0x000fe200078e00ff */
[-C--:B----4-:R-:W-:Y:S04]  /*74c0*/  HMMA.16816.F32 R20, R172, R164.reuse, R20 ;  /* 0x000000a4ac14723c */ /* 0x090fe80000001814 */
[----:B------:R-:W-:Y:S04]  /*74d0*/  IMAD R179, R179, c[0x0][0x1c0], RZ ;  /* 0x00007000b3b37a24 */ /* 0x000fe800078e02ff */
[C---:B------:R-:W-:Y:S04]  /*74e0*/  HMMA.16816.F32 R24, R180.reuse, R164, R24 ;  /* 0x000000a4b418723c */ /* 0x040fe80000001818 */
[----:B------:R-:W-:Y:S03]  /*74f0*/  IMAD R179, R179, 0x38, RZ ;  /* 0x00000038b3b37824 */ /* 0x000fe600078e02ff */
[CC--:B------:R-:W-:Y:S01]  /*7500*/  LEA R164, P2, R243.reuse, R2.reuse, 0x2 ;  /* 0x00000002f3a47211 */ /* 0x0c0fe200078410ff */
[-C--:B------:R-:W-:Y:S04]  /*7510*/  HMMA.16816.F32 R28, R180, R166.reuse, R28 ;  /* 0x000000a6b41c723c */ /* 0x080fe8000000181c */
[-C--:B------:R-:W-:Y:S02]  /*7520*/  LEA.HI.X.SX32 R165, R243, R3.reuse, 0x2, P2 ;  /* 0x00000003f3a57211 */ /* 0x080fe400010f16ff */
[CC--:B------:R-:W-:Y:S02]  /*7530*/  LEA R170, P2, R191.reuse, R2.reuse, 0x2 ;  /* 0x00000002bfaa7211 */ /* 0x0c0fe400078410ff */
[----:B------:R-:W-:Y:S01]  /*7540*/  HMMA.16816.F32 R32, R172, R166, R32 ;  /* 0x000000a6ac20723c */ /* 0x000fe20000001820 */
[----:B------:R4:W-:Y:S03]  /*7550*/  RED.E.ADD.F32.FTZ.RN.STRONG.GPU [R164.64], R5 ;  /* 0x00000005a400798e */ /* 0x0009e6000c10e784 */
[-C--:B------:R-:W-:Y:S02]  /*7560*/  LEA.HI.X.SX32 R171, R191, R3.reuse, 0x2, P2 ;  /* 0x00000003bfab7211 */ /* 0x080fe400010f16ff */
[CC--:B-1----:R-:W-:Y:S06]  /*7570*/  LEA R4, P2, R184.reuse, R2.reuse, 0x2 ;  /* 0x00000002b8047211 */ /* 0x0c2fec00078410ff */
[-C--:B----4-:R-:W-:Y:S01]  /*7580*/  LEA.HI.X.SX32 R5, R184, R3.reuse, 0x2, P2 ;  /* 0x00000003b8057211 */ /* 0x090fe200010f16ff */
[----:B--2---:R1:W-:Y:S05]  /*7590*/  @P0 STL [R1+0xc], R188 ;  /* 0x00000cbc01000387 */ /* 0x0043ea0000100800 */
[----:B-----5:R2:W-:Y:S05]  /*75a0*/  @P0 STL [R1+0x4], R0 ;  /* 0x0000040001000387 */ /* 0x0205ea0000100800 */
[----:B------:R-:W4:Y:S01]  /*75b0*/  LDL R178, [R1+0x24] ;  /* 0x0000240001b27983 */ /* 0x000f220000100800 */
[----:B-1----:R-:W-:Y:S04]  /*75c0*/  IMAD.MOV.U32 R188, RZ, RZ, c[0x0][0x22c] ;  /* 0x00008b00ffbc7624 */ /* 0x002fe800078e00ff */
[----:B------:R-:W-:Y:S01]  /*75d0*/  IMAD R188, R188, c[0x0][0x1c0], RZ ;  /* 0x00007000bcbc7a24 */ /* 0x000fe200078e02ff */
[----:B--2---:R-:W2:Y:S03]  /*75e0*/  LDL R0, [R1+0x18] ;  /* 0x0000180001007983 */ /* 0x004ea60000100800 */
[----:B------:R-:W-:Y:S02]  /*75f0*/  IMAD.SHL.U32 R188, R188, 0x10, RZ ;  /* 0x00000010bcbc7824 */ /* 0x000fe400078e00ff */
[----:B------:R1:W-:Y:S05]  /*7600*/  @P0 STL [R1], R189 ;  /* 0x000000bd01000387 */ /* 0x0003ea0000100800 */
[----:B---3--:R3:W-:Y:S01]  /*7610*/  @P0 STL [R1+0x8], R190 ;  /* 0x000008be01000387 */ /* 0x0087e20000100800 */
[CC--:B------:R-:W-:Y:S04]  /*7620*/  LEA R176, P0, R188.reuse, R2.reuse, 0x2 ;  /* 0x00000002bcb07211 */ /* 0x0c0fe800078010ff */
[-C--:B------:R-:W-:Y:S05]  /*7630*/  LEA.HI.X.SX32 R177, R188, R3.reuse, 0x2, P0 ;  /* 0x00000003bcb17211 */ /* 0x080fea00000f16ff */
[----:B------:R5:W-:Y:S05]  /*7640*/  RED.E.ADD.F32.FTZ.RN.STRONG.GPU [R176.64], R6 ;  /* 0x00000006b000798e */ /* 0x000bea000c10e784 */
[----:B------:R5:W-:Y:S01]  /*7650*/  RED.E.ADD.F32.FTZ.RN.STRONG.GPU [R170.64], R7 ;  /* 0x00000007aa00798e */ /* 0x000be2000c10e784 */
[----:B-1----:R-:W-:Y:S04]  /*7660*/  IMAD.MOV.U32 R189, RZ, RZ, c[0x0][0x22c] ;  /* 0x00008b00ffbd7624 */ /* 0x002fe800078e00ff */
[----:B------:R-:W-:Y:S02]  /*7670*/  IMAD R189, R189, c[0x0][0x1c0], RZ ;  /* 0x00007000bdbd7a24 */ /* 0x000fe400078e02ff */
[----:B---3--:R-:W-:Y:S02]  /*7680*/  IMAD.MOV.U32 R190, RZ, RZ, c[0x0][0x22c] ;  /* 0x00008b00ffbe7624 */ /* 0x008fe400078e00ff */
[----:B------:R-:W-:Y:S02]  /*7690*/  IMAD R189, R189, 0x28, RZ ;  /* 0x00000028bdbd7824 */ /* 0x000fe400078e02ff */
[----:B------:R-:W-:Y:S03]  /*76a0*/  IMAD R190, R190, c[0x0][0x1c0], RZ ;  /* 0x00007000bebe7a24 */ /* 0x000fe600078e02ff */
[CC--:B------:R-:W-:Y:S01]  /*76b0*/  LEA R166, P3, R189.reuse, R2.reuse, 0x2 ;  /* 0x00000002bda67211 */ /* 0x0c0fe200078610ff */
[----:B------:R-:W-:Y:S03]  /*76c0*/  IMAD.SHL.U32 R190, R190, 0x20, RZ ;  /* 0x00000020bebe7824 */ /* 0x000fe600078e00ff */
[-C--:B------:R-:W-:Y:S01]  /*76d0*/  LEA.HI.X.SX32 R167, R189, R3.reuse, 0x2, P3 ;  /* 0x00000003bda77211 */ /* 0x080fe200018f16ff */
[----:B------:R-:W-:Y:S01]  /*76e0*/  IMAD.MOV.U32 R189, RZ, RZ, c[0x0][0x22c] ;  /* 0x00008b00ffbd7624 */ /* 0x000fe200078e00ff */
[CC--:B------:R-:W-:Y:S03]  /*76f0*/  LEA R168, P0, R190.reuse, R2.reuse, 0x2 ;  /* 0x00000002bea87211 */ /* 0x0c0fe600078010ff */
[----:B------:R-:W-:Y:S01]  /*7700*/  IMAD R189, R189, c[0x0][0x1c0], RZ ;  /* 0x00007000bdbd7a24 */ /* 0x000fe200078e02ff */
[-C--:B------:R-:W-:Y:S01]  /*7710*/  LEA.HI.X.SX32 R169, R190, R3.reuse, 0x2, P0 ;  /* 0x00000003bea97211 */ /* 0x080fe200000f16ff */
[----:B------:R-:W-:Y:S01]  /*7720*/  IMAD.MOV.U32 R190, RZ, RZ, c[0x0][0x22c] ;  /* 0x00008b00ffbe7624 */ /* 0x000fe200078e00ff */
[-C--:B-----5:R-:W-:Y:S01]  /*7730*/  LEA R6, P0, R179, R2.reuse, 0x2 ;  /* 0x00000002b3067211 */ /* 0x0a0fe200078010ff */
[----:B------:R-:W-:Y:S02]  /*7740*/  IMAD.SHL.U32 R189, R189, 0x10, RZ ;  /* 0x00000010bdbd7824 */ /* 0x000fe400078e00ff */
[----:B------:R1:W-:Y:S01]  /*7750*/  RED.E.ADD.F32.FTZ.RN.STRONG.GPU [R168.64], R8 ;  /* 0x00000008a800798e */ /* 0x0003e2000c10e784 */
[----:B------:R-:W-:Y:S01]  /*7760*/  IMAD R190, R190, c[0x0][0x1c0], RZ ;  /* 0x00007000bebe7a24 */ /* 0x000fe200078e02ff */
[-C--:B------:R-:W-:Y:S02]  /*7770*/  LEA.HI.X.SX32 R7, R179, R3.reuse, 0x2, P0 ;  /* 0x00000003b3077211 */ /* 0x080fe400000f16ff */
[C---:B------:R-:W-:Y:S01]  /*7780*/  IADD3 R181, R189.reuse, 0x20, RZ ;  /* 0x00000020bdb57810 */ /* 0x040fe20007ffe0ff */
[----:B------:R3:W-:Y:S01]  /*7790*/  RED.E.ADD.F32.FTZ.RN.STRONG.GPU [R166.64], R9 ;  /* 0x00000009a600798e */ /* 0x0007e2000c10e784 */
[----:B------:R-:W-:Y:S01]  /*77a0*/  IMAD.SHL.U32 R190, R190, 0x10, RZ ;  /* 0x00000010bebe7824 */ /* 0x000fe200078e00ff */
[----:B------:R-:W-:Y:S02]  /*77b0*/  IADD3 R180, R189, 0x20, RZ ;  /* 0x00000020bdb47810 */ /* 0x000fe40007ffe0ff */
[C---:B------:R-:W-:Y:S01]  /*77c0*/  IMAD.IADD R181, R243.reuse, 0x1, R181 ;  /* 0x00000001f3b57824 */ /* 0x040fe200078e02b5 */
[----:B------:R5:W-:Y:S01]  /*77d0*/  RED.E.ADD.F32.FTZ.RN.STRONG.GPU [R4.64], R10 ;  /* 0x0000000a0400798e */ /* 0x000be2000c10e784 */
[----:B------:R-:W-:Y:S01]  /*77e0*/  IADD3 R179, R190, 0x20, RZ ;  /* 0x00000020beb37810 */ /* 0x000fe20007ffe0ff */
[C---:B------:R-:W-:Y:S02]  /*77f0*/  IMAD.IADD R180, R243.reuse, 0x1, R180 ;  /* 0x00000001f3b47824 */ /* 0x040fe400078e02b4 */
[----:B------:R-:W-:Y:S01]  /*7800*/  IMAD.MOV.U32 R190, RZ, RZ, c[0x0][0x22c] ;  /* 0x00008b00ffbe7624 */ /* 0x000fe200078e00ff */
[----:B------:R5:W-:Y:S01]  /*7810*/  RED.E.ADD.F32.FTZ.RN.STRONG.GPU [R6.64], R11 ;  /* 0x0000000b0600798e */ /* 0x000be2000c10e784 */
[----:B------:R-:W-:Y:S02]  /*7820*/  IMAD.IADD R180, R243, 0x1, R180 ;  /* 0x00000001f3b47824 */ /* 0x000fe400078e02b4 */
[----:B------:R-:W-:Y:S02]  /*7830*/  IMAD R190, R190, c[0x0][0x1c0], RZ ;  /* 0x00007000bebe7a24 */ /* 0x000fe400078e02ff */
[----:B------:R5:W-:Y:S02]  /*7840*/  RED.E.ADD.F32.FTZ.RN.STRONG.GPU [R2.64+0x80], R16 ;  /* 0x000080100200798e */ /* 0x000be4000c10e784 */
[----:B------:R-:W-:Y:S03]  /*7850*/  IMAD.SHL.U32 R190, R190, 0x10, RZ ;  /* 0x00000010bebe7824 */ /* 0x000fe600078e00ff */
[----:B------:R5:W-:Y:S02]  /*7860*/  RED.E.ADD.F32.FTZ.RN.STRONG.GPU [R164.64+0x80], R17 ;  /* 0x00008011a400798e */ /* 0x000be4000c10e784 */
[----:B-1----:R-:W-:Y:S03]  /*7870*/  IADD3 R168, R190, 0x40, RZ ;  /* 0x00000040bea87810 */ /* 0x002fe60007ffe0ff */
[----:B---3--:R-:W3:Y:S01]  /*7880*/  LDL R166, [R1+0x14] ;  /* 0x0000140001a67983 */ /* 0x008ee20000100800 */
[CC--:B-----5:R-:W-:Y:S04]  /*7890*/  LEA R4, P0, R179.reuse, R2.reuse, 0x2 ;  /* 0x00000002b3047211 */ /* 0x0e0fe800078010ff */
[----:B------:R-:W5:Y:S01]  /*78a0*/  LDL R167, [R1+0x20] ;  /* 0x0000200001a77983 */ /* 0x000f620000100800 */
[-C--:B------:R-:W-:Y:S02]  /*78b0*/  LEA.HI.X.SX32 R5, R179, R3.reuse, 0x2, P0 ;  /* 0x00000003b3057211 */ /* 0x080fe400000f16ff */
[-C--:B------:R-:W-:Y:S02]  /*78c0*/  LEA R6, P2, R181, R2.reuse, 0x2 ;  /* 0x00000002b5067211 */ /* 0x080fe400078410ff */
[----:B------:R-:W-:Y:S01]  /*78d0*/  IADD3 R179, R189, 0x20, RZ ;  /* 0x00000020bdb37810 */ /* 0x000fe20007ffe0ff */
[----:B------:R1:W-:Y:S01]  /*78e0*/  RED.E.ADD.F32.FTZ.RN.STRONG.GPU [R4.64], R18 ;  /* 0x000000120400798e */ /* 0x0003e2000c10e784 */
[-C--:B------:R-:W-:Y:S01]  /*78f0*/  LEA.HI.X.SX32 R7, R181, R3.reuse, 0x2, P2 ;  /* 0x00000003b5077211 */ /* 0x080fe200010f16ff */
[----:B------:R-:W-:Y:S01]  /*7900*/  IMAD.MOV.U32 R189, RZ, RZ, c[0x0][0x22c] ;  /* 0x00008b00ffbd7624 */ /* 0x000fe200078e00ff */
[CC--:B------:R-:W-:Y:S01]  /*7910*/  LEA R10, P0, R180.reuse, R2.reuse, 0x2 ;  /* 0x00000002b40a7211 */ /* 0x0c0fe200078010ff */
[----:B------:R-:W-:Y:S01]  /*7920*/  IMAD.IADD R179, R243, 0x1, R179 ;  /* 0x00000001f3b37824 */ /* 0x000fe200078e02b3 */
[----:B------:R-:W5:Y:S01]  /*7930*/  LDL R16, [R1+0x10] ;  /* 0x0000100001107983 */ /* 0x000f620000100800 */
[----:B------:R-:W-:Y:S01]  /*7940*/  IMAD R189, R189, c[0x0][0x1c0], RZ ;  /* 0x00007000bdbd7a24 */ /* 0x000fe200078e02ff */
[-C--:B------:R-:W-:Y:S01]  /*7950*/  LEA.HI.X.SX32 R11, R180, R3.reuse, 0x2, P0 ;  /* 0x00000003b40b7211 */ /* 0x080fe200000f16ff */
[----:B------:R-:W-:Y:S01]  /*7960*/  IMAD.IADD R179, R243, 0x1, R179 ;  /* 0x00000001f3b37824 */ /* 0x000fe200078e02b3 */
[C---:B------:R-:W-:Y:S01]  /*7970*/  IADD3 R17, R188.reuse, 0x60, RZ ;  /* 0x00000060bc117810 */ /* 0x040fe20007ffe0ff */
[----:B------:R1:W-:Y:S01]  /*7980*/  RED.E.ADD.F32.FTZ.RN.STRONG.GPU [R6.64], R19 ;  /* 0x000000130600798e */ /* 0x0003e2000c10e784 */
[----:B------:R-:W-:Y:S02]  /*7990*/  IMAD.SHL.U32 R189, R189, 0x10, RZ ;  /* 0x00000010bdbd7824 */ /* 0x000fe400078e00ff */
[----:B------:R-:W-:Y:S02]  /*79a0*/  IMAD.IADD R179, R243, 0x1, R179 ;  /* 0x00000001f3b37824 */ /* 0x000fe400078e02b3 */
[----:B------:R2:W-:Y:S01]  /*79b0*/  RED.E.ADD.F32.FTZ.RN.STRONG.GPU [R10.64], R12 ;  /* 0x0000000c0a00798e */ /* 0x0005e2000c10e784 */
[----:B------:R-:W-:Y:S01]  /*79c0*/  IADD3 R170, R189, 0x40, RZ ;  /* 0x00000040bdaa7810 */ /* 0x000fe20007ffe0ff */
[----:B------:R-:W-:Y:S01]  /*79d0*/  IMAD.IADD R17, R243, 0x1, R17 ;  /* 0x00000001f3117824 */ /* 0x000fe200078e0211 */
[-C--:B------:R-:W-:Y:S02]  /*79e0*/  LEA R8, P3, R179, R2.reuse, 0x2 ;  /* 0x00000002b3087211 */ /* 0x080fe400078610ff */
[----:B------:R-:W-:Y:S01]  /*79f0*/  IADD3 R169, R189, 0x40, RZ ;  /* 0x00000040bda97810 */ /* 0x000fe20007ffe0ff */
[----:B------:R-:W-:Y:S01]  /*7a00*/  IMAD.IADD R170, R243, 0x1, R170 ;  /* 0x00000001f3aa7824 */ /* 0x000fe200078e02aa */
[-C--:B------:R-:W-:Y:S01]  /*7a10*/  LEA.HI.X.SX32 R9, R179, R3.reuse, 0x2, P3 ;  /* 0x00000003b3097211 */ /* 0x080fe200018f16ff */
[C---:B------:R-:W-:Y:S02]  /*7a20*/  IMAD.IADD R17, R243.reuse, 0x1, R17 ;  /* 0x00000001f3117824 */ /* 0x040fe400078e0211 */
[C---:B------:R-:W-:Y:S02]  /*7a30*/  IMAD.IADD R169, R243.reuse, 0x1, R169 ;  /* 0x00000001f3a97824 */ /* 0x040fe400078e02a9 */
[----:B------:R2:W-:Y:S01]  /*7a40*/  RED.E.ADD.F32.FTZ.RN.STRONG.GPU [R8.64], R13 ;  /* 0x0000000d0800798e */ /* 0x0005e2000c10e784 */
[C---:B-1----:R-:W-:Y:S01]  /*7a50*/  IADD3 R18, R188.reuse, 0x60, RZ ;  /* 0x00000060bc127810 */ /* 0x042fe20007ffe0ff */
[C---:B------:R-:W-:Y:S02]  /*7a60*/  IMAD.IADD R169, R243.reuse, 0x1, R169 ;  /* 0x00000001f3a97824 */ /* 0x040fe400078e02a9 */
[C---:B------:R-:W-:Y:S02]  /*7a70*/  IMAD.IADD R17, R243.reuse, 0x1, R17 ;  /* 0x00000001f3117824 */ /* 0x040fe400078e0211 */
[C---:B------:R-:W-:Y:S01]  /*7a80*/  IMAD.IADD R18, R243.reuse, 0x1, R18 ;  /* 0x00000001f3127824 */ /* 0x040fe200078e0212 */
[----:B------:R-:W-:Y:S03]  /*7a90*/  IADD3 R19, R188, 0x60, RZ ;  /* 0x00000060bc137810 */ /* 0x000fe60007ffe0ff */
[C---:B------:R-:W-:Y:S02]  /*7aa0*/  IMAD.IADD R18, R243.reuse, 0x1, R18 ;  /* 0x00000001f3127824 */ /* 0x040fe400078e0212 */
[----:B------:R-:W-:Y:S01]  /*7ab0*/  IMAD.IADD R19, R243, 0x1, R19 ;  /* 0x00000001f3137824 */ /* 0x000fe200078e0213 */
[CC--:B----4-:R-:W-:Y:S04]  /*7ac0*/  LEA R6, P0, R178.reuse, R2.reuse, 0x2 ;  /* 0x00000002b2067211 */ /* 0x0d0fe800078010ff */
[-C--:B------:R-:W-:Y:S02]  /*7ad0*/  LEA.HI.X.SX32 R7, R178, R3.reuse, 0x2, P0 ;  /* 0x00000003b2077211 */ /* 0x080fe400000f16ff */
[CC--:B--2---:R-:W-:Y:S04]  /*7ae0*/  LEA R4, P2, R0.reuse, R2.reuse, 0x2 ;  /* 0x0000000200047211 */ /* 0x0c4fe800078410ff */
[-C--:B------:R-:W-:Y:S02]  /*7af0*/  LEA.HI.X.SX32 R5, R0, R3.reuse, 0x2, P2 ;  /* 0x0000000300057211 */ /* 0x080fe400010f16ff */
[----:B------:R-:W2:Y:S01]  /*7b00*/  LDL R0, [R1+0x1c] ;  /* 0x00001c0001007983 */ /* 0x000ea20000100800 */
[CC--:B------:R-:W-:Y:S04]  /*7b10*/  LEA R12, P2, R170.reuse, R2.reuse, 0x2 ;  /* 0x00000002aa0c7211 */ /* 0x0c0fe800078410ff */
[----:B------:R1:W-:Y:S01]  /*7b20*/  RED.E.ADD.F32.FTZ.RN.STRONG.GPU [R4.64], R14 ;  /* 0x0000000e0400798e */ /* 0x0003e2000c10e784 */
[-C--:B------:R-:W-:Y:S04]  /*7b30*/  LEA.HI.X.SX32 R13, R170, R3.reuse, 0x2, P2 ;  /* 0x00000003aa0d7211 */ /* 0x080fe800010f16ff */
[----:B------:R-:W-:Y:S05]  /*7b40*/  RED.E.ADD.F32.FTZ.RN.STRONG.GPU [R6.64], R15 ;  /* 0x0000000f0600798e */ /* 0x000fea000c10e784 */
[----:B------:R-:W-:Y:S05]  /*7b50*/  RED.E.ADD.F32.FTZ.RN.STRONG.GPU [R2.64+0x100], R20 ;  /* 0x000100140200798e */ /* 0x000fea000c10e784 */
[----:B------:R-:W-:Y:S01]  /*7b60*/  RED.E.ADD.F32.FTZ.RN.STRONG.GPU [R164.64+0x100], R21 ;  /* 0x00010015a400798e */ /* 0x000fe2000c10e784 */
[CC--:B-1----:R-:W-:Y:S04]  /*7b70*/  LEA R4, P0, R168.reuse, R2.reuse, 0x2 ;  /* 0x00000002a8047211 */ /* 0x0c2fe800078010ff */
[-C--:B------:R-:W-:Y:S02]  /*7b80*/  LEA.HI.X.SX32 R5, R168, R3.reuse, 0x2, P0 ;  /* 0x00000003a8057211 */ /* 0x080fe400000f16ff */
[----:B------:R-:W-:Y:S02]  /*7b90*/  IADD3 R168, R189, 0x40, RZ ;  /* 0x00000040bda87810 */ /* 0x000fe40007ffe0ff */
[-C--:B------:R-:W-:Y:S01]  /*7ba0*/  LEA R10, P0, R169, R2.reuse, 0x2 ;  /* 0x00000002a90a7211 */ /* 0x080fe200078010ff */
[----:B------:R-:W-:Y:S02]  /*7bb0*/  RED.E.ADD.F32.FTZ.RN.STRONG.GPU [R4.64], R22 ;  /* 0x000000160400798e */ /* 0x000fe4000c10e784 */
[----:B------:R-:W-:Y:S01]  /*7bc0*/  IMAD.IADD R168, R243, 0x1, R168 ;  /* 0x00000001f3a87824 */ /* 0x000fe200078e02a8 */
[-C--:B------:R-:W-:Y:S02]  /*7bd0*/  LEA.HI.X.SX32 R11, R169, R3.reuse, 0x2, P0 ;  /* 0x00000003a90b7211 */ /* 0x080fe400000f16ff */
[----:B------:R1:W-:Y:S01]  /*7be0*/  RED.E.ADD.F32.FTZ.RN.STRONG.GPU [R12.64], R23 ;  /* 0x000000170c00798e */ /* 0x0003e2000c10e784 */
[C---:B------:R-:W-:Y:S04]  /*7bf0*/  IMAD.IADD R168, R243.reuse, 0x1, R168 ;  /* 0x00000001f3a87824 */ /* 0x040fe800078e02a8 */
[----:B------:R-:W-:Y:S01]  /*7c00*/  IMAD.IADD R168, R243, 0x1, R168 ;  /* 0x00000001f3a87824 */ /* 0x000fe200078e02a8 */
[----:B------:R4:W-:Y:S04]  /*7c10*/  RED.E.ADD.F32.FTZ.RN.STRONG.GPU [R10.64], R24 ;  /* 0x000000180a00798e */ /* 0x0009e8000c10e784 */
[CC--:B------:R-:W-:Y:S01]  /*7c20*/  LEA R8, P3, R168.reuse, R2.reuse, 0x2 ;  /* 0x00000002a8087211 */ /* 0x0c0fe200078610ff */
[----:B------:R-:W-:Y:S03]  /*7c30*/  LDSM.16.MT88.4 R20, [R206+0x2000] ;  /* 0x00200000ce14783b */ /* 0x000fe60000004200 */
[-C--:B------:R-:W-:Y:S02]  /*7c40*/  LEA.HI.X.SX32 R9, R168, R3.reuse, 0x2, P3 ;  /* 0x00000003a8097211 */ /* 0x080fe400018f16ff */
[----:B------:R-:W-:Y:S05]  /*7c50*/  LDSM.16.MT88.4 R168, [R206+0x2800] ;  /* 0x00280000cea8783b */ /* 0x000fea0000004200 */
[----:B------:R5:W-:Y:S01]  /*7c60*/  RED.E.ADD.F32.FTZ.RN.STRONG.GPU [R8.64], R25 ;  /* 0x000000190800798e */ /* 0x000be2000c10e784 */
[CC--:B-1----:R-:W-:Y:S04]  /*7c70*/  LEA R12, P5, R19.reuse, R2.reuse, 0x2 ;  /* 0x00000002130c7211 */ /* 0x0c2fe800078a10ff */
[-C--:B------:R-:W-:Y:S02]  /*7c80*/  LEA.HI.X.SX32 R13, R19, R3.reuse, 0x2, P5 ;  /* 0x00000003130d7211 */ /* 0x080fe400028f16ff */
[CC--:B----4-:R-:W-:Y:S04]  /*7c90*/  LEA R10, P4, R18.reuse, R2.reuse, 0x2 ;  /* 0x00000002120a7211 */ /* 0x0d0fe800078810ff */
[-C--:B------:R-:W-:Y:S02]  /*7ca0*/  LEA.HI.X.SX32 R11, R18, R3.reuse, 0x2, P4 ;  /* 0x00000003120b7211 */ /* 0x080fe400020f16ff */
[CC--:B---3--:R-:W-:Y:S04]  /*7cb0*/  LEA R6, P2, R166.reuse, R2.reuse, 0x2 ;  /* 0x00000002a6067211 */ /* 0x0c8fe800078410ff */
[-C--:B------:R-:W-:Y:S02]  /*7cc0*/  LEA.HI.X.SX32 R7, R166, R3.reuse, 0x2, P2 ;  /* 0x00000003a6077211 */ /* 0x080fe400010f16ff */
[CC--:B-----5:R-:W-:Y:S02]  /*7cd0*/  LEA R4, P0, R167.reuse, R2.reuse, 0x2 ;  /* 0x00000002a7047211 */ /* 0x0e0fe400078010ff */
[----:B------:R-:W-:Y:S01]  /*7ce0*/  IADD3 R166, R188, 0x60, RZ ;  /* 0x00000060bca67810 */ /* 0x000fe20007ffe0ff */
[----:B------:R1:W-:Y:S01]  /*7cf0*/  RED.E.ADD.F32.FTZ.RN.STRONG.GPU [R6.64], R26 ;  /* 0x0000001a0600798e */ /* 0x0003e2000c10e784 */
[-C--:B------:R-:W-:Y:S02]  /*7d00*/  LEA.HI.X.SX32 R5, R167, R3.reuse, 0x2, P0 ;  /* 0x00000003a7057211 */ /* 0x080fe400000f16ff */
[CC--:B------:R-:W-:Y:S02]  /*7d10*/  LEA R14, P6, R166.reuse, R2.reuse, 0x2 ;  /* 0x00000002a60e7211 */ /* 0x0c0fe400078c10ff */
[CC--:B------:R-:W-:Y:S01]  /*7d20*/  LEA R8, P3, R17.reuse, R2.reuse, 0x2 ;  /* 0x0000000211087211 */ /* 0x0c0fe200078610ff */
[----:B------:R2:W-:Y:S01]  /*7d30*/  RED.E.ADD.F32.FTZ.RN.STRONG.GPU [R4.64], R27 ;  /* 0x0000001b0400798e */ /* 0x0005e2000c10e784 */
[-C--:B------:R-:W-:Y:S02]  /*7d40*/  LEA.HI.X.SX32 R15, R166, R3.reuse, 0x2, P6 ;  /* 0x00000003a60f7211 */ /* 0x080fe400030f16ff */
[-C--:B------:R-:W-:Y:S02]  /*7d50*/  LEA.HI.X.SX32 R9, R17, R3.reuse, 0x2, P3 ;  /* 0x0000000311097211 */ /* 0x080fe400018f16ff */
[----:B------:R-:W-:Y:S05]  /*7d60*/  RED.E.ADD.F32.FTZ.RN.STRONG.GPU [R2.64+0x180], R32 ;  /* 0x000180200200798e */ /* 0x000fea000c10e784 */
[----:B------:R-:W-:Y:S05]  /*7d70*/  RED.E.ADD.F32.FTZ.RN.STRONG.GPU [R164.64+0x180], R33 ;  /* 0x00018021a400798e */ /* 0x000fea000c10e784 */
[----:B------:R-:W-:Y:S05]  /*7d80*/  RED.E.ADD.F32.FTZ.RN.STRONG.GPU [R14.64], R34 ;  /* 0x000000220e00798e */ /* 0x000fea000c10e784 */
[----:B------:R-:W-:Y:S01]  /*7d90*/  RED.E.ADD.F32.FTZ.RN.STRONG.GPU [R12.64], R35 ;  /* 0x000000230c00798e */ /* 0x000fe2000c10e784 */
[CC--:B-1----:R-:W-:Y:S04]  /*7da0*/  LEA R6, P2, R16.reuse, R2.reuse, 0x2 ;  /* 0x0000000210067211 */ /* 0x0c2fe800078410ff */
[----:B------:R-:W-:Y:S01]  /*7db0*/  RED.E.ADD.F32.FTZ.RN.STRONG.GPU [R10.64], R28 ;  /* 0x0000001c0a00798e */ /* 0x000fe2000c10e784 */
[-C--:B------:R-:W-:Y:S02]  /*7dc0*/  LEA.HI.X.SX32 R7, R16, R3.reuse, 0x2, P2 ;  /* 0x0000000310077211 */ /* 0x080fe400010f16ff */
[----:B------:R-:W-:Y:S01]  /*7dd0*/  ISETP.LT.AND P2, PT, RZ, UR7, PT ;  /* 0x00000007ff007c0c */ /* 0x000fe2000bf41270 */
[----:B------:R-:W-:Y:S01]  /*7de0*/  UMOV UR7, UR12 ;  /* 0x0000000c00077c82 */ /* 0x000fe20008000000 */
[----:B------:R-:W-:Y:S05]  /*7df0*/  RED.E.ADD.F32.FTZ.RN.STRONG.GPU [R8.64], R29 ;  /* 0x0000001d0800798e */ /* 0x000fea000c10e784 */
[----:B------:R-:W-:Y:S05]  /*7e00*/  RED.E.ADD.F32.FTZ.RN.STRONG.GPU [R6.64], R30 ;  /* 0x0000001e0600798e */ /* 0x000fea000c10e784 */
[----:B------:R-:W-:Y:S05]  /*7e10*/  LDSM.16.MT88.4 R8, [R206] ;  /* 0x00000000ce08783b */ /* 0x000fea0000004200 */
[----:B------:R-:W-:Y:S05]  /*7e20*/  LDSM.16.MT88.4 R12, [R205+0x1e000] ;  /* 0x01e00000cd0c783b */ /* 0x000fea0000004200 */
[----:B------:R-:W-:Y:S01]  /*7e30*/  LDSM.16.MT88.4 R32, [R205+0x1e800] ;  /* 0x01e80000cd20783b */ /* 0x000fe20000004200 */
[C---:B--2---:R-:W-:Y:S04]  /*7e40*/  LEA R4, P0, R0.reuse, R2, 0x2 ;  /* 0x0000000200047211 */ /* 0x044fe800078010ff */
[----:B------:R-:W-:Y:S01]  /*7e50*/  LEA.HI.X.SX32 R5, R0, R3, 0x2, P0 ;  /* 0x0000000300057211 */ /* 0x000fe200000f16ff */
[----:B------:R-:W-:Y:S01]  /*7e60*/  IMAD.IADD R0, R192, 0x1, R206 ;  /* 0x00000001c0007824 */ /* 0x000fe200078e02ce */
[----:B------:R-:W-:Y:S01]  /*7e70*/  PLOP3.LUT P0, PT, PT, PT, UP1, 0x80, 0x0 ;  /* 0x000000000000781c */ /* 0x000fe20003f0f018 */
[----:B------:R-:W-:Y:S02]  /*7e80*/  @UP3 UIADD3 UR11, UP1, UR11, -0x100, URZ ;  /* 0xffffff000b0b3890 */ /* 0x000fe4000ff3e03f */
[----:B------:R-:W-:Y:S02]  /*7e90*/  RED.E.ADD.F32.FTZ.RN.STRONG.GPU [R4.64], R31 ;  /* 0x0000001f0400798e */ /* 0x000fe4000c10e784 */
[----:B------:R-:W-:Y:S03]  /*7ea0*/  @UP3 UIADD3.X UR10, UR10, -0x1, URZ, UP1, !UPT ;  /* 0xffffffff0a0a3890 */ /* 0x000fe60008ffe43f */
[----:B------:R-:W1:Y:S05]  /*7eb0*/  LDSM.16.MT88.4 R4, [R205+0x1c000] ;  /* 0x01c00000cd04783b */ /* 0x000e6a0000004200 */
[----:B------:R-:W2:Y:S05]  /*7ec0*/  LDSM.16.MT88.4 R16, [R0] ;  /* 0x000000000010783b */ /* 0x000eaa0000004200 */
[----:B------:R-:W3:Y:S05]  /*7ed0*/  LDSM.16.MT88.4 R24, [R0+0x2000] ;  /* 0x002000000018783b */ /* 0x000eea0000004200 */
[----:B------:R-:W-:Y:S05]  /*7ee0*/  LDSM.16.MT88.4 R28, [R206+0x800] ;  /* 0x00080000ce1c783b */ /* 0x000fea0000004200 */
[----:B------:R-:W-:Y:S05]  /*7ef0*/  LDSM.16.MT88.4 R164, [R0+0x800] ;  /* 0x0008000000a4783b */ /* 0x000fea0000004200 */
        /* <DEDUP_REMOVED lines=85> */
[----:B------:R-:W5:Y:S04]  /*8450*/  LDL R177, [R1+0x38] ;  /* 0x0000380001b17983 */ /* 0x000f680000100800 */
[----:B------:R-:W5:Y:S04]  /*8460*/  LDL R176, [R1+0x4c] ;  /* 0x00004c0001b07983 */ /* 0x000f680000100800 */
[----:B------:R-:W5:Y:S01]  /*8470*/  LDL R180, [R1+0x5c] ;  /* 0x00005c0001b47983 */ /* 0x000f620000100800 */
        /* <DEDUP_REMOVED lines=142> */
[----:B-----5:R1:W-:Y:S04]  /*8d60*/  STS [R177], R24 ;  /* 0x00000018b1007388 */ /* 0x0203e80000000800 */
        /* <DEDUP_REMOVED lines=70> */
.L_x_1288:
        /* <DEDUP_REMOVED lines=18> */
.L_x_1289:
[----:B-1----:R-:W2:Y:S01]  /*92f0*/  LDL.64 R2, [R1+0x50] ;  /* 0x0000500001027983 */ /* 0x002ea20000100a00 */
[----:B------:R-:W-:Y:S01]  /*9300*/  IMAD.SHL.U32 R0, R185, 0x2, RZ ;  /* 0x00000002b9007824 */ /* 0x000fe200078e00ff */
[----:B------:R-:W-:Y:S01]  /*9310*/  USHF.L.U32 UR7, UR18, 0x7, URZ ;  /* 0x0000000712077899 */ /* 0x000fe2000800063f */
[----:B------:R-:W-:Y:S01]  /*9320*/  BSSY B0, `(.L_x_1290) ;  /* 0x0000036000007945 */ /* 0x000fe20003800000 */
[----:B------:R-:W-:Y:S01]  /*9330*/  BAR.SYNC.DEFER_BLOCKING 0x0 ;  /* 0x0000000000007b1d */ /* 0x000fe20000010000 */
[----:B------:R-:W-:Y:S02]  /*9340*/  UIMAD UR6, UR18, -0x80, UR6 ;  /* 0xffffff80120678a4 */ /* 0x000fe4000f8e0206 */
[----:B------:R-:W-:Y:S01]  /*9350*/  USHF.R.S32.HI UR10, URZ, 0x1f, UR7 ;  /* 0x0000001f3f0a7899 */ /* 0x000fe20008011407 */
[----:B------:R-:W-:-:S02]  /*9360*/  IMAD.U32 R11, RZ, RZ, UR7 ;  /* 0x00000007ff0b7e24 */ /* 0x000fc4000f8e00ff */
[----:B------:R-:W1:Y:S01]  /*9370*/  S2R R77, SR_TID.X ;  /* 0x00000000004d7919 */ /* 0x000e620000002100 */
[----:B------:R-:W-:Y:S02]  /*9380*/  ULDC.64 UR8, c[0x0][0x3a0] ;  /* 0x0000e80000087ab9 */ /* 0x000fe40000000a00 */
[----:B------:R-:W-:Y:S01]  /*9390*/  UIMAD UR8, UR10, UR8, URZ ;  /* 0x000000080a0872a4 */ /* 0x000fe2000f8e023f */
[----:B------:R-:W3:Y:S03]  /*93a0*/  S2R R78, SR_TID.X ;  /* 0x00000000004e7919 */ /* 0x000ee60000002100 */
[----:B------:R-:W-:-:S06]  /*93b0*/  UIMAD UR8, UR7, UR9, UR8 ;  /* 0x00000009070872a4 */ /* 0x000fcc000f8e0208 */
[----:B------:R-:W-:Y:S01]  /*93c0*/  IMAD.U32 R4, RZ, RZ, UR8 ;  /* 0x00000008ff047e24 */ /* 0x000fe2000f8e00ff */
[----:B------:R-:W-:Y:S02]  /*93d0*/  ULDC.64 UR8, c[0x0][0x3b8] ;  /* 0x0000ee0000087ab9 */ /* 0x000fe40000000a00 */
[----:B------:R-:W-:Y:S01]  /*93e0*/  UIMAD UR8, UR59, UR8, URZ ;  /* 0x000000083b0872a4 */ /* 0x000fe2000f8e023f */
[----:B------:R4:W2:Y:S03]  /*93f0*/  LDS.128 R24, [R0+0xd000] ;  /* 0x00d0000000187984 */ /* 0x0008a60000000c00 */
[----:B------:R-:W-:Y:S01]  /*9400*/  UIMAD UR8, UR38, UR9, UR8 ;  /* 0x00000009260872a4 */ /* 0x000fe2000f8e0208 */
[----:B------:R4:W2:Y:S01]  /*9410*/  LDS.128 R32, [R0+0xe000] ;  /* 0x00e0000000207984 */ /* 0x0008a20000000c00 */
[----:B-1----:R-:W-:-:S03]  /*9420*/  SHF.R.S32.HI R77, RZ, 0x1f, R77 ;  /* 0x0000001fff4d7819 */ /* 0x002fc6000001144d */
[----:B------:R4:W1:Y:S01]  /*9430*/  LDS.128 R40, [R0+0xf000] ;  /* 0x00f0000000287984 */ /* 0x0008620000000c00 */
[----:B---3--:R-:W-:-:S03]  /*9440*/  LEA.HI R77, R77, R78, RZ, 0x3 ;  /* 0x0000004e4d4d7211 */ /* 0x008fc600078f18ff */
[----:B------:R4:W3:Y:S01]  /*9450*/  LDS.128 R20, [R0+0x11000] ;  /* 0x0110000000147984 */ /* 0x0008e20000000c00 */
        /* <DEDUP_REMOVED lines=34> */
.L_x_1291:
[----:B-1-34-:R-:W-:Y:S05]  /*9680*/  BSYNC B0 ;  /* 0x0000000000007941 */ /* 0x01afea0003800000 */
.L_x_1290:
        /* <DEDUP_REMOVED lines=16> */
.L_x_1293:
[----:B------:R-:W-:Y:S05]  /*9790*/  BSYNC B0 ;  /* 0x0000000000007941 */ /* 0x000fea0003800000 */
.L_x_1292:
        /* <DEDUP_REMOVED lines=16> */
.L_x_1295:
[----:B------:R-:W-:Y:S05]  /*98a0*/  BSYNC B0 ;  /* 0x0000000000007941 */ /* 0x000fea0003800000 */
.L_x_1294:
        /* <DEDUP_REMOVED lines=15> */
.L_x_1297:
[----:B------:R-:W-:Y:S05]  /*99a0*/  BSYNC B0 ;  /* 0x0000000000007941 */ /* 0x000fea0003800000 */
.L_x_1296:
        /* <DEDUP_REMOVED lines=25> */
.L_x_1299:
[----:B------:R-:W-:Y:S05]  /*9b40*/  BSYNC B0 ;  /* 0x0000000000007941 */ /* 0x000fea0003800000 */
.L_x_1298:
        /* <DEDUP_REMOVED lines=14> */
.L_x_1301:
[----:B------:R-:W-:Y:S05]  /*9c30*/  BSYNC B0 ;  /* 0x0000000000007941 */ /* 0x000fea0003800000 */
.L_x_1300:
        /* <DEDUP_REMOVED lines=14> */
.L_x_1303:
[----:B------:R-:W-:Y:S05]  /*9d20*/  BSYNC B0 ;  /* 0x0000000000007941 */ /* 0x000fea0003800000 */
.L_x_1302:
        /* <DEDUP_REMOVED lines=13> */
.L_x_1284:
        /* <DEDUP_REMOVED lines=20> */
.L_x_1305:
        /* <DEDUP_REMOVED lines=18> */
.L_x_1306:
[----:B------:R-:W2:Y:S01]  /*a060*/  LDL.64 R14, [R1+0x50] ;  /* 0x00005000010e7983 */ /* 0x000ea20000100a00 */
[----:B------:R-:W-:Y:S01]  /*a070*/  USHF.L.U32 UR7, UR18, 0x7, URZ ;  /* 0x0000000712077899 */ /* 0x000fe2000800063f */
[----:B------:R-:W-:Y:S01]  /*a080*/  BSSY B0, `(.L_x_1307) ;  /* 0x0000023000007945 */ /* 0x000fe20003800000 */
[----:B------:R-:W-:Y:S01]  /*a090*/  ULDC.64 UR8, c[0x0][0x3a0] ;  /* 0x0000e80000087ab9 */ /* 0x000fe20000000a00 */
[----:B------:R-:W1:Y:S01]  /*a0a0*/  S2R R11, SR_TID.X ;  /* 0x00000000000b7919 */ /* 0x000e620000002100 */
[----:B------:R-:W-:Y:S02]  /*a0b0*/  USHF.R.S32.HI UR10, URZ, 0x1f, UR7 ;  /* 0x0000001f3f0a7899 */ /* 0x000fe40008011407 */
[----:B------:R-:W-:Y:S01]  /*a0c0*/  IMAD.U32 R9, RZ, RZ, UR7 ;  /* 0x00000007ff097e24 */ /* 0x000fe2000f8e00ff */
[----:B------:R-:W3:Y:S01]  /*a0d0*/  S2R R12, SR_TID.X ;  /* 0x00000000000c7919 */ /* 0x000ee20000002100 */
[----:B------:R-:W-:-:S02]  /*a0e0*/  UIMAD UR8, UR10, UR8, URZ ;  /* 0x000000080a0872a4 */ /* 0x000fc4000f8e023f */
[----:B------:R-:W-:Y:S02]  /*a0f0*/  UIMAD UR6, UR18, -0x80, UR6 ;  /* 0xffffff80120678a4 */ /* 0x000fe4000f8e0206 */
[----:B------:R-:W-:-:S06]  /*a100*/  UIMAD UR8, UR7, UR9, UR8 ;  /* 0x00000009070872a4 */ /* 0x000fcc000f8e0208 */
[----:B------:R-:W-:Y:S01]  /*a110*/  IMAD.U32 R0, RZ, RZ, UR8 ;  /* 0x00000008ff007e24 */ /* 0x000fe2000f8e00ff */
[----:B------:R-:W-:Y:S02]  /*a120*/  ULDC.64 UR8, c[0x0][0x3b8] ;  /* 0x0000ee0000087ab9 */ /* 0x000fe40000000a00 */
[----:B------:R-:W-:-:S04]  /*a130*/  UIMAD UR8, UR57, UR8, URZ ;  /* 0x00000008390872a4 */ /* 0x000fc8000f8e023f */
[----:B------:R-:W-:Y:S01]  /*a140*/  UIMAD UR8, UR38, UR9, UR8 ;  /* 0x00000009260872a4 */ /* 0x000fe2000f8e0208 */
[----:B-1----:R-:W-:-:S04]  /*a150*/  SHF.R.S32.HI R11, RZ, 0x1f, R11 ;  /* 0x0000001fff0b7819 */ /* 0x002fc8000001140b */
[----:B---3--:R-:W-:-:S04]  /*a160*/  LEA.HI R11, R11, R12, RZ, 0x3 ;  /* 0x0000000c0b0b7211 */ /* 0x008fc800078f18ff */
[----:B------:R-:W-:-:S04]  /*a170*/  SHF.R.S32.HI R11, RZ, 0x3, R11 ;  /* 0x00000003ff0b7819 */ /* 0x000fc8000001140b */
[----:B------:R-:W-:Y:S02]  /*a180*/  ISETP.GE.AND P4, PT, R11, UR6, PT ;  /* 0x000000060b007c0c */ /* 0x000fe4000bf86270 */
[----:B------:R-:W-:Y:S01]  /*a190*/  SHF.R.S32.HI R10, RZ, 0x1f, R11 ;  /* 0x0000001fff0a7819 */ /* 0x000fe2000001140b */
        /* <DEDUP_REMOVED lines=17> */
.L_x_1308:
[----:B------:R-:W-:Y:S05]  /*a2b0*/  BSYNC B0 ;  /* 0x0000000000007941 */ /* 0x000fea0003800000 */
.L_x_1307:
        /* <DEDUP_REMOVED lines=16> */
.L_x_1310:
[----:B------:R-:W-:Y:S05]  /*a3c0*/  BSYNC B0 ;  /* 0x0000000000007941 */ /* 0x000fea0003800000 */
.L_x_1309:
        /* <DEDUP_REMOVED lines=16> */
.L_x_1312:
[----:B------:R-:W-:Y:S05]  /*a4d0*/  BSYNC B0 ;  /* 0x0000000000007941 */ /* 0x000fea0003800000 */
.L_x_1311:
        /* <DEDUP_REMOVED lines=15> */
.L_x_1314:
[----:B------:R-:W-:Y:S05]  /*a5d0*/  BSYNC B0 ;  /* 0x0000000000007941 */ /* 0x000fea0003800000 */
.L_x_1313:
        /* <DEDUP_REMOVED lines=25> */
.L_x_1316:
[----:B------:R-:W-:Y:S05]  /*a770*/  BSYNC B0 ;  /* 0x0000000000007941 */ /* 0x000fea0003800000 */
.L_x_1315:
        /* <DEDUP_REMOVED lines=14> */
.L_x_1318:
[----:B------:R-:W-:Y:S05]  /*a860*/  BSYNC B0 ;  /* 0x0000000000007941 */ /* 0x000fea0003800000 */
.L_x_1317:
        /* <DEDUP_REMOVED lines=14> */
.L_x_1320:
[----:B------:R-:W-:Y:S05]  /*a950*/  BSYNC B0 ;  /* 0x0000000000007941 */ /* 0x000fea0003800000 */
.L_x_1319:
        /* <DEDUP_REMOVED lines=12> */
.L_x_1304:
[----:B------:R-:W-:Y:S05]  /*aa20*/  BSYNC B1 ;  /* 0x0000000000017941 */ /* 0x000fea0003800000 */
.L_x_1279:
        /* <DEDUP_REMOVED lines=11> */
.L_x_1321:
[----:B------:R-:W-:Y:S05]  /*aae0*/  EXIT ;  /* 0x000000000000794d */ /* 0x000fea0003800000 */
.L_x_1323:
        /* <DEDUP_REMOVED lines=9> */
.L_x_2079:


//--------------------- .text._ZN5flash44flash_bwd_dq_dk_dv_loop_seqk_parallel_kernelI23Flash_bwd_kernel_traitsILi128ELi64ELi128ELi8ELi2ELi4ELi2ELb0ELb0EN7cutlass6half_tE19Flash_kernel_traitsILi128ELi64ELi128ELi8ES3_EELb1ELb0ELb0ELb0ELb0ELb0ELb0EEEvNS_16Flash_bwd_paramsE --------------------------
	.section	.text._ZN5flash44flash_bwd_dq_dk_dv_loop_seqk_parallel_kernelI23Flash_bwd_kernel_traitsILi128ELi64ELi128ELi8ELi2ELi4ELi2ELb0ELb0EN7cutlass6half_tE19Flash_kernel_traitsILi128ELi64ELi128ELi8ES3_EELb1ELb0ELb0ELb0ELb0ELb0ELb0EEEvNS_16Flash_bwd_paramsE,"ax",@progbits
	.sectioninfo	@"SHI_REGISTERS=255"
	.align	128
        .global         _ZN5flash44flash_bwd_dq_dk_dv_loop_seqk_parallel_kernelI23Flash_bwd_kernel_traitsILi128ELi64ELi128ELi8ELi2ELi4ELi2ELb0ELb0EN7cutlass6half_tE19Flash_kernel_traitsILi128ELi64ELi128ELi8ES3_EELb1ELb0ELb0ELb0ELb0ELb0ELb0EEEvNS_16Flash_bwd_paramsE
        .type           _ZN5flash44flash_bwd_dq_dk_dv_loop_seqk_parallel_kernelI23Flash_bwd_kernel_traitsILi128ELi64ELi128ELi8ELi2ELi4ELi2ELb0ELb0EN7cutlass6half_tE19Flash_kernel_traitsILi128ELi64ELi128ELi8ES3_EELb1ELb0ELb0ELb0ELb0ELb0ELb0EEEvNS_16Flash_bwd_paramsE,@function
        .size           _ZN5flash44flash_bwd_dq_dk_dv_loop_seqk_parallel_kernelI23Flash_bwd_kernel_traitsILi128ELi64ELi128ELi8ELi2ELi4ELi2ELb0ELb0EN7cutlass6half_tE19Flash_kernel_traitsILi128ELi64ELi128ELi8ES3_EELb1ELb0ELb0ELb0ELb0ELb0ELb0EEEvNS_16Flash_bwd_paramsE,(.L_x_2080 - _ZN5flash44flash_bwd_dq_dk_dv_loop_seqk_parallel_kernelI23Flash_bwd_kernel_traitsILi128ELi64ELi128ELi8ELi2ELi4ELi2ELb0ELb0EN7cutlass6half_tE19Flash_kernel_traitsILi128ELi64ELi128ELi8ES3_EELb1ELb0ELb0ELb0ELb0ELb0ELb0EEEvNS_16Flash_bwd_paramsE)
        .other          _ZN5flash44flash_bwd_dq_dk_dv_loop_seqk_parallel_kernelI23Flash_bwd_kernel_traitsILi128ELi64ELi128ELi8ELi2ELi4ELi2ELb0ELb0EN7cutlass6half_tE19Flash_kernel_traitsILi128ELi64ELi128ELi8ES3_EELb1ELb0ELb0ELb0ELb0ELb0ELb0EEEvNS_16Flash_bwd_paramsE,@"STO_CUDA_ENTRY STV_DEFAULT"
_ZN5flash44flash_bwd_dq_dk_dv_loop_seqk_parallel_kernelI23Flash_bwd_kernel_traitsILi128ELi64ELi128ELi8ELi2ELi4ELi2ELb0ELb0EN7cutlass6half_tE19Flash_kernel_traitsILi128ELi64ELi128ELi8ES3_EELb1ELb0ELb0ELb0ELb0ELb0ELb0EEEvNS_16Flash_bwd_paramsE:
.text._ZN5flash44flash_bwd_dq_dk_dv_loop_seqk_parallel_kernelI23Flash_bwd_kernel_traitsILi128ELi64ELi128ELi8ELi2ELi4ELi2ELb0ELb0EN7cutlass6half_tE19Flash_kernel_traitsILi128ELi64ELi128ELi8ES3_EELb1ELb0ELb0ELb0ELb0ELb0ELb0EEEvNS_16Flash_bwd_paramsE:
        /* <DEDUP_REMOVED lines=12> */
[----:B------:R-:W2:Y:S01]  /*00c0*/  S2UR UR35, SR_CTAID.Z ;  /* 0x00000000002379c3 */ /* 0x000ea20000002700 */
[----:B------:R-:W-:Y:S01]  /*00d0*/  ULDC UR15, c[0x0][0x224] ;  /* 0x00008900000f7ab9 */ /* 0x000fe20000000800 */
[----:B------:R-:W-:Y:S01]  /*00e0*/  IMAD.MOV.U32 R229, RZ, RZ, -0x10 ;  /* 0xfffffff0ffe57424 */ /* 0x000fe200078e00ff */
[----:B------:R-:W-:Y:S02]  /*00f0*/  USHF.R.S32.HI UR8, URZ, 0x1f, UR15 ;  /* 0x0000001f3f087899 */ /* 0x000fe4000801140f */
[----:B------:R-:W-:Y:S02]  /*0100*/  ULDC.U8 UR9, c[0x0][0x328] ;  /* 0x0000ca0000097ab9 */ /* 0x000fe40000000000 */
[----:B------:R-:W-:Y:S01]  /*0110*/  UISETP.NE.AND UP2, UPT, UR9, URZ, UPT ;  /* 0x0000003f0900728c */ /* 0x000fe2000bf45270 */
[----:B------:R-:W3:Y:S01]  /*0120*/  S2UR UR32, SR_CTAID.Y ;  /* 0x00000000002079c3 */ /* 0x000ee20000002600 */
        /* <DEDUP_REMOVED lines=8> */
[----:B--2---:R-:W-:-:S02]  /*01b0*/  USHF.R.S32.HI UR16, URZ, 0x1f, UR35 ;  /* 0x0000001f3f107899 */ /* 0x004fc40008011423 */
[----:B------:R-:W-:Y:S01]  /*01c0*/  UIMAD.WIDE UR36, UR47, UR36, URZ ;  /* 0x000000242f2472a5 */ /* 0x000fe2000f8e023f */
[CC--:B------:R-:W-:Y:S01]  /*01d0*/  LEA.HI R5, R0.reuse, R8.reuse, RZ, 0x5 ;  /* 0x0000000800057211 */ /* 0x0c0fe200078f28ff */
[----:B------:R-:W-:Y:S01]  /*01e0*/  UIMAD UR48, UR35, UR47, URZ ;  /* 0x0000002f233072a4 */ /* 0x000fe2000f8e023f */
[CC--:B------:R-:W-:Y:S01]  /*01f0*/  LEA.HI R3, R0.reuse, R8.reuse, RZ, 0x2 ;  /* 0x0000000800037211 */ /* 0x0c0fe200078f10ff */
[----:B------:R-:W-:Y:S01]  /*0200*/  UIMAD UR57, UR7, UR6, UR57 ;  /* 0x00000006073972a4 */ /* 0x000fe2000f8e0239 */
[CC--:B------:R-:W-:Y:S01]  /*0210*/  LEA.HI R242, R0.reuse, R8.reuse, RZ, 0x3 ;  /* 0x0000000800f27211 */ /* 0x0c0fe200078f18ff */
[----:B---3--:R-:W-:Y:S01]  /*0220*/  UIMAD.WIDE.U32 UR44, UR32, UR15, URZ ;  /* 0x0000000f202c72a5 */ /* 0x008fe2000f8e003f */
[CC--:B------:R-:W-:Y:S01]  /*0230*/  LEA.HI R12, R0.reuse, R8.reuse, RZ, 0x6 ;  /* 0x00000008000c7211 */ /* 0x0c0fe200078f30ff */
[----:B------:R-:W-:Y:S01]  /*0240*/  USHF.L.U32 UR15, UR32, 0x7, URZ ;  /* 0x00000007200f7899 */ /* 0x000fe2000800063f */
[CC--:B------:R-:W-:Y:S01]  /*0250*/  LEA.HI R6, R0.reuse, R8.reuse, RZ, 0x4 ;  /* 0x0000000800067211 */ /* 0x0c0fe200078f20ff */
[----:B------:R-:W-:Y:S01]  /*0260*/  USHF.R.S32.HI UR9, URZ, 0x1f, UR32 ;  /* 0x0000001f3f097899 */ /* 0x000fe20008011420 */
[----:B------:R-:W-:Y:S01]  /*0270*/  LEA.HI R15, R0, R8, RZ, 0x7 ;  /* 0x00000008000f7211 */ /* 0x000fe200078f38ff */
[----:B------:R-:W-:Y:S01]  /*0280*/  UIMAD UR47, UR47, UR12, URZ ;  /* 0x0000000c2f2f72a4 */ /* 0x000fe2000f8e023f */
[--C-:B------:R-:W-:Y:S01]  /*0290*/  SHF.R.S32.HI R0, RZ, 0x5, R5.reuse ;  /* 0x00000005ff007819 */ /* 0x100fe20000011405 */
[----:B------:R-:W-:Y:S01]  /*02a0*/  UIMAD UR6, UR32, UR13, UR35 ;  /* 0x0000000d200672a4 */ /* 0x000fe2000f8e0223 */
[----:B------:R-:W-:Y:S01]  /*02b0*/  SHF.R.S32.HI R2, RZ, 0x1f, R5 ;  /* 0x0000001fff027819 */ /* 0x000fe20000011405 */
[----:B------:R-:W-:Y:S01]  /*02c0*/  ULDC UR14, c[0x0][0x1c0] ;  /* 0x00007000000e7ab9 */ /* 0x000fe20000000800 */
[C---:B------:R-:W-:Y:S01]  /*02d0*/  LOP3.LUT R4, R5.reuse, 0xffffffe0, RZ, 0xc0, !PT ;  /* 0xffffffe005047812 */ /* 0x040fe200078ec0ff */
[----:B------:R-:W-:Y:S01]  /*02e0*/  ULDC UR11, c[0x0][0x1c0] ;  /* 0x00007000000b7ab9 */ /* 0x000fe20000000800 */
[-C--:B------:R-:W-:Y:S01]  /*02f0*/  LEA.HI R5, R5, R0.reuse, RZ, 0x1 ;  /* 0x0000000005057211 */ /* 0x080fe200078f08ff */
[----:B------:R-:W-:Y:S01]  /*0300*/  UIMAD UR54, UR8, UR32, URZ ;  /* 0x00000020083672a4 */ /* 0x000fe2000f8e023f */
[----:B------:R-:W-:Y:S01]  /*0310*/  LEA.HI R2, R2, R0, RZ, 0x2 ;  /* 0x0000000002027211 */ /* 0x000fe200078f10ff */
[----:B------:R-:W-:Y:S01]  /*0320*/  IMAD.IADD R7, R8, 0x1, -R4 ;  /* 0x0000000108077824 */ /* 0x000fe200078e0a04 */
[----:B------:R-:W-:Y:S01]  /*0330*/  LOP3.LUT R9, R3, 0x7ffffffc, RZ, 0xc0, !PT ;  /* 0x7ffffffc03097812 */ /* 0x000fe200078ec0ff */
[----:B------:R-:W-:Y:S01]  /*0340*/  UIMAD UR7, UR32, UR11, UR35 ;  /* 0x0000000b200772a4 */ /* 0x000fe2000f8e0223 */
[----:B------:R-:W-:Y:S01]  /*0350*/  LOP3.LUT R4, R5, 0xfffffffe, RZ, 0xc0, !PT ;  /* 0xfffffffe05047812 */ /* 0x000fe200078ec0ff */
[----:B------:R-:W-:Y:S01]  /*0360*/  @!UP2 UIMAD UR8, UR32, UR14, UR35 ;  /* 0x0000000e2008a2a4 */ /* 0x000fe2000f8e0223 */
        /* <DEDUP_REMOVED lines=10> */
[----:B------:R-:W-:Y:S01]  /*0410*/  LOP3.LUT R10, R242, 0xfffffff8, RZ, 0xc0, !PT ;  /* 0xfffffff8f20a7812 */ /* 0x000fe200078ec0ff */
[----:B------:R-:W-:Y:S01]  /*0420*/  USHF.L.U32 UR46, UR47, 0x6, URZ ;  /* 0x000000062f2e7899 */ /* 0x000fe2000800063f */
[----:B------:R-:W-:Y:S01]  /*0430*/  LEA.HI R2, R6, R3, RZ, 0x1 ;  /* 0x0000000306027211 */ /* 0x000fe200078f08ff */
[----:B------:R-:W-:Y:S01]  /*0440*/  USHF.L.U32 UR41, UR6, 0x5, URZ ;  /* 0x0000000506297899 */ /* 0x000fe2000800063f */
[----:B------:R-:W-:Y:S01]  /*0450*/  LEA.HI R0, R0, R4, RZ, 0x3 ;  /* 0x0000000400007211 */ /* 0x000fe200078f18ff */
[----:B------:R-:W-:Y:S01]  /*0460*/  IMAD.IADD R10, R8, 0x1, -R10 ;  /* 0x00000001080a7824 */ /* 0x000fe200078e0a0a */
[----:B------:R-:W-:Y:S01]  /*0470*/  LOP3.LUT R2, R2, 0xfffffffe, RZ, 0xc0, !PT ;  /* 0xfffffffe02027812 */ /* 0x000fe200078ec0ff */
[----:B------:R-:W-:Y:S01]  /*0480*/  ULDC UR51, c[0x0][0x214] ;  /* 0x0000850000337ab9 */ /* 0x000fe20000000800 */
[----:B------:R-:W-:Y:S01]  /*0490*/  LOP3.LUT R0, R0, 0xfffffff8, RZ, 0xc0, !PT ;  /* 0xfffffff800007812 */ /* 0x000fe200078ec0ff */
[----:B------:R-:W-:Y:S01]  /*04a0*/  IMAD.SHL.U32 R236, R10, 0x8, RZ ;  /* 0x000000080aec7824 */ /* 0x000fe200078e00ff */
[----:B------:R-:W-:Y:S01]  /*04b0*/  SHF.R.S32.HI R17, RZ, 0x6, R12 ;  /* 0x00000006ff117819 */ /* 0x000fe2000001140c */
[----:B------:R-:W-:Y:S01]  /*04c0*/  IMAD.IADD R8, R3, 0x1, -R2 ;  /* 0x0000000103087824 */ /* 0x000fe200078e0a02 */
[----:B------:R-:W-:Y:S01]  /*04d0*/  SHF.R.S32.HI R2, RZ, 0x1f, R5 ;  /* 0x0000001fff027819 */ /* 0x000fe20000011405 */
[----:B------:R-:W-:Y:S01]  /*04e0*/  IMAD.IADD R6, R4, 0x1, -R0 ;  /* 0x0000000104067824 */ /* 0x000fe200078e0a00 */
[----:B------:R-:W-:Y:S01]  /*04f0*/  SHF.R.S32.HI R0, RZ, 0x1f, R7 ;  /* 0x0000001fff007819 */ /* 0x000fe20000011407 */
[----:B------:R-:W-:Y:S01]  /*0500*/  IMAD.U32 R3, RZ, RZ, UR16 ;  /* 0x00000010ff037e24 */ /* 0x000fe2000f8e00ff */
[----:B------:R-:W-:Y:S01]  /*0510*/  LEA.HI R11, R2, R5, RZ, 0x3 ;  /* 0x00000005020b7211 */ /* 0x000fe200078f18ff */
[----:B------:R-:W-:Y:S01]  /*0520*/  IMAD.SHL.U32 R2, R10, 0x40, RZ ;  /* 0x000000400a027824 */ /* 0x000fe200078e00ff */
[----:B------:R-:W-:Y:S01]  /*0530*/  LEA.HI R248, R0, R7, RZ, 0x2 ;  /* 0x0000000700f87211 */ /* 0x000fe200078f10ff */
[----:B------:R-:W-:Y:S01]  /*0540*/  IMAD.U32 R3, RZ, RZ, UR15 ;  /* 0x0000000fff037e24 */ /* 0x000fe2000f8e00ff */
[----:B------:R-:W-:Y:S01]  /*0550*/  LOP3.LUT R0, R11, 0xfffffff8, RZ, 0xc0, !PT ;  /* 0xfffffff80b007812 */ /* 0x000fe200078ec0ff */
[----:B------:R-:W-:Y:S01]  /*0560*/  IMAD.SHL.U32 R4, R8, 0x200, RZ ;  /* 0x0000020008047824 */ /* 0x000fe200078e00ff */
[----:B------:R-:W-:Y:S01]  /*0570*/  SHF.R.S32.HI R248, RZ, 0x2, R248 ;  /* 0x00000002fff87819 */ /* 0x000fe200000114f8 */
[----:B------:R-:W-:Y:S01]  /*0580*/  ULDC UR58, c[0x0][0x1c8] ;  /* 0x00007200003a7ab9 */ /* 0x000fe20000000800 */
[----:B------:R-:W-:Y:S01]  /*0590*/  IADD3 R243, R236, 0x40, RZ ;  /* 0x00000040ecf37810 */ /* 0x000fe20007ffe0ff */
[----:B------:R-:W-:Y:S01]  /*05a0*/  IMAD.IADD R13, R5, 0x1, -R0 ;  /* 0x00000001050d7824 */ /* 0x000fe200078e0a00 */
[----:B------:R-:W-:Y:S01]  /*05b0*/  LOP3.LUT R0, R2, 0x1c0, RZ, 0xc0, !PT ;  /* 0x000001c002007812 */ /* 0x000fe200078ec0ff */
[----:B------:R-:W-:Y:S01]  /*05c0*/  IMAD.SHL.U32 R2, R9, 0x10, RZ ;  /* 0x0000001009027824 */ /* 0x000fe200078e00ff */
[----:B------:R-:W-:Y:S01]  /*05d0*/  ULDC.U8 UR10, c[0x0][0x3d0] ;  /* 0x0000f400000a7ab9 */ /* 0x000fe20000000000 */
[C---:B------:R-:W-:Y:S01]  /*05e0*/  IMAD.SHL.U32 R5, R17.reuse, 0x20, RZ ;  /* 0x0000002011057824 */ /* 0x040fe200078e00ff */
[----:B------:R-:W-:Y:S01]  /*05f0*/  LOP3.LUT R216, R0, 0x8, R242, 0xf8, !PT ;  /* 0x0000000800d87812 */ /* 0x000fe200078ef8f2 */
[----:B------:R-:W-:Y:S01]  /*0600*/  IMAD R248, R16, 0x10, R248 ;  /* 0x0000001010f87824 */ /* 0x000fe200078e02f8 */
[----:B------:R-:W-:Y:S01]  /*0610*/  LOP3.LUT R209, R0, 0x30, R2, 0xf8, !PT ;  /* 0x0000003000d17812 */ /* 0x000fe200078ef802 */
[----:B------:R-:W-:Y:S01]  /*0620*/  IMAD R2, R17, 0x800, R4 ;  /* 0x0000080011027824 */ /* 0x000fe200078e0204 */
[----:B------:R-:W-:Y:S01]  /*0630*/  SHF.R.U32.HI R3, RZ, 0x3, R0 ;  /* 0x00000003ff037819 */ /* 0x000fe20000011600 */
[----:B------:R-:W-:Y:S01]  /*0640*/  ULDC UR52, c[0x0][0x224] ;  /* 0x0000890000347ab9 */ /* 0x000fe20000000800 */
[----:B------:R-:W-:Y:S01]  /*0650*/  LOP3.LUT R0, R6, 0x1, RZ, 0xc0, !PT ;  /* 0x0000000106007812 */ /* 0x000fe200078ec0ff */
[----:B------:R-:W-:Y:S01]  /*0660*/  @UP2 UIMAD UR56, UR32, UR51, URZ ;  /* 0x00000033203822a4 */ /* 0x000fe2000f8e023f */
[----:B------:R-:W-:Y:S01]  /*0670*/  LOP3.LUT R216, R216, R3, RZ, 0x3c, !PT ;  /* 0x00000003d8d87212 */ /* 0x000fe200078e3cff */
[----:B------:R-:W-:Y:S01]  /*0680*/  ULDC.64 UR4, c[0x0][0x118] ;  /* 0x0000460000047ab9 */ /* 0x000fe20000000a00 */
[----:B------:R-:W-:Y:S01]  /*0690*/  ISETP.NE.U32.AND P0, PT, R0, 0x1, PT ;  /* 0x000000010000780c */ /* 0x000fe20003f05070 */
[----:B------:R-:W-:Y:S01]  /*06a0*/  IMAD.SHL.U32 R0, R8, 0x20, RZ ;  /* 0x0000002008007824 */ /* 0x000fe200078e00ff */
[----:B------:R-:W-:Y:S01]  /*06b0*/  LOP3.LUT R209, R209, 0x8, R242, 0xf8, !PT ;  /* 0x00000008d1d17812 */ /* 0x000fe200078ef8f2 */
[----:B------:R-:W-:Y:S01]  /*06c0*/  IMAD.IADD R216, R2, 0x1, R216 ;  /* 0x0000000102d87824 */ /* 0x000fe200078e02d8 */
[----:B------:R-:W-:Y:S01]  /*06d0*/  R2P PR, R6, 0x6 ;  /* 0x0000000606007804 */ /* 0x000fe20000000000 */
[----:B------:R-:W-:Y:S01]  /*06e0*/  IMAD.SHL.U32 R2, R17, 0x8, RZ ;  /* 0x0000000811027824 */ /* 0x000fe200078e00ff */
[----:B------:R-:W-:Y:S01]  /*06f0*/  LOP3.LUT R0, R0, 0x20, RZ, 0xc0, !PT ;  /* 0x0000002000007812 */ /* 0x000fe200078ec0ff */
[----:B------:R-:W-:Y:S01]  /*0700*/  IMAD.SHL.U32 R217, R216, 0x2, RZ ;  /* 0x00000002d8d97824 */ /* 0x000fe200078e00ff */
[----:B------:R-:W-:Y:S01]  /*0710*/  LOP3.LUT R209, R4, R209, R3, 0xf6, !PT ;  /* 0x000000d104d17212 */ /* 0x000fe200078ef603 */
[----:B------:R-:W-:Y:S01]  /*0720*/  IMAD.SHL.U32 R3, R6, 0x40, RZ ;  /* 0x0000004006037824 */ /* 0x000fe200078e00ff */
[----:B------:R-:W-:Y:S01]  /*0730*/  LOP3.LUT R208, R0, 0x18, R2, 0xf8, !PT ;  /* 0x0000001800d07812 */ /* 0x000fe200078ef802 */
[----:B------:R-:W-:Y:S01]  /*0740*/  IMAD.U32 R0, RZ, RZ, UR9 ;  /* 0x00000009ff007e24 */ /* 0x000fe2000f8e00ff */
[----:B------:R-:W-:Y:S01]  /*0750*/  SHF.R.S32.HI R0, RZ, 0x7, R15 ;  /* 0x00000007ff007819 */ /* 0x000fe2000001140f */
[----:B------:R-:W-:Y:S01]  /*0760*/  IMAD.SHL.U32 R2, R14, 0x2, RZ ;  /* 0x000000020e027824 */ /* 0x000fe200078e00ff */
[----:B------:R-:W-:Y:S01]  /*0770*/  LOP3.LUT P4, RZ, R10, 0x2, RZ, 0xc0, !PT ;  /* 0x000000020aff7812 */ /* 0x000fe2000788c0ff */
[----:B------:R-:W-:Y:S01]  /*0780*/  IMAD.SHL.U32 R4, R8, 0x10, RZ ;  /* 0x0000001008047824 */ /* 0x000fe200078e00ff */
[----:B------:R-:W-:Y:S01]  /*0790*/  LOP3.LUT P3, RZ, R10, 0x4, RZ, 0xc0, !PT ;  /* 0x000000040aff7812 */ /* 0x000fe2000786c0ff */
[--C-:B------:R-:W-:Y:S01]  /*07a0*/  IMAD R12, R9, 0x400, R2.reuse ;  /* 0x00000400090c7824 */ /* 0x100fe200078e0202 */
[----:B------:R-:W-:Y:S01]  /*07b0*/  SEL R229, R229, 0x10, !P0 ;  /* 0x00000010e5e57807 */ /* 0x000fe20004000000 */
[C---:B------:R-:W-:Y:S01]  /*07c0*/  IMAD R7, R0.reuse, 0x1000, R2 ;  /* 0x0000100000077824 */ /* 0x040fe200078e0202 */
[----:B------:R-:W-:Y:S01]  /*07d0*/  SHF.R.S32.HI R242, RZ, 0x3, R242 ;  /* 0x00000003fff27819 */ /* 0x000fe200000114f2 */
[----:B------:R-:W-:Y:S01]  /*07e0*/  IMAD.SHL.U32 R2, R0, 0x8, RZ ;  /* 0x0000000800027824 */ /* 0x000fe200078e00ff */
[----:B------:R-:W-:Y:S01]  /*07f0*/  LOP3.LUT R0, R3, 0x1c0, RZ, 0xc0, !PT ;  /* 0x000001c003007812 */ /* 0x000fe200078ec0ff */
[----:B------:R-:W-:Y:S01]  /*0800*/  IMAD.SHL.U32 R209, R209, 0x2, RZ ;  /* 0x00000002d1d17824 */ /* 0x000fe200078e00ff */
[----:B------:R-:W-:-:S02]  /*0810*/  ULOP3.LUT UR58, UR35, UR58, URZ, 0x3c, !UPT ;  /* 0x0000003a233a7292 */ /* 0x000fc4000f8e3c3f */
[----:B------:R-:W-:Y:S01]  /*0820*/  LOP3.LUT R2, R2, 0x8, RZ, 0xc0, !PT ;  /* 0x0000000802027812 */ /* 0x000fe200078ec0ff */
[----:B------:R-:W-:Y:S01]  /*0830*/  UISETP.NE.AND UP3, UPT, UR10, URZ, UPT ;  /* 0x0000003f0a00728c */ /* 0x000fe2000bf65270 */
[----:B------:R-:W-:Y:S01]  /*0840*/  SHF.R.U32.HI R3, RZ, 0x3, R0 ;  /* 0x00000003ff037819 */ /* 0x000fe20000011600 */
[----:B------:R-:W-:Y:S01]  /*0850*/  USHF.R.S32.HI UR61, URZ, 0x1f, UR35 ;  /* 0x0000001f3f3d7899 */ /* 0x000fe20008011423 */
        /* <DEDUP_REMOVED lines=8> */
[----:B------:R-:W-:Y:S01]  /*08e0*/  USHF.R.S32.HI UR59, URZ, 0x1f, UR35 ;  /* 0x0000001f3f3b7899 */ /* 0x000fe20008011423 */
[----:B------:R-:W-:Y:S01]  /*08f0*/  IMAD.SHL.U32 R5, R8, 0x8, RZ ;  /* 0x0000000808057824 */ /* 0x000fe200078e00ff */
[----:B------:R-:W-:Y:S01]  /*0900*/  UIMAD.WIDE.U32 UR42, UR36, UR44, URZ ;  /* 0x0000002c242a72a5 */ /* 0x000fe2000f8e003f */
[----:B------:R-:W-:Y:S01]  /*0910*/  IMAD.IADD R230, R2, 0x1, R0 ;  /* 0x0000000102e67824 */ /* 0x000fe200078e0200 */
[----:B------:R-:W-:Y:S01]  /*0920*/  LOP3.LUT R3, R3, 0x1c0, RZ, 0xc0, !PT ;  /* 0x000001c003037812 */ /* 0x000fe200078ec0ff */
[----:B------:R-:W-:Y:S01]  /*0930*/  IMAD.IADD R6, R12, 0x1, R6 ;  /* 0x000000010c067824 */ /* 0x000fe200078e0206 */
[----:B------:R-:W-:Y:S01]  /*0940*/  LOP3.LUT R0, R4, 0xfffffe00, RZ, 0xc0, !PT ;  /* 0xfffffe0004007812 */ /* 0x000fe200078ec0ff */
[----:B------:R-:W-:Y:S01]  /*0950*/  IMAD.SHL.U32 R230, R230, 0x2, RZ ;  /* 0x00000002e6e67824 */ /* 0x000fe200078e00ff */
[----:B------:R-:W-:Y:S01]  /*0960*/  LOP3.LUT R2, R3, 0x8, R5, 0xf8, !PT ;  /* 0x0000000803027812 */ /* 0x000fe200078ef805 */
[----:B------:R-:W-:Y:S01]  /*0970*/  UIMAD UR53, UR37, UR44, URZ ;  /* 0x0000002c253572a4 */ /* 0x000fe2000f8e023f */
[----:B------:R-:W-:Y:S01]  /*0980*/  SHF.R.U32.HI R4, RZ, 0x3, R3 ;  /* 0x00000003ff047819 */ /* 0x000fe20000011603 */
[----:B------:R-:W-:Y:S01]  /*0990*/  IMAD R5, R16, 0x400, R0 ;  /* 0x0000040010057824 */ /* 0x000fe200078e0200 */
[----:B------:R-:W-:Y:S01]  /*09a0*/  LEA R6, R6, 0xc000, 0x1 ;  /* 0x0000c00006067811 */ /* 0x000fe200078e08ff */
[----:B------:R-:W-:Y:S01]  /*09b0*/  IMAD.IADD R231, R230, 0x1, R229 ;  /* 0x00000001e6e77824 */ /* 0x000fe200078e02e5 */
[----:B------:R-:W-:Y:S01]  /*09c0*/  LOP3.LUT R220, R2, R4, RZ, 0x3c, !PT ;  /* 0x0000000402dc7212 */ /* 0x000fe200078e3cff */
[----:B------:R-:W-:Y:S01]  /*09d0*/  USHF.R.S32.HI UR55, URZ, 0x1f, UR48 ;  /* 0x0000001f3f377899 */ /* 0x000fe20008011430 */
[C-C-:B------:R-:W-:Y:S01]  /*09e0*/  LOP3.LUT R2, R4.reuse, R9, R3.reuse, 0x1e, !PT ;  /* 0x0000000904027212 */ /* 0x140fe200078e1e03 */
[----:B------:R-:W-:Y:S01]  /*09f0*/  STL [R1+0x18], R6 ;  /* 0x0000180601007387 */ /* 0x000fe20000100800 */
[----:B------:R-:W-:Y:S01]  /*0a00*/  LOP3.LUT R208, R4, R208, R3, 0x1e, !PT ;  /* 0x000000d004d07212 */ /* 0x000fe200078e1e03 */
[----:B------:R-:W-:Y:S01]  /*0a10*/  IMAD.MOV.U32 R3, RZ, RZ, 0x20 ;  /* 0x00000020ff037424 */ /* 0x000fe200078e00ff */
[-C--:B------:R-:W-:Y:S01]  /*0a20*/  LOP3.LUT R218, R2, R0.reuse, RZ, 0xfc, !PT ;  /* 0x0000000002da7212 */ /* 0x080fe200078efcff */
[----:B------:R-:W-:Y:S01]  /*0a30*/  IMAD.MOV.U32 R2, RZ, RZ, 0x40 ;  /* 0x00000040ff027424 */ /* 0x000fe200078e00ff */
[----:B------:R-:W-:Y:S01]  /*0a40*/  LOP3.LUT R208, R208, R0, RZ, 0xfc, !PT ;  /* 0x00000000d0d07212 */ /* 0x000fe200078efcff */
[----:B------:R-:W-:Y:S01]  /*0a50*/  IMAD.IADD R220, R5, 0x1, R220 ;  /* 0x0000000105dc7824 */ /* 0x000fe200078e02dc */
[C---:B------:R-:W-:Y:S01]  /*0a60*/  SEL R0, R3.reuse, 0xffffffe0, !P4 ;  /* 0xffffffe003007807 */ /* 0x040fe20006000000 */
[----:B------:R-:W-:Y:S01]  /*0a70*/  UIMAD UR52, UR7, UR52, URZ ;  /* 0x00000034073472a4 */ /* 0x000fe2000f8e023f */
[----:B------:R-:W-:Y:S01]  /*0a80*/  SEL R215, R2, 0xffffffc0, !P3 ;  /* 0xffffffc002d77807 */ /* 0x000fe20005800000 */
[----:B------:R-:W-:Y:S01]  /*0a90*/  @!UP2 UIMAD UR51, UR8, UR51, URZ ;  /* 0x000000330833a2a4 */ /* 0x000fe2000f8e023f */
[----:B------:R-:W-:Y:S01]  /*0aa0*/  SEL R3, R3, 0xffffffe0, !P1 ;  /* 0xffffffe003037807 */ /* 0x000fe20004800000 */
[----:B------:R-:W-:Y:S01]  /*0ab0*/  IMAD R214, R216, 0x2, R0 ;  /* 0x00000002d8d67824 */ /* 0x000fe200078e0200 */
[----:B------:R-:W-:Y:S01]  /*0ac0*/  SEL R2, R2, 0xffffffc0, !P2 ;  /* 0xffffffc002027807 */ /* 0x000fe20005000000 */
[----:B------:R-:W-:Y:S01]  /*0ad0*/  IMAD R216, R216, 0x2, R215 ;  /* 0x00000002d8d87824 */ /* 0x000fe200078e02d7 */
[C---:B------:R-:W-:Y:S01]  /*0ae0*/  IADD3 R4, R6.reuse, 0x420, RZ ;  /* 0x0000042006047810 */ /* 0x040fe20007ffe0ff */
[----:B------:R-:W-:Y:S01]  /*0af0*/  IMAD.IADD R5, R3, 0x1, R6 ;  /* 0x0000000103057824 */ /* 0x000fe200078e0206 */
[C---:B------:R-:W-:Y:S01]  /*0b00*/  @P1 IADD3 R4, R6.reuse, 0x3e0, RZ ;  /* 0x000003e006041810 */ /* 0x040fe20007ffe0ff */
[--C-:B------:R-:W-:Y:S01]  /*0b10*/  IMAD.IADD R0, R6, 0x1, R2.reuse ;  /* 0x0000000106007824 */ /* 0x100fe200078e0202 */
[----:B------:R-:W-:Y:S01]  /*0b20*/  LEA R208, R208, 0xc000, 0x1 ;  /* 0x0000c000d0d07811 */ /* 0x000fe200078e08ff */
[----:B------:R-:W-:Y:S01]  /*0b30*/  IMAD.IADD R228, R230, 0x1, R3 ;  /* 0x00000001e6e47824 */ /* 0x000fe200078e0203 */
[----:B------:R-:W-:Y:S01]  /*0b40*/  STL [R1+0x24], R5 ;  /* 0x0000240501007387 */ /* 0x000fe20000100800 */
[----:B------:R-:W-:Y:S01]  /*0b50*/  IMAD.IADD R3, R5, 0x1, R2 ;  /* 0x0000000105037824 */ /* 0x000fe200078e0202 */
[----:B------:R-:W-:Y:S01]  /*0b60*/  USHF.R.S32.HI UR50, URZ, 0x1f, UR46 ;  /* 0x0000001f3f327899 */ /* 0x000fe2000801142e */
[----:B------:R-:W-:Y:S01]  /*0b70*/  IMAD.IADD R215, R215, 0x1, R214 ;  /* 0x00000001d7d77824 */ /* 0x000fe200078e02d6 */
[----:B------:R1:W-:Y:S01]  /*0b80*/  STL [R1+0x1c], R0 ;  /* 0x00001c0001007387 */ /* 0x0003e20000100800 */
[----:B------:R-:W-:Y:S01]  /*0b90*/  IMAD.IADD R229, R229, 0x1, R228 ;  /* 0x00000001e5e57824 */ /* 0x000fe200078e02e4 */
[----:B------:R-:W-:-:S02]  /*0ba0*/  USHF.R.S32.HI UR49, URZ, 0x1f, UR41 ;  /* 0x0000001f3f317899 */ /* 0x000fc40008011429 */
[----:B------:R2:W-:Y:S01]  /*0bb0*/  STL [R1+0x30], R4 ;  /* 0x0000300401007387 */ /* 0x0005e20000100800 */
[----:B------:R-:W-:-:S03]  /*0bc0*/  UMOV UR40, 0xffffc000 ;  /* 0xffffc00000287882 */ /* 0x000fc60000000000 */
[----:B------:R2:W-:Y:S01]  /*0bd0*/  STL [R1+0x28], R3 ;  /* 0x0000280301007387 */ /* 0x0005e20000100800 */
[----:B-1----:R-:W-:-:S05]  /*0be0*/  IMAD.IADD R0, R2, 0x1, R4 ;  /* 0x0000000102007824 */ /* 0x002fca00078e0204 */
[----:B------:R2:W-:Y:S02]  /*0bf0*/  STL [R1+0x2c], R0 ;  /* 0x00002c0001007387 */ /* 0x0005e40000100800 */
.L_x_1394:
        /* <DEDUP_REMOVED lines=12> */
[----:B-12---:R-:W-:Y:S01]  /*0cc0*/  IMAD.U32 R2, RZ, RZ, UR6 ;  /* 0x00000006ff027e24 */ /* 0x006fe2000f8e00ff */
        /* <DEDUP_REMOVED lines=40> */
.L_x_1324:
        /* <DEDUP_REMOVED lines=23> */
[----:B------:R-:W-:Y:S02]  /*10c0*/  UISETP.NE.AND UP1, UPT, UR15, -0x1, UPT ;  /* 0xffffffff0f00788c */ /* 0x000fe4000bf25270 */
[----:B------:R-:W-:Y:S01]  /*10d0*/  ULDC.64 UR12, c[0x0][0x178] ;  /* 0x00005e00000c7ab9 */ /* 0x000fe20000000a00 */
[----:B------:R-:W-:Y:S01]  /*10e0*/  PLOP3.LUT P0, PT, PT, PT, UP0, 0x80, 0x0 ;  /* 0x000000000000781c */ /* 0x000fe20003f0f008 */
[----:B------:R-:W-:Y:S02]  /*10f0*/  UIMAD UR14, UR38, UR12, URZ ;  /* 0x0000000c260e72a4 */ /* 0x000fe4000f8e023f */
[----:B------:R-:W-:-:S02]  /*1100*/  ULDC.64 UR10, c[0x0][0x190] ;  /* 0x00006400000a7ab9 */ /* 0x000fc40000000a00 */
[----:B------:R-:W-:Y:S02]  /*1110*/  USHF.R.S32.HI UR16, URZ, 0x1f, UR7 ;  /* 0x0000001f3f107899 */ /* 0x000fe40008011407 */
[----:B------:R-:W-:Y:S02]  /*1120*/  UIMAD.WIDE.U32 UR8, UR15, UR10, URZ ;  /* 0x0000000a0f0872a5 */ /* 0x000fe4000f8e003f */
[----:B------:R-:W-:Y:S02]  /*1130*/  UIMAD UR19, UR15, UR11, URZ ;  /* 0x0000000b0f1372a4 */ /* 0x000fe4000f8e023f */
[----:B------:R-:W-:Y:S02]  /*1140*/  UIMAD.WIDE.U32 UR10, UR32, UR12, URZ ;  /* 0x0000000c200a72a5 */ /* 0x000fe4000f8e003f */
[----:B------:R-:W-:Y:S02]  /*1150*/  UIMAD UR13, UR32, UR13, UR14 ;  /* 0x0000000d200d72a4 */ /* 0x000fe4000f8e020e */
[----:B------:R-:W-:-:S02]  /*1160*/  ULEA.HI UR33, UR16, UR7, URZ, 0x6 ;  /* 0x0000000710217291 */ /* 0x000fc4000f8f303f */
[----:B------:R-:W-:Y:S02]  /*1170*/  @UP0 UIADD3 UR7, UR18, UR22, URZ ;  /* 0x0000001612070290 */ /* 0x000fe4000fffe03f */
[----:B------:R-:W-:Y:S02]  /*1180*/  ULDC.64 UR20, c[0x0][0x198] ;  /* 0x0000660000147ab9 */ /* 0x000fe40000000a00 */
[----:B------:R-:W-:Y:S02]  /*1190*/  UIADD3 UR34, UR11, UR13, URZ ;  /* 0x0000000d0b227290 */ /* 0x000fe4000fffe03f */
[----:B------:R-:W-:Y:S02]  /*11a0*/  USEL UR39, UR10, UR8, !UP1 ;  /* 0x000000080a277287 */ /* 0x000fe4000c800000 */
        /* <DEDUP_REMOVED lines=20> */
.L_x_1326:
        /* <DEDUP_REMOVED lines=18> */
.L_x_1327:
        /* <DEDUP_REMOVED lines=42> */
[----:B------:R-:W-:Y:S01]  /*16b0*/  IMAD.MOV.U32 R2, RZ, RZ, R4 ;  /* 0x000000ffff027224 */ /* 0x000fe200078e0004 */
[----:B------:R-:W-:-:S02]  /*16c0*/  ULDC UR12, c[0x0][0x234] ;  /* 0x00008d00000c7ab9 */ /* 0x000fc40000000800 */
        /* <DEDUP_REMOVED lines=28> */
.L_x_1328:
[----:B------:R-:W-:Y:S02]  /*1890*/  UMOV UR12, UR52 ;  /* 0x00000034000c7c82 */ /* 0x000fe40008000000 */
.L_x_1329:
[----:B------:R-:W-:Y:S01]  /*18a0*/  UIADD3 UR8, UP5, UP4, UR8, UR46, UR48 ;  /* 0x0000002e08087290 */ /* 0x000fe2000fcbe030 */
[----:B------:R-:W-:Y:S01]  /*18b0*/  SHF.R.S32.HI R19, RZ, 0x1f, R242 ;  /* 0x0000001fff137819 */ /* 0x000fe200000114f2 */
[----:B------:R-:W-:Y:S01]  /*18c0*/  USHF.R.S32.HI UR38, URZ, 0x1f, UR35 ;  /* 0x0000001f3f267899 */ /* 0x000fe20008011423 */
[----:B------:R-:W-:Y:S01]  /*18d0*/  IADD3 R0, P1, R242, UR16, RZ ;  /* 0x00000010f2007c10 */ /* 0x000fe2000ff3e0ff */
[----:B------:R-:W-:Y:S01]  /*18e0*/  UIADD3 UR15, UP1, UP0, UR20, UR8, UR21 ;  /* 0x00000008140f7290 */ /* 0x000fe2000f83e015 */
[----:B------:R-:W1:Y:S01]  /*18f0*/  S2R R20, SR_TID.X ;  /* 0x0000000000147919 */ /* 0x000e620000002100 */
[----:B------:R-:W-:Y:S01]  /*1900*/  UIADD3.X UR7, UR10, UR50, UR55, UP5, UP4 ;  /* 0x000000320a077290 */ /* 0x000fe2000afe8437 */
[----:B------:R-:W-:Y:S01]  /*1910*/  IADD3.X R3, R19, UR31, RZ, P1, !PT ;  /* 0x0000001f13037c10 */ /* 0x000fe20008ffe4ff */
[----:B------:R-:W-:Y:S01]  /*1920*/  ULDC.64 UR8, c[0x0][0x1a8] ;  /* 0x00006a0000087ab9 */ /* 0x000fe20000000a00 */
[--C-:B------:R-:W-:Y:S01]  /*1930*/  SHF.R.S32.HI R237, RZ, 0x1f, R236.reuse ;  /* 0x0000001fffed7819 */ /* 0x100fe200000114ec */
[----:B------:R-:W-:Y:S01]  /*1940*/  UIADD3.X UR20, UR11, UR7, UR13, UP1, UP0 ;  /* 0x000000070b147290 */ /* 0x000fe20008fe040d */
[----:B------:R-:W-:Y:S01]  /*1950*/  IADD3 R2, P0, R236, UR28, RZ ;  /* 0x0000001cec027c10 */ /* 0x000fe2000ff1e0ff */
[----:B------:R-:W-:Y:S01]  /*1960*/  UIMAD UR7, UR38, UR8, URZ ;  /* 0x00000008260772a4 */ /* 0x000fe2000f8e023f */
[----:B------:R-:W-:Y:S01]  /*1970*/  IMAD R3, R3, c[0x0][0x190], RZ ;  /* 0x0000640003037a24 */ /* 0x000fe200078e02ff */
[----:B------:R-:W-:Y:S01]  /*1980*/  UISETP.GE.AND UP0, UPT, UR30, 0x1, UPT ;  /* 0x000000011e00788c */ /* 0x000fe2000bf06270 */
[C---:B------:R-:W-:Y:S01]  /*1990*/  IMAD.WIDE.U32 R4, R0.reuse, c[0x0][0x190], R236 ;  /* 0x0000640000047a25 */ /* 0x040fe200078e00ec */
[----:B------:R-:W-:Y:S01]  /*19a0*/  UIMAD UR13, UR35, UR9, UR7 ;  /* 0x00000009230d72a4 */ /* 0x000fe2000f8e0207 */
[----:B------:R-:W-:Y:S01]  /*19b0*/  BSSY B1, `(.L_x_1325) ;  /* 0x0000a54000017945 */ /* 0x000fe20003800000 */
[----:B------:R-:W-:Y:S01]  /*19c0*/  UMOV UR21, 0x4 ;  /* 0x0000000400157882 */ /* 0x000fe20000000000 */
[----:B------:R-:W-:Y:S01]  /*19d0*/  IMAD R0, R0, c[0x0][0x194], R3 ;  /* 0x0000650000007a24 */ /* 0x000fe200078e0203 */
[----:B------:R-:W-:Y:S01]  /*19e0*/  ULDC.64 UR8, c[0x0][0x378] ;  /* 0x0000de0000087ab9 */ /* 0x000fe20000000a00 */
[----:B------:R-:W-:Y:S01]  /*19f0*/  IADD3 R4, P1, R4, UR39, RZ ;  /* 0x0000002704047c10 */ /* 0x000fe2000ff3e0ff */
[----:B------:R-:W-:Y:S01]  /*1a00*/  UIMAD UR7, UR38, UR8, URZ ;  /* 0x00000008260772a4 */ /* 0x000fe2000f8e023f */
[----:B------:R-:W-:Y:S01]  /*1a10*/  IADD3.X R3, R237, UR29, RZ, P0, !PT ;  /* 0x0000001ded037c10 */ /* 0x000fe200087fe4ff */
[----:B------:R-:W-:Y:S01]  /*1a20*/  IMAD.U32 R7, RZ, RZ, UR35 ;  /* 0x00000023ff077e24 */ /* 0x000fe2000f8e00ff */
[----:B------:R-:W-:Y:S01]  /*1a30*/  IADD3.X R5, R5, UR34, R0, P1, !PT ;  /* 0x0000002205057c10 */ /* 0x000fe20008ffe400 */
[----:B------:R-:W-:Y:S01]  /*1a40*/  UIMAD UR11, UR35, UR9, UR7 ;  /* 0x00000009230b72a4 */ /* 0x000fe2000f8e0207 */
[----:B------:R-:W-:Y:S01]  /*1a50*/  IMAD.U32 R0, RZ, RZ, UR16 ;  /* 0x00000010ff007e24 */ /* 0x000fe2000f8e00ff */
[----:B------:R-:W-:Y:S01]  /*1a60*/  PLOP3.LUT P0, PT, PT, PT, UP0, 0x80, 0x0 ;  /* 0x000000000000781c */ /* 0x000fe20003f0f008 */
[----:B------:R-:W-:Y:S01]  /*1a70*/  ULDC.64 UR8, c[0x0][0x370] ;  /* 0x0000dc0000087ab9 */ /* 0x000fe20000000a00 */
[----:B-1----:R-:W-:Y:S01]  /*1a80*/  SHF.R.S32.HI R21, RZ, 0x1f, R20 ;  /* 0x0000001fff157819 */ /* 0x002fe20000011414 */
[----:B------:R-:W-:Y:S01]  /*1a90*/  UIMAD UR7, UR31, UR8, URZ ;  /* 0x000000081f0772a4 */ /* 0x000fe2000f8e023f */
[----:B------:R-:W-:Y:S01]  /*1aa0*/  IMAD.WIDE.U32 R2, R0, c[0x0][0x370], R2 ;  /* 0x0000dc0000027a25 */ /* 0x000fe200078e0002 */
[----:B------:R-:W-:Y:S01]  /*1ab0*/  UIADD3 UR8, UR16, UR14, URZ ;  /* 0x0000000e10087290 */ /* 0x000fe2000fffe03f */
[----:B------:R-:W-:Y:S01]  /*1ac0*/  LEA.HI R6, R21, R20, RZ, 0x5 ;  /* 0x0000001415067211 */ /* 0x000fe200078f28ff */
[----:B------:R-:W-:Y:S01]  /*1ad0*/  UIMAD UR7, UR16, UR9, UR7 ;  /* 0x00000009100772a4 */ /* 0x000fe2000f8e0207 */
[----:B------:R-:W-:Y:S01]  /*1ae0*/  IMAD.U32 R0, RZ, RZ, UR35 ;  /* 0x00000023ff007e24 */ /* 0x000fe2000f8e00ff */
[----:B------:R-:W-:Y:S01]  /*1af0*/  ULDC.64 UR38, c[0x0][0x200] ;  /* 0x0000800000267ab9 */ /* 0x000fe20000000a00 */
[----:B------:R-:W-:Y:S01]  /*1b00*/  IMAD.WIDE.U32 R4, R7, c[0x0][0x1a8], R4 ;  /* 0x00006a0007047a25 */ /* 0x000fe200078e0004 */
[----:B------:R-:W-:-:S02]  /*1b10*/  UIADD3 UR10, UR16, UR12, URZ ;  /* 0x0000000c100a7290 */ /* 0x000fc4000fffe03f */
[----:B------:R-:W-:Y:S01]  /*1b20*/  IADD3 R3, R3, UR7, RZ ;  /* 0x0000000703037c10 */ /* 0x000fe2000fffe0ff */
[----:B------:R-:W-:Y:S01]  /*1b30*/  ULEA.HI.SX32 UR7, UR33, 0xffffffff, 0x1a ;  /* 0xffffffff21077891 */ /* 0x000fe2000f8fd23f */
[----:B------:R-:W-:Y:S02]  /*1b40*/  IADD3 R15, R5, UR13, RZ ;  /* 0x0000000d050f7c10 */ /* 0x000fe4000fffe0ff */
[----:B------:R-:W-:Y:S01]  /*1b50*/  LEA R8, P3, R4, c[0x0][0x160], 0x1 ;  /* 0x0000580004087a11 */ /* 0x000fe200078608ff */
[----:B------:R-:W-:Y:S01]  /*1b60*/  IMAD.WIDE.U32 R2, R0, c[0x0][0x378], R2 ;  /* 0x0000de0000027a25 */ /* 0x000fe200078e0002 */
[----:B------:R-:W-:Y:S02]  /*1b70*/  LOP3.LUT R0, R6, 0xffffffe0, RZ, 0xc0, !PT ;  /* 0xffffffe006007812 */ /* 0x000fe400078ec0ff */
[----:B------:R-:W-:Y:S02]  /*1b80*/  SHF.R.S32.HI R6, RZ, 0x5, R6 ;  /* 0x00000005ff067819 */ /* 0x000fe40000011406 */
[----:B------:R-:W-:Y:S01]  /*1b90*/  IADD3 R3, R3, UR11, RZ ;  /* 0x0000000b03037c10 */ /* 0x000fe2000fffe0ff */
[----:B------:R-:W-:Y:S01]  /*1ba0*/  IMAD.IADD R17, R20, 0x1, -R0 ;  /* 0x0000000114117824 */ /* 0x000fe200078e0a00 */
[----:B------:R-:W-:-:S03]  /*1bb0*/  LEA.HI.X R9, R4, c[0x0][0x164], R15, 0x1, P3 ;  /* 0x0000590004097a11 */ /* 0x000fc600018f0c0f */
[----:B------:R-:W-:Y:S02]  /*1bc0*/  IMAD R0, R6, UR47, R17 ;  /* 0x0000002f06007c24 */ /* 0x000fe4000f8e0211 */
[----:B------:R-:W-:Y:S02]  /*1bd0*/  IMAD R6, R19, c[0x0][0x370], RZ ;  /* 0x0000dc0013067a24 */ /* 0x000fe400078e02ff */
[----:B------:R-:W-:Y:S01]  /*1be0*/  IMAD.WIDE.U32 R2, R242, c[0x0][0x370], R2 ;  /* 0x0000dc00f2027a25 */ /* 0x000fe200078e0002 */
[----:B------:R-:W-:Y:S01]  /*1bf0*/  IADD3 R10, P1, R0, UR15, RZ ;  /* 0x0000000f000a7c10 */ /* 0x000fe2000ff3e0ff */
[----:B------:R-:W-:Y:S02]  /*1c00*/  UIMAD.WIDE UR14, UR8, UR21, UR38 ;  /* 0x00000015080e72a5 */ /* 0x000fe4000f8e0226 */
[----:B------:R-:W-:Y:S01]  /*1c10*/  IMAD R6, R242, c[0x0][0x374], R6 ;  /* 0x0000dd00f2067a24 */ /* 0x000fe200078e0206 */
[----:B------:R-:W-:Y:S01]  /*1c20*/  LEA.HI.X.SX32 R0, R0, UR20, 0x1, P1 ;  /* 0x0000001400007c11 */ /* 0x000fe200088f0eff */
[----:B------:R-:W-:Y:S01]  /*1c30*/  ULDC.64 UR38, c[0x0][0x3c8] ;  /* 0x0000f20000267ab9 */ /* 0x000fe20000000a00 */
[----:B------:R-:W-:Y:S01]  /*1c40*/  LEA R14, P1, R10, c[0x0][0x350], 0x2 ;  /* 0x0000d4000a0e7a11 */ /* 0x000fe200078210ff */
[----:B------:R-:W-:Y:S01]  /*1c50*/  IMAD.IADD R11, R3, 0x1, R6 ;  /* 0x00000001030b7824 */ /* 0x000fe200078e0206 */
[----:B------:R-:W-:Y:S01]  /*1c60*/  LEA R6, P2, R2, c[0x0][0x330], 0x1 ;  /* 0x0000cc0002067a11 */ /* 0x000fe200078408ff */
[----:B------:R-:W-:Y:S01]  /*1c70*/  UIMAD.WIDE UR10, UR10, UR21, UR38 ;  /* 0x000000150a0a72a5 */ /* 0x000fe2000f8e0226 */
[----:B------:R-:W-:-:S02]  /*1c80*/  LEA.HI.X R13, R10, c[0x0][0x354], R0, 0x2, P1 ;  /* 0x0000d5000a0d7a11 */ /* 0x000fc400008f1400 */
[----:B------:R-:W-:Y:S01]  /*1c90*/  LEA.HI.X R7, R2, c[0x0][0x334], R11, 0x1, P2 ;  /* 0x0000cd0002077a11 */ /* 0x000fe200010f0c0b */
[----:B------:R-:W-:Y:S05]  /*1ca0*/  @!P0 BRA `(.L_x_1330) ;  /* 0x0000958000008947 */ /* 0x000fea0003800000 */
[----:B------:R-:W1:Y:S01]  /*1cb0*/  S2R R22, SR_TID.X ;  /* 0x0000000000167919 */ /* 0x000e620000002100 */
[----:B------:R-:W-:Y:S01]  /*1cc0*/  PLOP3.LUT P0, PT, PT, PT, UP3, 0x80, 0x0 ;  /* 0x000000000000781c */ /* 0x000fe20003f0f038 */
[----:B------:R-:W-:Y:S01]  /*1cd0*/  IMAD.SHL.U32 R0, R242, 0x40, RZ ;  /* 0x00000040f2007824 */ /* 0x000fe200078e00ff */
[----:B------:R-:W-:Y:S01]  /*1ce0*/  UIMAD UR8, UR7, -0x40, UR30 ;  /* 0xffffffc0070878a4 */ /* 0x000fe2000f8e021e */
[----:B------:R-:W2:Y:S01]  /*1cf0*/  S2R R23, SR_TID.X ;  /* 0x0000000000177919 */ /* 0x000ea20000002100 */
[----:B------:R-:W-:Y:S01]  /*1d00*/  ULEA.HI UR9, UR7, UR7, URZ, 0x1 ;  /* 0x0000000707097291 */ /* 0x000fe2000f8f083f */
[----:B------:R-:W-:Y:S01]  /*1d10*/  BSSY B0, `(.L_x_1331) ;  /* 0x0000027000007945 */ /* 0x000fe20003800000 */
[----:B------:R-:W-:Y:S01]  /*1d20*/  LOP3.LUT R0, R0, 0x1c0, RZ, 0xc0, !PT ;  /* 0x000001c000007812 */ /* 0x000fe200078ec0ff */
[----:B------:R-:W-:Y:S01]  /*1d30*/  UMOV UR16, UR10 ;  /* 0x0000000a00107c82 */ /* 0x000fe20008000000 */
[----:B------:R-:W-:Y:S01]  /*1d40*/  ISETP.GE.AND P1, PT, R242, UR8, PT ;  /* 0x00000008f2007c0c */ /* 0x000fe2000bf26270 */
[----:B------:R-:W-:Y:S01]  /*1d50*/  ULOP3.LUT UR9, UR9, 0xfffffffe, URZ, 0xc0, !UPT ;  /* 0xfffffffe09097892 */ /* 0x000fe2000f8ec03f */
[----:B------:R-:W-:Y:S01]  /*1d60*/  LOP3.LUT R12, R0, 0x38, R236, 0xf8, !PT ;  /* 0x00000038000c7812 */ /* 0x000fe200078ef8ec */
[----:B------:R-:W-:Y:S01]  /*1d70*/  UMOV UR13, UR11 ;  /* 0x0000000b000d7c82 */ /* 0x000fe20008000000 */
[----:B------:R-:W-:Y:S01]  /*1d80*/  SHF.R.U32.HI R10, RZ, 0x3, R0 ;  /* 0x00000003ff0a7819 */ /* 0x000fe20000011600 */
[----:B------:R-:W-:Y:S01]  /*1d90*/  @P0 BAR.SYNC.DEFER_BLOCKING 0x0 ;  /* 0x0000000000000b1d */ /* 0x000fe20000010000 */
[----:B------:R-:W-:Y:S01]  /*1da0*/  UIADD3 UR9, UR7, -UR9, URZ ;  /* 0x8000000907097290 */ /* 0x000fe2000fffe03f */
[----:B------:R-:W-:Y:S01]  /*1db0*/  IMAD.MOV.U32 R240, RZ, RZ, R8 ;  /* 0x000000fffff07224 */ /* 0x000fe200078e0008 */
[----:B------:R-:W-:Y:S01]  /*1dc0*/  LOP3.LUT R10, R12, R10, RZ, 0x3c, !PT ;  /* 0x0000000a0c0a7212 */ /* 0x000fe200078e3cff */
[----:B------:R-:W-:Y:S01]  /*1dd0*/  IMAD.MOV.U32 R241, RZ, RZ, R9 ;  /* 0x000000fffff17224 */ /* 0x000fe200078e0009 */
[----:B------:R-:W-:Y:S01]  /*1de0*/  UISETP.NE.AND UP0, UPT, UR9, 0x1, UPT ;  /* 0x000000010900788c */ /* 0x000fe2000bf05270 */
[----:B------:R-:W-:-:S02]  /*1df0*/  IMAD.MOV.U32 R238, RZ, RZ, R6 ;  /* 0x000000ffffee7224 */ /* 0x000fc400078e0006 */
[----:B------:R-:W-:Y:S01]  /*1e00*/  IMAD.MOV.U32 R239, RZ, RZ, R7 ;  /* 0x000000ffffef7224 */ /* 0x000fe200078e0007 */
[----:B-1----:R-:W-:Y:S01]  /*1e10*/  SHF.R.S32.HI R22, RZ, 0x1f, R22 ;  /* 0x0000001fff167819 */ /* 0x002fe20000011416 */
[----:B------:R-:W-:Y:S02]  /*1e20*/  IMAD.MOV.U32 R233, RZ, RZ, R14 ;  /* 0x000000ffffe97224 */ /* 0x000fe400078e000e */
[----:B------:R-:W-:Y:S01]  /*1e30*/  IMAD.MOV.U32 R232, RZ, RZ, R13 ;  /* 0x000000ffffe87224 */ /* 0x000fe200078e000d */
[----:B--2---:R-:W-:-:S04]  /*1e40*/  LEA.HI R22, R22, R23, RZ, 0x6 ;  /* 0x0000001716167211 */ /* 0x004fc800078f30ff */
[----:B------:R-:W-:-:S05]  /*1e50*/  SHF.R.S32.HI R22, RZ, 0x6, R22 ;  /* 0x00000006ff167819 */ /* 0x000fca0000011416 */
[----:B------:R-:W-:-:S04]  /*1e60*/  IMAD R10, R22, 0x200, R10 ;  /* 0x00000200160a7824 */ /* 0x000fc800078e020a */
[----:B------:R-:W-:-:S05]  /*1e70*/  IMAD.SHL.U32 R0, R10, 0x2, RZ ;  /* 0x000000020a007824 */ /* 0x000fca00078e00ff */
        /* <DEDUP_REMOVED lines=16> */
.L_x_1332:
[----:B------:R-:W-:Y:S05]  /*1f80*/  BSYNC B0 ;  /* 0x0000000000007941 */ /* 0x000fea0003800000 */
.L_x_1331:
        /* <DEDUP_REMOVED lines=29> */
.L_x_1334:
[----:B------:R-:W-:Y:S05]  /*2160*/  BSYNC B0 ;  /* 0x0000000000007941 */ /* 0x000fea0003800000 */
.L_x_1333:
[----:B------:R-:W-:Y:S01]  /*2170*/  PLOP3.LUT P2, PT, PT, PT, UP0, 0x80, 0x0 ;  /* 0x000000000000781c */ /* 0x000fe20003f4f008 */
[----:B------:R-:W-:Y:S01]  /*2180*/  BSSY B0, `(.L_x_1335) ;  /* 0x0000021000007945 */ /* 0x000fe20003800000 */
[----:B-1----:R-:W-:-:S04]  /*2190*/  IADD3 R2, R10, 0x2000, RZ ;  /* 0x000020000a027810 */ /* 0x002fc80007ffe0ff */
        /* <DEDUP_REMOVED lines=12> */
.L_x_1336:
        /* <DEDUP_REMOVED lines=19> */
.L_x_1337:
[----:B------:R-:W-:Y:S05]  /*2390*/  BSYNC B0 ;  /* 0x0000000000007941 */ /* 0x000fea0003800000 */
.L_x_1335:
        /* <DEDUP_REMOVED lines=14> */
.L_x_1339:
        /* <DEDUP_REMOVED lines=27> */
.L_x_1340:
[----:B------:R-:W-:Y:S05]  /*2630*/  BSYNC B0 ;  /* 0x0000000000007941 */ /* 0x000fea0003800000 */
.L_x_1338:
[C---:B------:R-:W-:Y:S01]  /*2640*/  IADD3 R4, R248.reuse, 0x28, RZ ;  /* 0x00000028f8047810 */ /* 0x040fe20007ffe0ff */
[----:B------:R-:W-:Y:S01]  /*2650*/  IMAD.MOV.U32 R246, RZ, RZ, 0x7f800000 ;  /* 0x7f800000fff67424 */ /* 0x000fe200078e00ff */
[C---:B-1----:R-:W-:Y:S01]  /*2660*/  IADD3 R3, R248.reuse, 0x8, RZ ;  /* 0x00000008f8037810 */ /* 0x042fe20007ffe0ff */
[----:B------:R-:W-:Y:S01]  /*2670*/  IMAD.MOV.U32 R244, RZ, RZ, 0x7f800000 ;  /* 0x7f800000fff47424 */ /* 0x000fe200078e00ff */
[----:B------:R-:W-:Y:S01]  /*2680*/  IADD3 R2, R248, 0x20, RZ ;  /* 0x00000020f8027810 */ /* 0x000fe20007ffe0ff */
[----:B------:R-:W-:Y:S01]  /*2690*/  IMAD.MOV.U32 R5, RZ, RZ, 0x4 ;  /* 0x00000004ff057424 */ /* 0x000fe200078e00ff */
[----:B------:R-:W-:Y:S02]  /*26a0*/  ISETP.GE.AND P0, PT, R4, UR8, PT ;  /* 0x0000000804007c0c */ /* 0x000fe4000bf06270 */
[----:B------:R-:W-:Y:S02]  /*26b0*/  ISETP.GE.AND P4, PT, R248, UR8, PT ;  /* 0x00000008f8007c0c */ /* 0x000fe4000bf86270 */
[----:B------:R-:W-:-:S02]  /*26c0*/  ISETP.GE.AND P3, PT, R3, UR8, PT ;  /* 0x0000000803007c0c */ /* 0x000fc4000bf66270 */
[----:B------:R-:W-:Y:S01]  /*26d0*/  ISETP.GE.AND P1, PT, R2, UR8, PT ;  /* 0x0000000802007c0c */ /* 0x000fe2000bf26270 */
[----:B------:R-:W-:Y:S01]  /*26e0*/  ULDC.64 UR8, c[0x0][0x198] ;  /* 0x0000660000087ab9 */ /* 0x000fe20000000a00 */
[----:B------:R-:W-:Y:S01]  /*26f0*/  IMAD.MOV.U32 R2, RZ, RZ, 0x4 ;  /* 0x00000004ff027424 */ /* 0x000fe200078e00ff */
[----:B------:R-:W-:Y:S01]  /*2700*/  UIMAD UR8, UR19, UR8, URZ ;  /* 0x00000008130872a4 */ /* 0x000fe2000f8e023f */
[----:B------:R-:W-:Y:S02]  /*2710*/  MOV R247, 0x7f800000 ;  /* 0x7f80000000f77802 */ /* 0x000fe40000000f00 */
[----:B------:R-:W-:Y:S01]  /*2720*/  IMAD.WIDE R2, R248, R2, UR14 ;  /* 0x0000000ef8027e25 */ /* 0x000fe2000f8e0202 */
[----:B------:R-:W-:Y:S01]  /*2730*/  UIMAD UR9, UR24, UR9, UR8 ;  /* 0x00000009180972a4 */ /* 0x000fe2000f8e0208 */
[----:B------:R-:W-:Y:S01]  /*2740*/  MOV R245, 0x7f800000 ;  /* 0x7f80000000f57802 */ /* 0x000fe20000000f00 */
[----:B------:R-:W-:Y:S01]  /*2750*/  UIMAD UR8, UR17, -0x80, UR6 ;  /* 0xffffff80110878a4 */ /* 0x000fe2000f8e0206 */
[----:B------:R-:W-:Y:S01]  /*2760*/  MOV R10, UR24 ;  /* 0x00000018000a7c02 */ /* 0x000fe20008000f00 */
[----:B------:R-:W-:Y:S01]  /*2770*/  @!P0 IMAD.WIDE R4, R4, R5, UR14 ;  /* 0x0000000e04048e25 */ /* 0x000fe2000f8e0205 */
[----:B------:R1:W5:Y:S03]  /*2780*/  @!P4 LDG.E R246, [R2.64] ;  /* 0x0000000402f6c981 */ /* 0x000366000c1e1900 */
[----:B------:R-:W-:Y:S01]  /*2790*/  ISETP.GE.AND P6, PT, R242, UR8, PT ;  /* 0x00000008f2007c0c */ /* 0x000fe2000bfc6270 */
[----:B------:R1:W5:Y:S04]  /*27a0*/  @!P3 LDG.E R247, [R2.64+0x20] ;  /* 0x0000200402f7b981 */ /* 0x000368000c1e1900 */
[----:B------:R1:W5:Y:S04]  /*27b0*/  @!P1 LDG.E R244, [R2.64+0x80] ;  /* 0x0000800402f49981 */ /* 0x000368000c1e1900 */
[----:B------:R2:W5:Y:S01]  /*27c0*/  @!P0 LDG.E R245, [R4.64] ;  /* 0x0000000404f58981 */ /* 0x000562000c1e1900 */
[----:B------:R-:W-:Y:S03]  /*27d0*/  BSSY B0, `(.L_x_1341) ;  /* 0x0000023000007945 */ /* 0x000fe60003800000 */
[----:B------:R3:W-:Y:S04]  /*27e0*/  @P6 STS.128 [R0+0xc000], RZ ;  /* 0x00c000ff00006388 */ /* 0x0007e80000000c00 */
[----:B------:R3:W-:Y:S01]  /*27f0*/  @P6 STS.128 [R0+0x10000], RZ ;  /* 0x010000ff00006388 */ /* 0x0007e20000000c00 */
[----:B-1----:R-:W-:-:S05]  /*2800*/  IMAD.WIDE.U32 R2, R10, c[0x0][0x198], R236 ;  /* 0x000066000a027a25 */ /* 0x002fca00078e00ec */
[----:B--2---:R-:W-:Y:S01]  /*2810*/  IADD3 R4, P0, R2, UR23, RZ ;  /* 0x0000001702047c10 */ /* 0x004fe2000ff1e0ff */
[----:B------:R-:W-:-:S05]  /*2820*/  IMAD.U32 R2, RZ, RZ, UR9 ;  /* 0x00000009ff027e24 */ /* 0x000fca000f8e00ff */
[----:B------:R-:W-:Y:S01]  /*2830*/  IADD3.X R5, R3, UR26, R2, P0, !PT ;  /* 0x0000001a03057c10 */ /* 0x000fe200087fe402 */
[----:B------:R-:W-:-:S04]  /*2840*/  IMAD R2, R18, c[0x0][0x1b0], RZ ;  /* 0x00006c0012027a24 */ /* 0x000fc800078e02ff */
[C---:B------:R-:W-:Y:S02]  /*2850*/  IMAD R2, R16.reuse, c[0x0][0x1b4], R2 ;  /* 0x00006d0010027a24 */ /* 0x040fe400078e0202 */
[----:B------:R-:W-:-:S05]  /*2860*/  IMAD.WIDE.U32 R4, R16, c[0x0][0x1b0], R4 ;  /* 0x00006c0010047a25 */ /* 0x000fca00078e0004 */
[----:B------:R-:W-:Y:S01]  /*2870*/  IADD3 R9, R5, R2, RZ ;  /* 0x0000000205097210 */ /* 0x000fe20007ffe0ff */
        /* <DEDUP_REMOVED lines=24> */
.L_x_1342:
[----:B---3--:R-:W-:Y:S05]  /*2a00*/  BSYNC B0 ;  /* 0x0000000000007941 */ /* 0x008fea0003800000 */
.L_x_1341:
[----:B------:R-:W-:Y:S01]  /*2a10*/  ISETP.GE.AND P5, PT, R12, UR8, PT ;  /* 0x000000080c007c0c */ /* 0x000fe2000bfa6270 */
[----:B------:R-:W-:-:S12]  /*2a20*/  BSSY B0, `(.L_x_1343) ;  /* 0x000001d000007945 */ /* 0x000fd80003800000 */
[----:B------:R2:W-:Y:S04]  /*2a30*/  @P5 STS.128 [R0+0xd000], RZ ;  /* 0x00d000ff00005388 */ /* 0x0005e80000000c00 */
[----:B------:R2:W-:Y:S01]  /*2a40*/  @P5 STS.128 [R0+0x11000], RZ ;  /* 0x011000ff00005388 */ /* 0x0005e20000000c00 */
[----:B------:R-:W-:Y:S05]  /*2a50*/  @P5 BRA `(.L_x_1344) ;  /* 0x0000019000005947 */ /* 0x000fea0003800000 */
[----:B-1----:R-:W-:Y:S02]  /*2a60*/  IADD3 R6, P0, R242, 0x20, RZ ;  /* 0x00000020f2067810 */ /* 0x002fe40007f1e0ff */
[----:B------:R-:W-:Y:S02]  /*2a70*/  ISETP.GE.AND P1, PT, R236, c[0x0][0x220], PT ;  /* 0x00008800ec007a0c */ /* 0x000fe40003f26270 */
[----:B------:R-:W-:Y:S01]  /*2a80*/  MOV R3, R9 ;  /* 0x0000000900037202 */ /* 0x000fe20000000f00 */
[----:B------:R-:W-:Y:S01]  /*2a90*/  IMAD.X R2, RZ, RZ, R19, P0 ;  /* 0x000000ffff027224 */ /* 0x000fe200000e0613 */
[----:B------:R-:W-:-:S03]  /*2aa0*/  ISETP.GE.AND P0, PT, R243, c[0x0][0x220], PT ;  /* 0x00008800f3007a0c */ /* 0x000fc60003f06270 */
[----:B------:R-:W-:Y:S02]  /*2ab0*/  IMAD R8, R2, c[0x0][0x198], RZ ;  /* 0x0000660002087a24 */ /* 0x000fe400078e02ff */
[----:B------:R-:W-:Y:S02]  /*2ac0*/  IMAD.MOV.U32 R2, RZ, RZ, R4 ;  /* 0x000000ffff027224 */ /* 0x000fe400078e0004 */
[C---:B------:R-:W-:Y:S02]  /*2ad0*/  IMAD R8, R6.reuse, c[0x0][0x19c], R8 ;  /* 0x0000670006087a24 */ /* 0x040fe400078e0208 */
[----:B------:R-:W-:Y:S01]  /*2ae0*/  IMAD.WIDE.U32 R2, R6, c[0x0][0x198], R2 ;  /* 0x0000660006027a25 */ /* 0x000fe200078e0002 */
[----:B------:R1:W-:Y:S03]  /*2af0*/  @P1 STS.128 [R0+0xd000], RZ ;  /* 0x00d000ff00001388 */ /* 0x0003e60000000c00 */
[----:B------:R-:W-:Y:S01]  /*2b00*/  IMAD.IADD R8, R3, 0x1, R8 ;  /* 0x0000000103087824 */ /* 0x000fe200078e0208 */
[----:B------:R-:W-:-:S04]  /*2b10*/  @!P1 LEA R6, P3, R2, c[0x0][0x168], 0x1 ;  /* 0x00005a0002069a11 */ /* 0x000fc800078608ff */
        /* <DEDUP_REMOVED lines=13> */
.L_x_1344:
[----:B------:R-:W-:Y:S05]  /*2bf0*/  BSYNC B0 ;  /* 0x0000000000007941 */ /* 0x000fea0003800000 */
.L_x_1343:
[----:B------:R-:W-:Y:S01]  /*2c00*/  IADD3 R2, R242, 0x40, RZ ;  /* 0x00000040f2027810 */ /* 0x000fe20007ffe0ff */
[----:B------:R-:W-:Y:S03]  /*2c10*/  BSSY B0, `(.L_x_1345) ;  /* 0x000001e000007945 */ /* 0x000fe60003800000 */
[----:B------:R-:W-:-:S13]  /*2c20*/  ISETP.GE.AND P4, PT, R2, UR8, PT ;  /* 0x0000000802007c0c */ /* 0x000fda000bf86270 */
        /* <DEDUP_REMOVED lines=28> */
.L_x_1346:
[----:B------:R-:W-:Y:S05]  /*2df0*/  BSYNC B0 ;  /* 0x0000000000007941 */ /* 0x000fea0003800000 */
.L_x_1345:
        /* <DEDUP_REMOVED lines=11> */
[----:B-1----:R-:W-:-:S04]  /*2eb0*/  IMAD.WIDE.U32 R6, R2, c[0x0][0x198], R4 ;  /* 0x0000660002067a25 */ /* 0x002fc800078e0004 */
        /* <DEDUP_REMOVED lines=18> */
.L_x_1348:
[----:B------:R-:W-:Y:S05]  /*2fe0*/  BSYNC B0 ;  /* 0x0000000000007941 */ /* 0x000fea0003800000 */
.L_x_1347:
[----:B------:R-:W-:Y:S01]  /*2ff0*/  ULDC.64 UR8, c[0x0][0x1a0] ;  /* 0x0000680000087ab9 */ /* 0x000fe20000000a00 */
[----:B-1----:R-:W-:Y:S01]  /*3000*/  IMAD.WIDE.U32 R2, R10, c[0x0][0x1a0], R236 ;  /* 0x000068000a027a25 */ /* 0x002fe200078e00ec */
[----:B------:R-:W-:Y:S01]  /*3010*/  UIMAD UR8, UR19, UR8, URZ ;  /* 0x00000008130872a4 */ /* 0x000fe2000f8e023f */
[----:B------:R1:W-:Y:S01]  /*3020*/  @P6 STS.128 [R0+0x14000], RZ ;  /* 0x014000ff00006388 */ /* 0x0003e20000000c00 */
[----:B------:R-:W-:Y:S02]  /*3030*/  BSSY B0, `(.L_x_1349) ;  /* 0x0000022000007945 */ /* 0x000fe40003800000 */
[----:B------:R-:W-:Y:S01]  /*3040*/  UIMAD UR8, UR24, UR9, UR8 ;  /* 0x00000009180872a4 */ /* 0x000fe2000f8e0208 */
[----:B------:R1:W-:Y:S01]  /*3050*/  @P6 STS.128 [R0+0x18000], RZ ;  /* 0x018000ff00006388 */ /* 0x0003e20000000c00 */
        /* <DEDUP_REMOVED lines=31> */
.L_x_1350:
[----:B------:R-:W-:Y:S05]  /*3250*/  BSYNC B0 ;  /* 0x0000000000007941 */ /* 0x000fea0003800000 */
.L_x_1349:
[----:B------:R1:W-:Y:S01]  /*3260*/  @P5 STS.128 [R0+0x15000], RZ ;  /* 0x015000ff00005388 */ /* 0x0003e20000000c00 */
[----:B------:R-:W-:Y:S03]  /*3270*/  BSSY B0, `(.L_x_1351) ;  /* 0x000001c000007945 */ /* 0x000fe60003800000 */
        /* <DEDUP_REMOVED lines=27> */
.L_x_1352:
[----:B------:R-:W-:Y:S05]  /*3430*/  BSYNC B0 ;  /* 0x0000000000007941 */ /* 0x000fea0003800000 */
.L_x_1351:
        /* <DEDUP_REMOVED lines=29> */
.L_x_1354:
[----:B------:R-:W-:Y:S05]  /*3610*/  BSYNC B0 ;  /* 0x0000000000007941 */ /* 0x000fea0003800000 */
.L_x_1353:
[----:B------:R1:W-:Y:S01]  /*3620*/  @P3 STS.128 [R0+0x17000], RZ ;  /* 0x017000ff00003388 */ /* 0x0003e20000000c00 */
[----:B------:R-:W-:Y:S03]  /*3630*/  BSSY B0, `(.L_x_1355) ;  /* 0x000001a000007945 */ /* 0x000fe60003800000 */
[----:B------:R1:W-:Y:S01]  /*3640*/  @P3 STS.128 [R0+0x1b000], RZ ;  /* 0x01b000ff00003388 */ /* 0x0003e20000000c00 */
[----:B------:R-:W-:Y:S05]  /*3650*/  @P3 BRA `(.L_x_1356) ;  /* 0x0000017000003947 */ /* 0x000fea0003800000 */
[----:B------:R-:W-:Y:S01]  /*3660*/  IADD3 R2, P0, R242, 0x60, RZ ;  /* 0x00000060f2027810 */ /* 0x000fe20007f1e0ff */
[----:B------:R-:W-:Y:S01]  /*3670*/  IMAD.MOV.U32 R5, RZ, RZ, R9 ;  /* 0x000000ffff057224 */ /* 0x000fe200078e0009 */
[----:B------:R-:W-:Y:S02]  /*3680*/  ISETP.GE.AND P3, PT, R236, c[0x0][0x220], PT ;  /* 0x00008800ec007a0c */ /* 0x000fe40003f66270 */
[----:B------:R-:W-:Y:S01]  /*3690*/  ISETP.GE.AND P1, PT, R243, c[0x0][0x220], PT ;  /* 0x00008800f3007a0c */ /* 0x000fe20003f26270 */
[----:B------:R-:W-:-:S02]  /*36a0*/  IMAD.X R3, RZ, RZ, R19, P0 ;  /* 0x000000ffff037224 */ /* 0x000fc400000e0613 */
[----:B-1----:R-:W-:-:S04]  /*36b0*/  IMAD.WIDE.U32 R6, R2, c[0x0][0x1a0], R4 ;  /* 0x0000680002067a25 */ /* 0x002fc800078e0004 */
[----:B------:R-:W-:-:S04]  /*36c0*/  IMAD R3, R3, c[0x0][0x1a0], RZ ;  /* 0x0000680003037a24 */ /* 0x000fc800078e02ff */
[----:B------:R-:W-:Y:S01]  /*36d0*/  IMAD R3, R2, c[0x0][0x1a4], R3 ;  /* 0x0000690002037a24 */ /* 0x000fe200078e0203 */
[C---:B------:R-:W-:Y:S01]  /*36e0*/  @!P3 LEA R4, P4, R6.reuse, c[0x0][0x170], 0x1 ;  /* 0x00005c000604ba11 */ /* 0x040fe200078808ff */
[----:B------:R1:W-:Y:S01]  /*36f0*/  @P3 STS.128 [R0+0x17000], RZ ;  /* 0x017000ff00003388 */ /* 0x0003e20000000c00 */
[----:B------:R-:W-:Y:S01]  /*3700*/  @!P1 LEA R2, P0, R6, c[0x0][0x170], 0x1 ;  /* 0x00005c0006029a11 */ /* 0x000fe200078008ff */
[----:B------:R-:W-:-:S05]  /*3710*/  IMAD.IADD R3, R7, 0x1, R3 ;  /* 0x0000000107037824 */ /* 0x000fca00078e0203 */
[C-C-:B------:R-:W-:Y:S02]  /*3720*/  @!P3 LEA.HI.X R5, R6.reuse, c[0x0][0x174], R3.reuse, 0x1, P4 ;  /* 0x00005d000605ba11 */ /* 0x140fe400020f0c03 */
[----:B------:R-:W-:-:S03]  /*3730*/  @!P1 LEA.HI.X R3, R6, c[0x0][0x174], R3, 0x1, P0 ;  /* 0x00005d0006039a11 */ /* 0x000fc600000f0c03 */
        /* <DEDUP_REMOVED lines=8> */
[----:B------:R1:W-:Y:S02]  /*37c0*/  @!P1 LDGSTS.E.BYPASS.LTC128B.128 [R0+0x1b000], [R2.64+0x80] ;  /* 0x1b00008002009fae */ /* 0x0003e4000b901d44 */
.L_x_1356:
[----:B------:R-:W-:Y:S05]  /*37d0*/  BSYNC B0 ;  /* 0x0000000000007941 */ /* 0x000fea0003800000 */
.L_x_1355:
[----:B-1----:R-:W-:Y:S02]  /*37e0*/  IMAD.MOV.U32 R6, RZ, RZ, c[0x0][0x308] ;  /* 0x0000c200ff067624 */ /* 0x002fe400078e00ff */
[----:B------:R-:W-:Y:S01]  /*37f0*/  IMAD.MOV.U32 R7, RZ, RZ, c[0x0][0x30c] ;  /* 0x0000c300ff077624 */ /* 0x000fe200078e00ff */
[----:B--234-:R-:W-:Y:S01]  /*3800*/  LEA.HI R0, R21, R20, RZ, 0x4 ;  /* 0x0000001415007211 */ /* 0x01cfe200078f20ff */
[----:B------:R-:W0:Y:S04]  /*3810*/  LDGDEPBAR ;  /* 0x00000000000079af */ /* 0x000e280000000000 */
[----:B------:R1:W2:Y:S04]  /*3820*/  LDG.E.64 R2, [R6.64+0x8] ;  /* 0x0000080406027981 */ /* 0x0002a8000c1e1b00 */
[----:B-1----:R-:W3:Y:S01]  /*3830*/  LDG.E.64 R6, [R6.64] ;  /* 0x0000000406067981 */ /* 0x002ee2000c1e1b00 */
[----:B------:R-:W-:Y:S01]  /*3840*/  LOP3.LUT R0, R0, 0xfffffff0, RZ, 0xc0, !PT ;  /* 0xfffffff000007812 */ /* 0x000fe200078ec0ff */
[----:B------:R-:W-:Y:S01]  /*3850*/  IMAD.SHL.U32 R211, R220, 0x2, RZ ;  /* 0x00000002dcd37824 */ /* 0x000fe200078e00ff */
[----:B------:R-:W-:Y:S01]  /*3860*/  MOV R196, 0x40 ;  /* 0x0000004000c47802 */ /* 0x000fe20000000f00 */
[----:B------:R-:W-:Y:S01]  /*3870*/  UIADD3 UR10, UR24, 0x80, URZ ;  /* 0x00000080180a7890 */ /* 0x000fe2000fffe03f */
        /* <DEDUP_REMOVED lines=21> */
[----:B------:R-:W-:Y:S01]  /*39d0*/  SHF.R.S32.HI R4, RZ, 0x1f, R17 ;  /* 0x0000001fff047819 */ /* 0x000fe20000011411 */
[----:B------:R-:W-:Y:S01]  /*39e0*/  CS2R R132, SRZ ;  /* 0x0000000000847805 */ /* 0x000fe2000001ff00 */
[----:B------:R-:W-:Y:S01]  /*39f0*/  CS2R R126, SRZ ;  /* 0x00000000007e7805 */ /* 0x000fe2000001ff00 */
[----:B------:R-:W-:Y:S01]  /*3a00*/  CS2R R124, SRZ ;  /* 0x00000000007c7805 */ /* 0x000fe2000001ff00 */
[C---:B------:R-:W-:Y:S01]  /*3a10*/  LOP3.LUT P0, RZ, R0.reuse, 0x2, RZ, 0xc0, !PT ;  /* 0x0000000200ff7812 */ /* 0x040fe2000780c0ff */
[----:B------:R-:W-:Y:S01]  /*3a20*/  CS2R R130, SRZ ;  /* 0x0000000000827805 */ /* 0x000fe2000001ff00 */
[----:B------:R-:W-:Y:S01]  /*3a30*/  LOP3.LUT P1, RZ, R0, 0x4, RZ, 0xc0, !PT ;  /* 0x0000000400ff7812 */ /* 0x000fe2000782c0ff */
[----:B------:R-:W-:Y:S01]  /*3a40*/  CS2R R128, SRZ ;  /* 0x0000000000807805 */ /* 0x000fe2000001ff00 */
        /* <DEDUP_REMOVED lines=46> */
[----:B------:R-:W-:Y:S01]  /*3d30*/  UISETP.GE.AND UP0, UPT, UR10, UR6, UPT ;  /* 0x000000060a00728c */ /* 0x000fe2000bf06270 */
[----:B------:R-:W-:-:S02]  /*3d40*/  IADD3 R212, R219, R211, RZ ;  /* 0x000000d3dbd47210 */ /* 0x000fc40007ffe0ff */
[----:B--2---:R-:W-:Y:S02]  /*3d50*/  IADD3 R17, P4, P3, R2, UR41, R17 ;  /* 0x0000002902117c10 */ /* 0x004fe4000fb9e011 */
[----:B------:R-:W-:Y:S02]  /*3d60*/  IADD3 R2, R218, 0x2000, RZ ;  /* 0x00002000da027810 */ /* 0x000fe40007ffe0ff */
[----:B------:R-:W-:Y:S01]  /*3d70*/  IADD3.X R0, R3, UR49, R4, P4, P3 ;  /* 0x0000003103007c10 */ /* 0x000fe2000a7e6404 */
[----:B------:R-:W-:Y:S01]  /*3d80*/  IMAD.WIDE.U32 R4, R17, -0x2daee0ad, RZ ;  /* 0xd2511f5311047825 */ /* 0x000fe200078e00ff */
[----:B------:R-:W-:-:S03]  /*3d90*/  SEL R2, R2, R218, !P2 ;  /* 0x000000da02027207 */ /* 0x000fc60005000000 */
[----:B------:R1:W-:Y:S02]  /*3da0*/  STL [R1+0x14], R0 ;  /* 0x0000140001007387 */ /* 0x0003e40000100800 */
[----:B------:R-:W-:Y:S02]  /*3db0*/  IMAD.SHL.U32 R210, R2, 0x2, RZ ;  /* 0x0000000202d27824 */ /* 0x000fe400078e00ff */
[----:B------:R-:W-:-:S05]  /*3dc0*/  IMAD.SHL.U32 R2, R22, 0x20, RZ ;  /* 0x0000002016027824 */ /* 0x000fca00078e00ff */
[----:B------:R2:W-:Y:S04]  /*3dd0*/  STL [R1+0x34], R2 ;  /* 0x0000340201007387 */ /* 0x0005e80000100800 */
[----:B------:R4:W-:Y:S01]  /*3de0*/  STL.64 [R1+0x8], R4 ;  /* 0x0000080401007387 */ /* 0x0009e20000100a00 */
[----:B---3--:R3:W2:Y:S08]  /*3df0*/  R2UR UR8, R7 ;  /* 0x00000000070873c2 */ /* 0x0086b000000e0000 */
[----:B------:R3:W2:Y:S01]  /*3e00*/  R2UR UR9, R6 ;  /* 0x00000000060973c2 */ /* 0x0006a200000e0000 */
[----:B-1----:R-:W-:-:S04]  /*3e10*/  IADD3 R0, R220, 0x2000, RZ ;  /* 0x00002000dc007810 */ /* 0x002fc80007ffe0ff */
[----:B------:R-:W-:-:S05]  /*3e20*/  SEL R0, R0, R220, !P2 ;  /* 0x000000dc00007207 */ /* 0x000fca0005000000 */
[----:B------:R-:W-:Y:S01]  /*3e30*/  IMAD.SHL.U32 R213, R0, 0x2, RZ ;  /* 0x0000000200d57824 */ /* 0x000fe200078e00ff */
[----:B------:R-:W-:-:S05]  /*3e40*/  MOV R0, c[0x0][0x22c] ;  /* 0x00008b0000007a02 */ /* 0x000fca0000000f00 */
[----:B------:R-:W-:-:S04]  /*3e50*/  IMAD R0, R0, c[0x0][0x1c0], RZ ;  /* 0x0000700000007a24 */ /* 0x000fc800078e02ff */
[C---:B------:R-:W-:Y:S02]  /*3e60*/  IMAD.SHL.U32 R3, R0.reuse, 0x10, RZ ;  /* 0x0000001000037824 */ /* 0x040fe400078e00ff */
[----:B------:R-:W-:-:S03]  /*3e70*/  IMAD.SHL.U32 R235, R0, 0x8, RZ ;  /* 0x0000000800eb7824 */ /* 0x000fc600078e00ff */
[C---:B--2---:R-:W-:Y:S02]  /*3e80*/  IADD3 R2, R3.reuse, 0x20, RZ ;  /* 0x0000002003027810 */ /* 0x044fe40007ffe0ff */
[C---:B----4-:R-:W-:Y:S02]  /*3e90*/  IADD3 R4, R3.reuse, 0x40, RZ ;  /* 0x0000004003047810 */ /* 0x050fe40007ffe0ff */
        /* <DEDUP_REMOVED lines=10> */
[C---:B------:R-:W-:Y:S01]  /*3f40*/  IMAD.IADD R2, R235.reuse, 0x1, R2 ;  /* 0x00000001eb027824 */ /* 0x040fe200078e0202 */
[C---:B------:R-:W-:Y:S01]  /*3f50*/  IADD3 R251, R235.reuse, R252, RZ ;  /* 0x000000fcebfb7210 */ /* 0x040fe20007ffe0ff */
[C---:B------:R-:W-:Y:S02]  /*3f60*/  IMAD.IADD R249, R235.reuse, 0x1, R250 ;  /* 0x00000001ebf97824 */ /* 0x040fe400078e02fa */
[C---:B------:R-:W-:Y:S01]  /*3f70*/  IMAD.IADD R3, R235.reuse, 0x1, R2 ;  /* 0x00000001eb037824 */ /* 0x040fe200078e0202 */
[----:B------:R1:W-:Y:S01]  /*3f80*/  STL [R1], R2 ;  /* 0x0000000201007387 */ /* 0x0003e20000100800 */
[----:B------:R-:W-:-:S03]  /*3f90*/  IMAD.IADD R0, R235, 0x1, R249 ;  /* 0x00000001eb007824 */ /* 0x000fc600078e02f9 */
[----:B------:R3:W-:Y:S02]  /*3fa0*/  STL [R1+0x10], R3 ;  /* 0x0000100301007387 */ /* 0x0007e40000100800 */
[----:B-1-3--:R-:W-:Y:S02]  /*3fb0*/  IADD3 R2, R235, R251, RZ ;  /* 0x000000fbeb027210 */ /* 0x00afe40007ffe0ff */
.L_x_1359:
        /* <DEDUP_REMOVED lines=15> */
[----:B------:R-:W4:Y:S01]  /*40b0*/  LDL.64 R222, [R1+0x8] ;  /* 0x0000080001de7983 */ /* 0x000f220000100a00 */
        /* <DEDUP_REMOVED lines=154> */
[----:B------:R-:W1:Y:S01]  /*4a60*/  MUFU.EX2 R204, R4 ;  /* 0x0000000400cc7308 */ /* 0x000e620000000800 */
[----:B------:R-:W-:Y:S01]  /*4a70*/  @P3 FSEL R9, R9, -INF , !P4 ;  /* 0xff80000009093808 */ /* 0x000fe20006000000 */
[----:B------:R-:W-:Y:S01]  /*4a80*/  UIADD3 UR11, UR8, -0x4498517b, URZ ;  /* 0xbb67ae85080b7890 */ /* 0x000fe2000fffe03f */
[----:B------:R-:W-:Y:S01]  /*4a90*/  PLOP3.LUT P3, PT, PT, PT, UP0, 0x80, 0x0 ;  /* 0x000000000000781c */ /* 0x000fe20003f6f008 */
[--C-:B------:R-:W-:Y:S01]  /*4aa0*/  FFMA.FTZ R6, R6, c[0x0][0x23c], -R164.reuse ;  /* 0x00008f0006067a23 */ /* 0x100fe200000108a4 */
[----:B------:R-:W-:Y:S01]  /*4ab0*/  @P6 ISETP.GE.AND P6, PT, R2, UR6, PT ;  /* 0x0000000602006c0c */ /* 0x000fe2000bfc6270 */
[----:B------:R-:W-:Y:S01]  /*4ac0*/  FFMA.FTZ R7, R7, c[0x0][0x23c], -R164 ;  /* 0x00008f0007077a23 */ /* 0x000fe200000108a4 */
[----:B------:R-:W-:Y:S01]  /*4ad0*/  PLOP3.LUT P0, PT, PT, PT, UP0, 0x80, 0x0 ;  /* 0x000000000000781c */ /* 0x000fe20003f0f008 */
[----:B------:R-:W-:Y:S01]  /*4ae0*/  FMUL.FTZ R2, R244, 1.4426950216293334961 ;  /* 0x3fb8aa3bf4027820 */ /* 0x000fe20000410000 */
[----:B------:R-:W-:Y:S01]  /*4af0*/  LOP3.LUT R0, R222, UR11, RZ, 0x3c, !PT ;  /* 0x0000000bde007c12 */ /* 0x000fe2000f8e3cff */
[----:B------:R2:W3:Y:S01]  /*4b00*/  MUFU.EX2 R203, R5 ;  /* 0x0000000500cb7308 */ /* 0x0004e20000000800 */
[----:B------:R-:W-:Y:S01]  /*4b10*/  FSETP.NEU.FTZ.AND P5, PT, R244, -INF , PT ;  /* 0xff800000f400780b */ /* 0x000fe20003fbd000 */
[----:B------:R-:W-:Y:S01]  /*4b20*/  UIADD3 UR11, UR9, -0x255992d5, URZ ;  /* 0xdaa66d2b090b7890 */ /* 0x000fe2000fffe03f */
[----:B------:R-:W-:Y:S02]  /*4b30*/  LOP3.LUT R184, R0, R167, RZ, 0x3c, !PT ;  /* 0x000000a700b87212 */ /* 0x000fe400078e3cff */
[----:B------:R-:W-:Y:S02]  /*4b40*/  FSEL R2, R2, RZ, P5 ;  /* 0x000000ff02027208 */ /* 0x000fe40002800000 */
[----:B------:R-:W-:Y:S02]  /*4b50*/  @P3 IADD3 R173, R3, 0x9, RZ ;  /* 0x0000000903ad3810 */ /* 0x000fe40007ffe0ff */
[----:B------:R-:W-:Y:S01]  /*4b60*/  PLOP3.LUT P3, PT, PT, PT, UP0, 0x80, 0x0 ;  /* 0x000000000000781c */ /* 0x000fe20003f6f008 */
[----:B------:R-:W-:Y:S01]  /*4b70*/  MUFU.EX2 R202, R6 ;  /* 0x0000000600ca7308 */ /* 0x000fe20000000800 */
[----:B------:R-:W-:Y:S01]  /*4b80*/  @P0 FSEL R12, R12, -INF , !P6 ;  /* 0xff8000000c0c0808 */ /* 0x000fe20007000000 */
[--C-:B------:R-:W-:Y:S01]  /*4b90*/  FFMA.FTZ R8, R8, c[0x0][0x23c], -R2.reuse ;  /* 0x00008f0008087a23 */ /* 0x100fe20000010802 */
[----:B------:R-:W-:Y:S01]  /*4ba0*/  PLOP3.LUT P0, PT, PT, PT, UP0, 0x80, 0x0 ;  /* 0x000000000000781c */ /* 0x000fe20003f0f008 */
[--C-:B------:R-:W-:Y:S01]  /*4bb0*/  FFMA.FTZ R9, R9, c[0x0][0x23c], -R2.reuse ;  /* 0x00008f0009097a23 */ /* 0x100fe20000010802 */
[----:B------:R-:W-:Y:S01]  /*4bc0*/  PLOP3.LUT P5, PT, PT, PT, UP0, 0x80, 0x0 ;  /* 0x000000000000781c */ /* 0x000fe20003faf008 */
[----:B------:R-:W-:Y:S01]  /*4bd0*/  FFMA.FTZ R12, R12, c[0x0][0x23c], -R2 ;  /* 0x00008f000c0c7a23 */ /* 0x000fe20000010802 */
[----:B------:R-:W-:Y:S02]  /*4be0*/  PLOP3.LUT P2, PT, PT, PT, UP0, 0x80, 0x0 ;  /* 0x000000000000781c */ /* 0x000fe40003f4f008 */
[----:B------:R-:W-:Y:S01]  /*4bf0*/  LOP3.LUT R181, R181, UR10, R166, 0x96, !PT ;  /* 0x0000000ab5b57c12 */ /* 0x000fe2000f8e96a6 */
[----:B------:R4:W-:Y:S02]  /*4c00*/  MUFU.EX2 R223, R7 ;  /* 0x0000000700df7308 */ /* 0x0009e40000000800 */
[----:B------:R-:W-:Y:S01]  /*4c10*/  @P3 ISETP.GE.AND P3, PT, R173, UR6, PT ;  /* 0x00000006ad003c0c */ /* 0x000fe2000bf66270 */
[----:B--2---:R-:W-:Y:S03]  /*4c20*/  IMAD.WIDE.U32 R4, R183, -0x2daee0ad, RZ ;  /* 0xd2511f53b7047825 */ /* 0x004fe600078e00ff */
[----:B------:R-:W-:Y:S02]  /*4c30*/  @P0 FSEL R16, R16, -INF , !P6 ;  /* 0xff80000010100808 */ /* 0x000fe40007000000 */
[----:B------:R-:W-:Y:S01]  /*4c40*/  FSETP.NEU.FTZ.AND P0, PT, R245, -INF , PT ;  /* 0xff800000f500780b */ /* 0x000fe20003f1d000 */
[----:B------:R-:W-:Y:S01]  /*4c50*/  IMAD.WIDE.U32 R182, R181, -0x326172a9, RZ ;  /* 0xcd9e8d57b5b67825 */ /* 0x000fe200078e00ff */
[----:B------:R-:W-:Y:S01]  /*4c60*/  LOP3.LUT R173, R0, R5, RZ, 0x3c, !PT ;  /* 0x0000000500ad7212 */ /* 0x000fe200078e3cff */
[----:B------:R2:W-:Y:S01]  /*4c70*/  MUFU.EX2 R225, R8 ;  /* 0x0000000800e17308 */ /* 0x0005e20000000800 */
[----:B------:R-:W-:Y:S01]  /*4c80*/  LOP3.LUT R185, R175, UR10, R4, 0x96, !PT ;  /* 0x0000000aafb97c12 */ /* 0x000fe2000f8e9604 */
[----:B------:R-:W-:Y:S01]  /*4c90*/  FMUL.FTZ R0, R245, 1.4426950216293334961 ;  /* 0x3fb8aa3bf5007820 */ /* 0x000fe20000410000 */
[----:B------:R-:W-:Y:S01]  /*4ca0*/  @P5 FSEL R14, R14, -INF , !P6 ;  /* 0xff8000000e0e5808 */ /* 0x000fe20007000000 */
[----:B------:R-:W-:Y:S01]  /*4cb0*/  UIADD3 UR10, UR8, 0x32370b8f, URZ ;  /* 0x32370b8f080a7890 */ /* 0x000fe2000fffe03f */
[----:B------:R-:W-:Y:S01]  /*4cc0*/  PLOP3.LUT P5, PT, PT, PT, UP0, 0x80, 0x0 ;  /* 0x000000000000781c */ /* 0x000fe20003faf008 */
[--C-:B------:R-:W-:Y:S01]  /*4cd0*/  FFMA.FTZ R16, R16, c[0x0][0x23c], -R165.reuse ;  /* 0x00008f0010107a23 */ /* 0x100fe200000108a5 */
[----:B------:R-:W-:Y:S02]  /*4ce0*/  FSEL R0, R0, RZ, P0 ;  /* 0x000000ff00007208 */ /* 0x000fe40000000000 */
[----:B------:R-:W-:Y:S01]  /*4cf0*/  PLOP3.LUT P0, PT, PT, PT, UP0, 0x80, 0x0 ;  /* 0x000000000000781c */ /* 0x000fe20003f0f008 */
[----:B------:R1:W-:Y:S01]  /*4d00*/  MUFU.EX2 R224, R9 ;  /* 0x0000000900e07308 */ /* 0x0003e20000000800 */
[----:B------:R-:W-:Y:S01]  /*4d10*/  @P2 FSEL R11, R11, -INF , !P4 ;  /* 0xff8000000b0b2808 */ /* 0x000fe20006000000 */
[--C-:B------:R-:W-:Y:S01]  /*4d20*/  FFMA.FTZ R14, R14, c[0x0][0x23c], -R0.reuse ;  /* 0x00008f000e0e7a23 */ /* 0x100fe20000010800 */
[----:B----4-:R-:W4:Y:S01]  /*4d30*/  LDSM.16.M88.4 R4, [R215+0x10800] ;  /* 0x01080000d704783b */ /* 0x010f220000000200 */
[----:B------:R-:W-:Y:S02]  /*4d40*/  PLOP3.LUT P2, PT, PT, PT, UP0, 0x80, 0x0 ;  /* 0x000000000000781c */ /* 0x000fe40003f4f008 */
[----:B------:R-:W-:Y:S01]  /*4d50*/  PLOP3.LUT P4, PT, PT, PT, UP0, 0x80, 0x0 ;  /* 0x000000000000781c */ /* 0x000fe20003f8f008 */
[----:B------:R-:W-:Y:S01]  /*4d60*/  FFMA.FTZ R175, R11, c[0x0][0x23c], -R0 ;  /* 0x00008f000baf7a23 */ /* 0x000fe20000010800 */
[----:B------:R-:W-:Y:S02]  /*4d70*/  @P5 FSEL R18, R18, -INF , !P6 ;  /* 0xff80000012125808 */ /* 0x000fe40007000000 */
[----:B------:R-:W-:Y:S01]  /*4d80*/  PLOP3.LUT P6, PT, PT, PT, UP0, 0x80, 0x0 ;  /* 0x000000000000781c */ /* 0x000fe20003fcf008 */
[----:B------:R-:W-:Y:S01]  /*4d90*/  MUFU.EX2 R201, R16 ;  /* 0x0000001000c97308 */ /* 0x000fe20000000800 */
[----:B------:R-:W-:Y:S01]  /*4da0*/  @P0 FSEL R13, R13, -INF , !P3 ;  /* 0xff8000000d0d0808 */ /* 0x000fe20005800000 */
[----:B------:R-:W-:Y:S01]  /*4db0*/  FFMA.FTZ R18, R18, c[0x0][0x23c], -R164 ;  /* 0x00008f0012127a23 */ /* 0x000fe200000108a4 */
[----:B------:R-:W-:Y:S01]  /*4dc0*/  PLOP3.LUT P0, PT, PT, PT, UP0, 0x80, 0x0 ;  /* 0x000000000000781c */ /* 0x000fe20003f0f008 */
[----:B--2---:R-:W-:Y:S01]  /*4dd0*/  FFMA.FTZ R8, R10, c[0x0][0x23c], -R0 ;  /* 0x00008f000a087a23 */ /* 0x004fe20000010800 */
[----:B------:R-:W-:Y:S01]  /*4de0*/  PLOP3.LUT P5, PT, PT, PT, UP0, 0x80, 0x0 ;  /* 0x000000000000781c */ /* 0x000fe20003faf008 */
[----:B------:R-:W-:Y:S01]  /*4df0*/  FFMA.FTZ R13, R13, c[0x0][0x23c], -R2 ;  /* 0x00008f000d0d7a23 */ /* 0x000fe20000010802 */
[----:B------:R-:W-:Y:S01]  /*4e00*/  @P2 IADD3 R166, R3, 0x10, RZ ;  /* 0x0000001003a62810 */ /* 0x000fe20007ffe0ff */
[----:B------:R-:W-:Y:S01]  /*4e10*/  IMAD.WIDE.U32 R10, R173, -0x326172a9, RZ ;  /* 0xcd9e8d57ad0a7825 */ /* 0x000fe200078e00ff */
[----:B------:R-:W-:Y:S01]  /*4e20*/  PLOP3.LUT P2, PT, PT, PT, UP0, 0x80, 0x0 ;  /* 0x000000000000781c */ /* 0x000fe20003f4f008 */
[----:B------:R-:W-:Y:S01]  /*4e30*/  MUFU.EX2 R200, R18 ;  /* 0x0000001200c87308 */ /* 0x000fe20000000800 */
[----:B------:R-:W-:Y:S02]  /*4e40*/  @P4 IADD3 R167, R3, 0x11, RZ ;  /* 0x0000001103a74810 */ /* 0x000fe40007ffe0ff */
[----:B------:R-:W-:Y:S03]  /*4e50*/  PLOP3.LUT P4, PT, PT, PT, UP0, 0x80, 0x0 ;  /* 0x000000000000781c */ /* 0x000fe60003f8f008 */
[----:B------:R-:W-:Y:S02]  /*4e60*/  @P0 FSEL R17, R17, -INF , !P3 ;  /* 0xff80000011110808 */ /* 0x000fe40005800000 */
[----:B------:R-:W-:Y:S02]  /*4e70*/  PLOP3.LUT P0, PT, PT, PT, UP0, 0x80, 0x0 ;  /* 0x000000000000781c */ /* 0x000fe40003f0f008 */
[----:B------:R2:W-:Y:S01]  /*4e80*/  MUFU.EX2 R227, R8 ;  /* 0x0000000800e37308 */ /* 0x0005e20000000800 */
[--C-:B------:R-:W-:Y:S01]  /*4e90*/  FFMA.FTZ R17, R17, c[0x0][0x23c], -R165.reuse ;  /* 0x00008f0011117a23 */ /* 0x100fe200000108a5 */
[C---:B------:R-:W-:Y:S02]  /*4ea0*/  @P5 IADD3 R181, R3.reuse, 0x18, RZ ;  /* 0x0000001803b55810 */ /* 0x040fe40007ffe0ff */
[----:B------:R-:W-:Y:S02]  /*4eb0*/  @P6 IADD3 R3, R3, 0x19, RZ ;  /* 0x0000001903036810 */ /* 0x000fe40007ffe0ff */
[----:B------:R-:W-:Y:S02]  /*4ec0*/  @P4 ISETP.GE.AND P4, PT, R167, UR6, PT ;  /* 0x00000006a7004c0c */ /* 0x000fe4000bf86270 */
[----:B------:R-:W-:Y:S02]  /*4ed0*/  PLOP3.LUT P6, PT, PT, PT, UP0, 0x80, 0x0 ;  /* 0x000000000000781c */ /* 0x000fe40003fcf008 */
[----:B------:R-:W-:Y:S01]  /*4ee0*/  MUFU.EX2 R199, R17 ;  /* 0x0000001100c77308 */ /* 0x000fe20000000800 */
[----:B------:R-:W-:Y:S01]  /*4ef0*/  @P0 FSEL R19, R19, -INF , !P3 ;  /* 0xff80000013130808 */ /* 0x000fe20005800000 */
[-C--:B----4-:R-:W-:Y:S01]  /*4f00*/  HMMA.16816.F32 R20, R168, R4.reuse, R20 ;  /* 0x00000004a814723c */ /* 0x090fe20000001814 */
[----:B------:R-:W-:Y:S02]  /*4f10*/  PLOP3.LUT P0, PT, PT, PT, UP0, 0x80, 0x0 ;  /* 0x000000000000781c */ /* 0x000fe40003f0f008 */
[----:B------:R-:W-:Y:S01]  /*4f20*/  @P2 ISETP.GE.AND P2, PT, R166, UR6, PT ;  /* 0x00000006a6002c0c */ /* 0x000fe2000bf46270 */
[----:B------:R-:W-:Y:S01]  /*4f30*/  FFMA.FTZ R19, R19, c[0x0][0x23c], -R164 ;  /* 0x00008f0013137a23 */ /* 0x000fe200000108a4 */
[----:B------:R-:W-:Y:S01]  /*4f40*/  PLOP3.LUT P5, PT, PT, PT, UP0, 0x80, 0x0 ;  /* 0x000000000000781c */ /* 0x000fe20003faf008 */
[----:B------:R-:W-:Y:S02]  /*4f50*/  IMAD.WIDE.U32 R166, R184, -0x326172a9, RZ ;  /* 0xcd9e8d57b8a67825 */ /* 0x000fe400078e00ff */
[C---:B------:R-:W-:Y:S01]  /*4f60*/  HMMA.16816.F32 R24, R176.reuse, R4, R24 ;  /* 0x00000004b018723c */ /* 0x040fe20000001818 */
[----:B------:R4:W-:Y:S03]  /*4f70*/  MUFU.EX2 R226, R175 ;  /* 0x000000af00e27308 */ /* 0x0009e60000000800 */
[----:B------:R-:W-:Y:S02]  /*4f80*/  @P6 FSEL R15, R15, -INF , !P3 ;  /* 0xff8000000f0f6808 */ /* 0x000fe40005800000 */
[----:B------:R-:W-:Y:S02]  /*4f90*/  PLOP3.LUT P3, PT, PT, PT, UP0, 0x80, 0x0 ;  /* 0x000000000000781c */ /* 0x000fe40003f6f008 */
[-C--:B------:R-:W-:Y:S01]  /*4fa0*/  HMMA.16816.F32 R28, R176, R6.reuse, R28 ;  /* 0x00000006b01c723c */ /* 0x080fe2000000181c */
[----:B------:R-:W-:Y:S02]  /*4fb0*/  PLOP3.LUT P6, PT, PT, PT, UP0, 0x80, 0x0 ;  /* 0x000000000000781c */ /* 0x000fe40003fcf008 */
[----:B------:R3:W-:Y:S01]  /*4fc0*/  MUFU.EX2 R222, R12 ;  /* 0x0000000c00de7308 */ /* 0x0007e20000000800 */
[C---:B-1----:R-:W-:Y:S01]  /*4fd0*/  LOP3.LUT R9, R172.reuse, R167, RZ, 0x3c, !PT ;  /* 0x000000a7ac097212 */ /* 0x042fe200078e3cff */
[----:B------:R-:W-:Y:S01]  /*4fe0*/  FFMA.FTZ R15, R15, c[0x0][0x23c], -R0 ;  /* 0x00008f000f0f7a23 */ /* 0x000fe20000010800 */
[----:B------:R-:W-:Y:S02]  /*4ff0*/  LOP3.LUT R172, R172, R11, RZ, 0x3c, !PT ;  /* 0x0000000bacac7212 */ /* 0x000fe400078e3cff */
[----:B------:R-:W-:Y:S04]  /*5000*/  HMMA.16816.F32 R32, R168, R6, R32 ;  /* 0x00000006a820723c */ /* 0x000fe80000001820 */
[----:B------:R-:W-:Y:S01]  /*5010*/  @P0 FSEL R22, R22, -INF , !P2 ;  /* 0xff80000016160808 */ /* 0x000fe20005000000 */
[----:B------:R1:W-:Y:S01]  /*5020*/  MUFU.EX2 R207, R13 ;  /* 0x0000000d00cf7308 */ /* 0x0003e20000000800 */
[----:B------:R-:W-:Y:S01]  /*5030*/  PLOP3.LUT P0, PT, PT, PT, UP0, 0x80, 0x0 ;  /* 0x000000000000781c */ /* 0x000fe20003f0f008 */
[----:B------:R-:W-:Y:S01]  /*5040*/  IMAD.WIDE.U32 R172, R172, -0x2daee0ad, RZ ;  /* 0xd2511f53acac7825 */ /* 0x000fe200078e00ff */
[----:B------:R-:W-:Y:S02]  /*5050*/  @P3 FSEL R20, R20, -INF , !P2 ;  /* 0xff80000014143808 */ /* 0x000fe40005000000 */
[----:B------:R-:W-:Y:S02]  /*5060*/  PLOP3.LUT P3, PT, PT, PT, UP0, 0x80, 0x0 ;  /* 0x000000000000781c */ /* 0x000fe40003f6f008 */
[----:B------:R-:W-:Y:S01]  /*5070*/  LOP3.LUT R184, R183, UR11, R166, 0x96, !PT ;  /* 0x0000000bb7b87c12 */ /* 0x000fe2000f8e96a6 */
[----:B--2---:R-:W-:Y:S01]  /*5080*/  IMAD.WIDE.U32 R8, R9, -0x2daee0ad, RZ ;  /* 0xd2511f5309087825 */ /* 0x004fe200078e00ff */
[----:B------:R-:W-:Y:S01]  /*5090*/  LOP3.LUT R174, R173, UR10, R174, 0x96, !PT ;  /* 0x0000000aadae7c12 */ /* 0x000fe2000f8e96ae */
[----:B------:R2:W-:Y:S01]  /*50a0*/  MUFU.EX2 R206, R14 ;  /* 0x0000000e00ce7308 */ /* 0x0005e20000000800 */
[----:B------:R-:W-:Y:S01]  /*50b0*/  @P5 ISETP.GE.AND P5, PT, R181, UR6, PT ;  /* 0x00000006b5005c0c */ /* 0x000fe2000bfa6270 */
[----:B------:R-:W-:Y:S01]  /*50c0*/  IMAD.WIDE.U32 R166, R185, -0x326172a9, RZ ;  /* 0xcd9e8d57b9a67825 */ /* 0x000fe200078e00ff */
[----:B------:R-:W-:Y:S01]  /*50d0*/  LOP3.LUT R9, R9, UR10, R180, 0x96, !PT ;  /* 0x0000000a09097c12 */ /* 0x000fe2000f8e96b4 */
[----:B------:R-:W-:Y:S01]  /*50e0*/  UIADD3 UR10, UR9, 0x78dde6e4, URZ ;  /* 0x78dde6e4090a7890 */ /* 0x000fe2000fffe03f */
[----:B------:R-:W-:Y:S01]  /*50f0*/  @P0 FSEL R26, R26, -INF , !P2 ;  /* 0xff8000001a1a0808 */ /* 0x000fe20005000000 */
[----:B------:R-:W-:Y:S01]  /*5100*/  IMAD.WIDE.U32 R184, R184, -0x2daee0ad, RZ ;  /* 0xd2511f53b8b87825 */ /* 0x000fe200078e00ff */
[----:B------:R-:W-:Y:S02]  /*5110*/  PLOP3.LUT P0, PT, PT, PT, UP0, 0x80, 0x0 ;  /* 0x000000000000781c */ /* 0x000fe40003f0f008 */
[----:B------:R-:W-:Y:S01]  /*5120*/  @P3 FSEL R24, R24, -INF , !P2 ;  /* 0xff80000018183808 */ /* 0x000fe20005000000 */
[----:B----4-:R-:W-:Y:S01]  /*5130*/  IMAD.WIDE.U32 R174, R174, -0x326172a9, RZ ;  /* 0xcd9e8d57aeae7825 */ /* 0x010fe200078e00ff */
[----:B------:R-:W-:Y:S01]  /*5140*/  PLOP3.LUT P3, PT, PT, PT, UP0, 0x80, 0x0 ;  /* 0x000000000000781c */ /* 0x000fe20003f6f008 */
[----:B------:R4:W-:Y:S01]  /*5150*/  MUFU.EX2 R205, R15 ;  /* 0x0000000f00cd7308 */ /* 0x0009e20000000800 */
[----:B------:R-:W-:Y:S01]  /*5160*/  LOP3.LUT R181, R167, UR11, R10, 0x96, !PT ;  /* 0x0000000ba7b57c12 */ /* 0x000fe2000f8e960a */
[----:B------:R-:W-:Y:S01]  /*5170*/  UIADD3 UR11, UR9, 0x1715609d, URZ ;  /* 0x1715609d090b7890 */ /* 0x000fe2000fffe03f */
[----:B------:R-:W-:Y:S01]  /*5180*/  PLOP3.LUT P2, PT, PT, PT, UP0, 0x80, 0x0 ;  /* 0x000000000000781c */ /* 0x000fe20003f4f008 */
[----:B------:R-:W-:Y:S01]  /*5190*/  FFMA.FTZ R24, R24, c[0x0][0x23c], -R2 ;  /* 0x00008f0018187a23 */ /* 0x000fe20000010802 */
[----:B------:R-:W-:Y:S01]  /*51a0*/  LOP3.LUT R186, R185, UR12, R8, 0x96, !PT ;  /* 0x0000000cb9ba7c12 */ /* 0x000fe2000f8e9608 */
[----:B------:R-:W-:Y:S01]  /*51b0*/  IMAD.WIDE.U32 R8, R9, -0x326172a9, RZ ;  /* 0xcd9e8d5709087825 */ /* 0x000fe200078e00ff */
[----:B---3--:R-:W-:Y:S02]  /*51c0*/  LOP3.LUT R12, R175, UR10, R166, 0x96, !PT ;  /* 0x0000000aaf0c7c12 */ /* 0x008fe4000f8e96a6 */
[----:B------:R-:W-:Y:S01]  /*51d0*/  @P0 FSEL R23, R23, -INF , !P4 ;  /* 0xff80000017170808 */ /* 0x000fe20006000000 */
[----:B------:R-:W-:Y:S01]  /*51e0*/  IMAD.WIDE.U32 R180, R181, -0x2daee0ad, RZ ;  /* 0xd2511f53b5b47825 */ /* 0x000fe200078e00ff */
[----:B------:R-:W-:Y:S01]  /*51f0*/  PLOP3.LUT P0, PT, PT, PT, UP0, 0x80, 0x0 ;  /* 0x000000000000781c */ /* 0x000fe20003f0f008 */
[----:B------:R-:W-:Y:S01]  /*5200*/  MUFU.EX2 R197, R19 ;  /* 0x0000001300c57308 */ /* 0x000fe20000000800 */
[----:B------:R-:W-:Y:S01]  /*5210*/  LOP3.LUT R10, R9, UR10, R182, 0x96, !PT ;  /* 0x0000000a090a7c12 */ /* 0x000fe2000f8e96b6 */
[----:B------:R-:W-:Y:S01]  /*5220*/  IMAD.WIDE.U32 R186, R186, -0x326172a9, RZ ;  /* 0xcd9e8d57baba7825 */ /* 0x000fe200078e00ff */
[----:B------:R-:W-:Y:S01]  /*5230*/  LOP3.LUT R167, R181, UR12, R172, 0x96, !PT ;  /* 0x0000000cb5a77c12 */ /* 0x000fe2000f8e96ac */
[----:B------:R-:W-:Y:S01]  /*5240*/  UIADD3 UR10, UR8, -0x56f99767, URZ ;  /* 0xa9066899080a7890 */ /* 0x000fe2000fffe03f */
[----:B------:R-:W-:Y:S01]  /*5250*/  @P3 FSEL R21, R21, -INF , !P4 ;  /* 0xff80000015153808 */ /* 0x000fe20006000000 */
[----:B------:R-:W-:Y:S01]  /*5260*/  IMAD.WIDE.U32 R10, R10, -0x2daee0ad, RZ ;  /* 0xd2511f530a0a7825 */ /* 0x000fe200078e00ff */
[----:B------:R-:W-:Y:S02]  /*5270*/  PLOP3.LUT P3, PT, PT, PT, UP0, 0x80, 0x0 ;  /* 0x000000000000781c */ /* 0x000fe40003f6f008 */
[----:B------:R-:W-:Y:S01]  /*5280*/  LOP3.LUT R9, R187, UR11, R8, 0x96, !PT ;  /* 0x0000000bbb097c12 */ /* 0x000fe2000f8e9608 */
[----:B-1----:R-:W-:Y:S01]  /*5290*/  IMAD.WIDE.U32 R12, R12, -0x2daee0ad, RZ ;  /* 0xd2511f530c0c7825 */ /* 0x002fe200078e00ff */
[----:B------:R-:W-:Y:S01]  /*52a0*/  @P2 FSEL R25, R25, -INF , !P4 ;  /* 0xff80000019192808 */ /* 0x000fe20006000000 */
[----:B------:R-:W-:Y:S01]  /*52b0*/  MUFU.EX2 R194, R24 ;  /* 0x0000001800c27308 */ /* 0x000fe20000000800 */
[----:B------:R-:W-:Y:S01]  /*52c0*/  PLOP3.LUT P2, PT, PT, PT, UP0, 0x80, 0x0 ;  /* 0x000000000000781c */ /* 0x000fe20003f4f008 */
[----:B------:R-:W-:Y:S01]  /*52d0*/  IMAD.WIDE.U32 R166, R167, -0x326172a9, RZ ;  /* 0xcd9e8d57a7a67825 */ /* 0x000fe200078e00ff */
[----:B------:R-:W-:Y:S02]  /*52e0*/  LOP3.LUT R184, R11, UR10, R184, 0x96, !PT ;  /* 0x0000000a0bb87c12 */ /* 0x000fe4000f8e96b8 */
[----:B------:R-:W-:Y:S01]  /*52f0*/  LOP3.LUT R180, R13, UR10, R180, 0x96, !PT ;  /* 0x0000000a0db47c12 */ /* 0x000fe2000f8e96b4 */
[----:B------:R-:W-:Y:S01]  /*5300*/  UIADD3 UR10, UR8, 0x646e171e, URZ ;  /* 0x646e171e080a7890 */ /* 0x000fe2000fffe03f */
[----:B------:R-:W-:Y:S01]  /*5310*/  LOP3.LUT R8, R167, UR11, R174, 0x96, !PT ;  /* 0x0000000ba7087c12 */ /* 0x000fe2000f8e96ae */
[----:B------:R-:W-:Y:S01]  /*5320*/  IMAD.WIDE.U32 R4, R9, -0x2daee0ad, RZ ;  /* 0xd2511f5309047825 */ /* 0x000fe200078e00ff */
[----:B------:R-:W-:Y:S01]  /*5330*/  @P0 FSEL R28, R28, -INF , !P5 ;  /* 0xff8000001c1c0808 */ /* 0x000fe20006800000 */
[----:B------:R-:W-:Y:S01]  /*5340*/  UIADD3 UR11, UR9, -0x4ab325aa, URZ ;  /* 0xb54cda56090b7890 */ /* 0x000fe2000fffe03f */
[----:B------:R-:W-:Y:S01]  /*5350*/  PLOP3.LUT P0, PT, PT, PT, UP0, 0x80, 0x0 ;  /* 0x000000000000781c */ /* 0x000fe20003f0f008 */
[----:B------:R-:W-:Y:S01]  /*5360*/  IMAD.WIDE.U32 R8, R8, -0x2daee0ad, RZ ;  /* 0xd2511f5308087825 */ /* 0x000fe200078e00ff */
[----:B------:R-:W-:Y:S02]  /*5370*/  @P3 FSEL R27, R27, -INF , !P4 ;  /* 0xff8000001b1b3808 */ /* 0x000fe40006000000 */
[----:B------:R-:W-:Y:S01]  /*5380*/  PLOP3.LUT P3, PT, PT, PT, UP0, 0x80, 0x0 ;  /* 0x000000000000781c */ /* 0x000fe20003f6f008 */
[--C-:B------:R-:W-:Y:S01]  /*5390*/  FFMA.FTZ R28, R28, c[0x0][0x23c], -R2.reuse ;  /* 0x00008f001c1c7a23 */ /* 0x100fe20000010802 */
[C---:B------:R-:W-:Y:S01]  /*53a0*/  LOP3.LUT R175, R4.reuse, 0xffff, RZ, 0xc0, !PT ;  /* 0x0000ffff04af7812 */ /* 0x040fe200078ec0ff */
[----:B------:R-:W-:Y:S01]  /*53b0*/  FFMA.FTZ R25, R25, c[0x0][0x23c], -R2 ;  /* 0x00008f0019197a23 */ /* 0x000fe20000010802 */
[----:B------:R-:W-:Y:S01]  /*53c0*/  @P6 ISETP.GE.AND P6, PT, R3, UR6, PT ;  /* 0x0000000603006c0c */ /* 0x000fe2000bfc6270 */
[--C-:B------:R-:W-:Y:S01]  /*53d0*/  FFMA.FTZ R21, R21, c[0x0][0x23c], -R165.reuse ;  /* 0x00008f0015157a23 */ /* 0x100fe200000108a5 */
        /* <DEDUP_REMOVED lines=25> */
[----:B----4-:R-:W-:Y:S01]  /*5570*/  LOP3.LUT R15, R4, 0xffff, RZ, 0xc0, !PT ;  /* 0x0000ffff040f7812 */ /* 0x010fe200078ec0ff */
        /* <DEDUP_REMOVED lines=40> */
[----:B------:R-:W3:Y:S01]  /*5800*/  MUFU.EX2 R180, R165 ;  /* 0x000000a500b47308 */ /* 0x000ee20000000800 */
[----:B------:R-:W-:Y:S01]  /*5810*/  @P2 FSEL R35, R35, -INF , !P6 ;  /* 0xff80000023232808 */ /* 0x000fe20007000000 */
[----:B------:R-:W-:Y:S01]  /*5820*/  @!P0 FADD.FTZ R203, -R203, -RZ ;  /* 0x800000ffcbcb8221 */ /* 0x000fe20000010100 */
        /* <DEDUP_REMOVED lines=14> */
[----:B------:R-:W4:Y:S01]  /*5910*/  MUFU.EX2 R183, R34 ;  /* 0x0000002200b77308 */ /* 0x000f220000000800 */
        /* <DEDUP_REMOVED lines=61> */
[----:B---3--:R-:W-:Y:S01]  /*5cf0*/  @!P3 FADD.FTZ R180, -R180, -RZ ;  /* 0x800000ffb4b4b221 */ /* 0x008fe20000010100 */
        /* <DEDUP_REMOVED lines=10> */
[----:B----4-:R-:W-:Y:S01]  /*5da0*/  @!P2 FADD.FTZ R183, -R183, -RZ ;  /* 0x800000ffb7b7a221 */ /* 0x010fe20000010100 */
[----:B------:R-:W4:Y:S01]  /*5db0*/  MUFU.EX2 R181, R164 ;  /* 0x000000a400b57308 */ /* 0x000f220000000800 */
        /* <DEDUP_REMOVED lines=13> */
[----:B---3--:R-:W-:Y:S01]  /*5e90*/  F2FP.RELU.PACK_AB R5, R207, R222 ;  /* 0x000000decf05723e */ /* 0x008fe200000008ff */
[----:B------:R2:W-:Y:S01]  /*5ea0*/  STS [R231+0x20000], R2 ;  /* 0x02000002e7007388 */ /* 0x0005e20000000800 */
[----:B------:R-:W-:Y:S01]  /*5eb0*/  @!P6 FADD.FTZ R194, -R194, -RZ ;  /* 0x800000ffc2c2e221 */ /* 0x000fe20000010100 */
[----:B------:R-:W-:Y:S01]  /*5ec0*/  ISETP.LE.U32.AND P6, PT, R172, UR10, PT ;  /* 0x0000000aac007c0c */ /* 0x000fe2000bfc3070 */
[----:B----4-:R-:W-:Y:S01]  /*5ed0*/  @!P0 FADD.FTZ R181, -R181, -RZ ;  /* 0x800000ffb5b58221 */ /* 0x010fe20000010100 */
        /* <DEDUP_REMOVED lines=179> */
[----:B------:R-:W-:Y:S01]  /*6a10*/  FSETP.GE.FTZ.AND P2, PT, R225, RZ, PT ;  /* 0x000000ffe100720b */ /* 0x000fe20003f56000 */
[----:B------:R-:W-:Y:S01]  /*6a20*/  FMUL.FTZ R197, R197, R5 ;  /* 0x00000005c5c57220 */ /* 0x000fe20000410000 */
[----:B------:R-:W-:Y:S01]  /*6a30*/  FSEL R6, R18, R176, P3 ;  /* 0x000000b012067208 */ /* 0x000fe20001800000 */
[----:B------:R-:W-:Y:S01]  /*6a40*/  FMUL.FTZ R190, R190, R4 ;  /* 0x00000004bebe7220 */ /* 0x000fe20000410000 */
[----:B------:R-:W-:Y:S02]  /*6a50*/  FSETP.GE.FTZ.AND P3, PT, R181, RZ, PT ;  /* 0x000000ffb500720b */ /* 0x000fe40003f76000 */
[----:B------:R-:W-:Y:S01]  /*6a60*/  FSETP.GE.FTZ.AND P0, PT, R224, RZ, PT ;  /* 0x000000ffe000720b */ /* 0x000fe20003f16000 */
[----:B------:R-:W-:Y:S02]  /*6a70*/  FMUL.FTZ R200, R200, R6 ;  /* 0x00000006c8c87220 */ /* 0x000fe40000410000 */
        /* <DEDUP_REMOVED lines=9> */
[C---:B------:R-:W-:Y:S01]  /*6b10*/  FADD.FTZ R12, -R2.reuse, R12 ;  /* 0x0000000c020c7221 */ /* 0x040fe20000010100 */
[-C--:B------:R-:W-:Y:S01]  /*6b20*/  FSEL R5, R5, R2.reuse, P2 ;  /* 0x0000000205057208 */ /* 0x080fe20001000000 */
[----:B------:R-:W-:Y:S01]  /*6b30*/  FADD.FTZ R25, -R2, R25 ;  /* 0x0000001902197221 */ /* 0x000fe20000010100 */
[----:B------:R-:W-:Y:S01]  /*6b40*/  FSETP.GE.FTZ.AND P2, PT, R222, RZ, PT ;  /* 0x000000ffde00720b */ /* 0x000fe20003f56000 */
[----:B------:R-:W-:Y:S01]  /*6b50*/  FADD.FTZ R28, -R2, R28 ;  /* 0x0000001c021c7221 */ /* 0x000fe20000010100 */
[-C--:B------:R-:W-:Y:S01]  /*6b60*/  FSEL R4, R4, R2.reuse, P0 ;  /* 0x0000000204047208 */ /* 0x080fe20000000000 */
[----:B------:R-:W-:Y:S01]  /*6b70*/  FADD.FTZ R13, -R2, R13 ;  /* 0x0000000d020d7221 */ /* 0x000fe20000010100 */
[----:B------:R-:W-:Y:S01]  /*6b80*/  FSETP.GE.FTZ.AND P0, PT, R186, RZ, PT ;  /* 0x000000ffba00720b */ /* 0x000fe20003f16000 */
[----:B------:R-:W-:Y:S01]  /*6b90*/  FADD.FTZ R24, -R2, R24 ;  /* 0x0000001802187221 */ /* 0x000fe20000010100 */
[----:B------:R-:W-:Y:S01]  /*6ba0*/  FSEL R12, R12, R2, P2 ;  /* 0x000000020c0c7208 */ /* 0x000fe20001000000 */
[----:B---3--:R-:W-:Y:S01]  /*6bb0*/  FADD.FTZ R11, -R0, R11 ;  /* 0x0000000b000b7221 */ /* 0x008fe20000010100 */
[----:B------:R-:W-:Y:S01]  /*6bc0*/  FSETP.GE.FTZ.AND P2, PT, R192, RZ, PT ;  /* 0x000000ffc000720b */ /* 0x000fe20003f56000 */
[----:B------:R-:W-:Y:S01]  /*6bd0*/  FMUL.FTZ R32, R224, R4 ;  /* 0x00000004e0207220 */ /* 0x000fe20000410000 */
[-C--:B------:R-:W-:Y:S01]  /*6be0*/  FSEL R13, R13, R2.reuse, P4 ;  /* 0x000000020d0d7208 */ /* 0x080fe20002000000 */
[C---:B------:R-:W-:Y:S01]  /*6bf0*/  FADD.FTZ R4, -R0.reuse, R14 ;  /* 0x0000000e00047221 */ /* 0x040fe20000010100 */
[-C--:B------:R-:W-:Y:S01]  /*6c00*/  FSEL R25, R25, R2.reuse, P2 ;  /* 0x0000000219197208 */ /* 0x080fe20001000000 */
[C---:B------:R-:W-:Y:S01]  /*6c10*/  FADD.FTZ R6, -R0.reuse, R15 ;  /* 0x0000000f00067221 */ /* 0x040fe20000010100 */
[----:B------:R-:W-:Y:S01]  /*6c20*/  FSETP.GE.FTZ.AND P2, PT, R187, RZ, PT ;  /* 0x000000ffbb00720b */ /* 0x000fe20003f56000 */
[----:B------:R-:W-:Y:S01]  /*6c30*/  FADD.FTZ R10, -R0, R10 ;  /* 0x0000000a000a7221 */ /* 0x000fe20000010100 */
[-C--:B------:R-:W-:Y:S01]  /*6c40*/  FSEL R24, R24, R2.reuse, P3 ;  /* 0x0000000218187208 */ /* 0x080fe20001800000 */
[----:B------:R-:W-:Y:S01]  /*6c50*/  FMUL.FTZ R33, R225, R5 ;  /* 0x00000005e1217220 */ /* 0x000fe20000410000 */
[----:B------:R-:W-:Y:S01]  /*6c60*/  FSEL R28, R28, R2, P2 ;  /* 0x000000021c1c7208 */ /* 0x000fe20001000000 */
[----:B------:R-:W-:Y:S01]  /*6c70*/  @P0 FADD.FTZ R2, -R2, R29 ;  /* 0x0000001d02020221 */ /* 0x000fe20000010100 */
[----:B------:R-:W-:Y:S01]  /*6c80*/  FSETP.GE.FTZ.AND P2, PT, R226, RZ, PT ;  /* 0x000000ffe200720b */ /* 0x000fe20003f56000 */
[----:B------:R-:W-:Y:S01]  /*6c90*/  FADD.FTZ R5, -R0, R26 ;  /* 0x0000001a00057221 */ /* 0x000fe20000010100 */
[----:B------:R-:W-:Y:S01]  /*6ca0*/  FSETP.GE.FTZ.AND P0, PT, R206, RZ, PT ;  /* 0x000000ffce00720b */ /* 0x000fe20003f16000 */
[----:B------:R-:W-:Y:S01]  /*6cb0*/  FMUL.FTZ R21, R186, R2 ;  /* 0x00000002ba157220 */ /* 0x000fe20000410000 */
[----:B------:R-:W-:Y:S01]  /*6cc0*/  FSEL R11, R11, R0, P2 ;  /* 0x000000000b0b7208 */ /* 0x000fe20001000000 */
[----:B------:R-:W-:Y:S01]  /*6cd0*/  FADD.FTZ R2, -R0, R30 ;  /* 0x0000001e00027221 */ /* 0x000fe20000010100 */
[----:B------:R-:W-:Y:S01]  /*6ce0*/  FSETP.GE.FTZ.AND P2, PT, R205, RZ, PT ;  /* 0x000000ffcd00720b */ /* 0x000fe20003f56000 */
[----:B------:R-:W-:Y:S01]  /*6cf0*/  FMUL.FTZ R23, R222, R12 ;  /* 0x0000000cde177220 */ /* 0x000fe20000410000 */
[----:B------:R-:W-:Y:S01]  /*6d00*/  FSEL R4, R4, R0, P0 ;  /* 0x0000000004047208 */ /* 0x000fe20000000000 */
[----:B------:R-:W-:Y:S01]  /*6d10*/  FMUL.FTZ R22, R207, R13 ;  /* 0x0000000dcf167220 */ /* 0x000fe20000410000 */
[----:B------:R-:W-:Y:S01]  /*6d20*/  FSETP.GE.FTZ.AND P0, PT, R185, RZ, PT ;  /* 0x000000ffb900720b */ /* 0x000fe20003f16000 */
[----:B------:R-:W-:Y:S01]  /*6d30*/  FMUL.FTZ R24, R194, R24 ;  /* 0x00000018c2187220 */ /* 0x000fe20000410000 */
[----:B------:R-:W-:Y:S01]  /*6d40*/  FSEL R6, R6, R0, P2 ;  /* 0x0000000006067208 */ /* 0x000fe20001000000 */
[----:B------:R-:W-:Y:S01]  /*6d50*/  FMUL.FTZ R17, R206, R4 ;  /* 0x00000004ce117220 */ /* 0x000fe20000410000 */
[----:B------:R-:W-:Y:S01]  /*6d60*/  PLOP3.LUT P2, PT, PT, PT, UP5, 0x80, 0x0 ;  /* 0x000000000000781c */ /* 0x000fe20003f4f058 */
[----:B------:R-:W-:Y:S01]  /*6d70*/  FADD.FTZ R4, -R0, R27 ;  /* 0x0000001b00047221 */ /* 0x000fe20000010100 */
[----:B------:R-:W-:Y:S01]  /*6d80*/  FSETP.GE.FTZ.AND P3, PT, R227, RZ, PT ;  /* 0x000000ffe300720b */ /* 0x000fe20003f76000 */
[----:B------:R-:W-:Y:S01]  /*6d90*/  FMUL.FTZ R25, R192, R25 ;  /* 0x00000019c0197220 */ /* 0x000fe20000410000 */
        /* <DEDUP_REMOVED lines=73> */
.L_x_1357:
[----:B------:R-:W-:Y:S01]  /*7230*/  F2FP.PACK_AB R12, R203, R204 ;  /* 0x000000cccb0c723e */ /* 0x000fe200000000ff */
[----:B------:R-:W2:Y:S01]  /*7240*/  S2R R185, SR_TID.X ;  /* 0x0000000000b97919 */ /* 0x000ea20000002100 */
        /* <DEDUP_REMOVED lines=22> */
[----:B--2---:R-:W-:Y:S02]  /*73b0*/  SHF.R.S32.HI R185, RZ, 0x1f, R185 ;  /* 0x0000001fffb97819 */ /* 0x004fe400000114b9 */
        /* <DEDUP_REMOVED lines=12> */
[----:B--2---:R-:W-:Y:S04]  /*7480*/  IADD3 R16, R0, 0x8000, RZ ;  /* 0x0000800000107810 */ /* 0x004fe80007ffe0ff */
[----:B------:R-:W-:Y:S01]  /*7490*/  @P1 IADD3 R2, R16, -0x40, RZ ;  /* 0xffffffc010021810 */ /* 0x000fe20007ffe0ff */
[----:B------:R-:W-:Y:S05]  /*74a0*/  LDSM.16.MT88.4 R4, [R209+0x20000] ;  /* 0x02000000d104783b */ /* 0x000fea0000004200 */
[----:B------:R-:W1:Y:S05]  /*74b0*/  LDSM.16.MT88.4 R8, [R0+0x8000] ;  /* 0x008000000008783b */ /* 0x000e6a0000004200 */
[----:B------:R-:W2:Y:S05]  /*74c0*/  LDSM.16.MT88.4 R12, [R209+0x22000] ;  /* 0x02200000d10c783b */ /* 0x000eaa0000004200 */
[----:B------:R-:W3:Y:S05]  /*74d0*/  LDSM.16.MT88.4 R16, [R2] ;  /* 0x000000000210783b */ /* 0x000eea0000004200 */
        /* <DEDUP_REMOVED lines=8> */
[C---:B--2---:R-:W-:Y:S04]  /*7560*/  HMMA.16816.F32 R40, R12.reuse, R8, R40 ;  /* 0x000000080c28723c */ /* 0x044fe80000001828 */
[----:B------:R-:W1:Y:S04]  /*7570*/  S2R R188, SR_TID.X ;  /* 0x0000000000bc7919 */ /* 0x000e680000002100 */
[-C--:B------:R-:W-:Y:S08]  /*7580*/  HMMA.16816.F32 R44, R12, R10.reuse, R44 ;  /* 0x0000000a0c2c723c */ /* 0x080ff0000000182c */
[C---:B------:R-:W-:Y:S01]  /*7590*/  HMMA.16816.F32 R48, R4.reuse, R10, R48 ;  /* 0x0000000a0430723c */ /* 0x040fe20000001830 */
[----:B------:R-:W2:Y:S07]  /*75a0*/  LDSM.16.MT88.4 R8, [R209+0x20800] ;  /* 0x02080000d108783b */ /* 0x000eae0000004200 */
[-C--:B---3--:R-:W-:Y:S04]  /*75b0*/  HMMA.16816.F32 R52, R4, R16.reuse, R52 ;  /* 0x000000100434723c */ /* 0x088fe80000001834 */
[----:B-1----:R-:W-:Y:S04]  /*75c0*/  LEA.HI R185, R185, R188, RZ, 0x6 ;  /* 0x000000bcb9b97211 */ /* 0x002fe800078f30ff */
[C---:B------:R-:W-:Y:S04]  /*75d0*/  HMMA.16816.F32 R56, R12.reuse, R16, R56 ;  /* 0x000000100c38723c */ /* 0x040fe80000001838 */
[----:B------:R-:W-:Y:S04]  /*75e0*/  SHF.R.S32.HI R185, RZ, 0x6, R185 ;  /* 0x00000006ffb97819 */ /* 0x000fe800000114b9 */
        /* <DEDUP_REMOVED lines=72> */
[----:B------:R-:W-:Y:S01]  /*7a70*/  ISETP.GE.AND P3, PT, R243, c[0x0][0x220], PT ;  /* 0x00008800f3007a0c */ /* 0x000fe20003f66270 */
[----:B------:R-:W-:Y:S01]  /*7a80*/  IMAD.SHL.U32 R0, R242, 0x40, RZ ;  /* 0x00000040f2007824 */ /* 0x000fe200078e00ff */
[----:B------:R-:W-:Y:S01]  /*7a90*/  ISETP.GE.AND P4, PT, R236, c[0x0][0x220], PT ;  /* 0x00008800ec007a0c */ /* 0x000fe20003f86270 */
[----:B------:R-:W-:Y:S03]  /*7aa0*/  IMAD.MOV.U32 R10, RZ, RZ, c[0x0][0x370] ;  /* 0x0000dc00ff0a7624 */ /* 0x000fe600078e00ff */
[----:B------:R-:W-:Y:S01]  /*7ab0*/  LOP3.LUT R0, R0, 0x1c0, RZ, 0xc0, !PT ;  /* 0x000001c000007812 */ /* 0x000fe200078ec0ff */
[----:B------:R-:W-:Y:S03]  /*7ac0*/  IMAD.U32 R5, R10, -0x40, RZ ;  /* 0xffffffc00a057824 */ /* 0x000fe600078e00ff */
[----:B------:R-:W-:Y:S02]  /*7ad0*/  LOP3.LUT R6, R0, 0x38, R236, 0xf8, !PT ;  /* 0x0000003800067812 */ /* 0x000fe400078ef8ec */
[----:B------:R-:W-:Y:S01]  /*7ae0*/  SHF.R.U32.HI R2, RZ, 0x3, R0 ;  /* 0x00000003ff027819 */ /* 0x000fe20000011600 */
[----:B------:R-:W-:Y:S01]  /*7af0*/  @!P3 IMAD.MOV.U32 R7, RZ, RZ, c[0x0][0x374] ;  /* 0x0000dd00ff07b624 */ /* 0x000fe200078e00ff */
[----:B------:R-:W-:Y:S01]  /*7b00*/  LEA R4, P0, R5, R238, 0x1 ;  /* 0x000000ee05047211 */ /* 0x000fe200078008ff */
[----:B------:R-:W-:Y:S01]  /*7b10*/  @!P4 IMAD.MOV.U32 R9, RZ, RZ, c[0x0][0x374] ;  /* 0x0000dd00ff09c624 */ /* 0x000fe200078e00ff */
[----:B------:R-:W-:Y:S02]  /*7b20*/  LOP3.LUT R2, R6, R2, RZ, 0x3c, !PT ;  /* 0x0000000206027212 */ /* 0x000fe400078e3cff */
[----:B------:R-:W-:Y:S02]  /*7b30*/  SHF.R.S32.HI R8, RZ, 0x1f, R5 ;  /* 0x0000001fff087819 */ /* 0x000fe40000011405 */
[----:B------:R-:W-:Y:S01]  /*7b40*/  @!P3 LEA R0, P5, R10, R5, 0x5 ;  /* 0x000000050a00b211 */ /* 0x000fe200078a28ff */
[----:B------:R-:W-:Y:S01]  /*7b50*/  IMAD R2, R185, 0x200, R2 ;  /* 0x00000200b9027824 */ /* 0x000fe200078e0202 */
[-C--:B------:R-:W-:Y:S02]  /*7b60*/  LEA.HI.X.SX32 R5, R5, R239.reuse, 0x1, P0 ;  /* 0x000000ef05057211 */ /* 0x080fe400000f0eff */
[----:B------:R-:W-:Y:S01]  /*7b70*/  @!P3 LEA R6, P0, R0, R238, 0x1 ;  /* 0x000000ee0006b211 */ /* 0x000fe200078008ff */
[----:B------:R-:W-:Y:S01]  /*7b80*/  IMAD.MOV.U32 R238, RZ, RZ, R4 ;  /* 0x000000ffffee7224 */ /* 0x000fe200078e0004 */
[C---:B------:R-:W-:Y:S02]  /*7b90*/  @!P3 LEA.HI.X R7, R10.reuse, R8, R7, 0x5, P5 ;  /* 0x000000080a07b211 */ /* 0x040fe400028f2c07 */
[----:B------:R-:W-:Y:S02]  /*7ba0*/  @!P4 LEA R8, P5, R10, R4, 0x6 ;  /* 0x000000040a08c211 */ /* 0x000fe400078a30ff */
[----:B------:R-:W-:Y:S01]  /*7bb0*/  @!P3 LEA.HI.X R7, R0, R239, R7, 0x1, P0 ;  /* 0x000000ef0007b211 */ /* 0x000fe200000f0c07 */
[----:B------:R-:W-:Y:S01]  /*7bc0*/  IMAD.SHL.U32 R0, R2, 0x2, RZ ;  /* 0x0000000202007824 */ /* 0x000fe200078e00ff */
[----:B------:R-:W-:Y:S01]  /*7bd0*/  @!P4 LEA.HI.X R9, R10, R5, R9, 0x6, P5 ;  /* 0x000000050a09c211 */ /* 0x000fe200028f3409 */
[----:B------:R-:W-:Y:S03]  /*7be0*/  IMAD.MOV.U32 R239, RZ, RZ, R5 ;  /* 0x000000ffffef7224 */ /* 0x000fe600078e0005 */
        /* <DEDUP_REMOVED lines=21> */
.L_x_1358:
        /* <DEDUP_REMOVED lines=13> */
[----:B------:R-:W-:Y:S02]  /*7e10*/  IMAD R188, R188, 0x18, RZ ;  /* 0x00000018bcbc7824 */ /* 0x000fe400078e02ff */
        /* <DEDUP_REMOVED lines=120> */
[----:B------:R-:W3:Y:S03]  /*85a0*/  LDL R179, [R1] ;  /* 0x0000000001b37983 */ /* 0x000ee60000100800 */
[----:B------:R-:W-:Y:S02]  /*85b0*/  IMAD R188, R188, c[0x0][0x1c0], RZ ;  /* 0x00007000bcbc7a24 */ /* 0x000fe400078e02ff */
[----:B------:R-:W3:Y:S02]  /*85c0*/  LDL R178, [R1+0x10] ;  /* 0x0000100001b27983 */ /* 0x000ee40000100800 */
[-C--:B----4-:R-:W-:Y:S04]  /*85d0*/  HMMA.16816.F32 R20, R172, R164.reuse, R20 ;  /* 0x000000a4ac14723c */ /* 0x090fe80000001814 */
[CC--:B-1----:R-:W-:Y:S01]  /*85e0*/  LEA R168, P0, R191.reuse, R2.reuse, 0x2 ;  /* 0x00000002bfa87211 */ /* 0x0c2fe200078010ff */
        /* <DEDUP_REMOVED lines=16> */
[----:B------:R-:W-:Y:S02]  /*86f0*/  RED.E.ADD.F32.FTZ.RN.STRONG.GPU [R168.64], R8 ;  /* 0x00000008a800798e */ /* 0x000fe4000c10e784 */
[----:B------:R-:W-:Y:S03]  /*8700*/  IADD3 R184, R189, 0x20, RZ ;  /* 0x00000020bdb87810 */ /* 0x000fe60007ffe0ff */
[----:B------:R4:W-:Y:S01]  /*8710*/  RED.E.ADD.F32.FTZ.RN.STRONG.GPU [R166.64], R9 ;  /* 0x00000009a600798e */ /* 0x0009e2000c10e784 */
[-C--:B-1----:R-:W-:Y:S01]  /*8720*/  LEA.HI.X.SX32 R5, R188, R3.reuse, 0x2, P2 ;  /* 0x00000003bc057211 */ /* 0x082fe200010f16ff */
[----:B------:R-:W-:Y:S04]  /*8730*/  IMAD.MOV.U32 R188, RZ, RZ, c[0x0][0x22c] ;  /* 0x00008b00ffbc7624 */ /* 0x000fe800078e00ff */
[----:B------:R1:W-:Y:S01]  /*8740*/  RED.E.ADD.F32.FTZ.RN.STRONG.GPU [R4.64], R10 ;  /* 0x0000000a0400798e */ /* 0x0003e2000c10e784 */
[-C--:B--2---:R-:W-:Y:S01]  /*8750*/  LEA R6, P0, R190, R2.reuse, 0x2 ;  /* 0x00000002be067211 */ /* 0x084fe200078010ff */
[----:B------:R-:W-:Y:S03]  /*8760*/  IMAD R188, R188, c[0x0][0x1c0], RZ ;  /* 0x00007000bcbc7a24 */ /* 0x000fe600078e02ff */
[-C--:B----4-:R-:W-:Y:S01]  /*8770*/  LEA.HI.X.SX32 R7, R190, R3.reuse, 0x2, P0 ;  /* 0x00000003be077211 */ /* 0x090fe200000f16ff */
[----:B------:R-:W-:Y:S04]  /*8780*/  IMAD.SHL.U32 R188, R188, 0x10, RZ ;  /* 0x00000010bcbc7824 */ /* 0x000fe800078e00ff */
[----:B------:R2:W-:Y:S01]  /*8790*/  RED.E.ADD.F32.FTZ.RN.STRONG.GPU [R6.64], R11 ;  /* 0x0000000b0600798e */ /* 0x0005e2000c10e784 */
[----:B------:R-:W-:Y:S04]  /*87a0*/  IADD3 R189, R188, 0x20, RZ ;  /* 0x00000020bcbd7810 */ /* 0x000fe80007ffe0ff */
[----:B------:R4:W-:Y:S01]  /*87b0*/  RED.E.ADD.F32.FTZ.RN.STRONG.GPU [R2.64+0x80], R16 ;  /* 0x000080100200798e */ /* 0x0009e2000c10e784 */
[C---:B------:R-:W-:Y:S01]  /*87c0*/  IMAD.IADD R189, R235.reuse, 0x1, R189 ;  /* 0x00000001ebbd7824 */ /* 0x040fe200078e02bd */
[----:B------:R-:W-:Y:S01]  /*87d0*/  IADD3 R166, R0, 0x60, RZ ;  /* 0x0000006000a67810 */ /* 0x000fe20007ffe0ff */
[----:B------:R-:W-:Y:S02]  /*87e0*/  IMAD.IADD R167, R235, 0x1, R251 ;  /* 0x00000001eba77824 */ /* 0x000fe400078e02fb */
[----:B------:R4:W-:Y:S01]  /*87f0*/  RED.E.ADD.F32.FTZ.RN.STRONG.GPU [R164.64+0x80], R17 ;  /* 0x00008011a400798e */ /* 0x0009e2000c10e784 */
[CC--:B-1----:R-:W-:Y:S04]  /*8800*/  LEA R4, P0, R184.reuse, R2.reuse, 0x2 ;  /* 0x00000002b8047211 */ /* 0x0c2fe800078010ff */
[-C--:B------:R-:W-:Y:S02]  /*8810*/  LEA.HI.X.SX32 R5, R184, R3.reuse, 0x2, P0 ;  /* 0x00000003b8057211 */ /* 0x080fe400000f16ff */
[C---:B------:R-:W-:Y:S02]  /*8820*/  IADD3 R184, R188.reuse, 0x20, RZ ;  /* 0x00000020bcb87810 */ /* 0x040fe40007ffe0ff */
[----:B------:R-:W-:Y:S01]  /*8830*/  IADD3 R188, R188, 0x20, RZ ;  /* 0x00000020bcbc7810 */ /* 0x000fe20007ffe0ff */
[----:B------:R-:W-:Y:S01]  /*8840*/  RED.E.ADD.F32.FTZ.RN.STRONG.GPU [R4.64], R18 ;  /* 0x000000120400798e */ /* 0x000fe2000c10e784 */
[-C--:B--2---:R-:W-:Y:S01]  /*8850*/  LEA R6, P2, R189, R2.reuse, 0x2 ;  /* 0x00000002bd067211 */ /* 0x084fe200078410ff */
[C---:B------:R-:W-:Y:S02]  /*8860*/  IMAD.IADD R184, R235.reuse, 0x1, R184 ;  /* 0x00000001ebb87824 */ /* 0x040fe400078e02b8 */
[----:B------:R-:W-:Y:S01]  /*8870*/  IMAD.IADD R188, R235, 0x1, R188 ;  /* 0x00000001ebbc7824 */ /* 0x000fe200078e02bc */
[-C--:B------:R-:W-:Y:S01]  /*8880*/  LEA.HI.X.SX32 R7, R189, R3.reuse, 0x2, P2 ;  /* 0x00000003bd077211 */ /* 0x080fe200010f16ff */
[C---:B------:R-:W-:Y:S01]  /*8890*/  IMAD.IADD R184, R235.reuse, 0x1, R184 ;  /* 0x00000001ebb87824 */ /* 0x040fe200078e02b8 */
[C---:B----4-:R-:W-:Y:S01]  /*88a0*/  IADD3 R16, R0.reuse, 0x60, RZ ;  /* 0x0000006000107810 */ /* 0x050fe20007ffe0ff */
[C---:B------:R-:W-:Y:S02]  /*88b0*/  IMAD.IADD R188, R235.reuse, 0x1, R188 ;  /* 0x00000001ebbc7824 */ /* 0x040fe400078e02bc */
[C---:B------:R-:W-:Y:S01]  /*88c0*/  IMAD.IADD R184, R235.reuse, 0x1, R184 ;  /* 0x00000001ebb87824 */ /* 0x040fe200078e02b8 */
[----:B------:R-:W-:Y:S01]  /*88d0*/  RED.E.ADD.F32.FTZ.RN.STRONG.GPU [R6.64], R19 ;  /* 0x000000130600798e */ /* 0x000fe2000c10e784 */
[----:B------:R-:W-:Y:S01]  /*88e0*/  IADD3 R17, R0, 0x60, RZ ;  /* 0x0000006000117810 */ /* 0x000fe20007ffe0ff */
[C---:B------:R-:W-:Y:S01]  /*88f0*/  IMAD.IADD R16, R235.reuse, 0x1, R16 ;  /* 0x00000001eb107824 */ /* 0x040fe200078e0210 */
[-C--:B------:R-:W-:Y:S01]  /*8900*/  LEA R10, P0, R188, R2.reuse, 0x2 ;  /* 0x00000002bc0a7211 */ /* 0x080fe200078010ff */
[C---:B------:R-:W-:Y:S01]  /*8910*/  IMAD.IADD R0, R235.reuse, 0x1, R249 ;  /* 0x00000001eb007824 */ /* 0x040fe200078e02f9 */
[-C--:B------:R-:W-:Y:S01]  /*8920*/  LEA R8, P3, R184, R2.reuse, 0x2 ;  /* 0x00000002b8087211 */ /* 0x080fe200078610ff */
[C---:B------:R-:W-:Y:S01]  /*8930*/  IMAD.IADD R17, R235.reuse, 0x1, R17 ;  /* 0x00000001eb117824 */ /* 0x040fe200078e0211 */
[-C--:B------:R-:W-:Y:S01]  /*8940*/  LEA.HI.X.SX32 R11, R188, R3.reuse, 0x2, P0 ;  /* 0x00000003bc0b7211 */ /* 0x080fe200000f16ff */
[----:B------:R-:W-:Y:S01]  /*8950*/  IMAD.MOV.U32 R188, RZ, RZ, c[0x0][0x22c] ;  /* 0x00008b00ffbc7624 */ /* 0x000fe200078e00ff */
[-C--:B------:R-:W-:Y:S01]  /*8960*/  LEA.HI.X.SX32 R9, R184, R3.reuse, 0x2, P3 ;  /* 0x00000003b8097211 */ /* 0x080fe200018f16ff */
[C---:B------:R-:W-:Y:S02]  /*8970*/  IMAD.IADD R16, R235.reuse, 0x1, R16 ;  /* 0x00000001eb107824 */ /* 0x040fe400078e0210 */
[----:B------:R-:W-:Y:S01]  /*8980*/  RED.E.ADD.F32.FTZ.RN.STRONG.GPU [R10.64], R12 ;  /* 0x0000000c0a00798e */ /* 0x000fe2000c10e784 */
[----:B------:R-:W-:Y:S04]  /*8990*/  IMAD R188, R188, c[0x0][0x1c0], RZ ;  /* 0x00007000bcbc7a24 */ /* 0x000fe800078e02ff */
[----:B------:R1:W-:Y:S01]  /*89a0*/  RED.E.ADD.F32.FTZ.RN.STRONG.GPU [R8.64], R13 ;  /* 0x0000000d0800798e */ /* 0x0003e2000c10e784 */
[----:B------:R-:W-:Y:S05]  /*89b0*/  IMAD.SHL.U32 R188, R188, 0x10, RZ ;  /* 0x00000010bcbc7824 */ /* 0x000fea00078e00ff */
[C---:B------:R-:W-:Y:S02]  /*89c0*/  IADD3 R173, R188.reuse, 0x40, RZ ;  /* 0x00000040bcad7810 */ /* 0x040fe40007ffe0ff */
[C---:B------:R-:W-:Y:S02]  /*89d0*/  IADD3 R172, R188.reuse, 0x40, RZ ;  /* 0x00000040bcac7810 */ /* 0x040fe40007ffe0ff */
[----:B------:R-:W-:Y:S03]  /*89e0*/  IADD3 R170, R188, 0x40, RZ ;  /* 0x00000040bcaa7810 */ /* 0x000fe60007ffe0ff */
[C---:B------:R-:W-:Y:S02]  /*89f0*/  IMAD.IADD R172, R235.reuse, 0x1, R172 ;  /* 0x00000001ebac7824 */ /* 0x040fe400078e02ac */
[C---:B------:R-:W-:Y:S04]  /*8a00*/  IMAD.IADD R170, R235.reuse, 0x1, R170 ;  /* 0x00000001ebaa7824 */ /* 0x040fe800078e02aa */
[----:B------:R-:W-:Y:S01]  /*8a10*/  IMAD.IADD R170, R235, 0x1, R170 ;  /* 0x00000001ebaa7824 */ /* 0x000fe200078e02aa */
[CC--:B-1----:R-:W-:Y:S04]  /*8a20*/  LEA R8, P3, R252.reuse, R2.reuse, 0x2 ;  /* 0x00000002fc087211 */ /* 0x0c2fe800078610ff */
[-C--:B------:R-:W-:Y:S02]  /*8a30*/  LEA.HI.X.SX32 R9, R252, R3.reuse, 0x2, P3 ;  /* 0x00000003fc097211 */ /* 0x080fe400018f16ff */
[CC--:B---3--:R-:W-:Y:S04]  /*8a40*/  LEA R4, P2, R179.reuse, R2.reuse, 0x2 ;  /* 0x00000002b3047211 */ /* 0x0c8fe800078410ff */
[-C--:B------:R-:W-:Y:S02]  /*8a50*/  LEA.HI.X.SX32 R5, R179, R3.reuse, 0x2, P2 ;  /* 0x00000003b3057211 */ /* 0x080fe400010f16ff */
[-C--:B------:R-:W-:Y:S02]  /*8a60*/  LEA R6, P0, R178, R2.reuse, 0x2 ;  /* 0x00000002b2067211 */ /* 0x080fe400078010ff */
[-C--:B------:R-:W-:Y:S01]  /*8a70*/  LEA R12, P2, R172, R2.reuse, 0x2 ;  /* 0x00000002ac0c7211 */ /* 0x080fe200078410ff */
        /* <DEDUP_REMOVED lines=9> */
[CC--:B------:R-:W-:Y:S02]  /*8b10*/  LEA R10, P0, R170.reuse, R2.reuse, 0x2 ;  /* 0x00000002aa0a7211 */ /* 0x0c0fe400078010ff */
[CC--:B--2---:R-:W-:Y:S01]  /*8b20*/  LEA R6, P2, R251.reuse, R2.reuse, 0x2 ;  /* 0x00000002fb067211 */ /* 0x0c4fe200078410ff */
[----:B------:R1:W-:Y:S01]  /*8b30*/  RED.E.ADD.F32.FTZ.RN.STRONG.GPU [R4.64], R22 ;  /* 0x000000160400798e */ /* 0x0003e2000c10e784 */
[-C--:B------:R-:W-:Y:S02]  /*8b40*/  LEA.HI.X.SX32 R11, R170, R3.reuse, 0x2, P0 ;  /* 0x00000003aa0b7211 */ /* 0x080fe400000f16ff */
[-C--:B------:R-:W-:Y:S02]  /*8b50*/  LEA.HI.X.SX32 R7, R251, R3.reuse, 0x2, P2 ;  /* 0x00000003fb077211 */ /* 0x080fe400010f16ff */
[----:B------:R2:W-:Y:S01]  /*8b60*/  RED.E.ADD.F32.FTZ.RN.STRONG.GPU [R12.64], R23 ;  /* 0x000000170c00798e */ /* 0x0005e2000c10e784 */
[-C--:B------:R-:W-:Y:S04]  /*8b70*/  LEA.HI.X.SX32 R15, R166, R3.reuse, 0x2, P6 ;  /* 0x00000003a60f7211 */ /* 0x080fe800030f16ff */
[----:B------:R3:W-:Y:S05]  /*8b80*/  RED.E.ADD.F32.FTZ.RN.STRONG.GPU [R10.64], R24 ;  /* 0x000000180a00798e */ /* 0x0007ea000c10e784 */
[----:B------:R4:W-:Y:S05]  /*8b90*/  RED.E.ADD.F32.FTZ.RN.STRONG.GPU [R8.64], R25 ;  /* 0x000000190800798e */ /* 0x0009ea000c10e784 */
[----:B------:R4:W-:Y:S05]  /*8ba0*/  RED.E.ADD.F32.FTZ.RN.STRONG.GPU [R6.64], R26 ;  /* 0x0000001a0600798e */ /* 0x0009ea000c10e784 */
[----:B------:R-:W-:Y:S01]  /*8bb0*/  LDSM.16.MT88.4 R20, [R210+0x2000] ;  /* 0x00200000d214783b */ /* 0x000fe20000004200 */
[CC--:B-1----:R-:W-:Y:S04]  /*8bc0*/  LEA R4, P0, R167.reuse, R2.reuse, 0x2 ;  /* 0x00000002a7047211 */ /* 0x0c2fe800078010ff */
[----:B------:R-:W-:Y:S01]  /*8bd0*/  LDSM.16.MT88.4 R168, [R210+0x2800] ;  /* 0x00280000d2a8783b */ /* 0x000fe20000004200 */
[-C--:B------:R-:W-:Y:S02]  /*8be0*/  LEA.HI.X.SX32 R5, R167, R3.reuse, 0x2, P0 ;  /* 0x00000003a7057211 */ /* 0x080fe400000f16ff */
[CC--:B--2---:R-:W-:Y:S03]  /*8bf0*/  LEA R12, P5, R17.reuse, R2.reuse, 0x2 ;  /* 0x00000002110c7211 */ /* 0x0c4fe600078a10ff */
[----:B------:R1:W-:Y:S01]  /*8c00*/  RED.E.ADD.F32.FTZ.RN.STRONG.GPU [R4.64], R27 ;  /* 0x0000001b0400798e */ /* 0x0003e2000c10e784 */
[-C--:B------:R-:W-:Y:S02]  /*8c10*/  LEA.HI.X.SX32 R13, R17, R3.reuse, 0x2, P5 ;  /* 0x00000003110d7211 */ /* 0x080fe400028f16ff */
[-C--:B---3--:R-:W-:Y:S02]  /*8c20*/  LEA R10, P4, R16, R2.reuse, 0x2 ;  /* 0x00000002100a7211 */ /* 0x088fe400078810ff */
[----:B------:R-:W-:Y:S01]  /*8c30*/  RED.E.ADD.F32.FTZ.RN.STRONG.GPU [R2.64+0x180], R32 ;  /* 0x000180200200798e */ /* 0x000fe2000c10e784 */
[-C--:B----4-:R-:W-:Y:S02]  /*8c40*/  LEA R8, P3, R250, R2.reuse, 0x2 ;  /* 0x00000002fa087211 */ /* 0x090fe400078610ff */
[-C--:B------:R-:W-:Y:S02]  /*8c50*/  LEA.HI.X.SX32 R11, R16, R3.reuse, 0x2, P4 ;  /* 0x00000003100b7211 */ /* 0x080fe400020f16ff */
        /* <DEDUP_REMOVED lines=11> */
[----:B------:R-:W-:Y:S01]  /*8d10*/  LEA.HI.X.SX32 R5, R0, R3, 0x2, P0 ;  /* 0x0000000300057211 */ /* 0x000fe200000f16ff */
[----:B------:R-:W-:Y:S01]  /*8d20*/  IMAD.IADD R0, R196, 0x1, R210 ;  /* 0x00000001c4007824 */ /* 0x000fe200078e02d2 */
        /* <DEDUP_REMOVED lines=203> */
[----:B------:R-:W-:Y:S01]  /*99e0*/  UISETP.NE.AND UP0, UPT, UR22, -0x1, UPT ;  /* 0xffffffff1600788c */ /* 0x000fe2000bf05270 */
[----:B------:R-:W-:Y:S01]  /*99f0*/  FMUL.FTZ R64, R60, c[0x0][0x2dc] ;  /* 0x0000b7003c407a20 */ /* 0x000fe20000410000 */
[----:B------:R-:W-:Y:S01]  /*9a00*/  ULDC.64 UR10, c[0x0][0x3a0] ;  /* 0x0000e800000a7ab9 */ /* 0x000fe20000000a00 */
[----:B------:R-:W-:-:S02]  /*9a10*/  FMUL.FTZ R60, R101, c[0x0][0x2e0] ;  /* 0x0000b800653c7a20 */ /* 0x000fc40000410000 */
        /* <DEDUP_REMOVED lines=172> */
.L_x_1360:
        /* <DEDUP_REMOVED lines=19> */
.L_x_1361:
[----:B-1----:R-:W-:Y:S01]  /*a610*/  IMAD.SHL.U32 R0, R242, 0x40, RZ ;  /* 0x00000040f2007824 */ /* 0x002fe200078e00ff */
[----:B------:R-:W-:Y:S01]  /*a620*/  BAR.SYNC.DEFER_BLOCKING 0x0 ;  /* 0x0000000000007b1d */ /* 0x000fe20000010000 */
[----:B------:R-:W-:Y:S01]  /*a630*/  USHF.L.U32 UR7, UR17, 0x7, URZ ;  /* 0x0000000711077899 */ /* 0x000fe2000800063f */
[--C-:B------:R-:W-:Y:S01]  /*a640*/  SHF.R.S32.HI R9, RZ, 0x1f, R236.reuse ;  /* 0x0000001fff097819 */ /* 0x100fe200000114ec */
[--C-:B------:R-:W-:Y:S01]  /*a650*/  IMAD.MOV.U32 R8, RZ, RZ, R236.reuse ;  /* 0x000000ffff087224 */ /* 0x100fe200078e00ec */
[----:B------:R-:W-:Y:S01]  /*a660*/  LOP3.LUT R0, R0, 0x1c0, RZ, 0xc0, !PT ;  /* 0x000001c000007812 */ /* 0x000fe200078ec0ff */
[----:B------:R-:W-:Y:S01]  /*a670*/  USHF.R.S32.HI UR10, URZ, 0x1f, UR7 ;  /* 0x0000001f3f0a7899 */ /* 0x000fe20008011407 */
[----:B------:R-:W-:Y:S01]  /*a680*/  BSSY B0, `(.L_x_1362) ;  /* 0x0000034000007945 */ /* 0x000fe20003800000 */
[----:B------:R-:W-:Y:S01]  /*a690*/  ULDC.64 UR8, c[0x0][0x3a0] ;  /* 0x0000e80000087ab9 */ /* 0x000fe20000000a00 */
[----:B------:R-:W-:Y:S01]  /*a6a0*/  LOP3.LUT R2, R0, 0x38, R236, 0xf8, !PT ;  /* 0x0000003800027812 */ /* 0x000fe200078ef8ec */
[----:B------:R-:W-:Y:S01]  /*a6b0*/  UIMAD UR8, UR10, UR8, URZ ;  /* 0x000000080a0872a4 */ /* 0x000fe2000f8e023f */
[----:B------:R-:W-:Y:S01]  /*a6c0*/  SHF.R.U32.HI R0, RZ, 0x3, R0 ;  /* 0x00000003ff007819 */ /* 0x000fe20000011600 */
[----:B------:R-:W-:Y:S01]  /*a6d0*/  IMAD.U32 R36, RZ, RZ, UR7 ;  /* 0x00000007ff247e24 */ /* 0x000fe2000f8e00ff */
[----:B------:R-:W-:Y:S01]  /*a6e0*/  UIMAD UR6, UR17, -0x80, UR6 ;  /* 0xffffff80110678a4 */ /* 0x000fe2000f8e0206 */
[----:B------:R-:W-:Y:S01]  /*a6f0*/  SHF.R.S32.HI R37, RZ, 0x1f, R242 ;  /* 0x0000001fff257819 */ /* 0x000fe200000114f2 */
[----:B------:R-:W-:Y:S01]  /*a700*/  UIMAD UR8, UR7, UR9, UR8 ;  /* 0x00000009070872a4 */ /* 0x000fe2000f8e0208 */
[----:B------:R-:W-:Y:S01]  /*a710*/  LOP3.LUT R0, R2, R0, RZ, 0x3c, !PT ;  /* 0x0000000002007212 */ /* 0x000fe200078e3cff */
[----:B------:R-:W-:-:S02]  /*a720*/  IMAD.WIDE.U32 R2, R36, c[0x0][0x3a0], R8 ;  /* 0x0000e80024027a25 */ /* 0x000fc400078e0008 */
[----:B------:R-:W-:Y:S02]  /*a730*/  ISETP.GE.AND P5, PT, R242, UR6, PT ;  /* 0x00000006f2007c0c */ /* 0x000fe4000bfa6270 */
[----:B------:R-:W-:Y:S01]  /*a740*/  IMAD R0, R185, 0x200, R0 ;  /* 0x00000200b9007824 */ /* 0x000fe200078e0200 */
[----:B------:R-:W-:Y:S01]  /*a750*/  IADD3 R2, P0, R2, UR14, RZ ;  /* 0x0000000e02027c10 */ /* 0x000fe2000ff1e0ff */
[----:B------:R-:W-:Y:S01]  /*a760*/  IMAD.U32 R4, RZ, RZ, UR8 ;  /* 0x00000008ff047e24 */ /* 0x000fe2000f8e00ff */
[----:B------:R-:W-:Y:S01]  /*a770*/  ULDC.64 UR8, c[0x0][0x3b8] ;  /* 0x0000ee0000087ab9 */ /* 0x000fe20000000a00 */
[----:B------:R-:W-:Y:S01]  /*a780*/  IMAD.SHL.U32 R0, R0, 0x2, RZ ;  /* 0x0000000200007824 */ /* 0x000fe200078e00ff */
[----:B------:R-:W-:Y:S02]  /*a790*/  UIMAD UR8, UR61, UR8, URZ ;  /* 0x000000083d0872a4 */ /* 0x000fe4000f8e023f */
[----:B------:R-:W-:Y:S01]  /*a7a0*/  IADD3.X R3, R3, UR15, R4, P0, !PT ;  /* 0x0000000f03037c10 */ /* 0x000fe200087fe404 */
[----:B------:R-:W-:Y:S01]  /*a7b0*/  IMAD.U32 R4, RZ, RZ, UR35 ;  /* 0x00000023ff047e24 */ /* 0x000fe2000f8e00ff */
[----:B------:R1:W2:Y:S01]  /*a7c0*/  LDS.128 R24, [R0+0xd000] ;  /* 0x00d0000000187984 */ /* 0x0002a20000000c00 */
[----:B------:R-:W-:-:S02]  /*a7d0*/  UIMAD UR8, UR35, UR9, UR8 ;  /* 0x00000009230872a4 */ /* 0x000fc4000f8e0208 */
[----:B------:R-:W-:Y:S01]  /*a7e0*/  IMAD.WIDE.U32 R2, R4, c[0x0][0x3b8], R2 ;  /* 0x0000ee0004027a25 */ /* 0x000fe200078e0002 */
[----:B------:R1:W3:Y:S04]  /*a7f0*/  LDS.128 R32, [R0+0xe000] ;  /* 0x00e0000000207984 */ /* 0x0002e80000000c00 */
[----:B------:R1:W4:Y:S01]  /*a800*/  LDS.128 R44, [R0+0xf000] ;  /* 0x00f00000002c7984 */ /* 0x0003220000000c00 */
[----:B------:R-:W-:-:S03]  /*a810*/  IADD3 R11, R3, UR8, RZ ;  /* 0x00000008030b7c10 */ /* 0x000fc6000fffe0ff */
        /* <DEDUP_REMOVED lines=12> */
[----:B--234-:R-:W-:Y:S01]  /*a8e0*/  ISETP.GE.AND P2, PT, R236, c[0x0][0x220], PT ;  /* 0x00008800ec007a0c */ /* 0x01cfe20003f46270 */
[----:B------:R-:W-:Y:S01]  /*a8f0*/  LDS.128 R12, [R0+0x10000] ;  /* 0x01000000000c7984 */ /* 0x000fe20000000c00 */
[----:B------:R-:W-:Y:S01]  /*a900*/  MOV R5, R11 ;  /* 0x0000000b00057202 */ /* 0x000fe20000000f00 */
[----:B------:R-:W-:Y:S01]  /*a910*/  IMAD.MOV.U32 R4, RZ, RZ, R2 ;  /* 0x000000ffff047224 */ /* 0x000fe200078e0002 */
[----:B------:R-:W-:-:S03]  /*a920*/  ISETP.GE.AND P1, PT, R243, c[0x0][0x220], PT ;  /* 0x00008800f3007a0c */ /* 0x000fc60003f26270 */
[----:B------:R-:W-:-:S05]  /*a930*/  IMAD.WIDE.U32 R6, R242, c[0x0][0x3a0], R4 ;  /* 0x0000e800f2067a25 */ /* 0x000fca00078e0004 */
[----:B------:R-:W-:Y:S01]  /*a940*/  LEA R4, P0, R6, c[0x0][0x340], 0x1 ;  /* 0x0000d00006047a11 */ /* 0x000fe200078008ff */
[----:B------:R2:W3:Y:S02]  /*a950*/  @!P2 LDS.128 R16, [R0+0xc000] ;  /* 0x00c000000010a984 */ /* 0x0004e40000000c00 */
[----:B-12---:R-:W-:-:S04]  /*a960*/  IMAD R0, R37, c[0x0][0x3a0], RZ ;  /* 0x0000e80025007a24 */ /* 0x006fc800078e02ff */
[----:B------:R-:W-:-:S04]  /*a970*/  IMAD R0, R242, c[0x0][0x3a4], R0 ;  /* 0x0000e900f2007a24 */ /* 0x000fc800078e0200 */
[----:B------:R-:W-:-:S05]  /*a980*/  IMAD.IADD R0, R7, 0x1, R0 ;  /* 0x0000000107007824 */ /* 0x000fca00078e0200 */
[----:B------:R-:W-:-:S05]  /*a990*/  LEA.HI.X R5, R6, c[0x0][0x344], R0, 0x1, P0 ;  /* 0x0000d10006057a11 */ /* 0x000fca00000f0c00 */
[----:B---3--:R1:W-:Y:S04]  /*a9a0*/  @!P2 STG.E.128 [R4.64], R16 ;  /* 0x000000100400a986 */ /* 0x0083e8000c101d04 */
[----:B------:R1:W-:Y:S02]  /*a9b0*/  @!P1 STG.E.128 [R4.64+0x80], R12 ;  /* 0x0000800c04009986 */ /* 0x0003e4000c101d04 */
.L_x_1363:
[----:B--234-:R-:W-:Y:S05]  /*a9c0*/  BSYNC B0 ;  /* 0x0000000000007941 */ /* 0x01cfea0003800000 */
.L_x_1362:
[----:B-1----:R-:W-:Y:S01]  /*a9d0*/  IADD3 R0, R242, 0x20, RZ ;  /* 0x00000020f2007810 */ /* 0x002fe20007ffe0ff */
        /* <DEDUP_REMOVED lines=17> */
.L_x_1365:
[----:B------:R-:W-:Y:S05]  /*aaf0*/  BSYNC B0 ;  /* 0x0000000000007941 */ /* 0x000fea0003800000 */
.L_x_1364:
        /* <DEDUP_REMOVED lines=18> */
.L_x_1367:
[----:B------:R-:W-:Y:S05]  /*ac20*/  BSYNC B0 ;  /* 0x0000000000007941 */ /* 0x000fea0003800000 */
.L_x_1366:
        /* <DEDUP_REMOVED lines=17> */
.L_x_1369:
[----:B------:R-:W-:Y:S05]  /*ad40*/  BSYNC B0 ;  /* 0x0000000000007941 */ /* 0x000fea0003800000 */
.L_x_1368:
        /* <DEDUP_REMOVED lines=27> */
.L_x_1371:
[----:B------:R-:W-:Y:S05]  /*af00*/  BSYNC B0 ;  /* 0x0000000000007941 */ /* 0x000fea0003800000 */
.L_x_1370:
        /* <DEDUP_REMOVED lines=16> */
.L_x_1373:
[----:B------:R-:W-:Y:S05]  /*b010*/  BSYNC B0 ;  /* 0x0000000000007941 */ /* 0x000fea0003800000 */
.L_x_1372:
        /* <DEDUP_REMOVED lines=16> */
.L_x_1375:
[----:B------:R-:W-:Y:S05]  /*b120*/  BSYNC B0 ;  /* 0x0000000000007941 */ /* 0x000fea0003800000 */
.L_x_1374:
        /* <DEDUP_REMOVED lines=16> */
.L_x_1330:
        /* <DEDUP_REMOVED lines=20> */
.L_x_1377:
        /* <DEDUP_REMOVED lines=18> */
.L_x_1378:
        /* <DEDUP_REMOVED lines=33> */
.L_x_1380:
[----:B------:R-:W-:Y:S05]  /*b6a0*/  BSYNC B0 ;  /* 0x0000000000007941 */ /* 0x000fea0003800000 */
.L_x_1379:
        /* <DEDUP_REMOVED lines=18> */
.L_x_1382:
[----:B------:R-:W-:Y:S05]  /*b7d0*/  BSYNC B0 ;  /* 0x0000000000007941 */ /* 0x000fea0003800000 */
.L_x_1381:
        /* <DEDUP_REMOVED lines=18> */
.L_x_1384:
[----:B------:R-:W-:Y:S05]  /*b900*/  BSYNC B0 ;  /* 0x0000000000007941 */ /* 0x000fea0003800000 */
.L_x_1383:
        /* <DEDUP_REMOVED lines=17> */
.L_x_1386:
[----:B------:R-:W-:Y:S05]  /*ba20*/  BSYNC B0 ;  /* 0x0000000000007941 */ /* 0x000fea0003800000 */
.L_x_1385:
        /* <DEDUP_REMOVED lines=27> */
.L_x_1388:
[----:B------:R-:W-:Y:S05]  /*bbe0*/  BSYNC B0 ;  /* 0x0000000000007941 */ /* 0x000fea0003800000 */
.L_x_1387:
        /* <DEDUP_REMOVED lines=16> */
.L_x_1390:
[----:B------:R-:W-:Y:S05]  /*bcf0*/  BSYNC B0 ;  /* 0x0000000000007941 */ /* 0x000fea0003800000 */
.L_x_1389:
        /* <DEDUP_REMOVED lines=16> */
.L_x_1392:
[----:B------:R-:W-:Y:S05]  /*be00*/  BSYNC B0 ;  /* 0x0000000000007941 */ /* 0x000fea0003800000 */
.L_x_1391:
        /* <DEDUP_REMOVED lines=14> */
.L_x_1376:
[----:B------:R-:W-:Y:S05]  /*bef0*/  BSYNC B1 ;  /* 0x0000000000017941 */ /* 0x000fea0003800000 */
.L_x_1325:
        /* <DEDUP_REMOVED lines=11> */
.L_x_1393:
[----:B------:R-:W-:Y:S05]  /*bfb0*/  EXIT ;  /* 0x000000000000794d */ /* 0x000fea0003800000 */
.L_x_1395:
        /* <DEDUP_REMOVED lines=12> */
.L_x_2080:


//--------------------- .text._ZN5flash44flash_bwd_dq_dk_dv_loop_seqk_parallel_kernelI23Flash_bwd_kernel_traitsILi128ELi64ELi128ELi8ELi2ELi4ELi2ELb0ELb0EN7cutlass6half_tE19Flash_kernel_traitsILi128ELi64ELi128ELi8ES3_EELb0ELb0ELb0ELb0ELb0ELb0ELb1EEEvNS_16Flash_bwd_paramsE --------------------------
	.section	.text._ZN5flash44flash_bwd_dq_dk_dv_loop_seqk_parallel_kernelI23Flash_bwd_kernel_traitsILi128ELi64ELi128ELi8ELi2ELi4ELi2ELb0ELb0EN7cutlass6half_tE19Flash_kernel_traitsILi128ELi64ELi128ELi8ES3_EELb0ELb0ELb0ELb0ELb0ELb0ELb1EEEvNS_16Flash_bwd_paramsE,"ax",@progbits
	.sectioninfo	@"SHI_REGISTERS=255"
	.align	128
        .global         _ZN5flash44flash_bwd_dq_dk_dv_loop_seqk_parallel_kernelI23Flash_bwd_kernel_traitsILi128ELi64ELi128ELi8ELi2ELi4ELi2ELb0ELb0EN7cutlass6half_tE19Flash_kernel_traitsILi128ELi64ELi128ELi8ES3_EELb0ELb0ELb0ELb0ELb0ELb0ELb1EEEvNS_16Flash_bwd_paramsE
        .type           _ZN5flash44flash_bwd_dq_dk_dv_loop_seqk_parallel_kernelI23Flash_bwd_kernel_traitsILi128ELi64ELi128ELi8ELi2ELi4ELi2ELb0ELb0EN7cutlass6half_tE19Flash_kernel_traitsILi128ELi64ELi128ELi8ES3_EELb0ELb0ELb0ELb0ELb0ELb0ELb1EEEvNS_16Flash_bwd_paramsE,@function
        .size           _ZN5flash44flash_bwd_dq_dk_dv_loop_seqk_parallel_kernelI23Flash_bwd_kernel_traitsILi128ELi64ELi128ELi8ELi2ELi4ELi2ELb0ELb0EN7cutlass6half_tE19Flash_kernel_traitsILi128ELi64ELi128ELi8ES3_EELb0ELb0ELb0ELb0ELb0ELb0ELb1EEEvNS_16Flash_bwd_paramsE,(.L_x_2081 - _ZN5flash44flash_bwd_dq_dk_dv_loop_seqk_parallel_kernelI23Flash_bwd_kernel_traitsILi128ELi64ELi128ELi8ELi2ELi4ELi2ELb0ELb0EN7cutlass6half_tE19Flash_kernel_traitsILi128ELi64ELi128ELi8ES3_EELb0ELb0ELb0ELb0ELb0ELb0ELb1EEEvNS_16Flash_bwd_paramsE)
        .other          _ZN5flash44flash_bwd_dq_dk_dv_loop_seqk_parallel_kernelI23Flash_bwd_kernel_traitsILi128ELi64ELi128ELi8ELi2ELi4ELi2ELb0ELb0EN7cutlass6half_tE19Flash_kernel_traitsILi128ELi64ELi128ELi8ES3_EELb0ELb0ELb0ELb0ELb0ELb0ELb1EEEvNS_16Flash_bwd_paramsE,@"STO_CUDA_ENTRY STV_DEFAULT"
_ZN5flash44flash_bwd_dq_dk_dv_loop_seqk_parallel_kernelI23Flash_bwd_kernel_traitsILi128ELi64ELi128ELi8ELi2ELi4ELi2ELb0ELb0EN7cutlass6half_tE19Flash_kernel_traitsILi128ELi64ELi128ELi8ES3_EELb0ELb0ELb0ELb0ELb0ELb0ELb1EEEvNS_16Flash_bwd_paramsE:
.text._ZN5flash44flash_bwd_dq_dk_dv_loop_seqk_parallel_kernelI23Flash_bwd_kernel_traitsILi128ELi64ELi128ELi8ELi2ELi4ELi2ELb0ELb0EN7cutlass6half_tE19Flash_kernel_traitsILi128ELi64ELi128ELi8ES3_EELb0ELb0ELb0ELb0ELb0ELb0ELb1EEEvNS_16Flash_bwd_paramsE:
        /* <DEDUP_REMOVED lines=133> */
[----:B------:R-:W-:Y:S01]  /*0850*/  UMOV UR40, 0xffffc000 ;  /* 0xffffc00000287882 */ /* 0x000fe20000000000 */
[----:B------:R-:W-:-:S02]  /*0860*/  IMAD R8, R8, 0x400, R3 ;  /* 0x0000040008087824 */ /* 0x000fc400078e0203 */
[C---:B------:R-:W-:Y:S02]  /*0870*/  IMAD R6, R0.reuse, 0x1000, R3 ;  /* 0x0000100000067824 */ /* 0x040fe400078e0203 */
        /* <DEDUP_REMOVED lines=15> */
[----:B------:R-:W-:-:S02]  /*0970*/  IMAD.SHL.U32 R0, R10, 0x40, RZ ;  /* 0x000000400a007824 */ /* 0x000fc400078e00ff */
[----:B--2---:R-:W-:Y:S01]  /*0980*/  IMAD.SHL.U32 R4, R9, 0x10, RZ ;  /* 0x0000001009047824 */ /* 0x004fe200078e00ff */
[----:B------:R-:W-:Y:S01]  /*0990*/  IADD3 R2, R11, -0x40, RZ ;  /* 0xffffffc00b027810 */ /* 0x000fe20007ffe0ff */
[----:B------:R-:W-:Y:S01]  /*09a0*/  IMAD.SHL.U32 R5, R9, 0x8, RZ ;  /* 0x0000000809057824 */ /* 0x000fe200078e00ff */
[----:B------:R-:W-:Y:S01]  /*09b0*/  STL [R1+0x54], R11 ;  /* 0x0000540b01007387 */ /* 0x000fe20000100800 */
[----:B------:R-:W-:Y:S01]  /*09c0*/  LOP3.LUT R0, R0, 0xfffffe00, RZ, 0xc0, !PT ;  /* 0xfffffe0000007812 */ /* 0x000fe200078ec0ff */
[----:B------:R-:W-:Y:S01]  /*09d0*/  IMAD.SHL.U32 R218, R218, 0x2, RZ ;  /* 0x00000002dada7824 */ /* 0x000fe200078e00ff */
[----:B------:R-:W-:Y:S01]  /*09e0*/  LOP3.LUT R7, R3, 0x10, R4, 0xf8, !PT ;  /* 0x0000001003077812 */ /* 0x000fe200078ef804 */
[----:B------:R-:W-:Y:S01]  /*09f0*/  IMAD.SHL.U32 R3, R15, 0x40, RZ ;  /* 0x000000400f037824 */ /* 0x000fe200078e00ff */
[----:B------:R-:W-:Y:S01]  /*0a00*/  SHF.R.S32.HI R6, RZ, 0x1f, R2 ;  /* 0x0000001fff067819 */ /* 0x000fe20000011402 */
[----:B------:R-:W-:Y:S02]  /*0a10*/  IMAD R216, R216, 0x400, R0 ;  /* 0x00000400d8d87824 */ /* 0x000fe400078e0200 */
[----:B------:R-:W-:Y:S01]  /*0a20*/  IMAD.IADD R221, R218, 0x1, R220 ;  /* 0x00000001dadd7824 */ /* 0x000fe200078e02dc */
[----:B------:R-:W-:-:S02]  /*0a30*/  LOP3.LUT R3, R3, 0x1c0, RZ, 0xc0, !PT ;  /* 0x000001c003037812 */ /* 0x000fc400078ec0ff */
[----:B------:R-:W-:Y:S02]  /*0a40*/  SHF.L.U64.HI R2, R2, 0x2, R6 ;  /* 0x0000000202027819 */ /* 0x000fe40000010206 */
[----:B------:R-:W-:Y:S02]  /*0a50*/  SHF.R.U32.HI R4, RZ, 0x3, R3 ;  /* 0x00000003ff047819 */ /* 0x000fe40000011603 */
[----:B------:R-:W-:Y:S01]  /*0a60*/  LOP3.LUT R5, R3, 0x8, R5, 0xf8, !PT ;  /* 0x0000000803057812 */ /* 0x000fe200078ef805 */
[----:B------:R1:W-:Y:S01]  /*0a70*/  STL [R1+0x44], R2 ;  /* 0x0000440201007387 */ /* 0x0003e20000100800 */
[----:B------:R-:W-:Y:S02]  /*0a80*/  LOP3.LUT R204, R4, R204, R3, 0x1e, !PT ;  /* 0x000000cc04cc7212 */ /* 0x000fe400078e1e03 */
[----:B------:R-:W-:Y:S02]  /*0a90*/  LOP3.LUT R5, R5, R4, RZ, 0x3c, !PT ;  /* 0x0000000405057212 */ /* 0x000fe400078e3cff */
[----:B------:R-:W-:-:S03]  /*0aa0*/  LOP3.LUT R204, R204, R0, RZ, 0xfc, !PT ;  /* 0x00000000cccc7212 */ /* 0x000fc600078efcff */
[----:B------:R-:W-:Y:S01]  /*0ab0*/  IMAD.IADD R216, R216, 0x1, R5 ;  /* 0x00000001d8d87824 */ /* 0x000fe200078e0205 */
[----:B------:R-:W-:Y:S02]  /*0ac0*/  LEA R5, R8, 0xc000, 0x1 ;  /* 0x0000c00008057811 */ /* 0x000fe400078e08ff */
[----:B------:R-:W-:Y:S02]  /*0ad0*/  LEA R204, R204, 0xc000, 0x1 ;  /* 0x0000c000cccc7811 */ /* 0x000fe400078e08ff */
[----:B-1----:R-:W-:Y:S02]  /*0ae0*/  LOP3.LUT R2, R4, R7, R3, 0x1e, !PT ;  /* 0x0000000704027212 */ /* 0x002fe400078e1e03 */
[----:B------:R-:W-:Y:S02]  /*0af0*/  IADD3 R3, R230, 0x40, RZ ;  /* 0x00000040e6037810 */ /* 0x000fe40007ffe0ff */
[----:B------:R-:W-:Y:S01]  /*0b00*/  LOP3.LUT R214, R2, R0, RZ, 0xfc, !PT ;  /* 0x0000000002d67212 */ /* 0x000fe200078efcff */
[----:B------:R-:W-:-:S02]  /*0b10*/  IMAD.MOV.U32 R2, RZ, RZ, 0x20 ;  /* 0x00000020ff027424 */ /* 0x000fc400078e00ff */
[----:B------:R-:W-:Y:S01]  /*0b20*/  IMAD.MOV.U32 R0, RZ, RZ, 0x40 ;  /* 0x00000040ff007424 */ /* 0x000fe200078e00ff */
[----:B------:R1:W-:Y:S02]  /*0b30*/  STL [R1], R3 ;  /* 0x0000000301007387 */ /* 0x0003e40000100800 */
[----:B------:R-:W-:Y:S02]  /*0b40*/  SEL R211, R2, 0xffffffe0, !P4 ;  /* 0xffffffe002d37807 */ /* 0x000fe40006000000 */
[----:B------:R-:W-:Y:S01]  /*0b50*/  SEL R212, R0, 0xffffffc0, !P3 ;  /* 0xffffffc000d47807 */ /* 0x000fe20005800000 */
[----:B------:R-:W-:Y:S01]  /*0b60*/  STL [R1+0x3c], R5 ;  /* 0x00003c0501007387 */ /* 0x000fe20000100800 */
[----:B------:R-:W-:Y:S01]  /*0b70*/  SEL R2, R2, 0xffffffe0, !P1 ;  /* 0xffffffe002027807 */ /* 0x000fe20004800000 */
[----:B------:R-:W-:Y:S01]  /*0b80*/  IMAD.IADD R211, R210, 0x1, R211 ;  /* 0x00000001d2d37824 */ /* 0x000fe200078e02d3 */
[----:B------:R-:W-:Y:S01]  /*0b90*/  SEL R0, R0, 0xffffffc0, !P2 ;  /* 0xffffffc000007807 */ /* 0x000fe20005000000 */
[----:B------:R-:W-:-:S02]  /*0ba0*/  IMAD.IADD R213, R210, 0x1, R212 ;  /* 0x00000001d2d57824 */ /* 0x000fc400078e02d4 */
[----:B------:R-:W-:Y:S02]  /*0bb0*/  IMAD.IADD R219, R218, 0x1, R2 ;  /* 0x00000001dadb7824 */ /* 0x000fe400078e0202 */
[----:B------:R-:W-:Y:S02]  /*0bc0*/  IMAD.IADD R4, R2, 0x1, R5 ;  /* 0x0000000102047824 */ /* 0x000fe400078e0205 */
[----:B------:R-:W-:Y:S02]  /*0bd0*/  IMAD.IADD R2, R5, 0x1, R0 ;  /* 0x0000000105027824 */ /* 0x000fe400078e0200 */
[----:B------:R-:W-:Y:S01]  /*0be0*/  IMAD.IADD R212, R212, 0x1, R211 ;  /* 0x00000001d4d47824 */ /* 0x000fe200078e02d3 */
[----:B------:R-:W-:Y:S01]  /*0bf0*/  STL [R1+0x4c], R4 ;  /* 0x00004c0401007387 */ /* 0x000fe20000100800 */
[----:B------:R-:W-:-:S03]  /*0c00*/  IMAD.IADD R220, R220, 0x1, R219 ;  /* 0x00000001dcdc7824 */ /* 0x000fc600078e02db */
[----:B------:R2:W-:Y:S01]  /*0c10*/  STL [R1+0x40], R2 ;  /* 0x0000400201007387 */ /* 0x0005e20000100800 */
[C---:B-1----:R-:W-:Y:S02]  /*0c20*/  IADD3 R3, R5.reuse, 0x420, RZ ;  /* 0x0000042005037810 */ /* 0x042fe40007ffe0ff */
[----:B------:R-:W-:-:S05]  /*0c30*/  @P1 IADD3 R3, R5, 0x3e0, RZ ;  /* 0x000003e005031810 */ /* 0x000fca0007ffe0ff */
[----:B------:R1:W-:Y:S01]  /*0c40*/  STL [R1+0x5c], R3 ;  /* 0x00005c0301007387 */ /* 0x0003e20000100800 */
[----:B--2---:R-:W-:Y:S02]  /*0c50*/  IMAD.IADD R2, R4, 0x1, R0 ;  /* 0x0000000104027824 */ /* 0x004fe400078e0200 */
[----:B------:R-:W-:-:S03]  /*0c60*/  IMAD.IADD R0, R0, 0x1, R3 ;  /* 0x0000000100007824 */ /* 0x000fc600078e0203 */
[----:B------:R1:W-:Y:S04]  /*0c70*/  STL [R1+0x50], R2 ;  /* 0x0000500201007387 */ /* 0x0003e80000100800 */
[----:B------:R1:W-:Y:S02]  /*0c80*/  STL [R1+0x58], R0 ;  /* 0x0000580001007387 */ /* 0x0003e40000100800 */
.L_x_1466:
        /* <DEDUP_REMOVED lines=53> */
.L_x_1396:
        /* <DEDUP_REMOVED lines=58> */
.L_x_1398:
        /* <DEDUP_REMOVED lines=18> */
.L_x_1399:
        /* <DEDUP_REMOVED lines=72> */
.L_x_1400:
[----:B------:R-:W-:Y:S02]  /*1920*/  UMOV UR10, UR50 ;  /* 0x00000032000a7c82 */ /* 0x000fe40008000000 */
.L_x_1401:
        /* <DEDUP_REMOVED lines=89> */
[----:B------:R-:W2:Y:S01]  /*1ec0*/  LDL R21, [R1] ;  /* 0x0000000001157983 */ /* 0x000ea20000100800 */
[----:B------:R-:W-:-:S13]  /*1ed0*/  ISETP.GE.AND P2, PT, R230, c[0x0][0x220], PT ;  /* 0x00008800e6007a0c */ /* 0x000fda0003f46270 */
[----:B------:R3:W-:Y:S04]  /*1ee0*/  @P2 STS.128 [R0+0x8000], RZ ;  /* 0x008000ff00002388 */ /* 0x0007e80000000c00 */
[----:B------:R-:W-:Y:S01]  /*1ef0*/  @!PT LDS RZ, [RZ] ;  /* 0x00000000fffff984 */ /* 0x000fe20000000800 */
[----:B------:R-:W-:Y:S01]  /*1f00*/  @!PT LDS RZ, [RZ] ;  /* 0x00000000fffff984 */ /* 0x000fe20000000800 */
[----:B------:R-:W-:Y:S01]  /*1f10*/  @!PT LDS RZ, [RZ] ;  /* 0x00000000fffff984 */ /* 0x000fe20000000800 */
[----:B------:R3:W-:Y:S01]  /*1f20*/  @!P2 LDGSTS.E.BYPASS.LTC128B.128 [R0+0x8000], [R226.64] ;  /* 0x08000000e200afae */ /* 0x0007e2000b901d44 */
[----:B--2---:R-:W-:-:S13]  /*1f30*/  ISETP.GE.AND P0, PT, R21, c[0x0][0x220], PT ;  /* 0x0000880015007a0c */ /* 0x004fda0003f06270 */
[----:B------:R3:W-:Y:S01]  /*1f40*/  @P0 STS.128 [R0+0xa000], RZ ;  /* 0x00a000ff00000388 */ /* 0x0007e20000000c00 */
[----:B------:R-:W-:Y:S05]  /*1f50*/  @P0 BRA `(.L_x_1404) ;  /* 0x0000004000000947 */ /* 0x000fea0003800000 */
[----:B------:R-:W-:Y:S01]  /*1f60*/  @!PT LDS RZ, [RZ] ;  /* 0x00000000fffff984 */ /* 0x000fe20000000800 */
[----:B------:R-:W-:Y:S01]  /*1f70*/  @!PT LDS RZ, [RZ] ;  /* 0x00000000fffff984 */ /* 0x000fe20000000800 */
[----:B------:R-:W-:Y:S01]  /*1f80*/  @!PT LDS RZ, [RZ] ;  /* 0x00000000fffff984 */ /* 0x000fe20000000800 */
[----:B------:R2:W-:Y:S02]  /*1f90*/  LDGSTS.E.BYPASS.LTC128B.128 [R0+0xa000], [R226.64+0x80] ;  /* 0x0a000080e2007fae */ /* 0x0005e4000b901d44 */
.L_x_1404:
[----:B------:R-:W-:Y:S05]  /*1fa0*/  BSYNC B0 ;  /* 0x0000000000007941 */ /* 0x000fea0003800000 */
.L_x_1403:
[----:B------:R-:W-:Y:S01]  /*1fb0*/  IADD3 R12, R2, 0x20, RZ ;  /* 0x00000020020c7810 */ /* 0x000fe20007ffe0ff */
[----:B------:R-:W-:Y:S03]  /*1fc0*/  BSSY B0, `(.L_x_1405) ;  /* 0x000001d000007945 */ /* 0x000fe60003800000 */
[----:B------:R-:W-:-:S13]  /*1fd0*/  ISETP.GE.AND P0, PT, R12, UR8, PT ;  /* 0x000000080c007c0c */ /* 0x000fda000bf06270 */
[----:B------:R4:W-:Y:S04]  /*1fe0*/  @P0 STS.128 [R0+0x9000], RZ ;  /* 0x009000ff00000388 */ /* 0x0009e80000000c00 */
[----:B------:R4:W-:Y:S01]  /*1ff0*/  @P0 STS.128 [R0+0xb000], RZ ;  /* 0x00b000ff00000388 */ /* 0x0009e20000000c00 */
[----:B------:R-:W-:Y:S05]  /*2000*/  @P0 BRA `(.L_x_1406) ;  /* 0x0000018000000947 */ /* 0x000fea0003800000 */
[----:B------:R-:W5:Y:S01]  /*2010*/  LDL R8, [R1] ;  /* 0x0000000001087983 */ /* 0x000f620000100800 */
[----:B------:R-:W-:-:S13]  /*2020*/  ISETP.GE.AND P3, PT, R230, c[0x0][0x220], PT ;  /* 0x00008800e6007a0c */ /* 0x000fda0003f66270 */
[----:B------:R-:W-:Y:S01]  /*2030*/  @!P3 IMAD.MOV.U32 R9, RZ, RZ, c[0x0][0x370] ;  /* 0x0000dc00ff09b624 */ /* 0x000fe200078e00ff */
[----:B------:R1:W-:Y:S01]  /*2040*/  @P3 STS.128 [R0+0x9000], RZ ;  /* 0x009000ff00003388 */ /* 0x0003e20000000c00 */
[----:B------:R-:W-:Y:S01]  /*2050*/  @!P3 IMAD.MOV.U32 R10, RZ, RZ, c[0x0][0x374] ;  /* 0x0000dd00ff0ab624 */ /* 0x000fe200078e00ff */
[----:B-----5:R-:W-:Y:S02]  /*2060*/  ISETP.GE.AND P2, PT, R8, c[0x0][0x220], PT ;  /* 0x0000880008007a0c */ /* 0x020fe40003f46270 */
        /* <DEDUP_REMOVED lines=18> */
.L_x_1406:
[----:B------:R-:W-:Y:S05]  /*2190*/  BSYNC B0 ;  /* 0x0000000000007941 */ /* 0x000fea0003800000 */
.L_x_1405:
        /* <DEDUP_REMOVED lines=15> */
.L_x_1408:
[----:B------:R-:W5:Y:S01]  /*2290*/  LDL R3, [R1] ;  /* 0x0000000001037983 */ /* 0x000f620000100800 */
[----:B------:R-:W-:-:S13]  /*22a0*/  ISETP.GE.AND P3, PT, R230, c[0x0][0x220], PT ;  /* 0x00008800e6007a0c */ /* 0x000fda0003f66270 */
[----:B------:R1:W-:Y:S04]  /*22b0*/  @P3 STS [R217], RZ ;  /* 0x000000ffd9003388 */ /* 0x0003e80000000800 */
[----:B------:R1:W-:Y:S04]  /*22c0*/  @P3 STS [R217+0x4], RZ ;  /* 0x000004ffd9003388 */ /* 0x0003e80000000800 */
[----:B------:R1:W-:Y:S04]  /*22d0*/  @P3 STS [R217+0x8], RZ ;  /* 0x000008ffd9003388 */ /* 0x0003e80000000800 */
[----:B------:R1:W-:Y:S04]  /*22e0*/  @P3 STS [R217+0xc], RZ ;  /* 0x00000cffd9003388 */ /* 0x0003e80000000800 */
[----:B------:R-:W-:Y:S01]  /*22f0*/  @!PT LDS RZ, [RZ] ;  /* 0x00000000fffff984 */ /* 0x000fe20000000800 */
[----:B------:R-:W-:Y:S01]  /*2300*/  @!PT LDS RZ, [RZ] ;  /* 0x00000000fffff984 */ /* 0x000fe20000000800 */
[----:B------:R-:W-:Y:S01]  /*2310*/  @!PT LDS RZ, [RZ] ;  /* 0x00000000fffff984 */ /* 0x000fe20000000800 */
[----:B------:R1:W-:Y:S01]  /*2320*/  @!P3 LDGSTS.E.BYPASS.LTC128B.128 [R217], [R228.64] ;  /* 0x00000000e4d9bfae */ /* 0x0003e2000b901d44 */
[----:B-----5:R-:W-:-:S13]  /*2330*/  ISETP.GE.AND P1, PT, R3, c[0x0][0x220], PT ;  /* 0x0000880003007a0c */ /* 0x020fda0003f26270 */
        /* <DEDUP_REMOVED lines=9> */
.L_x_1409:
[----:B------:R-:W-:Y:S05]  /*23d0*/  BSYNC B0 ;  /* 0x0000000000007941 */ /* 0x000fea0003800000 */
.L_x_1407:
        /* <DEDUP_REMOVED lines=14> */
.L_x_1411:
[----:B------:R-:W5:Y:S01]  /*24c0*/  LDL R4, [R1] ;  /* 0x0000000001047983 */ /* 0x000f620000100800 */
[----:B------:R-:W-:-:S13]  /*24d0*/  ISETP.GE.AND P1, PT, R230, c[0x0][0x220], PT ;  /* 0x00008800e6007a0c */ /* 0x000fda0003f26270 */
[----:B------:R-:W-:Y:S01]  /*24e0*/  @!P1 IMAD.MOV.U32 R3, RZ, RZ, c[0x0][0x190] ;  /* 0x00006400ff039624 */ /* 0x000fe200078e00ff */
[----:B------:R1:W-:Y:S01]  /*24f0*/  @P1 STS [R217+0x1000], RZ ;  /* 0x001000ffd9001388 */ /* 0x0003e20000000800 */
[----:B------:R-:W-:-:S03]  /*2500*/  @!P1 IMAD.MOV.U32 R5, RZ, RZ, c[0x0][0x194] ;  /* 0x00006500ff059624 */ /* 0x000fc600078e00ff */
[----:B------:R1:W-:Y:S04]  /*2510*/  @P1 STS [R217+0x1004], RZ ;  /* 0x001004ffd9001388 */ /* 0x0003e80000000800 */
[----:B------:R1:W-:Y:S04]  /*2520*/  @P1 STS [R217+0x1008], RZ ;  /* 0x001008ffd9001388 */ /* 0x0003e80000000800 */
[----:B------:R1:W-:Y:S01]  /*2530*/  @P1 STS [R217+0x100c], RZ ;  /* 0x00100cffd9001388 */ /* 0x0003e20000000800 */
[----:B-----5:R-:W-:Y:S02]  /*2540*/  ISETP.GE.AND P0, PT, R4, c[0x0][0x220], PT ;  /* 0x0000880004007a0c */ /* 0x020fe40003f06270 */
[----:B------:R-:W-:-:S04]  /*2550*/  @!P1 LEA R4, P3, R3, R228, 0x6 ;  /* 0x000000e403049211 */ /* 0x000fc800078630ff */
[----:B------:R-:W-:-:S05]  /*2560*/  @!P1 LEA.HI.X R5, R3, R229, R5, 0x6, P3 ;  /* 0x000000e503059211 */ /* 0x000fca00018f3405 */
        /* <DEDUP_REMOVED lines=17> */
.L_x_1412:
[----:B------:R-:W-:Y:S05]  /*2680*/  BSYNC B0 ;  /* 0x0000000000007941 */ /* 0x000fea0003800000 */
.L_x_1410:
[----:B------:R-:W5:Y:S01]  /*2690*/  LDL R14, [R1+0x54] ;  /* 0x00005400010e7983 */ /* 0x000f620000100800 */
[----:B------:R-:W-:Y:S01]  /*26a0*/  IMAD.MOV.U32 R11, RZ, RZ, 0x7f800000 ;  /* 0x7f800000ff0b7424 */ /* 0x000fe200078e00ff */
[----:B------:R-:W-:Y:S01]  /*26b0*/  ULDC.64 UR14, c[0x0][0x198] ;  /* 0x00006600000e7ab9 */ /* 0x000fe20000000a00 */
[----:B------:R-:W-:Y:S02]  /*26c0*/  IMAD.MOV.U32 R10, RZ, RZ, 0x7f800000 ;  /* 0x7f800000ff0a7424 */ /* 0x000fe400078e00ff */
[----:B------:R-:W-:Y:S02]  /*26d0*/  IMAD.MOV.U32 R9, RZ, RZ, 0x7f800000 ;  /* 0x7f800000ff097424 */ /* 0x000fe400078e00ff */
[----:B------:R-:W-:Y:S01]  /*26e0*/  IMAD.MOV.U32 R20, RZ, RZ, 0x7f800000 ;  /* 0x7f800000ff147424 */ /* 0x000fe200078e00ff */
[C---:B-----5:R-:W-:Y:S02]  /*26f0*/  IADD3 R3, R14.reuse, 0x28, RZ ;  /* 0x000000280e037810 */ /* 0x060fe40007ffe0ff */
[----:B-1----:R-:W-:-:S02]  /*2700*/  IADD3 R4, R14, 0x8, RZ ;  /* 0x000000080e047810 */ /* 0x002fc40007ffe0ff */
[----:B------:R-:W-:Y:S02]  /*2710*/  ISETP.GE.AND P3, PT, R3, UR8, PT ;  /* 0x0000000803007c0c */ /* 0x000fe4000bf66270 */
[----:B------:R-:W-:Y:S02]  /*2720*/  IADD3 R5, R14, 0x20, RZ ;  /* 0x000000200e057810 */ /* 0x000fe40007ffe0ff */
[----:B------:R-:W-:Y:S01]  /*2730*/  ISETP.GE.AND P5, PT, R4, UR8, PT ;  /* 0x0000000804007c0c */ /* 0x000fe2000bfa6270 */
[C---:B------:R-:W-:Y:S01]  /*2740*/  IMAD.SHL.U32 R4, R14.reuse, 0x4, RZ ;  /* 0x000000040e047824 */ /* 0x040fe200078e00ff */
[----:B------:R-:W-:Y:S02]  /*2750*/  SHF.R.S32.HI R13, RZ, 0x1f, R14 ;  /* 0x0000001fff0d7819 */ /* 0x000fe4000001140e */
[----:B------:R-:W-:Y:S02]  /*2760*/  ISETP.GE.AND P4, PT, R5, UR8, PT ;  /* 0x0000000805007c0c */ /* 0x000fe4000bf86270 */
[----:B------:R-:W-:-:S02]  /*2770*/  ISETP.GE.AND P6, PT, R14, UR8, PT ;  /* 0x000000080e007c0c */ /* 0x000fc4000bfc6270 */
[----:B------:R-:W-:Y:S02]  /*2780*/  SHF.R.S32.HI R5, RZ, 0x1f, R3 ;  /* 0x0000001fff057819 */ /* 0x000fe40000011403 */
[C---:B------:R-:W-:Y:S02]  /*2790*/  @!P3 LEA R6, P0, R3.reuse, UR10, 0x2 ;  /* 0x0000000a0306bc11 */ /* 0x040fe4000f8010ff */
[----:B------:R-:W-:Y:S02]  /*27a0*/  IADD3 R4, P1, R4, UR10, RZ ;  /* 0x0000000a04047c10 */ /* 0x000fe4000ff3e0ff */
[----:B------:R-:W-:Y:S02]  /*27b0*/  SHF.L.U64.HI R8, R14, 0x2, R13 ;  /* 0x000000020e087819 */ /* 0x000fe4000001020d */
[----:B------:R-:W-:Y:S02]  /*27c0*/  @!P3 LEA.HI.X R7, R3, UR9, R5, 0x2, P0 ;  /* 0x000000090307bc11 */ /* 0x000fe400080f1405 */
[----:B------:R-:W-:-:S03]  /*27d0*/  IADD3.X R5, R8, UR9, RZ, P1, !PT ;  /* 0x0000000908057c10 */ /* 0x000fc60008ffe4ff */
[----:B------:R-:W5:Y:S04]  /*27e0*/  @!P3 LDG.E R9, [R6.64] ;  /* 0x000000040609b981 */ /* 0x000f68000c1e1900 */
[----:B--2---:R-:W2:Y:S04]  /*27f0*/  @!P5 LDG.E R11, [R4.64+0x20] ;  /* 0x00002004040bd981 */ /* 0x004ea8000c1e1900 */
[----:B---3--:R-:W3:Y:S04]  /*2800*/  @!P4 LDG.E R10, [R4.64+0x80] ;  /* 0x00008004040ac981 */ /* 0x008ee8000c1e1900 */
[----:B----4-:R-:W4:Y:S01]  /*2810*/  @!P6 LDG.E R20, [R4.64] ;  /* 0x000000040414e981 */ /* 0x010f22000c1e1900 */
[----:B------:R-:W-:-:S06]  /*2820*/  UIMAD UR8, UR18, -0x80, UR6 ;  /* 0xffffff80120878a4 */ /* 0x000fcc000f8e0206 */
[----:B------:R-:W-:Y:S01]  /*2830*/  ISETP.GE.AND P6, PT, R2, UR8, PT ;  /* 0x0000000802007c0c */ /* 0x000fe2000bfc6270 */
[----:B------:R-:W-:-:S04]  /*2840*/  UIMAD UR13, UR19, UR14, URZ ;  /* 0x0000000e130d72a4 */ /* 0x000fc8000f8e023f */
[----:B------:R-:W-:-:S08]  /*2850*/  UIMAD UR13, UR23, UR15, UR13 ;  /* 0x0000000f170d72a4 */ /* 0x000fd0000f8e020d */
[----:B------:R-:W-:Y:S04]  /*2860*/  @P6 STS.128 [R0+0xc000], RZ ;  /* 0x00c000ff00006388 */ /* 0x000fe80000000c00 */
[----:B------:R-:W-:Y:S01]  /*2870*/  @P6 STS.128 [R0+0x10000], RZ ;  /* 0x010000ff00006388 */ /* 0x000fe20000000c00 */
[----:B------:R-:W-:Y:S01]  /*2880*/  IMAD.U32 R3, RZ, RZ, UR13 ;  /* 0x0000000dff037e24 */ /* 0x000fe2000f8e00ff */
[----:B------:R-:W-:Y:S02]  /*2890*/  BSSY B0, `(.L_x_1413) ;  /* 0x0000026000007945 */ /* 0x000fe40003800000 */
[----:B--2---:R1:W-:Y:S04]  /*28a0*/  STL [R1+0x10], R11 ;  /* 0x0000100b01007387 */ /* 0x0043e80000100800 */
[----:B---3--:R2:W-:Y:S04]  /*28b0*/  STL [R1+0x4], R10 ;  /* 0x0000040a01007387 */ /* 0x0085e80000100800 */
[----:B-----5:R3:W-:Y:S04]  /*28c0*/  STL [R1+0x8], R9 ;  /* 0x0000080901007387 */ /* 0x0207e80000100800 */
[----:B----4-:R3:W-:Y:S01]  /*28d0*/  STL [R1+0xc], R20 ;  /* 0x00000c1401007387 */ /* 0x0107e20000100800 */
[----:B-1----:R-:W-:-:S04]  /*28e0*/  IMAD.U32 R11, RZ, RZ, UR23 ;  /* 0x00000017ff0b7e24 */ /* 0x002fc8000f8e00ff */
[----:B------:R-:W-:-:S05]  /*28f0*/  IMAD.WIDE.U32 R4, R11, c[0x0][0x198], R230 ;  /* 0x000066000b047a25 */ /* 0x000fca00078e00e6 */
[----:B------:R-:W-:-:S04]  /*2900*/  IADD3 R6, P0, R4, UR21, RZ ;  /* 0x0000001504067c10 */ /* 0x000fc8000ff1e0ff */
[----:B------:R-:W-:Y:S01]  /*2910*/  IADD3.X R7, R5, UR27, R3, P0, !PT ;  /* 0x0000001b05077c10 */ /* 0x000fe200087fe403 */
[----:B------:R-:W-:-:S04]  /*2920*/  IMAD R3, R16, c[0x0][0x1b0], RZ ;  /* 0x00006c0010037a24 */ /* 0x000fc800078e02ff */
[C---:B------:R-:W-:Y:S02]  /*2930*/  IMAD R3, R15.reuse, c[0x0][0x1b4], R3 ;  /* 0x00006d000f037a24 */ /* 0x040fe400078e0203 */
[----:B------:R-:W-:-:S04]  /*2940*/  IMAD.WIDE.U32 R6, R15, c[0x0][0x1b0], R6 ;  /* 0x00006c000f067a25 */ /* 0x000fc800078e0006 */
[----:B--2---:R-:W-:Y:S01]  /*2950*/  IMAD.IADD R10, R7, 0x1, R3 ;  /* 0x00000001070a7824 */ /* 0x004fe200078e0203 */
[----:B------:R-:W-:Y:S05]  /*2960*/  @P6 BRA `(.L_x_1414) ;  /* 0x0000018000006947 */ /* 0x000fea0003800000 */
[----:B---3--:R-:W2:Y:S01]  /*2970*/  LDL R9, [R1] ;  /* 0x0000000001097983 */ /* 0x008ea20000100800 */
[----:B------:R-:W-:Y:S01]  /*2980*/  ISETP.GE.AND P1, PT, R230, c[0x0][0x220], PT ;  /* 0x00008800e6007a0c */ /* 0x000fe20003f26270 */
[----:B------:R-:W-:Y:S01]  /*2990*/  IMAD R3, R17, c[0x0][0x198], RZ ;  /* 0x0000660011037a24 */ /* 0x000fe200078e02ff */
[----:B------:R-:W-:Y:S01]  /*29a0*/  MOV R5, R10 ;  /* 0x0000000a00057202 */ /* 0x000fe20000000f00 */
[----:B------:R-:W-:Y:S02]  /*29b0*/  IMAD.MOV.U32 R4, RZ, RZ, R6 ;  /* 0x000000ffff047224 */ /* 0x000fe400078e0006 */
[C---:B------:R-:W-:Y:S02]  /*29c0*/  IMAD R3, R2.reuse, c[0x0][0x19c], R3 ;  /* 0x0000670002037a24 */ /* 0x040fe400078e0203 */
[----:B------:R-:W-:-:S04]  /*29d0*/  IMAD.WIDE.U32 R4, R2, c[0x0][0x198], R4 ;  /* 0x0000660002047a25 */ /* 0x000fc800078e0004 */
[----:B------:R-:W-:Y:S02]  /*29e0*/  IMAD.IADD R3, R5, 0x1, R3 ;  /* 0x0000000105037824 */ /* 0x000fe400078e0203 */
[C---:B------:R-:W-:Y:S01]  /*29f0*/  @!P1 LEA R8, P3, R4.reuse, c[0x0][0x168], 0x1 ;  /* 0x00005a0004089a11 */ /* 0x040fe200078608ff */
[----:B------:R1:W-:Y:S01]  /*2a00*/  @P1 STS.128 [R0+0xc000], RZ ;  /* 0x00c000ff00001388 */ /* 0x0003e20000000c00 */
[----:B--2---:R-:W-:Y:S02]  /*2a10*/  ISETP.GE.AND P0, PT, R9, c[0x0][0x220], PT ;  /* 0x0000880009007a0c */ /* 0x004fe40003f06270 */
[----:B------:R-:W-:-:S05]  /*2a20*/  @!P1 LEA.HI.X R9, R4, c[0x0][0x16c], R3, 0x1, P3 ;  /* 0x00005b0004099a11 */ /* 0x000fca00018f0c03 */
[----:B------:R-:W-:Y:S01]  /*2a30*/  @!PT LDS RZ, [RZ] ;  /* 0x00000000fffff984 */ /* 0x000fe20000000800 */
[----:B------:R-:W-:Y:S01]  /*2a40*/  @!PT LDS RZ, [RZ] ;  /* 0x00000000fffff984 */ /* 0x000fe20000000800 */
[----:B------:R-:W-:Y:S01]  /*2a50*/  @!PT LDS RZ, [RZ] ;  /* 0x00000000fffff984 */ /* 0x000fe20000000800 */
[----:B------:R1:W-:Y:S06]  /*2a60*/  @!P1 LDGSTS.E.BYPASS.LTC128B.128 [R0+0xc000], [R8.64] ;  /* 0x0c00000008009fae */ /* 0x0003ec000b901d44 */
        /* <DEDUP_REMOVED lines=8> */
.L_x_1414:
[----:B---3--:R-:W-:Y:S05]  /*2af0*/  BSYNC B0 ;  /* 0x0000000000007941 */ /* 0x008fea0003800000 */
.L_x_1413:
[----:B------:R-:W-:Y:S01]  /*2b00*/  ISETP.GE.AND P5, PT, R12, UR8, PT ;  /* 0x000000080c007c0c */ /* 0x000fe2000bfa6270 */
[----:B------:R-:W-:-:S12]  /*2b10*/  BSSY B0, `(.L_x_1415) ;  /* 0x000001e000007945 */ /* 0x000fd80003800000 */
[----:B------:R2:W-:Y:S04]  /*2b20*/  @P5 STS.128 [R0+0xd000], RZ ;  /* 0x00d000ff00005388 */ /* 0x0005e80000000c00 */
[----:B------:R2:W-:Y:S01]  /*2b30*/  @P5 STS.128 [R0+0x11000], RZ ;  /* 0x011000ff00005388 */ /* 0x0005e20000000c00 */
[----:B------:R-:W-:Y:S05]  /*2b40*/  @P5 BRA `(.L_x_1416) ;  /* 0x000001a000005947 */ /* 0x000fea0003800000 */
[----:B-1----:R-:W3:Y:S01]  /*2b50*/  LDL R9, [R1] ;  /* 0x0000000001097983 */ /* 0x002ee20000100800 */
[----:B------:R-:W-:Y:S02]  /*2b60*/  IADD3 R3, P0, R2, 0x20, RZ ;  /* 0x0000002002037810 */ /* 0x000fe40007f1e0ff */
[----:B------:R-:W-:Y:S02]  /*2b70*/  ISETP.GE.AND P1, PT, R230, c[0x0][0x220], PT ;  /* 0x00008800e6007a0c */ /* 0x000fe40003f26270 */
[----:B------:R-:W-:Y:S01]  /*2b80*/  MOV R5, R10 ;  /* 0x0000000a00057202 */ /* 0x000fe20000000f00 */
[----:B------:R-:W-:-:S04]  /*2b90*/  IMAD.X R4, RZ, RZ, R17, P0 ;  /* 0x000000ffff047224 */ /* 0x000fc800000e0611 */
[----:B------:R-:W-:Y:S02]  /*2ba0*/  IMAD R8, R4, c[0x0][0x198], RZ ;  /* 0x0000660004087a24 */ /* 0x000fe400078e02ff */
[----:B------:R-:W-:-:S04]  /*2bb0*/  IMAD.MOV.U32 R4, RZ, RZ, R6 ;  /* 0x000000ffff047224 */ /* 0x000fc800078e0006 */
[C---:B------:R-:W-:Y:S01]  /*2bc0*/  IMAD.WIDE.U32 R4, R3.reuse, c[0x0][0x198], R4 ;  /* 0x0000660003047a25 */ /* 0x040fe200078e0004 */
[----:B------:R1:W-:Y:S03]  /*2bd0*/  @P1 STS.128 [R0+0xd000], RZ ;  /* 0x00d000ff00001388 */ /* 0x0003e60000000c00 */
[----:B------:R-:W-:Y:S01]  /*2be0*/  IMAD R3, R3, c[0x0][0x19c], R8 ;  /* 0x0000670003037a24 */ /* 0x000fe200078e0208 */
[----:B------:R-:W-:-:S03]  /*2bf0*/  @!P1 LEA R8, P3, R4, c[0x0][0x168], 0x1 ;  /* 0x00005a0004089a11 */ /* 0x000fc600078608ff */
[----:B------:R-:W-:Y:S01]  /*2c00*/  IMAD.IADD R3, R5, 0x1, R3 ;  /* 0x0000000105037824 */ /* 0x000fe200078e0203 */
[----:B---3--:R-:W-:-:S04]  /*2c10*/  ISETP.GE.AND P0, PT, R9, c[0x0][0x220], PT ;  /* 0x0000880009007a0c */ /* 0x008fc80003f06270 */
        /* <DEDUP_REMOVED lines=13> */
.L_x_1416:
[----:B------:R-:W-:Y:S05]  /*2cf0*/  BSYNC B0 ;  /* 0x0000000000007941 */ /* 0x000fea0003800000 */
.L_x_1415:
[----:B------:R-:W-:Y:S01]  /*2d00*/  IADD3 R3, R2, 0x40, RZ ;  /* 0x0000004002037810 */ /* 0x000fe20007ffe0ff */
[----:B------:R-:W-:Y:S03]  /*2d10*/  BSSY B0, `(.L_x_1417) ;  /* 0x000001f000007945 */ /* 0x000fe60003800000 */
[----:B------:R-:W-:-:S13]  /*2d20*/  ISETP.GE.AND P4, PT, R3, UR8, PT ;  /* 0x0000000803007c0c */ /* 0x000fda000bf86270 */
[----:B------:R3:W-:Y:S04]  /*2d30*/  @P4 STS.128 [R0+0xe000], RZ ;  /* 0x00e000ff00004388 */ /* 0x0007e80000000c00 */
[----:B------:R3:W-:Y:S01]  /*2d40*/  @P4 STS.128 [R0+0x12000], RZ ;  /* 0x012000ff00004388 */ /* 0x0007e20000000c00 */
[----:B------:R-:W-:Y:S05]  /*2d50*/  @P4 BRA `(.L_x_1418) ;  /* 0x000001a000004947 */ /* 0x000fea0003800000 */
[----:B-1----:R-:W4:Y:S01]  /*2d60*/  LDL R9, [R1] ;  /* 0x0000000001097983 */ /* 0x002f220000100800 */
        /* <DEDUP_REMOVED lines=11> */
[----:B----4-:R-:W-:-:S04]  /*2e20*/  ISETP.GE.AND P0, PT, R9, c[0x0][0x220], PT ;  /* 0x0000880009007a0c */ /* 0x010fc80003f06270 */
        /* <DEDUP_REMOVED lines=13> */
.L_x_1418:
[----:B------:R-:W-:Y:S05]  /*2f00*/  BSYNC B0 ;  /* 0x0000000000007941 */ /* 0x000fea0003800000 */
.L_x_1417:
[----:B------:R-:W-:Y:S01]  /*2f10*/  IADD3 R3, R2, 0x60, RZ ;  /* 0x0000006002037810 */ /* 0x000fe20007ffe0ff */
[----:B------:R-:W-:Y:S03]  /*2f20*/  BSSY B0, `(.L_x_1419) ;  /* 0x000001e000007945 */ /* 0x000fe60003800000 */
[----:B------:R-:W-:-:S13]  /*2f30*/  ISETP.GE.AND P3, PT, R3, UR8, PT ;  /* 0x0000000803007c0c */ /* 0x000fda000bf66270 */
[----:B------:R4:W-:Y:S04]  /*2f40*/  @P3 STS.128 [R0+0xf000], RZ ;  /* 0x00f000ff00003388 */ /* 0x0009e80000000c00 */
[----:B------:R4:W-:Y:S01]  /*2f50*/  @P3 STS.128 [R0+0x13000], RZ ;  /* 0x013000ff00003388 */ /* 0x0009e20000000c00 */
[----:B------:R-:W-:Y:S05]  /*2f60*/  @P3 BRA `(.L_x_1420) ;  /* 0x0000019000003947 */ /* 0x000fea0003800000 */
[----:B-1----:R-:W5:Y:S01]  /*2f70*/  LDL R8, [R1] ;  /* 0x0000000001087983 */ /* 0x002f620000100800 */
        /* <DEDUP_REMOVED lines=14> */
[----:B------:R1:W-:Y:S01]  /*3060*/  @!P1 LDGSTS.E.BYPASS.LTC128B.128 [R0+0xf000], [R4.64] ;  /* 0x0f00000004009fae */ /* 0x0003e2000b901d44 */
[----:B-----5:R-:W-:-:S13]  /*3070*/  ISETP.GE.AND P0, PT, R8, c[0x0][0x220], PT ;  /* 0x0000880008007a0c */ /* 0x020fda0003f06270 */
        /* <DEDUP_REMOVED lines=8> */
.L_x_1420:
[----:B------:R-:W-:Y:S05]  /*3100*/  BSYNC B0 ;  /* 0x0000000000007941 */ /* 0x000fea0003800000 */
.L_x_1419:
        /* <DEDUP_REMOVED lines=15> */
[----:B-1----:R-:W5:Y:S01]  /*3200*/  LDL R8, [R1] ;  /* 0x0000000001087983 */ /* 0x002f620000100800 */
[----:B------:R-:W-:Y:S01]  /*3210*/  ISETP.GE.AND P1, PT, R230, c[0x0][0x220], PT ;  /* 0x00008800e6007a0c */ /* 0x000fe20003f26270 */
[----:B------:R-:W-:Y:S01]  /*3220*/  IMAD R3, R17, c[0x0][0x1a0], RZ ;  /* 0x0000680011037a24 */ /* 0x000fe200078e02ff */
[----:B------:R-:W-:Y:S01]  /*3230*/  MOV R5, R10 ;  /* 0x0000000a00057202 */ /* 0x000fe20000000f00 */
[----:B------:R-:W-:Y:S02]  /*3240*/  IMAD.MOV.U32 R4, RZ, RZ, R6 ;  /* 0x000000ffff047224 */ /* 0x000fe400078e0006 */
[C---:B------:R-:W-:Y:S02]  /*3250*/  IMAD R3, R2.reuse, c[0x0][0x1a4], R3 ;  /* 0x0000690002037a24 */ /* 0x040fe400078e0203 */
[----:B------:R-:W-:-:S04]  /*3260*/  IMAD.WIDE.U32 R4, R2, c[0x0][0x1a0], R4 ;  /* 0x0000680002047a25 */ /* 0x000fc800078e0004 */
[----:B------:R-:W-:Y:S02]  /*3270*/  IMAD.IADD R3, R5, 0x1, R3 ;  /* 0x0000000105037824 */ /* 0x000fe400078e0203 */
[----:B------:R1:W-:Y:S01]  /*3280*/  @P1 STS.128 [R0+0x14000], RZ ;  /* 0x014000ff00001388 */ /* 0x0003e20000000c00 */
[----:B-----5:R-:W-:Y:S02]  /*3290*/  ISETP.GE.AND P0, PT, R8, c[0x0][0x220], PT ;  /* 0x0000880008007a0c */ /* 0x020fe40003f06270 */
        /* <DEDUP_REMOVED lines=14> */
.L_x_1422:
[----:B-1----:R-:W-:Y:S05]  /*3380*/  BSYNC B0 ;  /* 0x0000000000007941 */ /* 0x002fea0003800000 */
.L_x_1421:
[----:B------:R1:W-:Y:S01]  /*3390*/  @P5 STS.128 [R0+0x15000], RZ ;  /* 0x015000ff00005388 */ /* 0x0003e20000000c00 */
[----:B------:R-:W-:Y:S03]  /*33a0*/  BSSY B0, `(.L_x_1423) ;  /* 0x000001d000007945 */ /* 0x000fe60003800000 */
[----:B------:R1:W-:Y:S01]  /*33b0*/  @P5 STS.128 [R0+0x19000], RZ ;  /* 0x019000ff00005388 */ /* 0x0003e20000000c00 */
[----:B------:R-:W-:Y:S05]  /*33c0*/  @P5 BRA `(.L_x_1424) ;  /* 0x000001a000005947 */ /* 0x000fea0003800000 */
[----:B------:R-:W5:Y:S01]  /*33d0*/  LDL R9, [R1] ;  /* 0x0000000001097983 */ /* 0x000f620000100800 */
        /* <DEDUP_REMOVED lines=11> */
[----:B-----5:R-:W-:-:S04]  /*3490*/  ISETP.GE.AND P0, PT, R9, c[0x0][0x220], PT ;  /* 0x0000880009007a0c */ /* 0x020fc80003f06270 */
        /* <DEDUP_REMOVED lines=13> */
.L_x_1424:
[----:B------:R-:W-:Y:S05]  /*3570*/  BSYNC B0 ;  /* 0x0000000000007941 */ /* 0x000fea0003800000 */
.L_x_1423:
[----:B------:R1:W-:Y:S01]  /*3580*/  @P4 STS.128 [R0+0x16000], RZ ;  /* 0x016000ff00004388 */ /* 0x0003e20000000c00 */
[----:B------:R-:W-:Y:S03]  /*3590*/  BSSY B0, `(.L_x_1425) ;  /* 0x000001d000007945 */ /* 0x000fe60003800000 */
        /* <DEDUP_REMOVED lines=28> */
.L_x_1426:
[----:B------:R-:W-:Y:S05]  /*3760*/  BSYNC B0 ;  /* 0x0000000000007941 */ /* 0x000fea0003800000 */
.L_x_1425:
        /* <DEDUP_REMOVED lines=29> */
.L_x_1428:
[----:B------:R-:W-:Y:S05]  /*3940*/  BSYNC B0 ;  /* 0x0000000000007941 */ /* 0x000fea0003800000 */
.L_x_1427:
[----:B-1234-:R-:W-:Y:S01]  /*3950*/  LEA.HI R0, R19, R18, RZ, 0x4 ;  /* 0x0000001213007211 */ /* 0x01efe200078f20ff */
[----:B------:R-:W0:Y:S01]  /*3960*/  LDGDEPBAR ;  /* 0x00000000000079af */ /* 0x000e220000000000 */
[----:B------:R-:W-:Y:S01]  /*3970*/  SHF.L.U64.HI R3, R14, 0x2, R13 ;  /* 0x000000020e037819 */ /* 0x000fe2000001020d */
[----:B------:R-:W-:Y:S01]  /*3980*/  IMAD.MOV.U32 R192, RZ, RZ, 0x40 ;  /* 0x00000040ffc07424 */ /* 0x000fe200078e00ff */
[----:B------:R-:W-:Y:S01]  /*3990*/  LOP3.LUT R0, R0, 0xfffffff0, RZ, 0xc0, !PT ;  /* 0xfffffff000007812 */ /* 0x000fe200078ec0ff */
[----:B------:R-:W-:Y:S01]  /*39a0*/  UIADD3 UR8, UR23, 0x80, URZ ;  /* 0x0000008017087890 */ /* 0x000fe2000fffe03f */
[----:B------:R-:W-:Y:S01]  /*39b0*/  SHF.L.U32 R207, R216, 0x1, RZ ;  /* 0x00000001d8cf7819 */ /* 0x000fe200000006ff */
[----:B------:R1:W-:Y:S01]  /*39c0*/  STL [R1+0x34], R3 ;  /* 0x0000340301007387 */ /* 0x0003e20000100800 */
        /* <DEDUP_REMOVED lines=24> */
[----:B-1----:R-:W-:Y:S01]  /*3b50*/  IMAD.SHL.U32 R3, R14, 0x4, RZ ;  /* 0x000000040e037824 */ /* 0x002fe200078e00ff */
[----:B------:R-:W-:Y:S01]  /*3b60*/  SEL R2, R2, R216, !P2 ;  /* 0x000000d802027207 */ /* 0x000fe20005000000 */
[----:B------:R-:W-:Y:S01]  /*3b70*/  CS2R R124, SRZ ;  /* 0x00000000007c7805 */ /* 0x000fe2000001ff00 */
[----:B------:R-:W-:Y:S01]  /*3b80*/  LOP3.LUT P0, RZ, R0, 0x2, RZ, 0xc0, !PT ;  /* 0x0000000200ff7812 */ /* 0x000fe2000780c0ff */
[----:B------:R-:W-:Y:S01]  /*3b90*/  CS2R R130, SRZ ;  /* 0x0000000000827805 */ /* 0x000fe2000001ff00 */
[----:B------:R-:W-:Y:S01]  /*3ba0*/  SHF.L.U32 R209, R2, 0x1, RZ ;  /* 0x0000000102d17819 */ /* 0x000fe200000006ff */
[----:B------:R-:W-:Y:S01]  /*3bb0*/  IMAD.MOV.U32 R2, RZ, RZ, c[0x0][0x22c] ;  /* 0x00008b00ff027624 */ /* 0x000fe200078e00ff */
[----:B------:R-:W-:Y:S01]  /*3bc0*/  LOP3.LUT P1, RZ, R0, 0x4, RZ, 0xc0, !PT ;  /* 0x0000000400ff7812 */ /* 0x000fe2000782c0ff */
[----:B------:R1:W-:Y:S01]  /*3bd0*/  STL [R1+0x38], R3 ;  /* 0x0000380301007387 */ /* 0x0003e20000100800 */
[----:B------:R-:W-:Y:S01]  /*3be0*/  IADD3 R0, R214, 0x2000, RZ ;  /* 0x00002000d6007810 */ /* 0x000fe20007ffe0ff */
[----:B------:R-:W-:Y:S01]  /*3bf0*/  IMAD R2, R2, c[0x0][0x1c0], RZ ;  /* 0x0000700002027a24 */ /* 0x000fe200078e02ff */
[----:B------:R-:W-:Y:S01]  /*3c00*/  SEL R215, R215, 0xffffffe0, !P0 ;  /* 0xffffffe0d7d77807 */ /* 0x000fe20004000000 */
[----:B------:R-:W-:Y:S01]  /*3c10*/  CS2R R128, SRZ ;  /* 0x0000000000807805 */ /* 0x000fe2000001ff00 */
[----:B------:R-:W-:Y:S01]  /*3c20*/  SEL R0, R0, R214, !P2 ;  /* 0x000000d600007207 */ /* 0x000fe20005000000 */
[C---:B------:R-:W-:Y:S01]  /*3c30*/  IMAD.SHL.U32 R5, R2.reuse, 0x10, RZ ;  /* 0x0000001002057824 */ /* 0x040fe200078e00ff */
[----:B------:R-:W-:Y:S01]  /*3c40*/  SHF.L.U32 R247, R2, 0x3, RZ ;  /* 0x0000000302f77819 */ /* 0x000fe200000006ff */
[----:B------:R-:W-:Y:S01]  /*3c50*/  CS2R R122, SRZ ;  /* 0x00000000007a7805 */ /* 0x000fe2000001ff00 */
[----:B------:R-:W-:Y:S01]  /*3c60*/  CS2R R120, SRZ ;  /* 0x0000000000787805 */ /* 0x000fe2000001ff00 */
[----:B------:R-:W-:Y:S01]  /*3c70*/  IMAD.SHL.U32 R206, R0, 0x2, RZ ;  /* 0x0000000200ce7824 */ /* 0x000fe200078e00ff */
[----:B------:R-:W-:Y:S01]  /*3c80*/  IADD3 R0, R14, -0x40, RZ ;  /* 0xffffffc00e007810 */ /* 0x000fe20007ffe0ff */
[----:B------:R-:W-:Y:S01]  /*3c90*/  CS2R R118, SRZ ;  /* 0x0000000000767805 */ /* 0x000fe2000001ff00 */
[----:B------:R-:W-:Y:S01]  /*3ca0*/  IADD3 R4, R5, 0x20, RZ ;  /* 0x0000002005047810 */ /* 0x000fe20007ffe0ff */
[----:B------:R-:W-:Y:S01]  /*3cb0*/  CS2R R116, SRZ ;  /* 0x0000000000747805 */ /* 0x000fe2000001ff00 */
[----:B------:R-:W-:Y:S01]  /*3cc0*/  CS2R R110, SRZ ;  /* 0x00000000006e7805 */ /* 0x000fe2000001ff00 */
[----:B------:R-:W-:Y:S01]  /*3cd0*/  IMAD.SHL.U32 R0, R0, 0x4, RZ ;  /* 0x0000000400007824 */ /* 0x000fe200078e00ff */
[----:B------:R-:W-:Y:S01]  /*3ce0*/  CS2R R108, SRZ ;  /* 0x00000000006c7805 */ /* 0x000fe2000001ff00 */
[C---:B------:R-:W-:Y:S01]  /*3cf0*/  IMAD.IADD R4, R247.reuse, 0x1, R4 ;  /* 0x00000001f7047824 */ /* 0x040fe200078e0204 */
[----:B------:R-:W-:Y:S01]  /*3d00*/  CS2R R114, SRZ ;  /* 0x0000000000727805 */ /* 0x000fe2000001ff00 */
[----:B------:R-:W-:Y:S01]  /*3d10*/  CS2R R112, SRZ ;  /* 0x0000000000707805 */ /* 0x000fe2000001ff00 */
[----:B------:R2:W-:Y:S01]  /*3d20*/  STL [R1+0x30], R0 ;  /* 0x0000300001007387 */ /* 0x0005e20000100800 */
[----:B------:R-:W-:Y:S01]  /*3d30*/  CS2R R106, SRZ ;  /* 0x00000000006a7805 */ /* 0x000fe2000001ff00 */
[----:B------:R-:W-:Y:S01]  /*3d40*/  IADD3 R4, R247, R4, RZ ;  /* 0x00000004f7047210 */ /* 0x000fe20007ffe0ff */
[----:B------:R-:W-:Y:S01]  /*3d50*/  CS2R R104, SRZ ;  /* 0x0000000000687805 */ /* 0x000fe2000001ff00 */
[----:B-1----:R-:W-:Y:S01]  /*3d60*/  IADD3 R3, R5, 0x40, RZ ;  /* 0x0000004005037810 */ /* 0x002fe20007ffe0ff */
[----:B------:R-:W-:Y:S01]  /*3d70*/  CS2R R102, SRZ ;  /* 0x0000000000667805 */ /* 0x000fe2000001ff00 */
[----:B------:R-:W-:Y:S01]  /*3d80*/  CS2R R100, SRZ ;  /* 0x0000000000647805 */ /* 0x000fe2000001ff00 */
[C---:B------:R-:W-:Y:S01]  /*3d90*/  IMAD.IADD R4, R247.reuse, 0x1, R4 ;  /* 0x00000001f7047824 */ /* 0x040fe200078e0204 */
[----:B------:R-:W-:Y:S01]  /*3da0*/  CS2R R94, SRZ ;  /* 0x00000000005e7805 */ /* 0x000fe2000001ff00 */
[C---:B------:R-:W-:Y:S01]  /*3db0*/  IMAD.IADD R3, R247.reuse, 0x1, R3 ;  /* 0x00000001f7037824 */ /* 0x040fe200078e0203 */
[----:B------:R-:W-:Y:S01]  /*3dc0*/  CS2R R92, SRZ ;  /* 0x00000000005c7805 */ /* 0x000fe2000001ff00 */
[C---:B------:R-:W-:Y:S01]  /*3dd0*/  IMAD.IADD R4, R247.reuse, 0x1, R4 ;  /* 0x00000001f7047824 */ /* 0x040fe200078e0204 */
[----:B------:R-:W-:Y:S01]  /*3de0*/  CS2R R98, SRZ ;  /* 0x0000000000627805 */ /* 0x000fe2000001ff00 */
[C---:B------:R-:W-:Y:S01]  /*3df0*/  IMAD.IADD R3, R247.reuse, 0x1, R3 ;  /* 0x00000001f7037824 */ /* 0x040fe200078e0203 */
[----:B------:R-:W-:Y:S01]  /*3e00*/  CS2R R96, SRZ ;  /* 0x0000000000607805 */ /* 0x000fe2000001ff00 */
[----:B------:R-:W-:Y:S01]  /*3e10*/  CS2R R90, SRZ ;  /* 0x00000000005a7805 */ /* 0x000fe2000001ff00 */
[----:B------:R1:W-:Y:S01]  /*3e20*/  STL [R1+0x1c], R4 ;  /* 0x00001c0401007387 */ /* 0x0003e20000100800 */
[----:B------:R-:W-:Y:S01]  /*3e30*/  CS2R R88, SRZ ;  /* 0x0000000000587805 */ /* 0x000fe2000001ff00 */
[C---:B------:R-:W-:Y:S01]  /*3e40*/  IADD3 R3, R247.reuse, R3, RZ ;  /* 0x00000003f7037210 */ /* 0x040fe20007ffe0ff */
[----:B------:R-:W-:Y:S01]  /*3e50*/  CS2R R86, SRZ ;  /* 0x0000000000567805 */ /* 0x000fe2000001ff00 */
[----:B------:R-:W-:Y:S01]  /*3e60*/  CS2R R84, SRZ ;  /* 0x0000000000547805 */ /* 0x000fe2000001ff00 */
[----:B------:R-:W-:Y:S01]  /*3e70*/  CS2R R78, SRZ ;  /* 0x00000000004e7805 */ /* 0x000fe2000001ff00 */
[----:B------:R-:W-:Y:S01]  /*3e80*/  IADD3 R3, R247, R3, RZ ;  /* 0x00000003f7037210 */ /* 0x000fe20007ffe0ff */
[----:B------:R-:W-:Y:S01]  /*3e90*/  CS2R R76, SRZ ;  /* 0x00000000004c7805 */ /* 0x000fe2000001ff00 */
[----:B------:R-:W-:Y:S01]  /*3ea0*/  CS2R R82, SRZ ;  /* 0x0000000000527805 */ /* 0x000fe2000001ff00 */
[----:B--2---:R-:W-:Y:S01]  /*3eb0*/  IADD3 R0, R5, 0x60, RZ ;  /* 0x0000006005007810 */ /* 0x004fe20007ffe0ff */
[----:B------:R-:W-:Y:S01]  /*3ec0*/  CS2R R80, SRZ ;  /* 0x0000000000507805 */ /* 0x000fe2000001ff00 */
[----:B------:R-:W-:Y:S01]  /*3ed0*/  STL [R1+0x18], R3 ;  /* 0x0000180301007387 */ /* 0x000fe20000100800 */
[C---:B------:R-:W-:Y:S01]  /*3ee0*/  IADD3 R2, R247.reuse, R3, RZ ;  /* 0x00000003f7027210 */ /* 0x040fe20007ffe0ff */
        /* <DEDUP_REMOVED lines=12> */
[C---:B-1----:R-:W-:Y:S01]  /*3fb0*/  IMAD.IADD R4, R247.reuse, 0x1, R4 ;  /* 0x00000001f7047824 */ /* 0x042fe200078e0204 */
[----:B------:R-:W-:Y:S01]  /*3fc0*/  CS2R R56, SRZ ;  /* 0x0000000000387805 */ /* 0x000fe2000001ff00 */
[----:B------:R-:W-:Y:S01]  /*3fd0*/  IMAD.IADD R0, R247, 0x1, R0 ;  /* 0x00000001f7007824 */ /* 0x000fe200078e0200 */
[----:B------:R-:W-:Y:S01]  /*3fe0*/  CS2R R54, SRZ ;  /* 0x0000000000367805 */ /* 0x000fe2000001ff00 */
[----:B------:R-:W-:Y:S01]  /*3ff0*/  CS2R R52, SRZ ;  /* 0x0000000000347805 */ /* 0x000fe2000001ff00 */
[----:B------:R-:W-:Y:S01]  /*4000*/  STL [R1+0x28], R4 ;  /* 0x0000280401007387 */ /* 0x000fe20000100800 */
        /* <DEDUP_REMOVED lines=11> */
[----:B------:R-:W-:Y:S01]  /*40c0*/  IMAD.IADD R208, R215, 0x1, R207 ;  /* 0x00000001d7d07824 */ /* 0x000fe200078e02cf */
[----:B------:R-:W-:Y:S01]  /*40d0*/  UISETP.GE.AND UP0, UPT, UR8, UR6, UPT ;  /* 0x000000060800728c */ /* 0x000fe2000bf06270 */
[----:B-1----:R-:W-:-:S05]  /*40e0*/  IMAD.IADD R0, R247, 0x1, R0 ;  /* 0x00000001f7007824 */ /* 0x002fca00078e0200 */
[----:B------:R2:W-:Y:S04]  /*40f0*/  STL [R1+0x20], R0 ;  /* 0x0000200001007387 */ /* 0x0005e80000100800 */
.L_x_1431:
[----:B------:R-:W0:Y:S01]  /*4100*/  LDGDEPBAR ;  /* 0x00000000000079af */ /* 0x000e220000000000 */
[C---:B--2---:R-:W-:Y:S01]  /*4110*/  IADD3 R0, R209.reuse, R215, RZ ;  /* 0x000000d7d1007210 */ /* 0x044fe20007ffe0ff */
        /* <DEDUP_REMOVED lines=68> */
[C---:B--2---:R-:W-:Y:S04]  /*4560*/  HMMA.16816.F32 R8, R164.reuse, R188, R8 ;  /* 0x000000bca408723c */ /* 0x044fe80000001808 */
[----:B---3--:R-:W-:Y:S04]  /*4570*/  FSETP.NEU.FTZ.AND P3, PT, R233, -INF , PT ;  /* 0xff800000e900780b */ /* 0x008fe80003f7d000 */
[-C--:B------:R-:W-:Y:S08]  /*4580*/  HMMA.16816.F32 R12, R164, R190.reuse, R12 ;  /* 0x000000bea40c723c */ /* 0x080ff0000000180c */
        /* <DEDUP_REMOVED lines=75> */
[----:B------:R-:W-:Y:S01]  /*4a40*/  MUFU.TANH R41, R11 ;  /* 0x0000000b00297308 */ /* 0x000fe20000002400 */
[----:B------:R-:W-:Y:S02]  /*4a50*/  FMUL.FTZ R13, R13, c[0x0][0x2ec] ;  /* 0x0000bb000d0d7a20 */ /* 0x000fe40000410000 */
[----:B------:R-:W-:Y:S01]  /*4a60*/  FMUL.FTZ R8, R8, c[0x0][0x2ec] ;  /* 0x0000bb0008087a20 */ /* 0x000fe20000410000 */
[----:B--2---:R-:W2:Y:S06]  /*4a70*/  LDL R10, [R1+0x8] ;  /* 0x00000800010a7983 */ /* 0x004eac0000100800 */
[----:B------:R4:W-:Y:S01]  /*4a80*/  MUFU.TANH R244, R9 ;  /* 0x0000000900f47308 */ /* 0x0009e20000002400 */
[----:B---3--:R-:W3:Y:S09]  /*4a90*/  LDL R12, [R1+0x4] ;  /* 0x00000400010c7983 */ /* 0x008ef20000100800 */
[----:B------:R1:W-:Y:S10]  /*4aa0*/  MUFU.TANH R246, R8 ;  /* 0x0000000800f67308 */ /* 0x0003f40000002400 */
[----:B------:R-:W1:Y:S01]  /*4ab0*/  MUFU.TANH R191, R5 ;  /* 0x0000000500bf7308 */ /* 0x000e620000002400 */
[----:B----4-:R-:W-:Y:S04]  /*4ac0*/  MOV R9, UR18 ;  /* 0x0000001200097c02 */ /* 0x010fe80008000f00 */
[----:B------:R-:W-:Y:S05]  /*4ad0*/  @P2 LEA R9, R9, R234, 0x7 ;  /* 0x000000ea09092211 */ /* 0x000fea00078e38ff */
[----:B------:R-:W4:Y:S01]  /*4ae0*/  MUFU.TANH R225, R6 ;  /* 0x0000000600e17308 */ /* 0x000f220000002400 */
[----:B------:R-:W-:Y:S02]  /*4af0*/  PLOP3.LUT P2, PT, PT, PT, UP0, 0x80, 0x0 ;  /* 0x000000000000781c */ /* 0x000fe40003f4f008 */
[----:B------:R-:W-:Y:S01]  /*4b00*/  @P4 ISETP.GE.AND P4, PT, R9, UR6, PT ;  /* 0x0000000609004c0c */ /* 0x000fe2000bf86270 */
[----:B-1----:R-:W-:Y:S01]  /*4b10*/  FMUL.FTZ R8, R233, 1.4426950216293334961 ;  /* 0x3fb8aa3be9087820 */ /* 0x002fe20000410000 */
[----:B------:R-:W-:Y:S02]  /*4b20*/  @P0 IADD3 R0, R9, 0x1, RZ ;  /* 0x0000000109000810 */ /* 0x000fe40007ffe0ff */
[----:B------:R-:W-:Y:S02]  /*4b30*/  PLOP3.LUT P0, PT, PT, PT, UP0, 0x80, 0x0 ;  /* 0x000000000000781c */ /* 0x000fe40003f0f008 */
[----:B------:R-:W-:Y:S01]  /*4b40*/  @P5 ISETP.GE.AND P5, PT, R0, UR6, PT ;  /* 0x0000000600005c0c */ /* 0x000fe2000bfa6270 */
[----:B------:R1:W1:Y:S01]  /*4b50*/  MUFU.TANH R203, R7 ;  /* 0x0000000700cb7308 */ /* 0x0002620000002400 */
[----:B------:R-:W-:Y:S02]  /*4b60*/  MOV R0, R188 ;  /* 0x000000bc00007202 */ /* 0x000fe40000000f00 */
[----:B------:R-:W-:Y:S02]  /*4b70*/  FSEL R8, R8, RZ, P3 ;  /* 0x000000ff08087208 */ /* 0x000fe40001800000 */
[----:B------:R-:W-:Y:S02]  /*4b80*/  FSETP.NEU.FTZ.AND P3, PT, R232, -INF , PT ;  /* 0xff800000e800780b */ /* 0x000fe40003f7d000 */
[----:B------:R-:W-:Y:S02]  /*4b90*/  @P2 FSEL R0, R188, -INF , !P4 ;  /* 0xff800000bc002808 */ /* 0x000fe40006000000 */
[----:B------:R-:W-:Y:S01]  /*4ba0*/  PLOP3.LUT P2, PT, PT, PT, UP0, 0x80, 0x0 ;  /* 0x000000000000781c */ /* 0x000fe20003f4f008 */
[----:B------:R-:W-:Y:S01]  /*4bb0*/  MUFU.TANH R238, R13 ;  /* 0x0000000d00ee7308 */ /* 0x000fe20000002400 */
[----:B------:R-:W-:Y:S01]  /*4bc0*/  FSEL R3, R3, RZ, P3 ;  /* 0x000000ff03037208 */ /* 0x000fe20001800000 */
[--C-:B------:R-:W-:Y:S01]  /*4bd0*/  FFMA.FTZ R2, R0, c[0x0][0x23c], -R8.reuse ;  /* 0x00008f0000027a23 */ /* 0x100fe20000010808 */
[----:B------:R-:W-:Y:S02]  /*4be0*/  MOV R0, R191 ;  /* 0x000000bf00007202 */ /* 0x000fe40000000f00 */
[----:B------:R-:W-:Y:S02]  /*4bf0*/  @P0 FSEL R0, R191, -INF , !P5 ;  /* 0xff800000bf000808 */ /* 0x000fe40006800000 */
[----:B------:R-:W-:Y:S03]  /*4c00*/  PLOP3.LUT P0, PT, PT, PT, UP0, 0x80, 0x0 ;  /* 0x000000000000781c */ /* 0x000fe60003f0f008 */
[----:B------:R4:W-:Y:S01]  /*4c10*/  MUFU.EX2 R248, R2 ;  /* 0x0000000200f87308 */ /* 0x0009e20000000800 */
[----:B-1----:R-:W1:Y:S09]  /*4c20*/  LDSM.16.M88.4 R4, [R212+0x10800] ;  /* 0x01080000d404783b */ /* 0x002e720000000200 */
[----:B------:R-:W-:Y:S10]  /*4c30*/  MUFU.TANH R40, R14 ;  /* 0x0000000e00287308 */ /* 0x000ff40000002400 */
[----:B------:R-:W-:Y:S01]  /*4c40*/  MUFU.TANH R39, R15 ;  /* 0x0000000f00277308 */ /* 0x000fe20000002400 */
[----:B----4-:R-:W-:Y:S01]  /*4c50*/  FFMA.FTZ R2, R0, c[0x0][0x23c], -R8 ;  /* 0x00008f0000027a23 */ /* 0x010fe20000010808 */
[----:B------:R-:W-:Y:S02]  /*4c60*/  MOV R0, R225 ;  /* 0x000000e100007202 */ /* 0x000fe40000000f00 */
[----:B------:R-:W-:Y:S02]  /*4c70*/  @P2 FSEL R0, R225, -INF , !P4 ;  /* 0xff800000e1002808 */ /* 0x000fe40006000000 */
[----:B------:R-:W-:Y:S04]  /*4c80*/  PLOP3.LUT P2, PT, PT, PT, UP0, 0x80, 0x0 ;  /* 0x000000000000781c */ /* 0x000fe80003f4f008 */
[----:B------:R4:W-:Y:S10]  /*4c90*/  MUFU.EX2 R245, R2 ;  /* 0x0000000200f57308 */ /* 0x0009f40000000800 */
[----:B------:R-:W-:Y:S01]  /*4ca0*/  MUFU.TANH R187, R16 ;  /* 0x0000001000bb7308 */ /* 0x000fe20000002400 */
[-C--:B-1----:R-:W-:Y:S09]  /*4cb0*/  HMMA.16816.F32 R20, R180, R4.reuse, R20 ;  /* 0x00000004b414723c */ /* 0x082ff20000001814 */
[----:B------:R-:W-:Y:S01]  /*4cc0*/  MUFU.TANH R186, R17 ;  /* 0x0000001100ba7308 */ /* 0x000fe20000002400 */
[C---:B------:R-:W-:Y:S04]  /*4cd0*/  HMMA.16816.F32 R24, R168.reuse, R4, R24 ;  /* 0x00000004a818723c */ /* 0x040fe80000001818 */
[--C-:B----4-:R-:W-:Y:S01]  /*4ce0*/  FFMA.FTZ R2, R0, c[0x0][0x23c], -R3.reuse ;  /* 0x00008f0000027a23 */ /* 0x110fe20000010803 */
[----:B------:R-:W-:Y:S02]  /*4cf0*/  MOV R0, R203 ;  /* 0x000000cb00007202 */ /* 0x000fe40000000f00 */
[----:B------:R-:W-:Y:S01]  /*4d00*/  @P0 FSEL R0, R203, -INF , !P5 ;  /* 0xff800000cb000808 */ /* 0x000fe20006800000 */
[-C--:B------:R-:W-:Y:S01]  /*4d10*/  HMMA.16816.F32 R28, R168, R6.reuse, R28 ;  /* 0x00000006a81c723c */ /* 0x080fe2000000181c */
[----:B------:R-:W1:Y:S01]  /*4d20*/  MUFU.EX2 R11, R2 ;  /* 0x00000002000b7308 */ /* 0x000e620000000800 */
[----:B------:R-:W-:Y:S02]  /*4d30*/  PLOP3.LUT P0, PT, PT, PT, UP0, 0x80, 0x0 ;  /* 0x000000000000781c */ /* 0x000fe40003f0f008 */
[--C-:B------:R-:W-:Y:S04]  /*4d40*/  FFMA.FTZ R0, R0, c[0x0][0x23c], -R3.reuse ;  /* 0x00008f0000007a23 */ /* 0x100fe80000010803 */
[----:B------:R-:W-:Y:S03]  /*4d50*/  HMMA.16816.F32 R32, R180, R6, R32 ;  /* 0x00000006b420723c */ /* 0x000fe60000001820 */
[----:B------:R4:W-:Y:S01]  /*4d60*/  MUFU.EX2 R55, R0 ;  /* 0x0000000000377308 */ /* 0x0009e20000000800 */
[----:B------:R-:W-:Y:S02]  /*4d70*/  FMUL.FTZ R20, R20, c[0x0][0x2ec] ;  /* 0x0000bb0014147a20 */ /* 0x000fe40000410000 */
[----:B------:R-:W-:Y:S02]  /*4d80*/  FMUL.FTZ R21, R21, c[0x0][0x2ec] ;  /* 0x0000bb0015157a20 */ /* 0x000fe40000410000 */
[----:B------:R-:W-:Y:S04]  /*4d90*/  FMUL.FTZ R22, R22, c[0x0][0x2ec] ;  /* 0x0000bb0016167a20 */ /* 0x000fe80000410000 */
[----:B------:R-:W-:Y:S01]  /*4da0*/  FMUL.FTZ R23, R23, c[0x0][0x2ec] ;  /* 0x0000bb0017177a20 */ /* 0x000fe20000410000 */
[----:B------:R-:W2:Y:S01]  /*4db0*/  MUFU.TANH R197, R18 ;  /* 0x0000001200c57308 */ /* 0x000ea20000002400 */
[----:B------:R-:W-:Y:S02]  /*4dc0*/  FMUL.FTZ R24, R24, c[0x0][0x2ec] ;  /* 0x0000bb0018187a20 */ /* 0x000fe40000410000 */
[----:B------:R-:W-:Y:S01]  /*4dd0*/  FMUL.FTZ R25, R25, c[0x0][0x2ec] ;  /* 0x0000bb0019197a20 */ /* 0x000fe20000410000 */
[----:B-1----:R-:W-:Y:S01]  /*4de0*/  MOV R180, R11 ;  /* 0x0000000b00b47202 */ /* 0x002fe20000000f00 */
[----:B------:R-:W-:Y:S02]  /*4df0*/  FMUL.FTZ R26, R26, c[0x0][0x2ec] ;  /* 0x0000bb001a1a7a20 */ /* 0x000fe40000410000 */
[----:B------:R-:W-:Y:S02]  /*4e00*/  FMUL.FTZ R27, R27, c[0x0][0x2ec] ;  /* 0x0000bb001b1b7a20 */ /* 0x000fe40000410000 */
        /* <DEDUP_REMOVED lines=74> */
[----:B------:R-:W-:Y:S02]  /*52b0*/  MOV R4, R39 ;  /* 0x0000002700047202 */ /* 0x000fe40000000f00 */
[----:B------:R-:W-:Y:S05]  /*52c0*/  @P0 FSEL R4, R39, -INF , !P6 ;  /* 0xff80000027040808 */ /* 0x000fea0007000000 */
[----:B------:R-:W-:Y:S01]  /*52d0*/  MUFU.EX2 R44, R5 ;  /* 0x00000005002c7308 */ /* 0x000fe20000000800 */
[----:B------:R-:W-:Y:S01]  /*52e0*/  PLOP3.LUT P0, PT, PT, PT, UP0, 0x80, 0x0 ;  /* 0x000000000000781c */ /* 0x000fe20003f0f008 */
[----:B------:R-:W-:Y:S08]  /*52f0*/  FFMA.FTZ R4, R4, c[0x0][0x23c], -R0 ;  /* 0x00008f0004047a23 */ /* 0x000ff00000010800 */
[----:B------:R2:W-:Y:S02]  /*5300*/  MUFU.EX2 R43, R4 ;  /* 0x00000004002b7308 */ /* 0x0005e40000000800 */
[----:B--2---:R-:W-:Y:S02]  /*5310*/  MOV R4, R187 ;  /* 0x000000bb00047202 */ /* 0x004fe40000000f00 */
        /* <DEDUP_REMOVED lines=9> */
[--C-:B--2---:R-:W-:Y:S01]  /*53b0*/  FFMA.FTZ R5, R4, c[0x0][0x23c], -R8.reuse ;  /* 0x00008f0004057a23 */ /* 0x104fe20000010808 */
[----:B------:R-:W-:Y:S02]  /*53c0*/  MOV R4, R197 ;  /* 0x000000c500047202 */ /* 0x000fe40000000f00 */
[----:B------:R-:W-:Y:S01]  /*53d0*/  @P2 FSEL R4, R197, -INF , !P5 ;  /* 0xff800000c5042808 */ /* 0x000fe20006800000 */
[----:B------:R2:W1:Y:S01]  /*53e0*/  MUFU.EX2 R236, R5 ;  /* 0x0000000500ec7308 */ /* 0x0004620000000800 */
[----:B------:R-:W-:Y:S02]  /*53f0*/  @P3 ISETP.GE.AND P5, PT, R6, UR6, PT ;  /* 0x0000000606003c0c */ /* 0x000fe4000bfa6270 */
[----:B------:R-:W-:Y:S02]  /*5400*/  PLOP3.LUT P3, PT, PT, PT, UP0, 0x80, 0x0 ;  /* 0x000000000000781c */ /* 0x000fe40003f6f008 */
[----:B------:R-:W-:Y:S02]  /*5410*/  PLOP3.LUT P2, PT, PT, PT, UP0, 0x80, 0x0 ;  /* 0x000000000000781c */ /* 0x000fe40003f4f008 */
[----:B------:R-:W-:Y:S02]  /*5420*/  @P4 IADD3 R6, R9, 0x11, RZ ;  /* 0x0000001109064810 */ /* 0x000fe40007ffe0ff */
[----:B------:R-:W-:Y:S09]  /*5430*/  PLOP3.LUT P4, PT, PT, PT, UP0, 0x80, 0x0 ;  /* 0x000000000000781c */ /* 0x000ff20003f8f008 */
[----:B------:R-:W-:Y:S01]  /*5440*/  @P2 ISETP.GE.AND P2, PT, R6, UR6, PT ;  /* 0x0000000606002c0c */ /* 0x000fe2000bf46270 */
[--C-:B--2---:R-:W-:Y:S01]  /*5450*/  FFMA.FTZ R5, R4, c[0x0][0x23c], -R3.reuse ;  /* 0x00008f0004057a23 */ /* 0x104fe20000010803 */
[----:B-1----:R-:W-:Y:S02]  /*5460*/  MOV R4, R195 ;  /* 0x000000c300047202 */ /* 0x002fe40000000f00 */
[----:B------:R-:W-:Y:S01]  /*5470*/  @P0 FSEL R4, R195, -INF , !P6 ;  /* 0xff800000c3040808 */ /* 0x000fe20007000000 */
[----:B------:R1:W-:Y:S01]  /*5480*/  MUFU.EX2 R252, R5 ;  /* 0x0000000500fc7308 */ /* 0x0003e20000000800 */
[----:B------:R-:W-:Y:S02]  /*5490*/  PLOP3.LUT P0, PT, PT, PT, UP0, 0x80, 0x0 ;  /* 0x000000000000781c */ /* 0x000fe40003f0f008 */
[----:B------:R-:W-:Y:S01]  /*54a0*/  PLOP3.LUT P6, PT, PT, PT, UP0, 0x80, 0x0 ;  /* 0x000000000000781c */ /* 0x000fe20003fcf008 */
[--C-:B-1----:R-:W-:Y:S01]  /*54b0*/  FFMA.FTZ R5, R4, c[0x0][0x23c], -R3.reuse ;  /* 0x00008f0004057a23 */ /* 0x102fe20000010803 */
[----:B----4-:R-:W-:Y:S02]  /*54c0*/  MOV R4, R190 ;  /* 0x000000be00047202 */ /* 0x010fe40000000f00 */
[----:B------:R-:W-:Y:S03]  /*54d0*/  @P3 FSEL R4, R190, -INF , !P5 ;  /* 0xff800000be043808 */ /* 0x000fe60006800000 */
[----:B------:R1:W2:Y:S01]  /*54e0*/  MUFU.EX2 R251, R5 ;  /* 0x0000000500fb7308 */ /* 0x0002a20000000800 */
        /* <DEDUP_REMOVED lines=23> */
[----:B------:R1:W4:Y:S01]  /*5660*/  MUFU.EX2 R249, R5 ;  /* 0x0000000500f97308 */ /* 0x0003220000000800 */
        /* <DEDUP_REMOVED lines=56> */
[----:B------:R-:W-:Y:S01]  /*59f0*/  PLOP3.LUT P2, PT, PT, PT, UP5, 0x80, 0x0 ;  /* 0x000000000000781c */ /* 0x000fe20003f4f058 */
[----:B------:R-:W-:Y:S01]  /*5a00*/  FFMA.FTZ R3, R2, c[0x0][0x23c], -R3 ;  /* 0x00008f0002037a23 */ /* 0x000fe20000010803 */
[----:B------:R-:W-:Y:S05]  /*5a10*/  F2FP.PACK_AB R2, R245, R248 ;  /* 0x000000f8f502723e */ /* 0x000fea00000000ff */
[----:B------:R2:W-:Y:S02]  /*5a20*/  STS [R218+0x20000], R2 ;  /* 0x02000002da007388 */ /* 0x0005e40000000800 */
        /* <DEDUP_REMOVED lines=9> */
[----:B-1----:R-:W-:Y:S05]  /*5ac0*/  F2FP.PACK_AB R0, R251, R252 ;  /* 0x000000fcfb00723e */ /* 0x002fea00000000ff */
[----:B------:R3:W-:Y:S01]  /*5ad0*/  STS [R221+0x20400], R0 ;  /* 0x02040000dd007388 */ /* 0x0007e20000000800 */
[----:B----4-:R-:W-:Y:S03]  /*5ae0*/  F2FP.PACK_AB R2, R249, R250 ;  /* 0x000000faf902723e */ /* 0x010fe600000000ff */
[----:B------:R1:W-:Y:S04]  /*5af0*/  STS [R218+0x21000], R4 ;  /* 0x02100004da007388 */ /* 0x0003e80000000800 */
[----:B------:R2:W-:Y:S04]  /*5b00*/  STS [R218+0x21400], R3 ;  /* 0x02140003da007388 */ /* 0x0005e80000000800 */
[----:B------:R4:W-:Y:S01]  /*5b10*/  STS [R221+0x21000], R5 ;  /* 0x02100005dd007388 */ /* 0x0009e20000000800 */
[----:B---3--:R-:W-:Y:S02]  /*5b20*/  F2FP.PACK_AB R0, R198, R200 ;  /* 0x000000c8c600723e */ /* 0x008fe400000000ff */
[----:B-1----:R-:W-:Y:S02]  /*5b30*/  F2FP.PACK_AB R4, R43, R44 ;  /* 0x0000002c2b04723e */ /* 0x002fe400000000ff */
[----:B--2---:R-:W-:Y:S03]  /*5b40*/  F2FP.PACK_AB R3, R232, R233 ;  /* 0x000000e9e803723e */ /* 0x004fe600000000ff */
[----:B------:R1:W-:Y:S01]  /*5b50*/  STS [R221+0x21400], R4 ;  /* 0x02140004dd007388 */ /* 0x0003e20000000800 */
[----:B----4-:R-:W-:Y:S03]  /*5b60*/  F2FP.PACK_AB R5, R49, R50 ;  /* 0x000000323105723e */ /* 0x010fe600000000ff */
[----:B------:R2:W-:Y:S04]  /*5b70*/  STS [R219+0x20000], R3 ;  /* 0x02000003db007388 */ /* 0x0005e80000000800 */
[----:B------:R3:W-:Y:S04]  /*5b80*/  STS [R219+0x20400], R2 ;  /* 0x02040002db007388 */ /* 0x0007e80000000800 */
[----:B------:R4:W-:Y:S01]  /*5b90*/  STS [R220+0x20000], R0 ;  /* 0x02000000dc007388 */ /* 0x0009e20000000800 */
[----:B-1----:R-:W-:Y:S02]  /*5ba0*/  F2FP.PACK_AB R4, R37, R38 ;  /* 0x000000262504723e */ /* 0x002fe400000000ff */
[----:B--2---:R-:W-:Y:S02]  /*5bb0*/  F2FP.PACK_AB R3, R239, R240 ;  /* 0x000000f0ef03723e */ /* 0x004fe400000000ff */
        /* <DEDUP_REMOVED lines=56> */
[----:B------:R-:W-:Y:S04]  /*5f40*/  FFMA.FTZ R0, -R188, R188, 1 ;  /* 0x3f800000bc007423 */ /* 0x000fe800000101bc */
        /* <DEDUP_REMOVED lines=48> */
[----:B--2---:R-:W-:Y:S01]  /*6250*/  FADD.FTZ R2, -R176, R4 ;  /* 0x00000004b0027221 */ /* 0x004fe20000010100 */
        /* <DEDUP_REMOVED lines=11> */
[----:B------:R-:W4:Y:S03]  /*6310*/  LDG.E R0, [R178.64+0xa0] ;  /* 0x0000a004b2007981 */ /* 0x000f26000c1e1900 */
[----:B------:R-:W-:Y:S02]  /*6320*/  FMUL.FTZ R177, R177, R5 ;  /* 0x00000005b1b17220 */ /* 0x000fe40000410000 */
[C---:B------:R-:W-:Y:S02]  /*6330*/  FADD.FTZ R16, -R176.reuse, R16 ;  /* 0x00000010b0107221 */ /* 0x040fe40000010100 */
[----:B------:R-:W-:Y:S02]  /*6340*/  FADD.FTZ R17, -R176, R17 ;  /* 0x00000011b0117221 */ /* 0x000fe40000010100 */
[----:B------:R-:W-:Y:S01]  /*6350*/  FFMA.FTZ R5, -R186, R186, 1 ;  /* 0x3f800000ba057423 */ /* 0x000fe200000101ba */
[----:B------:R-:W-:Y:S01]  /*6360*/  MOV R186, R223 ;  /* 0x000000df00ba7202 */ /* 0x000fe20000000f00 */
[----:B------:R-:W-:Y:S02]  /*6370*/  FMUL.FTZ R17, R236, R17 ;  /* 0x00000011ec117220 */ /* 0x000fe40000410000 */
[----:B------:R-:W-:Y:S01]  /*6380*/  FMUL.FTZ R5, R5, c[0x0][0x2ec] ;  /* 0x0000bb0005057a20 */ /* 0x000fe20000410000 */
        /* <DEDUP_REMOVED lines=8> */
[----:B------:R-:W-:Y:S02]  /*6410*/  FADD.FTZ R21, -R176, R21 ;  /* 0x00000015b0157221 */ /* 0x000fe40000010100 */
[----:B------:R-:W-:Y:S02]  /*6420*/  FMUL.FTZ R16, R16, c[0x0][0x2ec] ;  /* 0x0000bb0010107a20 */ /* 0x000fe40000410000 */
[----:B------:R-:W-:Y:S04]  /*6430*/  FMUL.FTZ R165, R232, R21 ;  /* 0x00000015e8a57220 */ /* 0x000fe80000410000 */
[----:B------:R-:W-:Y:S02]  /*6440*/  FFMA.FTZ R5, -R181, R181, 1 ;  /* 0x3f800000b5057423 */ /* 0x000fe400000101b5 */
[----:B------:R-:W-:Y:S02]  /*6450*/  FMUL.FTZ R174, R164, R16 ;  /* 0x00000010a4ae7220 */ /* 0x000fe40000410000 */
[----:B------:R-:W-:Y:S02]  /*6460*/  FFMA.FTZ R16, -R182, R182, 1 ;  /* 0x3f800000b6107423 */ /* 0x000fe400000101b6 */
[----:B------:R-:W-:Y:S02]  /*6470*/  FMUL.FTZ R5, R5, c[0x0][0x2ec] ;  /* 0x0000bb0005057a20 */ /* 0x000fe40000410000 */
[----:B------:R-:W-:Y:S02]  /*6480*/  FMUL.FTZ R16, R16, c[0x0][0x2ec] ;  /* 0x0000bb0010107a20 */ /* 0x000fe40000410000 */
[C---:B------:R-:W-:Y:S02]  /*6490*/  FADD.FTZ R20, -R176.reuse, R20 ;  /* 0x00000014b0147221 */ /* 0x040fe40000010100 */
[C---:B------:R-:W-:Y:S02]  /*64a0*/  FADD.FTZ R21, -R176.reuse, R33 ;  /* 0x00000021b0157221 */ /* 0x040fe40000010100 */
[----:B------:R-:W-:Y:S02]  /*64b0*/  FADD.FTZ R32, -R176, R32 ;  /* 0x00000020b0207221 */ /* 0x000fe40000010100 */
[----:B------:R-:W-:Y:S02]  /*64c0*/  FMUL.FTZ R21, R198, R21 ;  /* 0x00000015c6157220 */ /* 0x000fe40000410000 */
[----:B------:R-:W-:Y:S02]  /*64d0*/  FMUL.FTZ R32, R200, R32 ;  /* 0x00000020c8207220 */ /* 0x000fe40000410000 */
[----:B------:R-:W-:Y:S02]  /*64e0*/  FMUL.FTZ R169, R21, R5 ;  /* 0x0000000515a97220 */ /* 0x000fe40000410000 */
[----:B------:R-:W-:Y:S02]  /*64f0*/  FFMA.FTZ R5, -R203, R203, 1 ;  /* 0x3f800000cb057423 */ /* 0x000fe400000101cb */
[----:B------:R-:W-:Y:S02]  /*6500*/  FMUL.FTZ R170, R32, R16 ;  /* 0x0000001020aa7220 */ /* 0x000fe40000410000 */
[----:B------:R-:W-:Y:S02]  /*6510*/  FMUL.FTZ R5, R5, c[0x0][0x2ec] ;  /* 0x0000bb0005057a20 */ /* 0x000fe40000410000 */
[----:B------:R-:W-:Y:S02]  /*6520*/  FMUL.FTZ R166, R233, R20 ;  /* 0x00000014e9a67220 */ /* 0x000fe40000410000 */
[----:B------:R-:W-:Y:S02]  /*6530*/  FFMA.FTZ R20, -R190, R190, 1 ;  /* 0x3f800000be147423 */ /* 0x000fe400000101be */
[----:B------:R-:W-:Y:S02]  /*6540*/  FFMA.FTZ R17, -R189, R189, 1 ;  /* 0x3f800000bd117423 */ /* 0x000fe400000101bd */
[----:B------:R-:W-:Y:S02]  /*6550*/  FMUL.FTZ R20, R20, c[0x0][0x2ec] ;  /* 0x0000bb0014147a20 */ /* 0x000fe40000410000 */
[----:B------:R-:W-:Y:S02]  /*6560*/  FMUL.FTZ R17, R17, c[0x0][0x2ec] ;  /* 0x0000bb0011117a20 */ /* 0x000fe40000410000 */
[----:B------:R-:W-:Y:S02]  /*6570*/  FMUL.FTZ R172, R166, R20 ;  /* 0x00000014a6ac7220 */ /* 0x000fe40000410000 */
[----:B------:R-:W-:Y:S02]  /*6580*/  FMUL.FTZ R171, R165, R17 ;  /* 0x00000011a5ab7220 */ /* 0x000fe40000410000 */
[----:B------:R-:W-:Y:S02]  /*6590*/  FFMA.FTZ R17, -R244, R244, 1 ;  /* 0x3f800000f4117423 */ /* 0x000fe400000101f4 */
[----:B------:R-:W-:Y:S02]  /*65a0*/  FFMA.FTZ R32, -R242, R242, 1 ;  /* 0x3f800000f2207423 */ /* 0x000fe400000101f2 */
[----:B------:R-:W-:Y:S02]  /*65b0*/  FMUL.FTZ R17, R17, c[0x0][0x2ec] ;  /* 0x0000bb0011117a20 */ /* 0x000fe40000410000 */
[----:B------:R-:W-:Y:S02]  /*65c0*/  FMUL.FTZ R32, R32, c[0x0][0x2ec] ;  /* 0x0000bb0020207a20 */ /* 0x000fe40000410000 */
[----:B------:R-:W-:Y:S02]  /*65d0*/  FFMA.FTZ R21, -R235, R235, 1 ;  /* 0x3f800000eb157423 */ /* 0x000fe400000101eb */
[----:B------:R-:W-:Y:S02]  /*65e0*/  FFMA.FTZ R20, -R234, R234, 1 ;  /* 0x3f800000ea147423 */ /* 0x000fe400000101ea */
[----:B------:R-:W-:Y:S02]  /*65f0*/  FMUL.FTZ R21, R21, c[0x0][0x2ec] ;  /* 0x0000bb0015157a20 */ /* 0x000fe40000410000 */
[----:B------:R-:W-:Y:S02]  /*6600*/  FMUL.FTZ R20, R20, c[0x0][0x2ec] ;  /* 0x0000bb0014147a20 */ /* 0x000fe40000410000 */
[C---:B--2---:R-:W-:Y:S02]  /*6610*/  FADD.FTZ R7, -R4.reuse, R7 ;  /* 0x0000000704077221 */ /* 0x044fe40000010100 */
[----:B------:R-:W-:Y:S02]  /*6620*/  FADD.FTZ R16, -R4, R6 ;  /* 0x0000000604107221 */ /* 0x000fe40000010100 */
[----:B------:R-:W-:Y:S02]  /*6630*/  FFMA.FTZ R6, -R225, R225, 1 ;  /* 0x3f800000e1067423 */ /* 0x000fe400000101e1 */
[----:B------:R-:W-:Y:S02]  /*6640*/  FMUL.FTZ R7, R55, R7 ;  /* 0x0000000737077220 */ /* 0x000fe40000410000 */
[----:B------:R-:W-:Y:S01]  /*6650*/  FMUL.FTZ R16, R248, R16 ;  /* 0x00000010f8107220 */ /* 0x000fe20000410000 */
[----:B------:R1:W5:Y:S01]  /*6660*/  LDL.LU R55, [R1+0xac] ;  /* 0x0000ac0001377983 */ /* 0x0003620000300800 */
[----:B------:R-:W-:Y:S02]  /*6670*/  FMUL.FTZ R6, R6, c[0x0][0x2ec] ;  /* 0x0000bb0006067a20 */ /* 0x000fe40000410000 */
[C---:B------:R-:W-:Y:S02]  /*6680*/  FADD.FTZ R19, -R4.reuse, R19 ;  /* 0x0000001304137221 */ /* 0x040fe40000010100 */
[----:B------:R-:W-:Y:S02]  /*6690*/  FMUL.FTZ R167, R7, R5 ;  /* 0x0000000507a77220 */ /* 0x000fe40000410000 */
[----:B------:R-:W-:Y:S02]  /*66a0*/  FFMA.FTZ R5, -R195, R195, 1 ;  /* 0x3f800000c3057423 */ /* 0x000fe400000101c3 */
[----:B------:R-:W-:Y:S02]  /*66b0*/  FADD.FTZ R18, -R4, R18 ;  /* 0x0000001204127221 */ /* 0x000fe40000010100 */
[----:B------:R-:W-:Y:S02]  /*66c0*/  FMUL.FTZ R168, R16, R6 ;  /* 0x0000000610a87220 */ /* 0x000fe40000410000 */
[----:B------:R-:W-:Y:S02]  /*66d0*/  FMUL.FTZ R33, R251, R19 ;  /* 0x00000013fb217220 */ /* 0x000fe40000410000 */
[C---:B------:R-:W-:Y:S02]  /*66e0*/  FADD.FTZ R22, -R4.reuse, R22 ;  /* 0x0000001604167221 */ /* 0x040fe40000010100 */
[C---:B------:R-:W-:Y:S02]  /*66f0*/  FADD.FTZ R16, -R4.reuse, R23 ;  /* 0x0000001704107221 */ /* 0x040fe40000010100 */
[----:B------:R-:W-:Y:S02]  /*6700*/  FFMA.FTZ R6, -R197, R197, 1 ;  /* 0x3f800000c5067423 */ /* 0x000fe400000101c5 */
[----:B------:R-:W-:Y:S02]  /*6710*/  FMUL.FTZ R5, R5, c[0x0][0x2ec] ;  /* 0x0000bb0005057a20 */ /* 0x000fe40000410000 */
[C---:B------:R-:W-:Y:S02]  /*6720*/  FADD.FTZ R164, -R4.reuse, R34 ;  /* 0x0000002204a47221 */ /* 0x040fe40000010100 */
[----:B------:R-:W-:Y:S02]  /*6730*/  FADD.FTZ R34, -R4, R35 ;  /* 0x0000002304227221 */ /* 0x000fe40000010100 */
[----:B------:R-:W-:Y:S02]  /*6740*/  FFMA.FTZ R4, -R183, R183, 1 ;  /* 0x3f800000b7047423 */ /* 0x000fe400000101b7 */
[----:B------:R-:W-:Y:S02]  /*6750*/  FMUL.FTZ R166, R252, R18 ;  /* 0x00000012fca67220 */ /* 0x000fe40000410000 */
[----:B------:R-:W-:Y:S02]  /*6760*/  FMUL.FTZ R6, R6, c[0x0][0x2ec] ;  /* 0x0000bb0006067a20 */ /* 0x000fe40000410000 */
[----:B------:R-:W-:Y:S02]  /*6770*/  FMUL.FTZ R33, R33, R5 ;  /* 0x0000000521217220 */ /* 0x000fe40000410000 */
[----:B------:R-:W-:Y:S02]  /*6780*/  FMUL.FTZ R34, R239, R34 ;  /* 0x00000022ef227220 */ /* 0x000fe40000410000 */
[----:B------:R-:W-:Y:S02]  /*6790*/  FFMA.FTZ R5, -R185, R185, 1 ;  /* 0x3f800000b9057423 */ /* 0x000fe400000101b9 */
[----:B------:R-:W-:Y:S02]  /*67a0*/  FMUL.FTZ R4, R4, c[0x0][0x2ec] ;  /* 0x0000bb0004047a20 */ /* 0x000fe40000410000 */
[----:B------:R-:W-:Y:S02]  /*67b0*/  FMUL.FTZ R166, R166, R6 ;  /* 0x00000006a6a67220 */ /* 0x000fe40000410000 */
[----:B------:R-:W-:Y:S02]  /*67c0*/  FMUL.FTZ R164, R240, R164 ;  /* 0x000000a4f0a47220 */ /* 0x000fe40000410000 */
[----:B------:R-:W-:Y:S02]  /*67d0*/  FFMA.FTZ R6, -R196, R196, 1 ;  /* 0x3f800000c4067423 */ /* 0x000fe400000101c4 */
[----:B------:R-:W-:Y:S02]  /*67e0*/  FMUL.FTZ R5, R5, c[0x0][0x2ec] ;  /* 0x0000bb0005057a20 */ /* 0x000fe40000410000 */
[----:B------:R-:W-:Y:S02]  /*67f0*/  FMUL.FTZ R34, R34, R4 ;  /* 0x0000000422227220 */ /* 0x000fe40000410000 */
[----:B---3--:R-:W-:Y:S02]  /*6800*/  FADD.FTZ R4, -R2, R8 ;  /* 0x0000000802047221 */ /* 0x008fe40000010100 */
[----:B------:R-:W-:Y:S02]  /*6810*/  FMUL.FTZ R16, R249, R16 ;  /* 0x00000010f9107220 */ /* 0x000fe40000410000 */
[----:B------:R-:W-:Y:S02]  /*6820*/  FFMA.FTZ R7, -R199, R199, 1 ;  /* 0x3f800000c7077423 */ /* 0x000fe400000101c7 */
[----:B------:R-:W-:Y:S02]  /*6830*/  FMUL.FTZ R6, R6, c[0x0][0x2ec] ;  /* 0x0000bb0006067a20 */ /* 0x000fe40000410000 */
[----:B------:R-:W-:Y:S02]  /*6840*/  FMUL.FTZ R164, R164, R5 ;  /* 0x00000005a4a47220 */ /* 0x000fe40000410000 */
[----:B------:R-:W-:Y:S02]  /*6850*/  FADD.FTZ R5, -R2, R9 ;  /* 0x0000000902057221 */ /* 0x000fe40000010100 */
[----:B------:R-:W-:Y:S02]  /*6860*/  FMUL.FTZ R4, R54, R4 ;  /* 0x0000000436047220 */ /* 0x000fe40000410000 */
[----:B------:R-:W-:Y:S01]  /*6870*/  FMUL.FTZ R165, R250, R22 ;  /* 0x00000016faa57220 */ /* 0x000fe20000410000 */
[----:B------:R1:W5:Y:S01]  /*6880*/  LDL.LU R54, [R1+0xa8] ;  /* 0x0000a80001367983 */ /* 0x0003620000300800 */
[----:B------:R-:W-:Y:S02]  /*6890*/  FMUL.FTZ R7, R7, c[0x0][0x2ec] ;  /* 0x0000bb0007077a20 */ /* 0x000fe40000410000 */
[----:B------:R-:W-:Y:S02]  /*68a0*/  FMUL.FTZ R35, R16, R6 ;  /* 0x0000000610237220 */ /* 0x000fe40000410000 */
[C---:B------:R-:W-:Y:S02]  /*68b0*/  FADD.FTZ R6, -R2.reuse, R12 ;  /* 0x0000000c02067221 */ /* 0x040fe40000010100 */
[----:B------:R-:W-:Y:S02]  /*68c0*/  FMUL.FTZ R5, R53, R5 ;  /* 0x0000000535057220 */ /* 0x000fe40000410000 */
[----:B------:R-:W-:Y:S01]  /*68d0*/  FMUL.FTZ R165, R165, R7 ;  /* 0x00000007a5a57220 */ /* 0x000fe20000410000 */
[----:B------:R1:W5:Y:S01]  /*68e0*/  LDL.LU R53, [R1+0xa4] ;  /* 0x0000a40001357983 */ /* 0x0003620000300800 */
[----:B------:R-:W-:Y:S02]  /*68f0*/  FADD.FTZ R7, -R2, R13 ;  /* 0x0000000d02077221 */ /* 0x000fe40000010100 */
[----:B------:R-:W-:Y:S02]  /*6900*/  FMUL.FTZ R6, R52, R6 ;  /* 0x0000000634067220 */ /* 0x000fe40000410000 */
[----:B------:R-:W-:Y:S01]  /*6910*/  FFMA.FTZ R22, -R246, R246, 1 ;  /* 0x3f800000f6167423 */ /* 0x000fe200000101f6 */
[----:B------:R1:W5:Y:S01]  /*6920*/  LDL.LU R52, [R1+0xa0] ;  /* 0x0000a00001347983 */ /* 0x0003620000300800 */
[----:B------:R-:W-:Y:S02]  /*6930*/  FMUL.FTZ R7, R51, R7 ;  /* 0x0000000733077220 */ /* 0x000fe40000410000 */
[----:B------:R-:W-:Y:S01]  /*6940*/  FMUL.FTZ R22, R22, c[0x0][0x2ec] ;  /* 0x0000bb0016167a20 */ /* 0x000fe20000410000 */
[----:B------:R1:W5:Y:S01]  /*6950*/  LDL.LU R51, [R1+0x9c] ;  /* 0x00009c0001337983 */ /* 0x0003620000300800 */
        /* <DEDUP_REMOVED lines=36> */
[----:B------:R-:W-:Y:S01]  /*6ba0*/  FMUL.FTZ R6, R43, R6 ;  /* 0x000000062b067220 */ /* 0x000fe20000410000 */
[----:B------:R1:W5:Y:S01]  /*6bb0*/  LDL.LU R44, [R1+0x80] ;  /* 0x00008000012c7983 */ /* 0x0003620000300800 */
[----:B------:R-:W-:Y:S02]  /*6bc0*/  FFMA.FTZ R14, -R42, R42, 1 ;  /* 0x3f8000002a0e7423 */ /* 0x000fe4000001012a */
[----:B------:R-:W-:Y:S01]  /*6bd0*/  FFMA.FTZ R13, -R41, R41, 1 ;  /* 0x3f800000290d7423 */ /* 0x000fe20000010129 */
[----:B------:R1:W5:Y:S01]  /*6be0*/  LDL.LU R43, [R1+0x7c] ;  /* 0x00007c00012b7983 */ /* 0x0003620000300800 */
[----:B------:R-:W-:Y:S02]  /*6bf0*/  FFMA.FTZ R16, -R40, R40, 1 ;  /* 0x3f80000028107423 */ /* 0x000fe40000010128 */
[----:B------:R-:W-:Y:S01]  /*6c00*/  FFMA.FTZ R15, -R39, R39, 1 ;  /* 0x3f800000270f7423 */ /* 0x000fe20000010127 */
[----:B------:R1:W5:Y:S01]  /*6c10*/  LDL.LU R42, [R1+0x78] ;  /* 0x00007800012a7983 */ /* 0x0003620000300800 */
[----:B------:R-:W-:Y:S02]  /*6c20*/  FMUL.FTZ R14, R14, c[0x0][0x2ec] ;  /* 0x0000bb000e0e7a20 */ /* 0x000fe40000410000 */
[----:B------:R-:W-:Y:S01]  /*6c30*/  FMUL.FTZ R13, R13, c[0x0][0x2ec] ;  /* 0x0000bb000d0d7a20 */ /* 0x000fe20000410000 */
[----:B------:R1:W5:Y:S01]  /*6c40*/  LDL.LU R41, [R1+0x74] ;  /* 0x0000740001297983 */ /* 0x0003620000300800 */
[----:B------:R-:W-:Y:S02]  /*6c50*/  FMUL.FTZ R16, R16, c[0x0][0x2ec] ;  /* 0x0000bb0010107a20 */ /* 0x000fe40000410000 */
[----:B------:R-:W-:Y:S01]  /*6c60*/  FADD.FTZ R26, -R0, R26 ;  /* 0x0000001a001a7221 */ /* 0x000fe20000010100 */
[----:B------:R1:W5:Y:S01]  /*6c70*/  LDL.LU R40, [R1+0x70] ;  /* 0x0000700001287983 */ /* 0x0003620000300800 */
[----:B------:R-:W-:Y:S02]  /*6c80*/  FMUL.FTZ R14, R2, R14 ;  /* 0x0000000e020e7220 */ /* 0x000fe40000410000 */
[----:B------:R-:W-:Y:S01]  /*6c90*/  FMUL.FTZ R13, R4, R13 ;  /* 0x0000000d040d7220 */ /* 0x000fe20000410000 */
[----:B------:R1:W5:Y:S01]  /*6ca0*/  LDL.LU R39, [R1+0x6c] ;  /* 0x00006c0001277983 */ /* 0x0003620000300800 */
        /* <DEDUP_REMOVED lines=8> */
[----:B------:R-:W-:Y:S01]  /*6d30*/  FMUL.FTZ R5, R247, R5 ;  /* 0x00000005f7057220 */ /* 0x000fe20000410000 */
[----:B------:R1:W5:Y:S01]  /*6d40*/  LDL.LU R37, [R1+0x64] ;  /* 0x0000640001257983 */ /* 0x0003620000300800 */
[----:B------:R-:W-:Y:S01]  /*6d50*/  FFMA.FTZ R23, -R238, R238, 1 ;  /* 0x3f800000ee177423 */ /* 0x000fe200000101ee */
[----:B------:R-:W-:Y:S01]  /*6d60*/  MOV R247, c[0x0][0x22c] ;  /* 0x00008b0000f77a02 */ /* 0x000fe20000000f00 */
[----:B------:R-:W-:Y:S01]  /*6d70*/  FFMA.FTZ R19, -R243, R243, 1 ;  /* 0x3f800000f3137423 */ /* 0x000fe200000101f3 */
[----:B------:R1:W5:Y:S01]  /*6d80*/  LDL.LU R36, [R1+0x60] ;  /* 0x0000600001247983 */ /* 0x0003620000300800 */
[----:B------:R-:W-:Y:S02]  /*6d90*/  FFMA.FTZ R18, -R241, R241, 1 ;  /* 0x3f800000f1127423 */ /* 0x000fe400000101f1 */
[----:B------:R-:W-:Y:S01]  /*6da0*/  IMAD R247, R247, c[0x0][0x1c0], RZ ;  /* 0x00007000f7f77a24 */ /* 0x000fe200078e02ff */
[----:B------:R1:W5:Y:S01]  /*6db0*/  LDL R185, [R1] ;  /* 0x0000000001b97983 */ /* 0x0003620000100800 */
        /* <DEDUP_REMOVED lines=14> */
[----:B-----5:R-:W-:Y:S01]  /*6ea0*/  ISETP.GE.AND P3, PT, R185, c[0x0][0x220], PT ;  /* 0x00008800b9007a0c */ /* 0x020fe20003f66270 */
        /* <DEDUP_REMOVED lines=52> */
.L_x_1429:
[----:B------:R-:W-:Y:S01]  /*71f0*/  F2FP.PACK_AB R12, R177, R180 ;  /* 0x000000b4b10c723e */ /* 0x000fe200000000ff */
[----:B------:R3:W5:Y:S01]  /*7200*/  LDL R188, [R1+0x2c] ;  /* 0x00002c0001bc7983 */ /* 0x0007620000100800 */
[----:B------:R-:W-:Y:S02]  /*7210*/  F2FP.PACK_AB R11, R167, R168 ;  /* 0x000000a8a70b723e */ /* 0x000fe400000000ff */
[----:B--2---:R-:W-:Y:S02]  /*7220*/  F2FP.PACK_AB R8, R173, R174 ;  /* 0x000000aead08723e */ /* 0x004fe400000000ff */
        /* <DEDUP_REMOVED lines=32> */
[----:B----4-:R-:W-:Y:S04]  /*7430*/  IADD3 R16, R0, 0x8000, RZ ;  /* 0x0000800000107810 */ /* 0x010fe80007ffe0ff */
[----:B------:R-:W-:Y:S01]  /*7440*/  @P1 IADD3 R2, R16, -0x40, RZ ;  /* 0xffffffc010021810 */ /* 0x000fe20007ffe0ff */
[----:B------:R-:W-:Y:S05]  /*7450*/  LDSM.16.MT88.4 R4, [R205+0x20000] ;  /* 0x02000000cd04783b */ /* 0x000fea0000004200 */
[----:B------:R-:W2:Y:S05]  /*7460*/  LDSM.16.MT88.4 R8, [R0+0x8000] ;  /* 0x008000000008783b */ /* 0x000eaa0000004200 */
[----:B------:R-:W4:Y:S05]  /*7470*/  LDSM.16.MT88.4 R12, [R205+0x22000] ;  /* 0x02200000cd0c783b */ /* 0x000f2a0000004200 */
[----:B------:R-:W1:Y:S05]  /*7480*/  LDSM.16.MT88.4 R16, [R2] ;  /* 0x000000000210783b */ /* 0x000e6a0000004200 */
        /* <DEDUP_REMOVED lines=8> */
[C---:B----4-:R-:W-:Y:S08]  /*7510*/  HMMA.16816.F32 R40, R12.reuse, R8, R40 ;  /* 0x000000080c28723c */ /* 0x050ff00000001828 */
[-C--:B------:R-:W-:Y:S08]  /*7520*/  HMMA.16816.F32 R44, R12, R10.reuse, R44 ;  /* 0x0000000a0c2c723c */ /* 0x080ff0000000182c */
[C---:B------:R-:W-:Y:S01]  /*7530*/  HMMA.16816.F32 R48, R4.reuse, R10, R48 ;  /* 0x0000000a0430723c */ /* 0x040fe20000001830 */
[----:B------:R-:W2:Y:S07]  /*7540*/  LDSM.16.MT88.4 R8, [R205+0x20800] ;  /* 0x02080000cd08783b */ /* 0x000eae0000004200 */
[-C--:B-1----:R-:W-:Y:S08]  /*7550*/  HMMA.16816.F32 R52, R4, R16.reuse, R52 ;  /* 0x000000100434723c */ /* 0x082ff00000001834 */
        /* <DEDUP_REMOVED lines=15> */
[----:B------:R-:W4:Y:S02]  /*7650*/  LDSM.16.MT88.4 R24, [R0+0xb000] ;  /* 0x00b000000018783b */ /* 0x000f240000004200 */
        /* <DEDUP_REMOVED lines=32> */
[-C--:B----4-:R-:W-:Y:S08]  /*7860*/  HMMA.16816.F32 R68, R4, R24.reuse, R68 ;  /* 0x000000180444723c */ /* 0x090ff00000001844 */
[C---:B------:R-:W-:Y:S08]  /*7870*/  HMMA.16816.F32 R72, R16.reuse, R24, R72 ;  /* 0x000000181048723c */ /* 0x040ff00000001848 */
[-C--:B------:R-:W-:Y:S08]  /*7880*/  HMMA.16816.F32 R76, R16, R26.reuse, R76 ;  /* 0x0000001a104c723c */ /* 0x080ff0000000184c */
[C---:B------:R-:W-:Y:S08]  /*7890*/  HMMA.16816.F32 R80, R4.reuse, R26, R80 ;  /* 0x0000001a0450723c */ /* 0x040ff00000001850 */
[-C--:B--2---:R-:W-:Y:S08]  /*78a0*/  HMMA.16816.F32 R84, R4, R28.reuse, R84 ;  /* 0x0000001c0454723c */ /* 0x084ff00000001854 */
[C---:B------:R-:W-:Y:S08]  /*78b0*/  HMMA.16816.F32 R88, R16.reuse, R28, R88 ;  /* 0x0000001c1058723c */ /* 0x040ff00000001858 */
[-C--:B------:R-:W-:Y:S08]  /*78c0*/  HMMA.16816.F32 R92, R16, R30.reuse, R92 ;  /* 0x0000001e105c723c */ /* 0x080ff0000000185c */
[----:B------:R-:W-:Y:S08]  /*78d0*/  HMMA.16816.F32 R96, R4, R30, R96 ;  /* 0x0000001e0460723c */ /* 0x000ff00000001860 */
        /* <DEDUP_REMOVED lines=17> */
[----:B---3--:R-:W-:Y:S01]  /*79f0*/  ISETP.GE.AND P3, PT, R185, c[0x0][0x220], PT ;  /* 0x00008800b9007a0c */ /* 0x008fe20003f66270 */
        /* <DEDUP_REMOVED lines=8> */
[----:B------:R-:W-:Y:S01]  /*7a80*/  @!P3 LEA R0, P5, R10, R2, 0x5 ;  /* 0x000000020a00b211 */ /* 0x000fe200078a28ff */
        /* <DEDUP_REMOVED lines=29> */
.L_x_1430:
[----:B---3--:R-:W-:Y:S01]  /*7c60*/  LDSM.16.M88.4 R32, [R207+0x1c000] ;  /* 0x01c00000cf20783b */ /* 0x008fe20000000200 */
[----:B-1----:R-:W-:Y:S01]  /*7c70*/  IMAD.MOV.U32 R2, RZ, RZ, c[0x0][0x22c] ;  /* 0x00008b00ff027624 */ /* 0x002fe200078e00ff */
[----:B------:R-:W-:Y:S03]  /*7c80*/  ULOP3.LUT UR8, UR7, 0x1, URZ, 0xc0, !UPT ;  /* 0x0000000107087892 */ /* 0x000fe6000f8ec03f */
[----:B------:R-:W1:Y:S01]  /*7c90*/  LDSM.16.MT88.4 R16, [R204] ;  /* 0x00000000cc10783b */ /* 0x000e620000004200 */
[----:B------:R-:W-:Y:S01]  /*7ca0*/  IMAD R2, R2, c[0x0][0x1c0], RZ ;  /* 0x0000700002027a24 */ /* 0x000fe200078e02ff */
[----:B------:R-:W-:Y:S02]  /*7cb0*/  UISETP.NE.U32.AND UP1, UPT, UR8, 0x1, UPT ;  /* 0x000000010800788c */ /* 0x000fe4000bf25070 */
[----:B------:R-:W-:Y:S01]  /*7cc0*/  UIADD3 UR8, UR7, -0x1, URZ ;  /* 0xffffffff07087890 */ /* 0x000fe2000fffe03f */
[----:B------:R-:W2:Y:S01]  /*7cd0*/  LDSM.16.M88.4 R28, [R207+0x1d000] ;  /* 0x01d00000cf1c783b */ /* 0x000ea20000000200 */
[----:B------:R-:W-:Y:S04]  /*7ce0*/  IMAD.U32 R2, R2, -0x40, RZ ;  /* 0xffffffc002027824 */ /* 0x000fe800078e00ff */
[----:B------:R-:W3:Y:S01]  /*7cf0*/  LDSM.16.MT88.4 R164, [R204+0x4000] ;  /* 0x00400000cca4783b */ /* 0x000ee20000004200 */
[C---:B------:R-:W-:Y:S04]  /*7d00*/  LEA R223, P0, R2.reuse, R186, 0x2 ;  /* 0x000000ba02df7211 */ /* 0x040fe800078010ff */
[----:B------:R-:W4:Y:S01]  /*7d10*/  LDL R194, [R1+0x30] ;  /* 0x0000300001c27983 */ /* 0x000f220000100800 */
[----:B------:R-:W-:Y:S01]  /*7d20*/  LEA.HI.X.SX32 R222, R2, R187, 0x2, P0 ;  /* 0x000000bb02de7211 */ /* 0x000fe200000f16ff */
[----:B------:R-:W-:Y:S03]  /*7d30*/  IMAD.MOV.U32 R2, RZ, RZ, R223 ;  /* 0x000000ffff027224 */ /* 0x000fe600078e00df */
[----:B------:R-:W-:Y:S05]  /*7d40*/  LDSM.16.M88.4 R168, [R208+0x1c000] ;  /* 0x01c00000d0a8783b */ /* 0x000fea0000000200 */
[----:B------:R-:W5:Y:S05]  /*7d50*/  LDL R193, [R1+0x44] ;  /* 0x0000440001c17983 */ /* 0x000f6a0000100800 */
[----:B------:R-:W3:Y:S05]  /*7d60*/  LDSM.16.MT88.4 R172, [R204+0x800] ;  /* 0x00080000ccac783b */ /* 0x000eea0000004200 */
[----:B------:R3:W4:Y:S01]  /*7d70*/  LDL R189, [R1+0x10] ;  /* 0x0000100001bd7983 */ /* 0x0007220000100800 */
[-C--:B-1----:R-:W-:Y:S04]  /*7d80*/  HMMA.16816.F32 R4, R32, R16.reuse, RZ ;  /* 0x000000102004723c */ /* 0x082fe800000018ff */
[----:B------:R-:W1:Y:S05]  /*7d90*/  LDSM.16.M88.4 R176, [R208+0x1d000] ;  /* 0x01d00000d0b0783b */ /* 0x000e6a0000000200 */
[----:B------:R1:W4:Y:S01]  /*7da0*/  LDL R0, [R1+0x8] ;  /* 0x0000080001007983 */ /* 0x0003220000100800 */
[C---:B--2---:R-:W-:Y:S04]  /*7db0*/  HMMA.16816.F32 R8, R28.reuse, R16, RZ ;  /* 0x000000101c08723c */ /* 0x044fe800000018ff */
[----:B------:R-:W2:Y:S04]  /*7dc0*/  LDSM.16.MT88.4 R180, [R204+0x4800] ;  /* 0x00480000ccb4783b */ /* 0x000ea80000004200 */
[-C--:B------:R-:W-:Y:S01]  /*7dd0*/  HMMA.16816.F32 R12, R28, R18.reuse, RZ ;  /* 0x000000121c0c723c */ /* 0x080fe200000018ff */
[----:B------:R1:W4:Y:S05]  /*7de0*/  LDL R190, [R1+0x4] ;  /* 0x0000040001be7983 */ /* 0x00032a0000100800 */
[----:B------:R1:W4:Y:S02]  /*7df0*/  LDL R191, [R1+0xc] ;  /* 0x00000c0001bf7983 */ /* 0x0003240000100800 */
[C---:B------:R-:W-:Y:S08]  /*7e00*/  HMMA.16816.F32 R16, R32.reuse, R18, RZ ;  /* 0x000000122010723c */ /* 0x040ff000000018ff */
[-C--:B---3--:R-:W-:Y:S08]  /*7e10*/  HMMA.16816.F32 R20, R32, R164.reuse, RZ ;  /* 0x000000a42014723c */ /* 0x088ff000000018ff */
        /* <DEDUP_REMOVED lines=79> */
[----:B------:R-:W-:Y:S01]  /*8310*/  @UP5 UIADD3 UR10, UP4, UR10, -0x100, URZ ;  /* 0xffffff000a0a5890 */ /* 0x000fe2000ff9e03f */
[-C--:B-1----:R-:W-:Y:S05]  /*8320*/  HMMA.16816.F32 R4, R172, R176.reuse, R4 ;  /* 0x000000b0ac04723c */ /* 0x082fea0000001804 */
[----:B-----5:R-:W-:Y:S01]  /*8330*/  @P2 IADD3.X R169, R193, UR9, RZ, P3, !PT ;  /* 0x00000009c1a92c10 */ /* 0x020fe20009ffe4ff */
        /* <DEDUP_REMOVED lines=10> */
[----:B------:R-:W-:Y:S01]  /*83e0*/  RED.E.ADD.F32.FTZ.RN.STRONG.GPU [R2.64], R4 ;  /* 0x000000040200798e */ /* 0x000fe2000c10e784 */
        /* <DEDUP_REMOVED lines=9> */
[-C--:B------:R-:W-:Y:S04]  /*8480*/  LEA.HI.X.SX32 R165, R247, R3.reuse, 0x2, P3 ;  /* 0x00000003f7a57211 */ /* 0x080fe800018f16ff */
[----:B------:R-:W-:Y:S01]  /*8490*/  HMMA.16816.F32 R32, R172, R166, R32 ;  /* 0x000000a6ac20723c */ /* 0x000fe20000001820 */
[----:B------:R-:W-:Y:S05]  /*84a0*/  RED.E.ADD.F32.FTZ.RN.STRONG.GPU [R164.64], R5 ;  /* 0x00000005a400798e */ /* 0x000fea000c10e784 */
[----:B--2---:R1:W-:Y:S05]  /*84b0*/  @P2 STL [R1+0x10], R189 ;  /* 0x000010bd01002387 */ /* 0x0043ea0000100800 */
[----:B-----5:R2:W-:Y:S05]  /*84c0*/  @P2 STL [R1+0x8], R0 ;  /* 0x0000080001002387 */ /* 0x0205ea0000100800 */
[----:B------:R-:W4:Y:S01]  /*84d0*/  LDL R178, [R1+0x28] ;  /* 0x0000280001b27983 */ /* 0x000f220000100800 */
[----:B-1----:R-:W-:Y:S04]  /*84e0*/  IMAD.MOV.U32 R189, RZ, RZ, c[0x0][0x22c] ;  /* 0x00008b00ffbd7624 */ /* 0x002fe800078e00ff */
[----:B------:R-:W-:Y:S01]  /*84f0*/  IMAD R189, R189, c[0x0][0x1c0], RZ ;  /* 0x00007000bdbd7a24 */ /* 0x000fe200078e02ff */
[----:B--2---:R-:W2:Y:S03]  /*8500*/  LDL R0, [R1+0x1c] ;  /* 0x00001c0001007983 */ /* 0x004ea60000100800 */
[----:B------:R-:W-:Y:S02]  /*8510*/  IMAD.SHL.U32 R189, R189, 0x10, RZ ;  /* 0x00000010bdbd7824 */ /* 0x000fe400078e00ff */
[----:B------:R1:W-:Y:S03]  /*8520*/  @P2 STL [R1+0x4], R190 ;  /* 0x000004be01002387 */ /* 0x0003e60000100800 */
[-C--:B------:R-:W-:Y:S02]  /*8530*/  LEA R176, P0, R189, R2.reuse, 0x2 ;  /* 0x00000002bdb07211 */ /* 0x080fe400078010ff */
[----:B---3--:R3:W-:Y:S01]  /*8540*/  @P2 STL [R1+0xc], R191 ;  /* 0x00000cbf01002387 */ /* 0x0087e20000100800 */
[-C--:B------:R-:W-:Y:S02]  /*8550*/  LEA R170, P2, R193, R2.reuse, 0x2 ;  /* 0x00000002c1aa7211 */ /* 0x080fe400078410ff */
[-C--:B------:R-:W-:Y:S02]  /*8560*/  LEA.HI.X.SX32 R177, R189, R3.reuse, 0x2, P0 ;  /* 0x00000003bdb17211 */ /* 0x080fe400000f16ff */
[-C--:B------:R-:W-:Y:S02]  /*8570*/  LEA.HI.X.SX32 R171, R193, R3.reuse, 0x2, P2 ;  /* 0x00000003c1ab7211 */ /* 0x080fe400010f16ff */
[CC--:B------:R-:W-:Y:S01]  /*8580*/  LEA R4, P2, R184.reuse, R2.reuse, 0x2 ;  /* 0x00000002b8047211 */ /* 0x0c0fe200078410ff */
[----:B------:R5:W-:Y:S03]  /*8590*/  RED.E.ADD.F32.FTZ.RN.STRONG.GPU [R176.64], R6 ;  /* 0x00000006b000798e */ /* 0x000be6000c10e784 */
[-C--:B------:R-:W-:Y:S02]  /*85a0*/  LEA.HI.X.SX32 R5, R184, R3.reuse, 0x2, P2 ;  /* 0x00000003b8057211 */ /* 0x080fe400010f16ff */
        /* <DEDUP_REMOVED lines=22> */
[C---:B------:R-:W-:Y:S02]  /*8710*/  IADD3 R180, R190.reuse, 0x20, RZ ;  /* 0x00000020beb47810 */ /* 0x040fe40007ffe0ff */
[----:B------:R-:W-:Y:S01]  /*8720*/  IMAD.IADD R181, R247, 0x1, R181 ;  /* 0x00000001f7b57824 */ /* 0x000fe200078e02b5 */
        /* <DEDUP_REMOVED lines=15> */
[CC--:B------:R-:W-:Y:S02]  /*8820*/  LEA R6, P2, R181.reuse, R2.reuse, 0x2 ;  /* 0x00000002b5067211 */ /* 0x0c0fe400078410ff */
[----:B------:R-:W-:Y:S01]  /*8830*/  IADD3 R179, R190, 0x20, RZ ;  /* 0x00000020beb37810 */ /* 0x000fe20007ffe0ff */
[----:B------:R1:W-:Y:S01]  /*8840*/  RED.E.ADD.F32.FTZ.RN.STRONG.GPU [R4.64], R18 ;  /* 0x000000120400798e */ /* 0x0003e2000c10e784 */
[-C--:B------:R-:W-:Y:S01]  /*8850*/  LEA.HI.X.SX32 R7, R181, R3.reuse, 0x2, P2 ;  /* 0x00000003b5077211 */ /* 0x080fe200010f16ff */
[----:B------:R-:W-:Y:S01]  /*8860*/  IMAD.MOV.U32 R190, RZ, RZ, c[0x0][0x22c] ;  /* 0x00008b00ffbe7624 */ /* 0x000fe200078e00ff */
[-C--:B------:R-:W-:Y:S01]  /*8870*/  LEA R10, P0, R180, R2.reuse, 0x2 ;  /* 0x00000002b40a7211 */ /* 0x080fe200078010ff */
[C---:B------:R-:W-:Y:S01]  /*8880*/  IMAD.IADD R179, R247.reuse, 0x1, R179 ;  /* 0x00000001f7b37824 */ /* 0x040fe200078e02b3 */
[----:B------:R-:W5:Y:S01]  /*8890*/  LDL R16, [R1+0x14] ;  /* 0x0000140001107983 */ /* 0x000f620000100800 */
[----:B------:R-:W-:Y:S01]  /*88a0*/  IMAD R190, R190, c[0x0][0x1c0], RZ ;  /* 0x00007000bebe7a24 */ /* 0x000fe200078e02ff */
[-C--:B------:R-:W-:Y:S01]  /*88b0*/  LEA.HI.X.SX32 R11, R180, R3.reuse, 0x2, P0 ;  /* 0x00000003b40b7211 */ /* 0x080fe200000f16ff */
[----:B------:R-:W-:Y:S01]  /*88c0*/  IMAD.IADD R179, R247, 0x1, R179 ;  /* 0x00000001f7b37824 */ /* 0x000fe200078e02b3 */
[----:B------:R-:W-:Y:S01]  /*88d0*/  IADD3 R17, R189, 0x60, RZ ;  /* 0x00000060bd117810 */ /* 0x000fe20007ffe0ff */
[----:B------:R1:W-:Y:S01]  /*88e0*/  RED.E.ADD.F32.FTZ.RN.STRONG.GPU [R6.64], R19 ;  /* 0x000000130600798e */ /* 0x0003e2000c10e784 */
[----:B------:R-:W-:Y:S02]  /*88f0*/  IMAD.SHL.U32 R190, R190, 0x10, RZ ;  /* 0x00000010bebe7824 */ /* 0x000fe400078e00ff */
[C---:B------:R-:W-:Y:S02]  /*8900*/  IMAD.IADD R179, R247.reuse, 0x1, R179 ;  /* 0x00000001f7b37824 */ /* 0x040fe400078e02b3 */
[----:B------:R2:W-:Y:S01]  /*8910*/  RED.E.ADD.F32.FTZ.RN.STRONG.GPU [R10.64], R12 ;  /* 0x0000000c0a00798e */ /* 0x0005e2000c10e784 */
[C---:B------:R-:W-:Y:S01]  /*8920*/  IADD3 R170, R190.reuse, 0x40, RZ ;  /* 0x00000040beaa7810 */ /* 0x040fe20007ffe0ff */
[----:B------:R-:W-:Y:S01]  /*8930*/  IMAD.IADD R17, R247, 0x1, R17 ;  /* 0x00000001f7117824 */ /* 0x000fe200078e0211 */
[-C--:B------:R-:W-:Y:S02]  /*8940*/  LEA R8, P3, R179, R2.reuse, 0x2 ;  /* 0x00000002b3087211 */ /* 0x080fe400078610ff */
[----:B------:R-:W-:Y:S01]  /*8950*/  IADD3 R169, R190, 0x40, RZ ;  /* 0x00000040bea97810 */ /* 0x000fe20007ffe0ff */
[----:B------:R-:W-:Y:S01]  /*8960*/  IMAD.IADD R170, R247, 0x1, R170 ;  /* 0x00000001f7aa7824 */ /* 0x000fe200078e02aa */
[-C--:B------:R-:W-:Y:S01]  /*8970*/  LEA.HI.X.SX32 R9, R179, R3.reuse, 0x2, P3 ;  /* 0x00000003b3097211 */ /* 0x080fe200018f16ff */
[C---:B------:R-:W-:Y:S02]  /*8980*/  IMAD.IADD R17, R247.reuse, 0x1, R17 ;  /* 0x00000001f7117824 */ /* 0x040fe400078e0211 */
[----:B------:R-:W-:Y:S02]  /*8990*/  IMAD.IADD R169, R247, 0x1, R169 ;  /* 0x00000001f7a97824 */ /* 0x000fe400078e02a9 */
[----:B------:R2:W-:Y:S01]  /*89a0*/  RED.E.ADD.F32.FTZ.RN.STRONG.GPU [R8.64], R13 ;  /* 0x0000000d0800798e */ /* 0x0005e2000c10e784 */
[----:B-1----:R-:W-:Y:S01]  /*89b0*/  IADD3 R18, R189, 0x60, RZ ;  /* 0x00000060bd127810 */ /* 0x002fe20007ffe0ff */
[C---:B------:R-:W-:Y:S02]  /*89c0*/  IMAD.IADD R169, R247.reuse, 0x1, R169 ;  /* 0x00000001f7a97824 */ /* 0x040fe400078e02a9 */
[C---:B------:R-:W-:Y:S02]  /*89d0*/  IMAD.IADD R17, R247.reuse, 0x1, R17 ;  /* 0x00000001f7117824 */ /* 0x040fe400078e0211 */
[----:B------:R-:W-:Y:S01]  /*89e0*/  IMAD.IADD R18, R247, 0x1, R18 ;  /* 0x00000001f7127824 */ /* 0x000fe200078e0212 */
        /* <DEDUP_REMOVED lines=36> */
[-C--:B-----5:R-:W-:Y:S02]  /*8c30*/  LEA R4, P0, R167, R2.reuse, 0x2 ;  /* 0x00000002a7047211 */ /* 0x0a0fe400078010ff */
        /* <DEDUP_REMOVED lines=335> */
.L_x_1432:
        /* <DEDUP_REMOVED lines=18> */
.L_x_1433:
        /* <DEDUP_REMOVED lines=57> */
.L_x_1435:
[----:B---34-:R-:W-:Y:S05]  /*a5e0*/  BSYNC B0 ;  /* 0x0000000000007941 */ /* 0x018fea0003800000 */
.L_x_1434:
        /* <DEDUP_REMOVED lines=18> */
.L_x_1437:
[----:B------:R-:W-:Y:S05]  /*a710*/  BSYNC B0 ;  /* 0x0000000000007941 */ /* 0x000fea0003800000 */
.L_x_1436:
        /* <DEDUP_REMOVED lines=18> */
.L_x_1439:
[----:B------:R-:W-:Y:S05]  /*a840*/  BSYNC B0 ;  /* 0x0000000000007941 */ /* 0x000fea0003800000 */
.L_x_1438:
        /* <DEDUP_REMOVED lines=18> */
.L_x_1441:
[----:B------:R-:W-:Y:S05]  /*a970*/  BSYNC B0 ;  /* 0x0000000000007941 */ /* 0x000fea0003800000 */
.L_x_1440:
        /* <DEDUP_REMOVED lines=27> */
.L_x_1443:
[----:B------:R-:W-:Y:S05]  /*ab30*/  BSYNC B0 ;  /* 0x0000000000007941 */ /* 0x000fea0003800000 */
.L_x_1442:
        /* <DEDUP_REMOVED lines=16> */
.L_x_1445:
[----:B------:R-:W-:Y:S05]  /*ac40*/  BSYNC B0 ;  /* 0x0000000000007941 */ /* 0x000fea0003800000 */
.L_x_1444:
        /* <DEDUP_REMOVED lines=16> */
.L_x_1447:
[----:B------:R-:W-:Y:S05]  /*ad50*/  BSYNC B0 ;  /* 0x0000000000007941 */ /* 0x000fea0003800000 */
.L_x_1446:
        /* <DEDUP_REMOVED lines=16> */
.L_x_1402:
        /* <DEDUP_REMOVED lines=20> */
.L_x_1449:
        /* <DEDUP_REMOVED lines=18> */
.L_x_1450:
[----:B------:R1:W5:Y:S01]  /*b0c0*/  LDL R12, [R1] ;  /* 0x00000000010c7983 */ /* 0x0003620000100800 */
[----:B------:R-:W-:Y:S01]  /*b0d0*/  USHF.L.U32 UR7, UR18, 0x7, URZ ;  /* 0x0000000712077899 */ /* 0x000fe2000800063f */
[----:B------:R-:W-:Y:S01]  /*b0e0*/  BSSY B0, `(.L_x_1451) ;  /* 0x0000024000007945 */ /* 0x000fe20003800000 */
[----:B------:R-:W-:Y:S01]  /*b0f0*/  ULDC.64 UR8, c[0x0][0x3a0] ;  /* 0x0000e80000087ab9 */ /* 0x000fe20000000a00 */
[----:B------:R-:W2:Y:S01]  /*b100*/  S2R R5, SR_TID.X ;  /* 0x0000000000057919 */ /* 0x000ea20000002100 */
        /* <DEDUP_REMOVED lines=9> */
[----:B------:R-:W-:Y:S02]  /*b1a0*/  UIMAD UR8, UR57, UR8, URZ ;  /* 0x00000008390872a4 */ /* 0x000fe4000f8e023f */
[----:B------:R-:W-:Y:S01]  /*b1b0*/  IADD3.X R3, R3, UR15, R4, P0, !PT ;  /* 0x0000000f03037c10 */ /* 0x000fe200087fe404 */
[----:B------:R-:W-:Y:S01]  /*b1c0*/  IMAD.U32 R4, RZ, RZ, UR38 ;  /* 0x00000026ff047e24 */ /* 0x000fe2000f8e00ff */
[----:B------:R-:W-:Y:S01]  /*b1d0*/  UIMAD UR8, UR38, UR9, UR8 ;  /* 0x00000009260872a4 */ /* 0x000fe2000f8e0208 */
[----:B--2---:R-:W-:Y:S02]  /*b1e0*/  SHF.R.S32.HI R0, RZ, 0x1f, R5 ;  /* 0x0000001fff007819 */ /* 0x004fe40000011405 */
[----:B------:R-:W-:-:S02]  /*b1f0*/  IMAD.WIDE.U32 R2, R4, c[0x0][0x3b8], R2 ;  /* 0x0000ee0004027a25 */ /* 0x000fc400078e0002 */
[----:B------:R-:W-:-:S03]  /*b200*/  LEA.HI R0, R0, R5, RZ, 0x3 ;  /* 0x0000000500007211 */ /* 0x000fc600078f18ff */
[----:B------:R-:W-:Y:S02]  /*b210*/  IADD3 R8, R3, UR8, RZ ;  /* 0x0000000803087c10 */ /* 0x000fe4000fffe0ff */
[----:B------:R-:W-:-:S04]  /*b220*/  SHF.R.S32.HI R0, RZ, 0x3, R0 ;  /* 0x00000003ff007819 */ /* 0x000fc80000011400 */
[----:B------:R-:W-:Y:S02]  /*b230*/  ISETP.GE.AND P5, PT, R0, UR6, PT ;  /* 0x0000000600007c0c */ /* 0x000fe4000bfa6270 */
[----:B------:R-:W-:-:S11]  /*b240*/  SHF.R.S32.HI R11, RZ, 0x1f, R0 ;  /* 0x0000001fff0b7819 */ /* 0x000fd60000011400 */
[----:B------:R-:W-:Y:S05]  /*b250*/  @P5 BRA `(.L_x_1452) ;  /* 0x000000c000005947 */ /* 0x000fea0003800000 */
[----:B-1----:R-:W-:Y:S01]  /*b260*/  MOV R5, R8 ;  /* 0x0000000800057202 */ /* 0x002fe20000000f00 */
[----:B------:R-:W-:Y:S01]  /*b270*/  IMAD.MOV.U32 R4, RZ, RZ, R2 ;  /* 0x000000ffff047224 */ /* 0x000fe200078e0002 */
[----:B------:R-:W-:Y:S01]  /*b280*/  ISETP.GE.AND P1, PT, R230, c[0x0][0x220], PT ;  /* 0x00008800e6007a0c */ /* 0x000fe20003f26270 */
[----:B------:R-:W-:Y:S01]  /*b290*/  IMAD R9, R11, c[0x0][0x3a0], RZ ;  /* 0x0000e8000b097a24 */ /* 0x000fe200078e02ff */
[----:B-----5:R-:W-:Y:S01]  /*b2a0*/  ISETP.GE.AND P0, PT, R12, c[0x0][0x220], PT ;  /* 0x000088000c007a0c */ /* 0x020fe20003f06270 */
[----:B------:R-:W-:-:S04]  /*b2b0*/  IMAD.WIDE.U32 R6, R0, c[0x0][0x3a0], R4 ;  /* 0x0000e80000067a25 */ /* 0x000fc800078e0004 */
[----:B------:R-:W-:-:S04]  /*b2c0*/  IMAD R4, R0, c[0x0][0x3a4], R9 ;  /* 0x0000e90000047a24 */ /* 0x000fc800078e0209 */
[----:B------:R-:W-:Y:S01]  /*b2d0*/  IMAD.IADD R5, R4, 0x1, R7 ;  /* 0x0000000104057824 */ /* 0x000fe200078e0207 */
[----:B------:R-:W-:-:S04]  /*b2e0*/  LEA R4, P2, R6, c[0x0][0x340], 0x1 ;  /* 0x0000d00006047a11 */ /* 0x000fc800078408ff */
[----:B------:R-:W-:-:S05]  /*b2f0*/  LEA.HI.X R5, R6, c[0x0][0x344], R5, 0x1, P2 ;  /* 0x0000d10006057a11 */ /* 0x000fca00010f0c05 */
[----:B------:R1:W-:Y:S04]  /*b300*/  @!P1 STG.E.128 [R4.64], RZ ;  /* 0x000000ff04009986 */ /* 0x0003e8000c101d04 */
[----:B------:R1:W-:Y:S02]  /*b310*/  @!P0 STG.E.128 [R4.64+0x80], RZ ;  /* 0x000080ff04008986 */ /* 0x0003e4000c101d04 */
.L_x_1452:
[----:B-1----:R-:W-:Y:S05]  /*b320*/  BSYNC B0 ;  /* 0x0000000000007941 */ /* 0x002fea0003800000 */
.L_x_1451:
[----:B------:R-:W-:Y:S01]  /*b330*/  IADD3 R4, R0, 0x20, RZ ;  /* 0x0000002000047810 */ /* 0x000fe20007ffe0ff */
        /* <DEDUP_REMOVED lines=8> */
[----:B-----5:R-:W-:Y:S01]  /*b3c0*/  ISETP.GE.AND P0, PT, R12, c[0x0][0x220], PT ;  /* 0x000088000c007a0c */ /* 0x020fe20003f06270 */
        /* <DEDUP_REMOVED lines=8> */
.L_x_1454:
[----:B------:R-:W-:Y:S05]  /*b450*/  BSYNC B0 ;  /* 0x0000000000007941 */ /* 0x000fea0003800000 */
.L_x_1453:
        /* <DEDUP_REMOVED lines=18> */
.L_x_1456:
[----:B------:R-:W-:Y:S05]  /*b580*/  BSYNC B0 ;  /* 0x0000000000007941 */ /* 0x000fea0003800000 */
.L_x_1455:
        /* <DEDUP_REMOVED lines=18> */
.L_x_1458:
[----:B------:R-:W-:Y:S05]  /*b6b0*/  BSYNC B0 ;  /* 0x0000000000007941 */ /* 0x000fea0003800000 */
.L_x_1457:
        /* <DEDUP_REMOVED lines=27> */
.L_x_1460:
[----:B------:R-:W-:Y:S05]  /*b870*/  BSYNC B0 ;  /* 0x0000000000007941 */ /* 0x000fea0003800000 */
.L_x_1459:
[----:B------:R-:W-:Y:S01]  /*b880*/  BSSY B0, `(.L_x_1461) ;  /* 0x0000010000007945 */ /* 0x000fe20003800000 */
[----:B------:R-:W-:Y:S05]  /*b890*/  @P4 BRA `(.L_x_1462) ;  /* 0x000000e000004947 */ /* 0x000fea0003800000 */
[----:B-1----:R-:W-:Y:S01]  /*b8a0*/  IADD3 R4, P0, R0, 0x20, RZ ;  /* 0x0000002000047810 */ /* 0x002fe20007f1e0ff */
        /* <DEDUP_REMOVED lines=13> */
.L_x_1462:
[----:B------:R-:W-:Y:S05]  /*b980*/  BSYNC B0 ;  /* 0x0000000000007941 */ /* 0x000fea0003800000 */
.L_x_1461:
        /* <DEDUP_REMOVED lines=16> */
.L_x_1464:
[----:B------:R-:W-:Y:S05]  /*ba90*/  BSYNC B0 ;  /* 0x0000000000007941 */ /* 0x000fea0003800000 */
.L_x_1463:
[----:B------:R-:W-:Y:S05]  /*baa0*/  @P2 BRA `(.L_x_1448) ;  /* 0x000000d000002947 */ /* 0x000fea0003800000 */
[----:B------:R-:W-:Y:S02]  /*bab0*/  IADD3 R0, P0, R0, 0x60, RZ ;  /* 0x0000006000007810 */ /* 0x000fe40007f1e0ff */
[----:B------:R-:W-:-:S03]  /*bac0*/  ISETP.GE.AND P1, PT, R230, c[0x0][0x220], PT ;  /* 0x00008800e6007a0c */ /* 0x000fc60003f26270 */
[----:B------:R-:W-:Y:S01]  /*bad0*/  IMAD.X R3, RZ, RZ, R11, P0 ;  /* 0x000000ffff037224 */ /* 0x000fe200000e060b */
[----:B-----5:R-:W-:-:S03]  /*bae0*/  ISETP.GE.AND P0, PT, R12, c[0x0][0x220], PT ;  /* 0x000088000c007a0c */ /* 0x020fc60003f06270 */
        /* <DEDUP_REMOVED lines=9> */
.L_x_1448:
[----:B------:R-:W-:Y:S05]  /*bb80*/  BSYNC B1 ;  /* 0x0000000000017941 */ /* 0x000fea0003800000 */
.L_x_1397:
        /* <DEDUP_REMOVED lines=11> */
.L_x_1465:
[----:B------:R-:W-:Y:S05]  /*bc40*/  EXIT ;  /* 0x000000000000794d */ /* 0x000fea0003800000 */
.L_x_1467:
        /* <DEDUP_REMOVED lines=11> */
.L_x_2081:


//--------------------- .text._ZN5flash44flash_bwd_dq_dk_dv_loop_seqk_parallel_kernelI23Flash_bwd_kernel_traitsILi128ELi64ELi128ELi8ELi2ELi4ELi2ELb0ELb0EN7cutlass6half_tE19Flash_kernel_traitsILi128ELi64ELi128ELi8ES3_EELb1ELb0ELb1ELb0ELb0ELb0ELb0EEEvNS_16Flash_bwd_paramsE --------------------------
	.section	.text._ZN5flash44flash_bwd_dq_dk_dv_loop_seqk_parallel_kernelI23Flash_bwd_kernel_traitsILi128ELi64ELi128ELi8ELi2ELi4ELi2ELb0ELb0EN7cutlass6half_tE19Flash_kernel_traitsILi128ELi64ELi128ELi8ES3_EELb1ELb0ELb1ELb0ELb0ELb0ELb0EEEvNS_16Flash_bwd_paramsE,"ax",@progbits
	.sectioninfo	@"SHI_REGISTERS=255"
	.align	128
        .global         _ZN5flash44flash_bwd_dq_dk_dv_loop_seqk_parallel_kernelI23Flash_bwd_kernel_traitsILi128ELi64ELi128ELi8ELi2ELi4ELi2ELb0ELb0EN7cutlass6half_tE19Flash_kernel_traitsILi128ELi64ELi128ELi8ES3_EELb1ELb0ELb1ELb0ELb0ELb0ELb0EEEvNS_16Flash_bwd_paramsE
        .type           _ZN5flash44flash_bwd_dq_dk_dv_loop_seqk_parallel_kernelI23Flash_bwd_kernel_traitsILi128ELi64ELi128ELi8ELi2ELi4ELi2ELb0ELb0EN7cutlass6half_tE19Flash_kernel_traitsILi128ELi64ELi128ELi8ES3_EELb1ELb0ELb1ELb0ELb0ELb0ELb0EEEvNS_16Flash_bwd_paramsE,@function
        .size           _ZN5flash44flash_bwd_dq_dk_dv_loop_seqk_parallel_kernelI23Flash_bwd_kernel_traitsILi128ELi64ELi128ELi8ELi2ELi4ELi2ELb0ELb0EN7cutlass6half_tE19Flash_kernel_traitsILi128ELi64ELi128ELi8ES3_EELb1ELb0ELb1ELb0ELb0ELb0ELb0EEEvNS_16Flash_bwd_paramsE,(.L_x_2082 - _ZN5flash44flash_bwd_dq_dk_dv_loop_seqk_parallel_kernelI23Flash_bwd_kernel_traitsILi128ELi64ELi128ELi8ELi2ELi4ELi2ELb0ELb0EN7cutlass6half_tE19Flash_kernel_traitsILi128ELi64ELi128ELi8ES3_EELb1ELb0ELb1ELb0ELb0ELb0ELb0EEEvNS_16Flash_bwd_paramsE)
        .other          _ZN5flash44flash_bwd_dq_dk_dv_loop_seqk_parallel_kernelI23Flash_bwd_kernel_traitsILi128ELi64ELi128ELi8ELi2ELi4ELi2ELb0ELb0EN7cutlass6half_tE19Flash_kernel_traitsILi128ELi64ELi128ELi8ES3_EELb1ELb0ELb1ELb0ELb0ELb0ELb0EEEvNS_16Flash_bwd_paramsE,@"STO_CUDA_ENTRY STV_DEFAULT"
_ZN5flash44flash_bwd_dq_dk_dv_loop_seqk_parallel_kernelI23Flash_bwd_kernel_traitsILi128ELi64ELi128ELi8ELi2ELi4ELi2ELb0ELb0EN7cutlass6half_tE19Flash_kernel_traitsILi128ELi64ELi128ELi8ES3_EELb1ELb0ELb1ELb0ELb0ELb0ELb0EEEvNS_16Flash_bwd_paramsE:
.text._ZN5flash44flash_bwd_dq_dk_dv_loop_seqk_parallel_kernelI23Flash_bwd_kernel_traitsILi128ELi64ELi128ELi8ELi2ELi4ELi2ELb0ELb0EN7cutlass6half_tE19Flash_kernel_traitsILi128ELi64ELi128ELi8ES3_EELb1ELb0ELb1ELb0ELb0ELb0ELb0EEEvNS_16Flash_bwd_paramsE:
        /* <DEDUP_REMOVED lines=31> */
[CC--:B------:R-:W-:Y:S01]  /*01f0*/  LEA.HI R3, R0.reuse, R8.reuse, RZ, 0x2 ;  /* 0x0000000800037211 */ /* 0x0c0fe200078f10ff */
[----:B------:R-:W-:Y:S01]  /*0200*/  UIMAD.WIDE UR36, UR48, UR36, URZ ;  /* 0x00000024302472a5 */ /* 0x000fe2000f8e023f */
[CC--:B------:R-:W-:Y:S01]  /*0210*/  LEA.HI R235, R0.reuse, R8.reuse, RZ, 0x3 ;  /* 0x0000000800eb7211 */ /* 0x0c0fe200078f18ff */
[----:B---3--:R-:W-:Y:S01]  /*0220*/  UIMAD UR49, UR35, UR48, URZ ;  /* 0x00000030233172a4 */ /* 0x008fe2000f8e023f */
[CC--:B------:R-:W-:Y:S01]  /*0230*/  LEA.HI R248, R0.reuse, R8.reuse, RZ, 0x6 ;  /* 0x0000000800f87211 */ /* 0x0c0fe200078f30ff */
[----:B------:R-:W-:Y:S01]  /*0240*/  UIMAD UR58, UR5, UR4, UR58 ;  /* 0x00000004053a72a4 */ /* 0x000fe2000f8e023a */
[CC--:B------:R-:W-:Y:S01]  /*0250*/  LEA.HI R6, R0.reuse, R8.reuse, RZ, 0x4 ;  /* 0x0000000800067211 */ /* 0x0c0fe200078f20ff */
[----:B------:R-:W-:Y:S01]  /*0260*/  UIMAD UR48, UR48, UR10, URZ ;  /* 0x0000000a303072a4 */ /* 0x000fe2000f8e023f */
[----:B------:R-:W-:Y:S01]  /*0270*/  LEA.HI R14, R0, R8, RZ, 0x7 ;  /* 0x00000008000e7211 */ /* 0x000fe200078f38ff */
[----:B------:R-:W-:Y:S01]  /*0280*/  UIMAD UR4, UR33, UR11, UR35 ;  /* 0x0000000b210472a4 */ /* 0x000fe2000f8e0223 */
[--C-:B------:R-:W-:Y:S01]  /*0290*/  SHF.R.S32.HI R0, RZ, 0x5, R5.reuse ;  /* 0x00000005ff007819 */ /* 0x100fe20000011405 */
[----:B------:R-:W-:Y:S01]  /*02a0*/  ULDC UR14, c[0x0][0x1c0] ;  /* 0x00007000000e7ab9 */ /* 0x000fe20000000800 */
[----:B------:R-:W-:Y:S01]  /*02b0*/  SHF.R.S32.HI R2, RZ, 0x1f, R5 ;  /* 0x0000001fff027819 */ /* 0x000fe20000011405 */
[----:B------:R-:W-:Y:S01]  /*02c0*/  ULDC UR9, c[0x0][0x1c0] ;  /* 0x0000700000097ab9 */ /* 0x000fe20000000800 */
[C---:B------:R-:W-:Y:S01]  /*02d0*/  LOP3.LUT R4, R5.reuse, 0xffffffe0, RZ, 0xc0, !PT ;  /* 0xffffffe005047812 */ /* 0x040fe200078ec0ff */
[----:B------:R-:W-:Y:S01]  /*02e0*/  UIMAD UR55, UR6, UR33, URZ ;  /* 0x00000021063772a4 */ /* 0x000fe2000f8e023f */
[-C--:B------:R-:W-:Y:S01]  /*02f0*/  LEA.HI R5, R5, R0.reuse, RZ, 0x1 ;  /* 0x0000000005057211 */ /* 0x080fe200078f08ff */
[----:B------:R-:W-:Y:S01]  /*0300*/  UIMAD UR5, UR33, UR9, UR35 ;  /* 0x00000009210572a4 */ /* 0x000fe2000f8e0223 */
[----:B------:R-:W-:Y:S01]  /*0310*/  LEA.HI R2, R2, R0, RZ, 0x2 ;  /* 0x0000000002027211 */ /* 0x000fe200078f10ff */
[----:B------:R-:W-:Y:S01]  /*0320*/  IMAD.IADD R7, R8, 0x1, -R4 ;  /* 0x0000000108077824 */ /* 0x000fe200078e0a04 */
[----:B------:R-:W-:Y:S01]  /*0330*/  LOP3.LUT R9, R3, 0x7ffffffc, RZ, 0xc0, !PT ;  /* 0x7ffffffc03097812 */ /* 0x000fe200078ec0ff */
[----:B------:R-:W-:Y:S01]  /*0340*/  @!UP5 UIMAD UR6, UR33, UR14, UR35 ;  /* 0x0000000e2106d2a4 */ /* 0x000fe2000f8e0223 */
        /* <DEDUP_REMOVED lines=15> */
[----:B------:R-:W-:Y:S01]  /*0440*/  ULDC UR52, c[0x0][0x214] ;  /* 0x0000850000347ab9 */ /* 0x000fe20000000800 */
        /* <DEDUP_REMOVED lines=15> */
[----:B------:R-:W-:Y:S01]  /*0540*/  IMAD.SHL.U32 R4, R8, 0x200, RZ ;  /* 0x0000020008047824 */ /* 0x000fe200078e00ff */
[----:B------:R-:W-:Y:S01]  /*0550*/  LOP3.LUT R0, R11, 0xfffffff8, RZ, 0xc0, !PT ;  /* 0xfffffff80b007812 */ /* 0x000fe200078ec0ff */
[----:B------:R-:W-:Y:S01]  /*0560*/  ULDC.U8 UR8, c[0x0][0x3d0] ;  /* 0x0000f40000087ab9 */ /* 0x000fe20000000000 */
[----:B------:R-:W-:Y:S01]  /*0570*/  SHF.R.S32.HI R243, RZ, 0x2, R243 ;  /* 0x00000002fff37819 */ /* 0x000fe200000114f3 */
[----:B------:R-:W-:Y:S01]  /*0580*/  ULDC UR53, c[0x0][0x224] ;  /* 0x0000890000357ab9 */ /* 0x000fe20000000800 */
[----:B------:R-:W-:Y:S01]  /*0590*/  IADD3 R242, R236, 0x40, RZ ;  /* 0x00000040ecf27810 */ /* 0x000fe20007ffe0ff */
[----:B------:R-:W-:Y:S01]  /*05a0*/  IMAD.IADD R13, R5, 0x1, -R0 ;  /* 0x00000001050d7824 */ /* 0x000fe200078e0a00 */
[----:B------:R-:W-:Y:S01]  /*05b0*/  LOP3.LUT R0, R2, 0x1c0, RZ, 0xc0, !PT ;  /* 0x000001c002007812 */ /* 0x000fe200078ec0ff */
[----:B------:R-:W-:Y:S01]  /*05c0*/  IMAD.SHL.U32 R2, R9, 0x10, RZ ;  /* 0x0000001009027824 */ /* 0x000fe200078e00ff */
[----:B------:R-:W-:Y:S01]  /*05d0*/  @UP5 UIMAD UR57, UR33, UR52, URZ ;  /* 0x00000034213952a4 */ /* 0x000fe2000f8e023f */
[----:B------:R-:W-:Y:S01]  /*05e0*/  IMAD.SHL.U32 R5, R248, 0x20, RZ ;  /* 0x00000020f8057824 */ /* 0x000fe200078e00ff */
[C---:B------:R-:W-:Y:S01]  /*05f0*/  LOP3.LUT R206, R0.reuse, 0x8, R235, 0xf8, !PT ;  /* 0x0000000800ce7812 */ /* 0x040fe200078ef8eb */
[----:B------:R-:W-:Y:S01]  /*0600*/  IMAD R243, R15, 0x10, R243 ;  /* 0x000000100ff37824 */ /* 0x000fe200078e02f3 */
[----:B------:R-:W-:Y:S01]  /*0610*/  LOP3.LUT R201, R0, 0x30, R2, 0xf8, !PT ;  /* 0x0000003000c97812 */ /* 0x000fe200078ef802 */
[----:B------:R-:W-:Y:S01]  /*0620*/  IMAD R2, R248, 0x800, R4 ;  /* 0x00000800f8027824 */ /* 0x000fe200078e0204 */
[----:B------:R-:W-:Y:S01]  /*0630*/  SHF.R.U32.HI R3, RZ, 0x3, R0 ;  /* 0x00000003ff037819 */ /* 0x000fe20000011600 */
[----:B------:R-:W-:Y:S01]  /*0640*/  ULDC.64 UR12, c[0x0][0x118] ;  /* 0x00004600000c7ab9 */ /* 0x000fe20000000a00 */
[----:B------:R-:W-:Y:S01]  /*0650*/  LOP3.LUT R0, R6, 0x1, RZ, 0xc0, !PT ;  /* 0x0000000106007812 */ /* 0x000fe200078ec0ff */
[----:B------:R-:W-:Y:S01]  /*0660*/  ULDC UR41, c[0x0][0x2e8] ;  /* 0x0000ba0000297ab9 */ /* 0x000fe20000000800 */
[----:B------:R-:W-:Y:S01]  /*0670*/  LOP3.LUT R206, R206, R3, RZ, 0x3c, !PT ;  /* 0x00000003cece7212 */ /* 0x000fe200078e3cff */
[----:B------:R-:W-:Y:S01]  /*0680*/  ULOP3.LUT UR59, UR35, UR59, URZ, 0x3c, !UPT ;  /* 0x0000003b233b7292 */ /* 0x000fe2000f8e3c3f */
        /* <DEDUP_REMOVED lines=11> */
[----:B------:R-:W-:Y:S01]  /*0740*/  IMAD.SHL.U32 R2, R12, 0x2, RZ ;  /* 0x000000020c027824 */ /* 0x000fe200078e00ff */
[----:B------:R-:W-:Y:S01]  /*0750*/  SHF.R.S32.HI R0, RZ, 0x7, R14 ;  /* 0x00000007ff007819 */ /* 0x000fe2000001140e */
[----:B------:R-:W-:Y:S01]  /*0760*/  IMAD.U32 R4, RZ, RZ, UR7 ;  /* 0x00000007ff047e24 */ /* 0x000fe2000f8e00ff */
        /* <DEDUP_REMOVED lines=8> */
[----:B------:R-:W-:Y:S01]  /*07f0*/  SHF.R.S32.HI R235, RZ, 0x3, R235 ;  /* 0x00000003ffeb7819 */ /* 0x000fe200000114eb */
[----:B------:R-:W-:Y:S01]  /*0800*/  IMAD.SHL.U32 R201, R201, 0x2, RZ ;  /* 0x00000002c9c97824 */ /* 0x000fe200078e00ff */
[----:B------:R-:W-:Y:S01]  /*0810*/  LOP3.LUT R2, R2, 0x8, RZ, 0xc0, !PT ;  /* 0x0000000802027812 */ /* 0x000fe200078ec0ff */
[----:B------:R-:W-:Y:S01]  /*0820*/  USHF.R.S32.HI UR60, URZ, 0x1f, UR35 ;  /* 0x0000001f3f3c7899 */ /* 0x000fe20008011423 */
[----:B------:R-:W-:Y:S01]  /*0830*/  SHF.R.U32.HI R3, RZ, 0x3, R0 ;  /* 0x00000003ff037819 */ /* 0x000fe20000011600 */
[----:B------:R-:W-:Y:S01]  /*0840*/  UISETP.NE.AND UP6, UPT, UR8, URZ, UPT ;  /* 0x0000003f0800728c */ /* 0x000fe2000bfc5270 */
[----:B------:R-:W-:Y:S01]  /*0850*/  LOP3.LUT R5, R0, 0x20, R5, 0xf8, !PT ;  /* 0x0000002000057812 */ /* 0x000fe200078ef805 */
[----:B------:R-:W-:Y:S01]  /*0860*/  USHF.R.S32.HI UR61, URZ, 0x1f, UR35 ;  /* 0x0000001f3f3d7899 */ /* 0x000fe20008011423 */
[----:B------:R-:W-:Y:S01]  /*0870*/  LOP3.LUT R7, R3, R0, R2, 0x1e, !PT ;  /* 0x0000000003077212 */ /* 0x000fe200078e1e02 */
[----:B------:R-:W-:Y:S01]  /*0880*/  IMAD R0, R15, 0x400, R6 ;  /* 0x000004000f007824 */ /* 0x000fe200078e0206 */
[----:B------:R-:W-:Y:S01]  /*0890*/  LOP3.LUT R3, R5, R3, RZ, 0x3c, !PT ;  /* 0x0000000305037212 */ /* 0x000fe200078e3cff */
[----:B------:R-:W-:Y:S01]  /*08a0*/  IMAD.SHL.U32 R5, R13, 0x40, RZ ;  /* 0x000000400d057824 */ /* 0x000fe200078e00ff */
[----:B------:R-:W-:Y:S01]  /*08b0*/  LOP3.LUT R9, R2, 0x10, R4, 0xf8, !PT ;  /* 0x0000001002097812 */ /* 0x000fe200078ef804 */
[----:B------:R-:W-:Y:S01]  /*08c0*/  IMAD.SHL.U32 R2, R11, 0x40, RZ ;  /* 0x000000400b027824 */ /* 0x000fe200078e00ff */
[----:B------:R-:W-:Y:S01]  /*08d0*/  UIMAD.WIDE.U32 UR42, UR36, UR44, URZ ;  /* 0x0000002c242a72a5 */ /* 0x000fe2000f8e003f */
[----:B------:R-:W-:Y:S01]  /*08e0*/  IMAD.SHL.U32 R4, R8, 0x8, RZ ;  /* 0x0000000808047824 */ /* 0x000fe200078e00ff */
[----:B------:R-:W-:Y:S01]  /*08f0*/  LOP3.LUT R5, R5, 0x1c0, RZ, 0xc0, !PT ;  /* 0x000001c005057812 */ /* 0x000fe200078ec0ff */
[----:B------:R-:W-:Y:S01]  /*0900*/  IMAD.IADD R232, R3, 0x1, R0 ;  /* 0x0000000103e87824 */ /* 0x000fe200078e0200 */
[----:B------:R-:W-:Y:S01]  /*0910*/  LOP3.LUT R0, R2, 0xfffffe00, RZ, 0xc0, !PT ;  /* 0xfffffe0002007812 */ /* 0x000fe200078ec0ff */
[----:B------:R-:W-:Y:S01]  /*0920*/  IMAD.IADD R7, R12, 0x1, R7 ;  /* 0x000000010c077824 */ /* 0x000fe200078e0207 */
[----:B------:R-:W-:Y:S01]  /*0930*/  LOP3.LUT R3, R5, 0x8, R4, 0xf8, !PT ;  /* 0x0000000805037812 */ /* 0x000fe200078ef804 */
[----:B------:R-:W-:Y:S01]  /*0940*/  IMAD.SHL.U32 R232, R232, 0x2, RZ ;  /* 0x00000002e8e87824 */ /* 0x000fe200078e00ff */
[----:B------:R-:W-:Y:S01]  /*0950*/  SHF.R.U32.HI R6, RZ, 0x3, R5 ;  /* 0x00000003ff067819 */ /* 0x000fe20000011605 */
[----:B------:R-:W-:Y:S01]  /*0960*/  IMAD R4, R15, 0x400, R0 ;  /* 0x000004000f047824 */ /* 0x000fe200078e0200 */
[----:B------:R-:W-:Y:S01]  /*0970*/  LEA R252, R7, 0xc000, 0x1 ;  /* 0x0000c00007fc7811 */ /* 0x000fe200078e08ff */
[----:B------:R-:W-:Y:S01]  /*0980*/  IMAD.IADD R233, R232, 0x1, R231 ;  /* 0x00000001e8e97824 */ /* 0x000fe200078e02e7 */
[----:B------:R-:W-:Y:S01]  /*0990*/  LOP3.LUT R3, R3, R6, RZ, 0x3c, !PT ;  /* 0x0000000603037212 */ /* 0x000fe200078e3cff */
[----:B------:R-:W-:Y:S01]  /*09a0*/  UIMAD UR54, UR37, UR44, URZ ;  /* 0x0000002c253672a4 */ /* 0x000fe2000f8e023f */
[C-C-:B------:R-:W-:Y:S01]  /*09b0*/  LOP3.LUT R2, R6.reuse, R9, R5.reuse, 0x1e, !PT ;  /* 0x0000000906027212 */ /* 0x140fe200078e1e05 */
[----:B------:R-:W-:Y:S01]  /*09c0*/  USHF.R.S32.HI UR56, URZ, 0x1f, UR49 ;  /* 0x0000001f3f387899 */ /* 0x000fe20008011431 */
[----:B------:R-:W-:Y:S01]  /*09d0*/  LOP3.LUT R200, R6, R200, R5, 0x1e, !PT ;  /* 0x000000c806c87212 */ /* 0x000fe200078e1e05 */
[----:B------:R-:W-:Y:S01]  /*09e0*/  IMAD.IADD R210, R4, 0x1, R3 ;  /* 0x0000000104d27824 */ /* 0x000fe200078e0203 */
[-C--:B------:R-:W-:Y:S01]  /*09f0*/  LOP3.LUT R209, R2, R0.reuse, RZ, 0xfc, !PT ;  /* 0x0000000002d17212 */ /* 0x080fe200078efcff */
[----:B------:R-:W-:Y:S01]  /*0a00*/  IMAD.MOV.U32 R3, RZ, RZ, 0x20 ;  /* 0x00000020ff037424 */ /* 0x000fe200078e00ff */
[----:B------:R-:W-:Y:S01]  /*0a10*/  LOP3.LUT R200, R200, R0, RZ, 0xfc, !PT ;  /* 0x00000000c8c87212 */ /* 0x000fe200078efcff */
[----:B------:R-:W-:Y:S01]  /*0a20*/  IMAD.MOV.U32 R2, RZ, RZ, 0x40 ;  /* 0x00000040ff027424 */ /* 0x000fe200078e00ff */
[----:B------:R-:W-:Y:S01]  /*0a30*/  IADD3 R4, R252, 0x420, RZ ;  /* 0x00000420fc047810 */ /* 0x000fe20007ffe0ff */
[----:B------:R-:W-:Y:S01]  /*0a40*/  UIMAD UR53, UR5, UR53, URZ ;  /* 0x00000035053572a4 */ /* 0x000fe2000f8e023f */
[C---:B------:R-:W-:Y:S01]  /*0a50*/  SEL R0, R3.reuse, 0xffffffe0, !P4 ;  /* 0xffffffe003007807 */ /* 0x040fe20006000000 */
[----:B------:R-:W-:Y:S01]  /*0a60*/  @!UP5 UIMAD UR52, UR6, UR52, URZ ;  /* 0x000000340634d2a4 */ /* 0x000fe2000f8e023f */
[----:B------:R-:W-:Y:S01]  /*0a70*/  SEL R205, R2, 0xffffffc0, !P3 ;  /* 0xffffffc002cd7807 */ /* 0x000fe20005800000 */
[----:B------:R-:W-:Y:S01]  /*0a80*/  USHF.R.S32.HI UR51, URZ, 0x1f, UR47 ;  /* 0x0000001f3f337899 */ /* 0x000fe2000801142f */
[----:B------:R-:W-:Y:S01]  /*0a90*/  SEL R3, R3, 0xffffffe0, !P1 ;  /* 0xffffffe003037807 */ /* 0x000fe20004800000 */
[----:B------:R-:W-:Y:S01]  /*0aa0*/  IMAD R204, R206, 0x2, R0 ;  /* 0x00000002cecc7824 */ /* 0x000fe200078e0200 */
[----:B------:R-:W-:Y:S01]  /*0ab0*/  SEL R2, R2, 0xffffffc0, !P2 ;  /* 0xffffffc002027807 */ /* 0x000fe20005000000 */
[----:B------:R-:W-:Y:S01]  /*0ac0*/  IMAD R206, R206, 0x2, R205 ;  /* 0x00000002cece7824 */ /* 0x000fe200078e02cd */
[----:B------:R-:W-:Y:S01]  /*0ad0*/  @P1 IADD3 R4, R252, 0x3e0, RZ ;  /* 0x000003e0fc041810 */ /* 0x000fe20007ffe0ff */
[----:B------:R-:W-:Y:S01]  /*0ae0*/  IMAD.IADD R5, R3, 0x1, R252 ;  /* 0x0000000103057824 */ /* 0x000fe200078e02fc */
[----:B------:R-:W-:Y:S01]  /*0af0*/  LEA R200, R200, 0xc000, 0x1 ;  /* 0x0000c000c8c87811 */ /* 0x000fe200078e08ff */
[--C-:B------:R-:W-:Y:S01]  /*0b00*/  IMAD.IADD R0, R252, 0x1, R2.reuse ;  /* 0x00000001fc007824 */ /* 0x100fe200078e0202 */
[----:B------:R-:W-:Y:S01]  /*0b10*/  USHF.R.S32.HI UR50, URZ, 0x1f, UR46 ;  /* 0x0000001f3f327899 */ /* 0x000fe2000801142e */
[----:B------:R-:W-:Y:S01]  /*0b20*/  IMAD.IADD R230, R232, 0x1, R3 ;  /* 0x00000001e8e67824 */ /* 0x000fe200078e0203 */
[----:B------:R-:W-:Y:S01]  /*0b30*/  STL [R1+0x8], R5 ;  /* 0x0000080501007387 */ /* 0x000fe20000100800 */
[----:B------:R-:W-:Y:S01]  /*0b40*/  IMAD.IADD R3, R5, 0x1, R2 ;  /* 0x0000000105037824 */ /* 0x000fe200078e0202 */
[----:B------:R-:W-:Y:S01]  /*0b50*/  UMOV UR40, 0xffffc000 ;  /* 0xffffc00000287882 */ /* 0x000fe20000000000 */
[----:B------:R-:W-:Y:S01]  /*0b60*/  IMAD.IADD R205, R205, 0x1, R204 ;  /* 0x00000001cdcd7824 */ /* 0x000fe200078e02cc */
[----:B------:R1:W-:Y:S01]  /*0b70*/  STL [R1], R0 ;  /* 0x0000000001007387 */ /* 0x0003e20000100800 */
[----:B------:R-:W-:-:S03]  /*0b80*/  IMAD.IADD R231, R231, 0x1, R230 ;  /* 0x00000001e7e77824 */ /* 0x000fc600078e02e6 */
[----:B------:R2:W-:Y:S04]  /*0b90*/  STL [R1+0x14], R4 ;  /* 0x0000140401007387 */ /* 0x0005e80000100800 */
[----:B------:R2:W-:Y:S01]  /*0ba0*/  STL [R1+0xc], R3 ;  /* 0x00000c0301007387 */ /* 0x0005e20000100800 */
[----:B-1----:R-:W-:-:S05]  /*0bb0*/  IMAD.IADD R0, R2, 0x1, R4 ;  /* 0x0000000102007824 */ /* 0x002fca00078e0204 */
[----:B------:R2:W-:Y:S02]  /*0bc0*/  STL [R1+0x10], R0 ;  /* 0x0000100001007387 */ /* 0x0005e40000100800 */
.L_x_1540:
        /* <DEDUP_REMOVED lines=53> */
.L_x_1468:
        /* <DEDUP_REMOVED lines=21> */
[----:B------:R-:W-:Y:S02]  /*1070*/  UIADD3 UR6, UR15, 0x3f, URZ ;  /* 0x0000003f0f067890 */ /* 0x000fe4000fffe03f */
[----:B------:R-:W-:Y:S02]  /*1080*/  ULDC.64 UR8, c[0x0][0x178] ;  /* 0x00005e0000087ab9 */ /* 0x000fe40000000a00 */
[----:B------:R-:W-:Y:S02]  /*1090*/  UIMAD UR7, UR39, UR8, URZ ;  /* 0x00000008270772a4 */ /* 0x000fe4000f8e023f */
[----:B------:R-:W-:Y:S02]  /*10a0*/  USHF.R.S32.HI UR10, URZ, 0x1f, UR6 ;  /* 0x0000001f3f0a7899 */ /* 0x000fe40008011406 */
[----:B------:R-:W-:Y:S02]  /*10b0*/  UIMAD.WIDE.U32 UR4, UR33, UR8, URZ ;  /* 0x00000008210472a5 */ /* 0x000fe4000f8e003f */
[----:B------:R-:W-:-:S02]  /*10c0*/  UIMAD UR11, UR33, UR9, UR7 ;  /* 0x00000009210b72a4 */ /* 0x000fc4000f8e0207 */
[----:B------:R-:W-:Y:S02]  /*10d0*/  ULEA.HI UR10, UR10, UR6, URZ, 0x6 ;  /* 0x000000060a0a7291 */ /* 0x000fe4000f8f303f */
[----:B------:R-:W-:Y:S02]  /*10e0*/  ULDC.64 UR8, c[0x0][0x190] ;  /* 0x0000640000087ab9 */ /* 0x000fe40000000a00 */
[----:B------:R-:W-:Y:S02]  /*10f0*/  UISETP.NE.AND UP3, UPT, UR16, -0x1, UPT ;  /* 0xffffffff1000788c */ /* 0x000fe4000bf65270 */
[----:B------:R-:W-:Y:S02]  /*1100*/  UIMAD.WIDE.U32 UR6, UR16, UR8, URZ ;  /* 0x00000008100672a5 */ /* 0x000fe4000f8e003f */
[----:B------:R-:W-:Y:S02]  /*1110*/  ULDC UR17, c[0x0][0x2e4] ;  /* 0x0000b90000117ab9 */ /* 0x000fe40000000800 */
[----:B------:R-:W-:-:S02]  /*1120*/  USEL UR38, UR4, UR6, !UP3 ;  /* 0x0000000604267287 */ /* 0x000fc4000d800000 */
[----:B------:R-:W-:Y:S02]  /*1130*/  UIADD3 UR4, UR15, 0x80, UR23 ;  /* 0x000000800f047890 */ /* 0x000fe4000fffe017 */
[----:B------:R-:W-:Y:S02]  /*1140*/  UIADD3 UR34, UR5, UR11, URZ ;  /* 0x0000000b05227290 */ /* 0x000fe4000fffe03f */
[----:B------:R-:W-:Y:S02]  /*1150*/  UIADD3 UR4, UR4, UR17, -UR14 ;  /* 0x0000001104047290 */ /* 0x000fe4000fffe80e */
[----:B-1----:R-:W-:Y:S02]  /*1160*/  UISETP.NE.AND UP0, UPT, UR29, -0x1, UPT ;  /* 0xffffffff1d00788c */ /* 0x002fe4000bf05270 */
[----:B------:R-:W-:Y:S02]  /*1170*/  UIADD3 UR4, UR4, 0x3f, URZ ;  /* 0x0000003f04047890 */ /* 0x000fe4000fffe03f */
[----:B------:R-:W-:-:S02]  /*1180*/  UIMAD UR6, UR16, UR9, URZ ;  /* 0x00000009100672a4 */ /* 0x000fc4000f8e023f */
[----:B------:R-:W-:Y:S01]  /*1190*/  USHF.R.S32.HI UR5, URZ, 0x1f, UR4 ;  /* 0x0000001f3f057899 */ /* 0x000fe20008011404 */
[----:B------:R-:W-:Y:S01]  /*11a0*/  PLOP3.LUT P0, PT, PT, PT, UP0, 0x80, 0x0 ;  /* 0x000000000000781c */ /* 0x000fe20003f0f008 */
[----:B------:R-:W-:Y:S02]  /*11b0*/  @UP3 UIADD3 UR34, UR7, UR6, URZ ;  /* 0x0000000607223290 */ /* 0x000fe4000fffe03f */
[----:B------:R-:W-:Y:S02]  /*11c0*/  ULEA.HI UR4, UR5, UR4, URZ, 0x6 ;  /* 0x0000000405047291 */ /* 0x000fe4000f8f303f */
[----:B------:R-:W-:Y:S02]  /*11d0*/  USHF.R.S32.HI UR5, URZ, 0x6, UR10 ;  /* 0x000000063f057899 */ /* 0x000fe4000801140a */
[----:B------:R-:W-:Y:S02]  /*11e0*/  USHF.R.S32.HI UR4, URZ, 0x6, UR4 ;  /* 0x000000063f047899 */ /* 0x000fe40008011404 */
[----:B------:R-:W-:-:S02]  /*11f0*/  @UP0 UIADD3 UR6, UR24, UR29, URZ ;  /* 0x0000001d18060290 */ /* 0x000fc4000fffe03f */
[----:B------:R-:W-:Y:S02]  /*1200*/  UISETP.LT.AND UP2, UPT, UR5, UR4, UPT ;  /* 0x000000040500728c */ /* 0x000fe4000bf41270 */
[----:B------:R-:W-:Y:S02]  /*1210*/  ULDC.64 UR8, c[0x0][0x198] ;  /* 0x0000660000087ab9 */ /* 0x000fe40000000a00 */
[----:B------:R-:W-:Y:S02]  /*1220*/  USEL UR32, UR5, UR4, UP2 ;  /* 0x0000000405207287 */ /* 0x000fe40009000000 */
[----:B------:R-:W-:Y:S02]  /*1230*/  @UP0 UIMAD.WIDE.U32 UR4, UR6, UR8, URZ ;  /* 0x00000008060402a5 */ /* 0x000fe4000f8e003f */
[----:B------:R-:W-:Y:S02]  /*1240*/  ULEA UR11, UR32, 0xffffffc0, 0x6 ;  /* 0xffffffc0200b7891 */ /* 0x000fe4000f8e303f */
[----:B------:R-:W-:-:S02]  /*1250*/  @UP0 UIMAD UR27, UR6, UR9, UR5 ;  /* 0x00000009061b02a4 */ /* 0x000fc4000f8e0205 */
[----:B------:R-:W-:Y:S02]  /*1260*/  USHF.R.S32.HI UR31, URZ, 0x1f, UR11 ;  /* 0x0000001f3f1f7899 */ /* 0x000fe4000801140b */
        /* <DEDUP_REMOVED lines=14> */
.L_x_1470:
        /* <DEDUP_REMOVED lines=18> */
.L_x_1471:
        /* <DEDUP_REMOVED lines=72> */
.L_x_1472:
[----:B------:R-:W-:Y:S02]  /*18f0*/  UMOV UR6, UR53 ;  /* 0x0000003500067c82 */ /* 0x000fe40008000000 */
.L_x_1473:
[----:B------:R-:W-:Y:S01]  /*1900*/  UIADD3 UR4, UP4, UP3, UR4, UR47, UR49 ;  /* 0x0000002f04047290 */ /* 0x000fe2000fb9e031 */
[----:B------:R-:W1:Y:S01]  /*1910*/  S2R R17, SR_TID.X ;  /* 0x0000000000117919 */ /* 0x000e620000002100 */
[----:B------:R-:W-:Y:S01]  /*1920*/  SHF.R.S32.HI R16, RZ, 0x1f, R235 ;  /* 0x0000001fff107819 */ /* 0x000fe200000114eb */
[----:B------:R-:W-:Y:S01]  /*1930*/  IMAD.U32 R8, RZ, RZ, UR13 ;  /* 0x0000000dff087e24 */ /* 0x000fe2000f8e00ff */
[----:B------:R-:W-:Y:S01]  /*1940*/  UIADD3 UR21, UP2, UP1, UR17, UR4, UR19 ;  /* 0x0000000411157290 */ /* 0x000fe2000f95e013 */
[----:B------:R-:W-:Y:S01]  /*1950*/  IADD3 R0, P1, R235, UR11, RZ ;  /* 0x0000000beb007c10 */ /* 0x000fe2000ff3e0ff */
[----:B------:R-:W-:Y:S01]  /*1960*/  UIADD3.X UR4, UR7, UR51, UR56, UP4, UP3 ;  /* 0x0000003307047290 */ /* 0x000fe2000a7e6438 */
[--C-:B------:R-:W-:Y:S01]  /*1970*/  SHF.R.S32.HI R237, RZ, 0x1f, R236.reuse ;  /* 0x0000001fffed7819 */ /* 0x100fe200000114ec */
[----:B------:R-:W-:Y:S01]  /*1980*/  IMAD.U32 R6, RZ, RZ, UR12 ;  /* 0x0000000cff067e24 */ /* 0x000fe2000f8e00ff */
[----:B------:R-:W-:Y:S01]  /*1990*/  IADD3.X R5, R16, UR31, RZ, P1, !PT ;  /* 0x0000001f10057c10 */ /* 0x000fe20008ffe4ff */
[----:B------:R-:W-:Y:S01]  /*19a0*/  UIADD3.X UR17, UR8, UR4, UR10, UP2, UP1 ;  /* 0x0000000408117290 */ /* 0x000fe200097e240a */
[----:B------:R-:W-:Y:S01]  /*19b0*/  IMAD.U32 R7, RZ, RZ, UR11 ;  /* 0x0000000bff077e24 */ /* 0x000fe2000f8e00ff */
[----:B------:R-:W-:Y:S01]  /*19c0*/  ULDC.64 UR12, c[0x0][0x3c8] ;  /* 0x0000f200000c7ab9 */ /* 0x000fe20000000a00 */
[----:B------:R-:W-:Y:S01]  /*19d0*/  IMAD.WIDE.U32 R2, R0, c[0x0][0x190], R236 ;  /* 0x0000640000027a25 */ /* 0x000fe200078e00ec */
[----:B------:R-:W-:Y:S01]  /*19e0*/  ULDC.64 UR4, c[0x0][0x1a8] ;  /* 0x00006a0000047ab9 */ /* 0x000fe20000000a00 */
[----:B------:R-:W-:Y:S01]  /*19f0*/  BSSY B1, `(.L_x_1469) ;  /* 0x0000a66000017945 */ /* 0x000fe20003800000 */
[----:B------:R-:W-:Y:S01]  /*1a00*/  UIMAD UR4, UR60, UR4, URZ ;  /* 0x000000043c0472a4 */ /* 0x000fe2000f8e023f */
[----:B------:R-:W-:Y:S01]  /*1a10*/  IMAD R5, R5, c[0x0][0x190], RZ ;  /* 0x0000640005057a24 */ /* 0x000fe200078e02ff */
[----:B------:R-:W-:Y:S01]  /*1a20*/  IADD3 R4, P1, R2, UR38, RZ ;  /* 0x0000002602047c10 */ /* 0x000fe2000ff3e0ff */
[----:B------:R-:W-:-:S02]  /*1a30*/  ULDC UR38, c[0x0][0x2e8] ;  /* 0x0000ba0000267ab9 */ /* 0x000fc40000000800 */
[----:B------:R-:W-:Y:S01]  /*1a40*/  UIMAD UR10, UR35, UR5, UR4 ;  /* 0x00000005230a72a4 */ /* 0x000fe2000f8e0204 */
[----:B------:R-:W-:Y:S01]  /*1a50*/  IMAD R0, R0, c[0x0][0x194], R5 ;  /* 0x0000650000007a24 */ /* 0x000fe200078e0205 */
[----:B------:R-:W-:Y:S02]  /*1a60*/  UIADD3 UR16, UR11, UR9, URZ ;  /* 0x000000090b107290 */ /* 0x000fe4000fffe03f */
[----:B------:R-:W-:Y:S01]  /*1a70*/  ULDC.64 UR4, c[0x0][0x378] ;  /* 0x0000de0000047ab9 */ /* 0x000fe20000000a00 */
[----:B-1----:R-:W-:Y:S01]  /*1a80*/  SHF.R.S32.HI R18, RZ, 0x1f, R17 ;  /* 0x0000001fff127819 */ /* 0x002fe20000011411 */
[----:B------:R-:W-:Y:S01]  /*1a90*/  UIMAD UR4, UR60, UR4, URZ ;  /* 0x000000043c0472a4 */ /* 0x000fe2000f8e023f */
[----:B------:R-:W-:Y:S01]  /*1aa0*/  IADD3.X R5, R3, UR34, R0, P1, !PT ;  /* 0x0000002203057c10 */ /* 0x000fe20008ffe400 */
[----:B------:R-:W-:Y:S01]  /*1ab0*/  UIADD3 UR9, UR32, -0x1, URZ ;  /* 0xffffffff20097890 */ /* 0x000fe2000fffe03f */
[----:B------:R-:W-:Y:S01]  /*1ac0*/  IADD3 R2, P1, R236, UR20, RZ ;  /* 0x00000014ec027c10 */ /* 0x000fe2000ff3e0ff */
[----:B------:R-:W-:-:S03]  /*1ad0*/  UIMAD UR8, UR35, UR5, UR4 ;  /* 0x00000005230872a4 */ /* 0x000fc6000f8e0204 */
[----:B------:R-:W-:Y:S01]  /*1ae0*/  ULDC.64 UR4, c[0x0][0x370] ;  /* 0x0000dc0000047ab9 */ /* 0x000fe20000000a00 */
[----:B------:R-:W-:Y:S01]  /*1af0*/  IADD3.X R3, R237, UR30, RZ, P1, !PT ;  /* 0x0000001eed037c10 */ /* 0x000fe20008ffe4ff */
[----:B------:R-:W-:-:S03]  /*1b00*/  UIMAD UR4, UR31, UR4, URZ ;  /* 0x000000041f0472a4 */ /* 0x000fc6000f8e023f */
[----:B------:R-:W-:Y:S01]  /*1b10*/  UMOV UR31, 0x4 ;  /* 0x00000004001f7882 */ /* 0x000fe20000000000 */
[----:B------:R-:W-:Y:S01]  /*1b20*/  IMAD.WIDE.U32 R2, R7, c[0x0][0x370], R2 ;  /* 0x0000dc0007027a25 */ /* 0x000fe200078e0002 */
[----:B------:R-:W-:Y:S02]  /*1b30*/  UIMAD UR7, UR11, UR5, UR4 ;  /* 0x000000050b0772a4 */ /* 0x000fe4000f8e0204 */
[----:B------:R-:W-:-:S04]  /*1b40*/  UIADD3 UR4, UR11, UR6, URZ ;  /* 0x000000060b047290 */ /* 0x000fc8000fffe03f */
[----:B------:R-:W-:Y:S01]  /*1b50*/  UIMAD.WIDE UR4, UR4, UR31, UR12 ;  /* 0x0000001f040472a5 */ /* 0x000fe2000f8e020c */
[----:B------:R1:W2:Y:S01]  /*1b60*/  R2UR UR12, R6 ;  /* 0x00000000060c73c2 */ /* 0x0002a200000e0000 */
[----:B------:R-:W-:-:S05]  /*1b70*/  IADD3 R3, R3, UR7, RZ ;  /* 0x0000000703037c10 */ /* 0x000fca000fffe0ff */
[----:B------:R-:W-:Y:S02]  /*1b80*/  UMOV UR19, UR5 ;  /* 0x0000000500137c82 */ /* 0x000fe40008000000 */
[----:B------:R-:W-:Y:S01]  /*1b90*/  UIADD3 UR5, UR23, UR15, URZ ;  /* 0x0000000f17057290 */ /* 0x000fe2000fffe03f */
[----:B------:R3:W4:Y:S01]  /*1ba0*/  R2UR UR13, R8 ;  /* 0x00000000080d73c2 */ /* 0x00072200000e0000 */
[----:B------:R-:W-:Y:S02]  /*1bb0*/  UMOV UR20, UR4 ;  /* 0x0000000400147c82 */ /* 0x000fe40008000000 */
[----:B------:R-:W-:-:S04]  /*1bc0*/  UIADD3 UR4, UR5, -UR38, -UR14 ;  /* 0x8000002605047290 */ /* 0x000fc8000fffe80e */
[----:B------:R-:W-:-:S04]  /*1bd0*/  USHF.R.S32.HI UR6, URZ, 0x1f, UR4 ;  /* 0x0000001f3f067899 */ /* 0x000fc80008011404 */
[----:B------:R-:W-:Y:S01]  /*1be0*/  ULEA.HI UR4, UR6, UR4, URZ, 0x6 ;  /* 0x0000000406047291 */ /* 0x000fe2000f8f303f */
[----:B-1----:R-:W-:-:S03]  /*1bf0*/  LEA.HI R6, R18, R17, RZ, 0x5 ;  /* 0x0000001112067211 */ /* 0x002fc600078f28ff */
[----:B------:R-:W-:Y:S02]  /*1c00*/  USHF.R.S32.HI UR4, URZ, 0x6, UR4 ;  /* 0x000000063f047899 */ /* 0x000fe40008011404 */
[----:B------:R-:W-:Y:S01]  /*1c10*/  ULDC.64 UR6, c[0x0][0x200] ;  /* 0x0000800000067ab9 */ /* 0x000fe20000000a00 */
[----:B------:R-:W-:Y:S01]  /*1c20*/  LOP3.LUT R0, R6, 0xffffffe0, RZ, 0xc0, !PT ;  /* 0xffffffe006007812 */ /* 0x000fe200078ec0ff */
[----:B------:R-:W-:Y:S01]  /*1c30*/  UISETP.LT.AND UP1, UPT, URZ, UR4, UPT ;  /* 0x000000043f00728c */ /* 0x000fe2000bf21270 */
[----:B------:R-:W-:-:S03]  /*1c40*/  SHF.R.S32.HI R6, RZ, 0x5, R6 ;  /* 0x00000005ff067819 */ /* 0x000fc60000011406 */
[----:B------:R-:W-:-:S04]  /*1c50*/  IMAD.IADD R13, R17, 0x1, -R0 ;  /* 0x00000001110d7824 */ /* 0x000fc800078e0a00 */
[----:B------:R-:W-:-:S05]  /*1c60*/  IMAD R0, R6, UR48, R13 ;  /* 0x0000003006007c24 */ /* 0x000fca000f8e020d */
[----:B------:R-:W-:Y:S01]  /*1c70*/  IADD3 R6, P1, R0, UR21, RZ ;  /* 0x0000001500067c10 */ /* 0x000fe2000ff3e0ff */
[----:B------:R-:W-:-:S03]  /*1c80*/  USEL UR21, URZ, UR4, !UP1 ;  /* 0x000000043f157287 */ /* 0x000fc6000c800000 */
[----:B------:R-:W-:Y:S01]  /*1c90*/  LEA.HI.X.SX32 R7, R0, UR17, 0x1, P1 ;  /* 0x0000001100077c11 */ /* 0x000fe200088f0eff */
[----:B------:R-:W-:Y:S01]  /*1ca0*/  IMAD.U32 R0, RZ, RZ, UR35 ;  /* 0x00000023ff007e24 */ /* 0x000fe2000f8e00ff */
[----:B------:R-:W-:Y:S01]  /*1cb0*/  UISETP.GT.AND UP1, UPT, UR32, UR21, UPT ;  /* 0x000000152000728c */ /* 0x000fe2000bf24270 */
[----:B------:R-:W-:Y:S01]  /*1cc0*/  LEA R212, P1, R6, c[0x0][0x350], 0x2 ;  /* 0x0000d40006d47a11 */ /* 0x000fe200078210ff */
[----:B------:R-:W-:Y:S01]  /*1cd0*/  UIMAD.WIDE UR16, UR16, UR31, UR6 ;  /* 0x0000001f101072a5 */ /* 0x000fe2000f8e0206 */
[----:B------:R-:W-:Y:S02]  /*1ce0*/  IMAD.WIDE.U32 R2, R0, c[0x0][0x378], R2 ;  /* 0x0000de0000027a25 */ /* 0x000fe400078e0002 */
[----:B------:R-:W-:Y:S02]  /*1cf0*/  LEA.HI.X R213, R6, c[0x0][0x354], R7, 0x2, P1 ;  /* 0x0000d50006d57a11 */ /* 0x000fe400008f1407 */
[----:B------:R-:W-:Y:S01]  /*1d00*/  PLOP3.LUT P1, PT, PT, PT, UP1, 0x80, 0x0 ;  /* 0x000000000000781c */ /* 0x000fe20003f2f018 */
[----:B------:R-:W-:Y:S01]  /*1d10*/  IMAD.WIDE.U32 R4, R0, c[0x0][0x1a8], R4 ;  /* 0x00006a0000047a25 */ /* 0x000fe200078e0004 */
[----:B------:R-:W-:-:S03]  /*1d20*/  IADD3 R3, R3, UR8, RZ ;  /* 0x0000000803037c10 */ /* 0x000fc6000fffe0ff */
[----:B------:R-:W-:Y:S01]  /*1d30*/  IMAD R0, R16, c[0x0][0x370], RZ ;  /* 0x0000dc0010007a24 */ /* 0x000fe200078e02ff */
[----:B------:R-:W-:Y:S01]  /*1d40*/  IADD3 R10, R5, UR10, RZ ;  /* 0x0000000a050a7c10 */ /* 0x000fe2000fffe0ff */
[----:B------:R-:W-:Y:S01]  /*1d50*/  IMAD.WIDE.U32 R2, R235, c[0x0][0x370], R2 ;  /* 0x0000dc00eb027a25 */ /* 0x000fe200078e0002 */
[----:B------:R-:W-:-:S03]  /*1d60*/  LEA R240, P3, R4, c[0x0][0x160], 0x1 ;  /* 0x0000580004f07a11 */ /* 0x000fc600078608ff */
[----:B------:R-:W-:Y:S01]  /*1d70*/  IMAD R0, R235, c[0x0][0x374], R0 ;  /* 0x0000dd00eb007a24 */ /* 0x000fe200078e0200 */
[----:B------:R-:W-:Y:S02]  /*1d80*/  LEA R238, P2, R2, c[0x0][0x330], 0x1 ;  /* 0x0000cc0002ee7a11 */ /* 0x000fe400078408ff */
[----:B------:R-:W-:Y:S01]  /*1d90*/  LEA.HI.X R241, R4, c[0x0][0x164], R10, 0x1, P3 ;  /* 0x0000590004f17a11 */ /* 0x000fe200018f0c0a */
[----:B------:R-:W-:-:S05]  /*1da0*/  IMAD.IADD R9, R3, 0x1, R0 ;  /* 0x0000000103097824 */ /* 0x000fca00078e0200 */
[----:B------:R-:W-:Y:S01]  /*1db0*/  LEA.HI.X R239, R2, c[0x0][0x334], R9, 0x1, P2 ;  /* 0x0000cd0002ef7a11 */ /* 0x000fe200010f0c09 */
        /* <DEDUP_REMOVED lines=19> */
.L_x_1475:
        /* <DEDUP_REMOVED lines=18> */
.L_x_1476:
        /* <DEDUP_REMOVED lines=30> */
.L_x_1478:
[----:B------:R-:W-:Y:S05]  /*21f0*/  BSYNC B0 ;  /* 0x0000000000007941 */ /* 0x000fea0003800000 */
.L_x_1477:
        /* <DEDUP_REMOVED lines=18> */
.L_x_1480:
[----:B------:R-:W-:Y:S05]  /*2320*/  BSYNC B0 ;  /* 0x0000000000007941 */ /* 0x000fea0003800000 */
.L_x_1479:
        /* <DEDUP_REMOVED lines=18> */
.L_x_1482:
[----:B------:R-:W-:Y:S05]  /*2450*/  BSYNC B0 ;  /* 0x0000000000007941 */ /* 0x000fea0003800000 */
.L_x_1481:
        /* <DEDUP_REMOVED lines=17> */
.L_x_1484:
[----:B------:R-:W-:Y:S05]  /*2570*/  BSYNC B0 ;  /* 0x0000000000007941 */ /* 0x000fea0003800000 */
.L_x_1483:
        /* <DEDUP_REMOVED lines=27> */
.L_x_1486:
[----:B------:R-:W-:Y:S05]  /*2730*/  BSYNC B0 ;  /* 0x0000000000007941 */ /* 0x000fea0003800000 */
.L_x_1485:
        /* <DEDUP_REMOVED lines=16> */
.L_x_1488:
[----:B------:R-:W-:Y:S05]  /*2840*/  BSYNC B0 ;  /* 0x0000000000007941 */ /* 0x000fea0003800000 */
.L_x_1487:
        /* <DEDUP_REMOVED lines=16> */
.L_x_1490:
[----:B------:R-:W-:Y:S05]  /*2950*/  BSYNC B0 ;  /* 0x0000000000007941 */ /* 0x000fea0003800000 */
.L_x_1489:
        /* <DEDUP_REMOVED lines=16> */
.L_x_1474:
[----:B------:R-:W-:Y:S01]  /*2a60*/  PLOP3.LUT P0, PT, PT, PT, UP6, 0x80, 0x0 ;  /* 0x000000000000781c */ /* 0x000fe20003f0f068 */
[----:B------:R-:W-:Y:S01]  /*2a70*/  ULEA.HI UR4, UR9, UR9, URZ, 0x1 ;  /* 0x0000000909047291 */ /* 0x000fe2000f8f083f */
[----:B------:R-:W-:Y:S01]  /*2a80*/  IMAD.SHL.U32 R0, R235, 0x40, RZ ;  /* 0x00000040eb007824 */ /* 0x000fe200078e00ff */
[----:B------:R-:W-:Y:S02]  /*2a90*/  BSSY B0, `(.L_x_1492) ;  /* 0x000001d000007945 */ /* 0x000fe40003800000 */
[----:B------:R-:W-:Y:S02]  /*2aa0*/  ULOP3.LUT UR4, UR4, 0xfffffffe, URZ, 0xc0, !UPT ;  /* 0xfffffffe04047892 */ /* 0x000fe4000f8ec03f */
[----:B------:R-:W-:Y:S02]  /*2ab0*/  LOP3.LUT R0, R0, 0x1c0, RZ, 0xc0, !PT ;  /* 0x000001c000007812 */ /* 0x000fe400078ec0ff */
[----:B------:R-:W-:-:S02]  /*2ac0*/  UIADD3 UR4, UR9, -UR4, URZ ;  /* 0x8000000409047290 */ /* 0x000fc4000fffe03f */
[----:B------:R-:W-:Y:S02]  /*2ad0*/  LOP3.LUT R6, R0, 0x38, R236, 0xf8, !PT ;  /* 0x0000003800067812 */ /* 0x000fe400078ef8ec */
[----:B------:R-:W-:Y:S01]  /*2ae0*/  @P0 BAR.SYNC.DEFER_BLOCKING 0x0 ;  /* 0x0000000000000b1d */ /* 0x000fe20000010000 */
[----:B------:R-:W-:Y:S01]  /*2af0*/  UISETP.NE.AND UP0, UPT, UR4, 0x1, UPT ;  /* 0x000000010400788c */ /* 0x000fe2000bf05270 */
[----:B------:R-:W-:Y:S01]  /*2b00*/  SHF.R.U32.HI R8, RZ, 0x3, R0 ;  /* 0x00000003ff087819 */ /* 0x000fe20000011600 */
[----:B------:R-:W-:-:S03]  /*2b10*/  UIMAD UR4, UR9, -0x40, UR15 ;  /* 0xffffffc0090478a4 */ /* 0x000fc6000f8e020f */
[----:B------:R-:W-:-:S03]  /*2b20*/  LOP3.LUT R8, R6, R8, RZ, 0x3c, !PT ;  /* 0x0000000806087212 */ /* 0x000fc600078e3cff */
[----:B------:R-:W-:Y:S02]  /*2b30*/  ISETP.GE.AND P2, PT, R235, UR4, PT ;  /* 0x00000004eb007c0c */ /* 0x000fe4000bf46270 */
[----:B------:R-:W-:-:S04]  /*2b40*/  IMAD R8, R248, 0x200, R8 ;  /* 0x00000200f8087824 */ /* 0x000fc800078e0208 */
[----:B------:R-:W-:-:S07]  /*2b50*/  IMAD.SHL.U32 R0, R8, 0x2, RZ ;  /* 0x0000000208007824 */ /* 0x000fce00078e00ff */
        /* <DEDUP_REMOVED lines=16> */
.L_x_1493:
[----:B------:R-:W-:Y:S05]  /*2c60*/  BSYNC B0 ;  /* 0x0000000000007941 */ /* 0x000fea0003800000 */
.L_x_1492:
        /* <DEDUP_REMOVED lines=29> */
.L_x_1495:
[----:B------:R-:W-:Y:S05]  /*2e40*/  BSYNC B0 ;  /* 0x0000000000007941 */ /* 0x000fea0003800000 */
.L_x_1494:
        /* <DEDUP_REMOVED lines=15> */
.L_x_1497:
        /* <DEDUP_REMOVED lines=19> */
.L_x_1498:
[----:B------:R-:W-:Y:S05]  /*3070*/  BSYNC B0 ;  /* 0x0000000000007941 */ /* 0x000fea0003800000 */
.L_x_1496:
        /* <DEDUP_REMOVED lines=14> */
.L_x_1500:
        /* <DEDUP_REMOVED lines=27> */
.L_x_1501:
[----:B------:R-:W-:Y:S05]  /*3310*/  BSYNC B0 ;  /* 0x0000000000007941 */ /* 0x000fea0003800000 */
.L_x_1499:
[----:B------:R-:W-:Y:S01]  /*3320*/  ULDC.64 UR6, c[0x0][0x198] ;  /* 0x0000660000067ab9 */ /* 0x000fe20000000a00 */
[----:B------:R-:W-:Y:S01]  /*3330*/  IMAD.U32 R10, RZ, RZ, UR23 ;  /* 0x00000017ff0a7e24 */ /* 0x000fe2000f8e00ff */
[----:B------:R-:W-:Y:S01]  /*3340*/  UIMAD UR6, UR18, UR6, URZ ;  /* 0x00000006120672a4 */ /* 0x000fe2000f8e023f */
[C---:B------:R-:W-:Y:S01]  /*3350*/  IADD3 R6, R243.reuse, 0x28, RZ ;  /* 0x00000028f3067810 */ /* 0x040fe20007ffe0ff */
[----:B------:R-:W-:Y:S01]  /*3360*/  IMAD.MOV.U32 R246, RZ, RZ, 0x7f800000 ;  /* 0x7f800000fff67424 */ /* 0x000fe200078e00ff */
[----:B------:R-:W-:Y:S01]  /*3370*/  IADD3 R5, R243, 0x8, RZ ;  /* 0x00000008f3057810 */ /* 0x000fe20007ffe0ff */
[----:B------:R-:W-:Y:S01]  /*3380*/  UIMAD UR6, UR23, UR7, UR6 ;  /* 0x00000007170672a4 */ /* 0x000fe2000f8e0206 */
[----:B-1----:R-:W-:Y:S01]  /*3390*/  IMAD.WIDE.U32 R2, R10, c[0x0][0x198], R236 ;  /* 0x000066000a027a25 */ /* 0x002fe200078e00ec */
[----:B------:R-:W-:Y:S02]  /*33a0*/  ISETP.GE.AND P2, PT, R6, UR4, PT ;  /* 0x0000000406007c0c */ /* 0x000fe4000bf46270 */
[----:B------:R-:W-:Y:S01]  /*33b0*/  ISETP.GE.AND P4, PT, R5, UR4, PT ;  /* 0x0000000405007c0c */ /* 0x000fe2000bf86270 */
[----:B------:R-:W-:Y:S01]  /*33c0*/  IMAD.MOV.U32 R244, RZ, RZ, 0x7f800000 ;  /* 0x7f800000fff47424 */ /* 0x000fe200078e00ff */
[----:B------:R-:W-:Y:S01]  /*33d0*/  IADD3 R4, P0, R2, UR25, RZ ;  /* 0x0000001902047c10 */ /* 0x000fe2000ff1e0ff */
[----:B------:R-:W-:Y:S01]  /*33e0*/  IMAD.U32 R7, RZ, RZ, UR6 ;  /* 0x00000006ff077e24 */ /* 0x000fe2000f8e00ff */
[----:B------:R-:W-:-:S02]  /*33f0*/  MOV R245, 0x7f800000 ;  /* 0x7f80000000f57802 */ /* 0x000fc40000000f00 */
[----:B------:R-:W-:Y:S02]  /*3400*/  IADD3 R2, R243, 0x20, RZ ;  /* 0x00000020f3027810 */ /* 0x000fe40007ffe0ff */
[----:B------:R-:W-:Y:S01]  /*3410*/  IADD3.X R5, R3, UR27, R7, P0, !PT ;  /* 0x0000001b03057c10 */ /* 0x000fe200087fe407 */
[----:B------:R-:W-:Y:S01]  /*3420*/  IMAD.MOV.U32 R7, RZ, RZ, 0x4 ;  /* 0x00000004ff077424 */ /* 0x000fe200078e00ff */
[----:B------:R-:W-:Y:S02]  /*3430*/  ISETP.GE.AND P5, PT, R243, UR4, PT ;  /* 0x00000004f3007c0c */ /* 0x000fe4000bfa6270 */
[----:B------:R-:W-:Y:S01]  /*3440*/  ISETP.GE.AND P3, PT, R2, UR4, PT ;  /* 0x0000000402007c0c */ /* 0x000fe2000bf66270 */
[----:B------:R-:W-:Y:S01]  /*3450*/  @!P2 IMAD.WIDE R6, R6, R7, UR16 ;  /* 0x000000100606ae25 */ /* 0x000fe2000f8e0207 */
[----:B------:R-:W-:Y:S02]  /*3460*/  MOV R2, 0x4 ;  /* 0x0000000400027802 */ /* 0x000fe40000000f00 */
[----:B------:R-:W-:-:S02]  /*3470*/  MOV R247, 0x7f800000 ;  /* 0x7f80000000f77802 */ /* 0x000fc40000000f00 */
[----:B------:R1:W5:Y:S01]  /*3480*/  @!P2 LDG.E R245, [R6.64] ;  /* 0x0000000c06f5a981 */ /* 0x000362000c1e1900 */
[----:B------:R-:W-:Y:S01]  /*3490*/  UIMAD UR4, UR22, -0x80, UR14 ;  /* 0xffffff80160478a4 */ /* 0x000fe2000f8e020e */
[----:B------:R-:W-:-:S05]  /*34a0*/  IMAD.WIDE R2, R243, R2, UR16 ;  /* 0x00000010f3027e25 */ /* 0x000fca000f8e0202 */
[----:B------:R-:W-:Y:S01]  /*34b0*/  ISETP.GE.AND P6, PT, R235, UR4, PT ;  /* 0x00000004eb007c0c */ /* 0x000fe2000bfc6270 */
[----:B------:R2:W5:Y:S04]  /*34c0*/  @!P5 LDG.E R246, [R2.64] ;  /* 0x0000000c02f6d981 */ /* 0x000568000c1e1900 */
[----:B------:R2:W5:Y:S04]  /*34d0*/  @!P4 LDG.E R247, [R2.64+0x20] ;  /* 0x0000200c02f7c981 */ /* 0x000568000c1e1900 */
[----:B------:R2:W5:Y:S04]  /*34e0*/  @!P3 LDG.E R244, [R2.64+0x80] ;  /* 0x0000800c02f4b981 */ /* 0x000568000c1e1900 */
[----:B------:R1:W-:Y:S04]  /*34f0*/  @P6 STS.128 [R0+0xc000], RZ ;  /* 0x00c000ff00006388 */ /* 0x0003e80000000c00 */
[----:B------:R1:W-:Y:S01]  /*3500*/  @P6 STS.128 [R0+0x10000], RZ ;  /* 0x010000ff00006388 */ /* 0x0003e20000000c00 */
[----:B------:R-:W-:Y:S01]  /*3510*/  IMAD.WIDE.U32 R4, R11, c[0x0][0x1b0], R4 ;  /* 0x00006c000b047a25 */ /* 0x000fe200078e0004 */
[----:B------:R-:W-:Y:S03]  /*3520*/  BSSY B0, `(.L_x_1502) ;  /* 0x000001c000007945 */ /* 0x000fe60003800000 */
[----:B--2---:R-:W-:-:S04]  /*3530*/  IMAD R2, R14, c[0x0][0x1b0], RZ ;  /* 0x00006c000e027a24 */ /* 0x004fc800078e02ff */
[----:B------:R-:W-:-:S05]  /*3540*/  IMAD R2, R11, c[0x0][0x1b4], R2 ;  /* 0x00006d000b027a24 */ /* 0x000fca00078e0202 */
        /* <DEDUP_REMOVED lines=25> */
.L_x_1503:
[----:B-1----:R-:W-:Y:S05]  /*36e0*/  BSYNC B0 ;  /* 0x0000000000007941 */ /* 0x002fea0003800000 */
.L_x_1502:
        /* <DEDUP_REMOVED lines=30> */
.L_x_1505:
[----:B------:R-:W-:Y:S05]  /*38d0*/  BSYNC B0 ;  /* 0x0000000000007941 */ /* 0x000fea0003800000 */
.L_x_1504:
[----:B------:R-:W-:Y:S01]  /*38e0*/  IADD3 R2, R235, 0x40, RZ ;  /* 0x00000040eb027810 */ /* 0x000fe20007ffe0ff */
[----:B------:R-:W-:Y:S03]  /*38f0*/  BSSY B0, `(.L_x_1506) ;  /* 0x000001e000007945 */ /* 0x000fe60003800000 */
[----:B------:R-:W-:-:S13]  /*3900*/  ISETP.GE.AND P4, PT, R2, UR4, PT ;  /* 0x0000000402007c0c */ /* 0x000fda000bf86270 */
[----:B------:R1:W-:Y:S04]  /*3910*/  @P4 STS.128 [R0+0xe000], RZ ;  /* 0x00e000ff00004388 */ /* 0x0003e80000000c00 */
[----:B------:R1:W-:Y:S01]  /*3920*/  @P4 STS.128 [R0+0x12000], RZ ;  /* 0x012000ff00004388 */ /* 0x0003e20000000c00 */
[----:B------:R-:W-:Y:S05]  /*3930*/  @P4 BRA `(.L_x_1507) ;  /* 0x0000019000004947 */ /* 0x000fea0003800000 */
[----:B--2---:R-:W-:Y:S02]  /*3940*/  IADD3 R6, P0, R235, 0x40, RZ ;  /* 0x00000040eb067810 */ /* 0x004fe40007f1e0ff */
        /* <DEDUP_REMOVED lines=24> */
.L_x_1507:
[----:B------:R-:W-:Y:S05]  /*3ad0*/  BSYNC B0 ;  /* 0x0000000000007941 */ /* 0x000fea0003800000 */
.L_x_1506:
        /* <DEDUP_REMOVED lines=11> */
[----:B--2---:R-:W-:-:S04]  /*3b90*/  IMAD.WIDE.U32 R6, R2, c[0x0][0x198], R4 ;  /* 0x0000660002067a25 */ /* 0x004fc800078e0004 */
        /* <DEDUP_REMOVED lines=18> */
.L_x_1509:
[----:B------:R-:W-:Y:S05]  /*3cc0*/  BSYNC B0 ;  /* 0x0000000000007941 */ /* 0x000fea0003800000 */
.L_x_1508:
[----:B------:R-:W-:Y:S01]  /*3cd0*/  ULDC.64 UR6, c[0x0][0x1a0] ;  /* 0x0000680000067ab9 */ /* 0x000fe20000000a00 */
[----:B--2---:R-:W-:Y:S01]  /*3ce0*/  IMAD.WIDE.U32 R2, R10, c[0x0][0x1a0], R236 ;  /* 0x000068000a027a25 */ /* 0x004fe200078e00ec */
        /* <DEDUP_REMOVED lines=36> */
.L_x_1511:
[----:B------:R-:W-:Y:S05]  /*3f30*/  BSYNC B0 ;  /* 0x0000000000007941 */ /* 0x000fea0003800000 */
.L_x_1510:
        /* <DEDUP_REMOVED lines=29> */
.L_x_1513:
[----:B------:R-:W-:Y:S05]  /*4110*/  BSYNC B0 ;  /* 0x0000000000007941 */ /* 0x000fea0003800000 */
.L_x_1512:
        /* <DEDUP_REMOVED lines=29> */
.L_x_1515:
[----:B------:R-:W-:Y:S05]  /*42f0*/  BSYNC B0 ;  /* 0x0000000000007941 */ /* 0x000fea0003800000 */
.L_x_1514:
        /* <DEDUP_REMOVED lines=27> */
.L_x_1517:
[----:B------:R-:W-:Y:S05]  /*44b0*/  BSYNC B0 ;  /* 0x0000000000007941 */ /* 0x000fea0003800000 */
.L_x_1516:
[----:B-1----:R-:W-:Y:S02]  /*44c0*/  IMAD.MOV.U32 R6, RZ, RZ, c[0x0][0x308] ;  /* 0x0000c200ff067624 */ /* 0x002fe400078e00ff */
[----:B------:R-:W-:Y:S01]  /*44d0*/  IMAD.MOV.U32 R7, RZ, RZ, c[0x0][0x30c] ;  /* 0x0000c300ff077624 */ /* 0x000fe200078e00ff */
[----:B--234-:R-:W-:Y:S01]  /*44e0*/  LEA.HI R0, R18, R17, RZ, 0x4 ;  /* 0x0000001112007211 */ /* 0x01cfe200078f20ff */
[----:B------:R-:W0:Y:S04]  /*44f0*/  LDGDEPBAR ;  /* 0x00000000000079af */ /* 0x000e280000000000 */
[----:B------:R1:W2:Y:S04]  /*4500*/  LDG.E.64 R2, [R6.64+0x8] ;  /* 0x0000080c06027981 */ /* 0x0002a8000c1e1b00 */
[----:B-1----:R-:W3:Y:S01]  /*4510*/  LDG.E.64 R6, [R6.64] ;  /* 0x0000000c06067981 */ /* 0x002ee2000c1e1b00 */
[----:B------:R-:W-:Y:S01]  /*4520*/  LOP3.LUT R0, R0, 0xfffffff0, RZ, 0xc0, !PT ;  /* 0xfffffff000007812 */ /* 0x000fe200078ec0ff */
[----:B------:R-:W-:Y:S01]  /*4530*/  IMAD.MOV.U32 R199, RZ, RZ, 0x40 ;  /* 0x00000040ffc77424 */ /* 0x000fe200078e00ff */
[----:B------:R-:W-:Y:S01]  /*4540*/  UIADD3 UR23, -UR14, 0x80, UR5 ;  /* 0x000000800e177890 */ /* 0x000fe2000fffe105 */
[----:B------:R-:W-:Y:S01]  /*4550*/  IMAD.MOV.U32 R250, RZ, RZ, 0x40 ;  /* 0x00000040fffa7424 */ /* 0x000fe200078e00ff */
[----:B------:R-:W-:Y:S01]  /*4560*/  CS2R R158, SRZ ;  /* 0x00000000009e7805 */ /* 0x000fe2000001ff00 */
[----:B------:R-:W-:Y:S01]  /*4570*/  IMAD.IADD R0, R17, 0x1, -R0 ;  /* 0x0000000111007824 */ /* 0x000fe200078e0a00 */
[----:B------:R-:W-:Y:S01]  /*4580*/  CS2R R156, SRZ ;  /* 0x00000000009c7805 */ /* 0x000fe2000001ff00 */
[----:B------:R-:W-:Y:S01]  /*4590*/  IMAD.MOV.U32 R234, RZ, RZ, R218 ;  /* 0x000000ffffea7224 */ /* 0x000fe200078e00da */
        /* <DEDUP_REMOVED lines=16> */
[--C-:B------:R-:W-:Y:S01]  /*46a0*/  SHF.R.S32.HI R4, RZ, 0x1f, R13.reuse ;  /* 0x0000001fff047819 */ /* 0x100fe2000001140d */
        /* <DEDUP_REMOVED lines=9> */
[----:B------:R-:W-:Y:S01]  /*4740*/  CS2R R122, SRZ ;  /* 0x00000000007a7805 */ /* 0x000fe2000001ff00 */
[----:B------:R-:W-:Y:S01]  /*4750*/  CS2R R120, SRZ ;  /* 0x0000000000787805 */ /* 0x000fe2000001ff00 */
[----:B------:R-:W-:Y:S01]  /*4760*/  SEL R0, R0, R210, !P1 ;  /* 0x000000d200007207 */ /* 0x000fe20004800000 */
        /* <DEDUP_REMOVED lines=44> */
[----:B------:R-:W-:Y:S01]  /*4a30*/  ULDC UR4, c[0x0][0x2e8] ;  /* 0x0000ba0000047ab9 */ /* 0x000fe20000000800 */
[----:B------:R-:W-:Y:S01]  /*4a40*/  SEL R199, R199, 0xffffffc0, !P4 ;  /* 0xffffffc0c7c77807 */ /* 0x000fe20006000000 */
[----:B------:R-:W-:Y:S01]  /*4a50*/  UIADD3 UR23, UR23, -UR4, URZ ;  /* 0x8000000417177290 */ /* 0x000fe2000fffe03f */
[----:B------:R-:W-:Y:S01]  /*4a60*/  SEL R250, R250, 0xffffffc0, !P4 ;  /* 0xffffffc0fafa7807 */ /* 0x000fe20006000000 */
[----:B------:R-:W-:Y:S01]  /*4a70*/  ULDC UR18, c[0x0][0x2e4] ;  /* 0x0000b90000127ab9 */ /* 0x000fe20000000800 */
[----:B--2---:R-:W-:-:S02]  /*4a80*/  IADD3 R249, P3, P2, R2, UR46, R13 ;  /* 0x0000002e02f97c10 */ /* 0x004fc4000fa7e00d */
[----:B------:R-:W-:Y:S02]  /*4a90*/  IADD3 R2, R209, 0x2000, RZ ;  /* 0x00002000d1027810 */ /* 0x000fe40007ffe0ff */
[----:B------:R-:W-:Y:S02]  /*4aa0*/  IADD3.X R251, R3, UR50, R4, P3, P2 ;  /* 0x0000003203fb7c10 */ /* 0x000fe40009fe4404 */
[----:B------:R-:W-:-:S05]  /*4ab0*/  SEL R2, R2, R209, !P1 ;  /* 0x000000d102027207 */ /* 0x000fca0004800000 */
[----:B------:R-:W-:Y:S01]  /*4ac0*/  IMAD.SHL.U32 R202, R2, 0x2, RZ ;  /* 0x0000000202ca7824 */ /* 0x000fe200078e00ff */
[----:B---3--:R1:W2:Y:S08]  /*4ad0*/  R2UR UR10, R7 ;  /* 0x00000000070a73c2 */ /* 0x0082b000000e0000 */
[----:B------:R1:W3:Y:S01]  /*4ae0*/  R2UR UR11, R6 ;  /* 0x00000000060b73c2 */ /* 0x0002e200000e0000 */
[----:B------:R-:W-:-:S07]  /*4af0*/  DEPBAR.LE SB1, 0x0, {3,2} ;  /* 0x0000900c0000791a */ /* 0x000fce0000000000 */
.L_x_1522:
[----:B------:R-:W0:Y:S01]  /*4b00*/  LDGDEPBAR ;  /* 0x00000000000079af */ /* 0x000e220000000000 */
[----:B------:R-:W-:Y:S01]  /*4b10*/  IADD3 R0, R203, R208, RZ ;  /* 0x000000d0cb007210 */ /* 0x000fe20007ffe0ff */
[----:B------:R-:W-:Y:S01]  /*4b20*/  IMAD.U32 R2, RZ, RZ, UR20 ;  /* 0x00000014ff027e24 */ /* 0x000fe2000f8e00ff */
[----:B------:R-:W-:Y:S01]  /*4b30*/  USHF.L.U32 UR6, UR9, 0x6, URZ ;  /* 0x0000000609067899 */ /* 0x000fe2000800063f */
[----:B------:R-:W-:Y:S01]  /*4b40*/  IMAD.U32 R3, RZ, RZ, UR19 ;  /* 0x00000013ff037e24 */ /* 0x000fe2000f8e00ff */
[----:B------:R-:W-:Y:S02]  /*4b50*/  ULDC UR5, c[0x0][0x2e4] ;  /* 0x0000b90000057ab9 */ /* 0x000fe40000000800 */
[C---:B------:R-:W-:Y:S01]  /*4b60*/  LEA R2, P0, R243.reuse, R2, 0x2 ;  /* 0x00000002f3027211 */ /* 0x040fe200078010ff */
[----:B------:R-:W-:Y:S03]  /*4b70*/  UISETP.GE.AND UP0, UPT, UR6, UR23, UPT ;  /* 0x000000170600728c */ /* 0x000fe6000bf06270 */
[----:B------:R-:W-:Y:S03]  /*4b80*/  LEA.HI.X.SX32 R3, R243, R3, 0x2, P0 ;  /* 0x00000003f3037211 */ /* 0x000fe600000f16ff */
        /* <DEDUP_REMOVED lines=24> */
[----:B------:R-:W-:Y:S04]  /*4d10*/  HMMA.16816.F32 R32, R32, R166, RZ ;  /* 0x000000a62020723c */ /* 0x000fe800000018ff */
[----:B-1----:R-:W-:Y:S01]  /*4d20*/  IMAD.IADD R3, R203, 0x1, R199 ;  /* 0x00000001cb037824 */ /* 0x002fe200078e02c7 */
[----:B------:R-:W-:Y:S03]  /*4d30*/  IADD3 R2, R0, R199, RZ ;  /* 0x000000c700027210 */ /* 0x000fe60007ffe0ff */
[-C--:B----4-:R-:W-:Y:S01]  /*4d40*/  HMMA.16816.F32 R4, R168, R172.reuse, R4 ;  /* 0x000000aca804723c */ /* 0x090fe20000001804 */
[----:B------:R-:W1:Y:S06]  /*4d50*/  LDSM.16.M88.4 R164, [R3] ;  /* 0x0000000003a4783b */ /* 0x000e6c0000000200 */
[----:B------:R-:W2:Y:S01]  /*4d60*/  LDSM.16.M88.4 R188, [R3+0x1000] ;  /* 0x0010000003bc783b */ /* 0x000ea20000000200 */
        /* <DEDUP_REMOVED lines=9> */
[----:B------:R-:W3:Y:S06]  /*4e00*/  LDSM.16.M88.4 R168, [R2] ;  /* 0x0000000002a8783b */ /* 0x000eec0000000200 */
[----:B------:R-:W4:Y:S01]  /*4e10*/  LDSM.16.M88.4 R180, [R205+0xc800] ;  /* 0x00c80000cdb4783b */ /* 0x000f220000000200 */
[-C--:B-1----:R-:W-:Y:S08]  /*4e20*/  HMMA.16816.F32 R4, R164, R184.reuse, R4 ;  /* 0x000000b8a404723c */ /* 0x082ff00000001804 */
[C---:B--2---:R-:W-:Y:S08]  /*4e30*/  HMMA.16816.F32 R8, R188.reuse, R184, R8 ;  /* 0x000000b8bc08723c */ /* 0x044ff00000001808 */
        /* <DEDUP_REMOVED lines=8> */
[----:B------:R-:W1:Y:S06]  /*4ec0*/  LDSM.16.M88.4 R164, [R203+0x2000] ;  /* 0x00200000cba4783b */ /* 0x000e6c0000000200 */
[----:B------:R-:W2:Y:S01]  /*4ed0*/  LDSM.16.M88.4 R192, [R207+0x10800] ;  /* 0x01080000cfc0783b */ /* 0x000ea20000000200 */
[-C--:B---3--:R-:W-:Y:S08]  /*4ee0*/  HMMA.16816.F32 R4, R168, R172.reuse, R4 ;  /* 0x000000aca804723c */ /* 0x088ff00000001804 */
[C---:B------:R-:W-:Y:S08]  /*4ef0*/  HMMA.16816.F32 R8, R176.reuse, R172, R8 ;  /* 0x000000acb008723c */ /* 0x040ff00000001808 */
        /* <DEDUP_REMOVED lines=8> */
[----:B------:R-:W3:Y:S06]  /*4f80*/  LDSM.16.M88.4 R168, [R0+0x2000] ;  /* 0x0020000000a8783b */ /* 0x000eec0000000200 */
[----:B------:R-:W4:Y:S01]  /*4f90*/  LDSM.16.M88.4 R180, [R204+0x10800] ;  /* 0x01080000ccb4783b */ /* 0x000f220000000200 */
[-C--:B-1----:R-:W-:Y:S08]  /*4fa0*/  HMMA.16816.F32 R4, R164, R184.reuse, R4 ;  /* 0x000000b8a404723c */ /* 0x082ff00000001804 */
[C---:B------:R-:W-:Y:S08]  /*4fb0*/  HMMA.16816.F32 R8, R188.reuse, R184, R8 ;  /* 0x000000b8bc08723c */ /* 0x040ff00000001808 */
        /* <DEDUP_REMOVED lines=39> */
[----:B------:R-:W-:Y:S04]  /*5230*/  USHF.L.U32 UR5, UR22, 0x7, URZ ;  /* 0x0000000716057899 */ /* 0x000fe8000800063f */
[----:B------:R-:W-:Y:S04]  /*5240*/  UIADD3 UR4, UR5, UR15, URZ ;  /* 0x0000000f05047290 */ /* 0x000fe8000fffe03f */
[----:B------:R-:W-:Y:S02]  /*5250*/  UIADD3 UR7, UR18, UR4, -UR14 ;  /* 0x0000000412077290 */ /* 0x000fe4000fffe80e */
[----:B------:R-:W-:Y:S04]  /*5260*/  UIADD3 UR4, UR6, 0x40, URZ ;  /* 0x0000004006047890 */ /* 0x000fe8000fffe03f */
[----:B------:R-:W-:Y:S02]  /*5270*/  UISETP.GE.AND UP0, UPT, UR4, UR7, UPT ;  /* 0x000000070400728c */ /* 0x000fe4000bf06270 */
[----:B------:R-:W-:Y:S03]  /*5280*/  UIADD3 UR4, UR5, 0x80, URZ ;  /* 0x0000008005047890 */ /* 0x000fe6000fffe03f */
[----:B------:R-:W-:Y:S01]  /*5290*/  UMOV UR5, UR18 ;  /* 0x0000001200057c82 */ /* 0x000fe20008000000 */
[----:B------:R-:W-:Y:S02]  /*52a0*/  PLOP3.LUT P1, PT, PT, PT, UP0, 0x80, 0x0 ;  /* 0x000000000000781c */ /* 0x000fe40003f2f008 */
[----:B------:R-:W-:Y:S05]  /*52b0*/  IMAD.U32 R0, RZ, RZ, UR4 ;  /* 0x00000004ff007e24 */ /* 0x000fea000f8e00ff */
[----:B------:R-:W-:Y:S11]  /*52c0*/  ISETP.LT.AND P0, PT, R0, UR14, PT ;  /* 0x0000000e00007c0c */ /* 0x000ff6000bf01270 */
[----:B------:R-:W-:Y:S02]  /*52d0*/  @!UPT UIADD3 URZ, URZ, URZ, URZ ;  /* 0x0000003f3f3ff290 */ /* 0x000fe4000fffe03f */
[----:B------:R-:W-:-:S05]  /*52e0*/  @!P1 BRA P0, `(.L_x_1519) ;  /* 0x0000085000009947 */ /* 0x000fca0000000000 */
.L_x_1518:
[----:B------:R-:W-:Y:S01]  /*52f0*/  IADD3 R0, R243, UR6, RZ ;  /* 0x00000006f3007c10 */ /* 0x000fe2000fffe0ff */
[----:B------:R-:W-:Y:S02]  /*5300*/  UIADD3 UR4, -UR5, UR14, -UR15 ;  /* 0x0000000e05047290 */ /* 0x000fe4000fffe90f */
[----:B------:R-:W-:Y:S01]  /*5310*/  UMOV UR18, UR5 ;  /* 0x0000000500127c82 */ /* 0x000fe20008000000 */
[C---:B------:R-:W-:Y:S02]  /*5320*/  IADD3 R164, R0.reuse, 0x8, RZ ;  /* 0x0000000800a47810 */ /* 0x040fe40007ffe0ff */
[C---:B------:R-:W-:Y:S02]  /*5330*/  IADD3 R3, R0.reuse, 0x20, RZ ;  /* 0x0000002000037810 */ /* 0x040fe40007ffe0ff */
[C---:B------:R-:W-:Y:S02]  /*5340*/  IADD3 R2, R0.reuse, 0x28, RZ ;  /* 0x0000002800027810 */ /* 0x040fe40007ffe0ff */
[----:B------:R-:W-:Y:S02]  /*5350*/  IADD3 R175, R0, UR4, RZ ;  /* 0x0000000400af7c10 */ /* 0x000fe4000fffe0ff */
[----:B------:R-:W-:Y:S02]  /*5360*/  IADD3 R167, R164, UR4, RZ ;  /* 0x00000004a4a77c10 */ /* 0x000fe4000fffe0ff */
[C---:B------:R-:W-:Y:S02]  /*5370*/  IADD3 R165, R3.reuse, UR4, RZ ;  /* 0x0000000403a57c10 */ /* 0x040fe4000fffe0ff */
[----:B------:R-:W-:Y:S01]  /*5380*/  IADD3 R166, R2, UR4, RZ ;  /* 0x0000000402a67c10 */ /* 0x000fe2000fffe0ff */
[----:B------:R-:W-:Y:S01]  /*5390*/  UIADD3 UR4, UR14, 0x1, -UR15 ;  /* 0x000000010e047890 */ /* 0x000fe2000fffe80f */
[----:B------:R-:W-:Y:S02]  /*53a0*/  IMNMX R175, RZ, R175, !PT ;  /* 0x000000afffaf7217 */ /* 0x000fe40007800200 */
[----:B------:R-:W-:Y:S01]  /*53b0*/  IMNMX R167, RZ, R167, !PT ;  /* 0x000000a7ffa77217 */ /* 0x000fe20007800200 */
[----:B------:R-:W-:Y:S01]  /*53c0*/  UIADD3 UR4, UR4, UR41, URZ ;  /* 0x0000002904047290 */ /* 0x000fe2000fffe03f */
[----:B------:R-:W-:Y:S05]  /*53d0*/  IMNMX R165, RZ, R165, !PT ;  /* 0x000000a5ffa57217 */ /* 0x000fea0007800200 */
[----:B------:R-:W-:Y:S02]  /*53e0*/  IADD3 R174, R0, UR4, RZ ;  /* 0x0000000400ae7c10 */ /* 0x000fe4000fffe0ff */
[----:B------:R-:W-:Y:S01]  /*53f0*/  IADD3 R168, R2, UR4, RZ ;  /* 0x0000000402a87c10 */ /* 0x000fe2000fffe0ff */
[----:B------:R-:W1:Y:S01]  /*5400*/  S2R R0, SR_TID.X ;  /* 0x0000000000007919 */ /* 0x000e620000002100 */
[----:B------:R-:W-:Y:S01]  /*5410*/  IADD3 R169, R164, UR4, RZ ;  /* 0x00000004a4a97c10 */ /* 0x000fe2000fffe0ff */
[----:B------:R-:W-:Y:S01]  /*5420*/  IMAD.SHL.U32 R2, R248, 0x20, RZ ;  /* 0x00000020f8027824 */ /* 0x000fe200078e00ff */
[----:B------:R-:W-:Y:S02]  /*5430*/  IADD3 R164, R3, UR4, RZ ;  /* 0x0000000403a47c10 */ /* 0x000fe4000fffe0ff */
[----:B------:R-:W-:Y:S02]  /*5440*/  IMNMX R3, RZ, R166, !PT ;  /* 0x000000a6ff037217 */ /* 0x000fe40007800200 */
[----:B------:R-:W-:Y:S02]  /*5450*/  IMNMX R174, R174, UR14, PT ;  /* 0x0000000eaeae7c17 */ /* 0x000fe4000b800200 */
[----:B------:R-:W-:Y:S02]  /*5460*/  IMNMX R166, R169, UR14, PT ;  /* 0x0000000ea9a67c17 */ /* 0x000fe4000b800200 */
[----:B------:R-:W-:Y:S01]  /*5470*/  IMNMX R164, R164, UR14, PT ;  /* 0x0000000ea4a47c17 */ /* 0x000fe2000b800200 */
[----:B-1----:R-:W-:Y:S05]  /*5480*/  IMAD.SHL.U32 R0, R0, 0x2, RZ ;  /* 0x0000000200007824 */ /* 0x002fea00078e00ff */
[----:B------:R-:W-:Y:S01]  /*5490*/  LOP3.LUT R2, R2, 0x6, R0, 0xf8, !PT ;  /* 0x0000000602027812 */ /* 0x000fe200078ef800 */
[----:B------:R-:W-:Y:S04]  /*54a0*/  IMAD.U32 R0, RZ, RZ, UR22 ;  /* 0x00000016ff007e24 */ /* 0x000fe8000f8e00ff */
[----:B------:R-:W-:Y:S01]  /*54b0*/  IMAD R0, R0, 0x80, R2 ;  /* 0x0000008000007824 */ /* 0x000fe200078e0202 */
[----:B------:R-:W-:Y:S04]  /*54c0*/  IMNMX R2, R168, UR14, PT ;  /* 0x0000000ea8027c17 */ /* 0x000fe8000b800200 */
[C---:B------:R-:W-:Y:S02]  /*54d0*/  ISETP.GE.AND P3, PT, R0.reuse, R175, PT ;  /* 0x000000af0000720c */ /* 0x040fe40003f66270 */
[C---:B------:R-:W-:Y:S02]  /*54e0*/  ISETP.GE.AND P2, PT, R0.reuse, R167, PT ;  /* 0x000000a70000720c */ /* 0x040fe40003f46270 */
        /* <DEDUP_REMOVED lines=10> */
[C---:B------:R-:W-:Y:S02]  /*5590*/  ISETP.GE.OR P1, PT, R0.reuse, R164, !P1 ;  /* 0x000000a40000720c */ /* 0x040fe40004f26670 */
[C---:B------:R-:W-:Y:S02]  /*55a0*/  ISETP.GE.OR P0, PT, R0.reuse, R2, !P0 ;  /* 0x000000020000720c */ /* 0x040fe40004706670 */
[----:B------:R-:W-:Y:S02]  /*55b0*/  IADD3 R0, R0, 0x19, RZ ;  /* 0x0000001900007810 */ /* 0x000fe40007ffe0ff */
[-C--:B------:R-:W-:Y:S02]  /*55c0*/  ISETP.GE.AND P6, PT, R173, R175.reuse, PT ;  /* 0x000000afad00720c */ /* 0x080fe40003fc6270 */
[-C--:B------:R-:W-:Y:S02]  /*55d0*/  ISETP.GE.AND P5, PT, R172, R175.reuse, PT ;  /* 0x000000afac00720c */ /* 0x080fe40003fa6270 */
        /* <DEDUP_REMOVED lines=86> */
.L_x_1519:
[----:B------:R-:W2:Y:S01]  /*5b40*/  LDL R166, [R1+0x4] ;  /* 0x0000040001a67983 */ /* 0x000ea20000100800 */
[----:B------:R-:W-:Y:S01]  /*5b50*/  IMAD.U32 R2, RZ, RZ, UR9 ;  /* 0x00000009ff027e24 */ /* 0x000fe2000f8e00ff */
[----:B------:R-:W-:Y:S01]  /*5b60*/  UIADD3 UR4, UR10, -0x4498517b, URZ ;  /* 0xbb67ae850a047890 */ /* 0x000fe2000fffe03f */
[----:B------:R-:W-:Y:S01]  /*5b70*/  IMAD.U32 R0, RZ, RZ, UR22 ;  /* 0x00000016ff007e24 */ /* 0x000fe2000f8e00ff */
[----:B------:R-:W-:Y:S01]  /*5b80*/  FSETP.NEU.FTZ.AND P0, PT, R246, -INF , PT ;  /* 0xff800000f600780b */ /* 0x000fe20003f1d000 */
[----:B------:R-:W-:Y:S01]  /*5b90*/  IMAD.WIDE.U32 R164, R249, -0x2daee0ad, RZ ;  /* 0xd2511f53f9a47825 */ /* 0x000fe200078e00ff */
[----:B------:R-:W-:Y:S02]  /*5ba0*/  ULDC UR6, c[0x0][0x1c0] ;  /* 0x0000700000067ab9 */ /* 0x000fe40000000800 */
[----:B------:R-:W-:Y:S01]  /*5bb0*/  UISETP.GT.AND UP2, UPT, UR9, UR21, UPT ;  /* 0x000000150900728c */ /* 0x000fe2000bf44270 */
[----:B------:R-:W-:Y:S01]  /*5bc0*/  IMAD R3, R0, 0x4, R248 ;  /* 0x0000000400037824 */ /* 0x000fe200078e02f8 */
[----:B------:R-:W-:Y:S01]  /*5bd0*/  LOP3.LUT R170, R164, UR4, RZ, 0x3c, !PT ;  /* 0x00000004a4aa7c12 */ /* 0x000fe2000f8e3cff */
[----:B------:R-:W-:Y:S03]  /*5be0*/  UIADD3 UR4, UR11, -0x61c88647, URZ ;  /* 0x9e3779b90b047890 */ /* 0x000fe6000fffe03f */
[----:B------:R-:W-:Y:S01]  /*5bf0*/  LOP3.LUT R3, R165, UR10, R3, 0x96, !PT ;  /* 0x0000000aa5037c12 */ /* 0x000fe2000f8e9603 */
[----:B--2---:R-:W-:Y:S04]  /*5c00*/  IMAD R0, R2, 0x4, R166 ;  /* 0x0000000402007824 */ /* 0x004fe800078e02a6 */
[----:B------:R-:W-:Y:S01]  /*5c10*/  IMAD.WIDE.U32 R2, R3, -0x326172a9, RZ ;  /* 0xcd9e8d5703027825 */ /* 0x000fe200078e00ff */
[C---:B------:R-:W-:Y:S03]  /*5c20*/  IADD3 R164, R0.reuse, 0x2, RZ ;  /* 0x0000000200a47810 */ /* 0x040fe60007ffe0ff */
[----:B------:R-:W-:Y:S01]  /*5c30*/  IMAD.WIDE.U32 R166, R0, -0x326172a9, RZ ;  /* 0xcd9e8d5700a67825 */ /* 0x000fe200078e00ff */
[----:B------:R-:W-:Y:S03]  /*5c40*/  LOP3.LUT R0, R251, UR11, RZ, 0x3c, !PT ;  /* 0x0000000bfb007c12 */ /* 0x000fe6000f8e3cff */
[----:B------:R-:W-:Y:S01]  /*5c50*/  IMAD.WIDE.U32 R164, R164, -0x326172a9, RZ ;  /* 0xcd9e8d57a4a47825 */ /* 0x000fe200078e00ff */
[C---:B------:R-:W-:Y:S04]  /*5c60*/  LOP3.LUT R168, R3.reuse, UR4, R166, 0x96, !PT ;  /* 0x0000000403a87c12 */ /* 0x040fe8000f8e96a6 */
[----:B------:R-:W-:Y:S01]  /*5c70*/  LOP3.LUT R166, R3, UR4, R164, 0x96, !PT ;  /* 0x0000000403a67c12 */ /* 0x000fe2000f8e96a4 */
[----:B------:R-:W-:Y:S01]  /*5c80*/  UIADD3 UR4, UR11, 0x3c6ef372, URZ ;  /* 0x3c6ef3720b047890 */ /* 0x000fe2000fffe03f */
[-C--:B------:R-:W-:Y:S01]  /*5c90*/  LOP3.LUT R164, R167, R0.reuse, RZ, 0x3c, !PT ;  /* 0x00000000a7a47212 */ /* 0x080fe200078e3cff */
[----:B------:R-:W-:Y:S04]  /*5ca0*/  IMAD.WIDE.U32 R168, R168, -0x2daee0ad, RZ ;  /* 0xd2511f53a8a87825 */ /* 0x000fe800078e00ff */
[----:B------:R-:W-:Y:S01]  /*5cb0*/  LOP3.LUT R174, R2, UR4, RZ, 0x3c, !PT ;  /* 0x0000000402ae7c12 */ /* 0x000fe2000f8e3cff */
[----:B------:R-:W-:Y:S01]  /*5cc0*/  UIADD3 UR4, UR10, 0x76cf5d0a, URZ ;  /* 0x76cf5d0a0a047890 */ /* 0x000fe2000fffe03f */
[----:B------:R-:W-:Y:S01]  /*5cd0*/  LOP3.LUT R2, R165, R0, RZ, 0x3c, !PT ;  /* 0x00000000a5027212 */ /* 0x000fe200078e3cff */
[----:B------:R-:W-:Y:S04]  /*5ce0*/  IMAD.WIDE.U32 R166, R166, -0x2daee0ad, RZ ;  /* 0xd2511f53a6a67825 */ /* 0x000fe800078e00ff */
[----:B------:R-:W-:Y:S04]  /*5cf0*/  IMAD.WIDE.U32 R164, R164, -0x2daee0ad, RZ ;  /* 0xd2511f53a4a47825 */ /* 0x000fe800078e00ff */
[----:B------:R-:W-:Y:S01]  /*5d00*/  IMAD.WIDE.U32 R2, R2, -0x2daee0ad, RZ ;  /* 0xd2511f5302027825 */ /* 0x000fe200078e00ff */
[----:B------:R-:W-:Y:S02]  /*5d10*/  LOP3.LUT R172, R169, UR4, R164, 0x96, !PT ;  /* 0x00000004a9ac7c12 */ /* 0x000fe4000f8e96a4 */
[C---:B------:R-:W-:Y:S01]  /*5d20*/  LOP3.LUT R164, R170.reuse, R165, RZ, 0x3c, !PT ;  /* 0x000000a5aaa47212 */ /* 0x040fe200078e3cff */
[----:B------:R-:W-:Y:S01]  /*5d30*/  FMUL.FTZ R0, R245, 1.4426950216293334961 ;  /* 0x3fb8aa3bf5007820 */ /* 0x000fe20000410000 */
[----:B------:R-:W-:Y:S01]  /*5d40*/  LOP3.LUT R171, R167, UR4, R2, 0x96, !PT ;  /* 0x00000004a7ab7c12 */ /* 0x000fe2000f8e9602 */
[----:B------:R-:W-:Y:S01]  /*5d50*/  UIADD3 UR4, UR11, -0x255992d5, URZ ;  /* 0xdaa66d2b0b047890 */ /* 0x000fe2000fffe03f */
[----:B------:R-:W-:Y:S01]  /*5d60*/  LOP3.LUT R2, R170, R3, RZ, 0x3c, !PT ;  /* 0x00000003aa027212 */ /* 0x000fe200078e3cff */
[----:B------:R-:W-:Y:S04]  /*5d70*/  IMAD.WIDE.U32 R172, R172, -0x326172a9, RZ ;  /* 0xcd9e8d57acac7825 */ /* 0x000fe800078e00ff */
[----:B------:R-:W-:Y:S04]  /*5d80*/  IMAD.WIDE.U32 R170, R171, -0x326172a9, RZ ;  /* 0xcd9e8d57abaa7825 */ /* 0x000fe800078e00ff */
[----:B------:R-:W-:Y:S04]  /*5d90*/  IMAD.WIDE.U32 R2, R2, -0x326172a9, RZ ;  /* 0xcd9e8d5702027825 */ /* 0x000fe800078e00ff */
[----:B------:R-:W-:Y:S01]  /*5da0*/  IMAD.WIDE.U32 R164, R164, -0x326172a9, RZ ;  /* 0xcd9e8d57a4a47825 */ /* 0x000fe200078e00ff */
[----:B------:R-:W-:Y:S02]  /*5db0*/  LOP3.LUT R167, R171, UR4, R2, 0x96, !PT ;  /* 0x00000004aba77c12 */ /* 0x000fe4000f8e9602 */
[C---:B------:R-:W-:Y:S02]  /*5dc0*/  LOP3.LUT R2, R174.reuse, R3, RZ, 0x3c, !PT ;  /* 0x00000003ae027212 */ /* 0x040fe400078e3cff */
[----:B------:R-:W-:Y:S01]  /*5dd0*/  LOP3.LUT R169, R173, UR4, R164, 0x96, !PT ;  /* 0x00000004ada97c12 */ /* 0x000fe2000f8e96a4 */
[----:B------:R-:W-:Y:S01]  /*5de0*/  UIADD3 UR4, UR10, 0x32370b8f, URZ ;  /* 0x32370b8f0a047890 */ /* 0x000fe2000fffe03f */
[----:B------:R-:W-:Y:S01]  /*5df0*/  LOP3.LUT R164, R174, R165, RZ, 0x3c, !PT ;  /* 0x000000a5aea47212 */ /* 0x000fe200078e3cff */
[----:B------:R-:W-:Y:S04]  /*5e00*/  IMAD.WIDE.U32 R2, R2, -0x2daee0ad, RZ ;  /* 0xd2511f5302027825 */ /* 0x000fe800078e00ff */
[----:B------:R-:W-:Y:S01]  /*5e10*/  IMAD.WIDE.U32 R164, R164, -0x2daee0ad, RZ ;  /* 0xd2511f53a4a47825 */ /* 0x000fe200078e00ff */
[----:B------:R-:W-:Y:S03]  /*5e20*/  LOP3.LUT R3, R3, UR4, R166, 0x96, !PT ;  /* 0x0000000403037c12 */ /* 0x000fe6000f8e96a6 */
[----:B------:R-:W-:Y:S01]  /*5e30*/  IMAD.WIDE.U32 R166, R167, -0x2daee0ad, RZ ;  /* 0xd2511f53a7a67825 */ /* 0x000fe200078e00ff */
[----:B------:R-:W-:Y:S01]  /*5e40*/  LOP3.LUT R165, R165, UR4, R168, 0x96, !PT ;  /* 0x00000004a5a57c12 */ /* 0x000fe2000f8e96a8 */
[----:B------:R-:W-:Y:S02]  /*5e50*/  UIADD3 UR4, UR10, -0x126145ec, URZ ;  /* 0xed9eba140a047890 */ /* 0x000fe4000fffe03f */
[----:B------:R-:W-:Y:S04]  /*5e60*/  IMAD.WIDE.U32 R168, R169, -0x2daee0ad, RZ ;  /* 0xd2511f53a9a87825 */ /* 0x000fe800078e00ff */
[----:B------:R-:W-:Y:S01]  /*5e70*/  LOP3.LUT R174, R167, UR4, R2, 0x96, !PT ;  /* 0x00000004a7ae7c12 */ /* 0x000fe2000f8e9602 */
[----:B------:R-:W-:Y:S01]  /*5e80*/  IMAD.WIDE.U32 R2, R3, -0x326172a9, RZ ;  /* 0xcd9e8d5703027825 */ /* 0x000fe200078e00ff */
[----:B------:R-:W-:Y:S01]  /*5e90*/  LOP3.LUT R176, R169, UR4, R164, 0x96, !PT ;  /* 0x00000004a9b07c12 */ /* 0x000fe2000f8e96a4 */
[----:B------:R-:W-:Y:S02]  /*5ea0*/  UIADD3 UR4, UR11, 0x78dde6e4, URZ ;  /* 0x78dde6e40b047890 */ /* 0x000fe4000fffe03f */
[----:B------:R-:W-:Y:S04]  /*5eb0*/  IMAD.WIDE.U32 R164, R165, -0x326172a9, RZ ;  /* 0xcd9e8d57a5a47825 */ /* 0x000fe800078e00ff */
[----:B------:R-:W-:Y:S01]  /*5ec0*/  IMAD.WIDE.U32 R176, R176, -0x326172a9, RZ ;  /* 0xcd9e8d57b0b07825 */ /* 0x000fe200078e00ff */
[----:B------:R-:W-:Y:S02]  /*5ed0*/  LOP3.LUT R173, R165, UR4, R172, 0x96, !PT ;  /* 0x00000004a5ad7c12 */ /* 0x000fe4000f8e96ac */
[----:B------:R-:W-:Y:S01]  /*5ee0*/  LOP3.LUT R165, R3, UR4, R170, 0x96, !PT ;  /* 0x0000000403a57c12 */ /* 0x000fe2000f8e96aa */
[----:B------:R-:W-:Y:S01]  /*5ef0*/  UIADD3 UR4, UR11, 0x1715609d, URZ ;  /* 0x1715609d0b047890 */ /* 0x000fe2000fffe03f */
[----:B------:R-:W-:Y:S05]  /*5f00*/  IMAD.WIDE.U32 R174, R174, -0x326172a9, RZ ;  /* 0xcd9e8d57aeae7825 */ /* 0x000fea00078e00ff */
[----:B------:R-:W-:Y:S01]  /*5f10*/  LOP3.LUT R172, R177, UR4, R164, 0x96, !PT ;  /* 0x00000004b1ac7c12 */ /* 0x000fe2000f8e96a4 */
        /* <DEDUP_REMOVED lines=9> */
[----:B------:R-:W-:Y:S01]  /*5fb0*/  FMUL.FTZ R3, R247, 1.4426950216293334961 ;  /* 0x3fb8aa3bf7037820 */ /* 0x000fe20000410000 */
[----:B------:R-:W-:Y:S01]  /*5fc0*/  LOP3.LUT R165, R169, UR4, R164, 0x96, !PT ;  /* 0x00000004a9a57c12 */ /* 0x000fe2000f8e96a4 */
[----:B------:R-:W-:Y:S01]  /*5fd0*/  FMUL.FTZ R164, R246, 1.4426950216293334961 ;  /* 0x3fb8aa3bf6a47820 */ /* 0x000fe20000410000 */
[----:B------:R-:W-:Y:S01]  /*5fe0*/  LOP3.LUT R175, R173, UR4, R2, 0x96, !PT ;  /* 0x00000004adaf7c12 */ /* 0x000fe2000f8e9602 */
[----:B------:R-:W-:Y:S01]  /*5ff0*/  FMUL.FTZ R2, R244, 1.4426950216293334961 ;  /* 0x3fb8aa3bf4027820 */ /* 0x000fe20000410000 */
[----:B------:R-:W-:Y:S01]  /*6000*/  UIADD3 UR4, UR11, -0x4ab325aa, URZ ;  /* 0xb54cda560b047890 */ /* 0x000fe2000fffe03f */
[----:B------:R-:W-:Y:S01]  /*6010*/  IMAD.WIDE.U32 R170, R170, -0x326172a9, RZ ;  /* 0xcd9e8d57aaaa7825 */ /* 0x000fe200078e00ff */
[----:B------:R-:W-:Y:S02]  /*6020*/  FSEL R164, R164, RZ, P0 ;  /* 0x000000ffa4a47208 */ /* 0x000fe40000000000 */
[----:B------:R-:W-:Y:S01]  /*6030*/  FSETP.NEU.FTZ.AND P0, PT, R247, -INF , PT ;  /* 0xff800000f700780b */ /* 0x000fe20003f1d000 */
[----:B------:R-:W-:Y:S01]  /*6040*/  IMAD.WIDE.U32 R166, R166, -0x326172a9, RZ ;  /* 0xcd9e8d57a6a67825 */ /* 0x000fe200078e00ff */
[----:B------:R-:W-:Y:S02]  /*6050*/  LOP3.LUT R176, R171, UR4, R176, 0x96, !PT ;  /* 0x00000004abb07c12 */ /* 0x000fe4000f8e96b0 */
[----:B------:R-:W-:Y:S01]  /*6060*/  FSEL R3, R3, RZ, P0 ;  /* 0x000000ff03037208 */ /* 0x000fe20000000000 */
[--C-:B------:R-:W-:Y:S01]  /*6070*/  FFMA.FTZ R4, R4, c[0x0][0x23c], -R164.reuse ;  /* 0x00008f0004047a23 */ /* 0x100fe200000108a4 */
[----:B------:R-:W-:Y:S01]  /*6080*/  FSETP.NEU.FTZ.AND P0, PT, R244, -INF , PT ;  /* 0xff800000f400780b */ /* 0x000fe20003f1d000 */
[----:B------:R-:W-:Y:S01]  /*6090*/  FFMA.FTZ R32, R32, c[0x0][0x23c], -R164 ;  /* 0x00008f0020207a23 */ /* 0x000fe200000108a4 */
[----:B------:R-:W-:Y:S01]  /*60a0*/  LOP3.LUT R174, R167, UR4, R174, 0x96, !PT ;  /* 0x00000004a7ae7c12 */ /* 0x000fe2000f8e96ae */
[----:B------:R1:W-:Y:S01]  /*60b0*/  MUFU.EX2 R190, R4 ;  /* 0x0000000400be7308 */ /* 0x0003e20000000800 */
[--C-:B------:R-:W-:Y:S01]  /*60c0*/  FFMA.FTZ R35, R35, c[0x0][0x23c], -R3.reuse ;  /* 0x00008f0023237a23 */ /* 0x100fe20000010803 */
[----:B------:R-:W-:Y:S01]  /*60d0*/  FSEL R2, R2, RZ, P0 ;  /* 0x000000ff02027208 */ /* 0x000fe20000000000 */
[--C-:B------:R-:W-:Y:S01]  /*60e0*/  FFMA.FTZ R19, R19, c[0x0][0x23c], -R3.reuse ;  /* 0x00008f0013137a23 */ /* 0x100fe20000010803 */
[----:B------:R-:W-:Y:S01]  /*60f0*/  ULDC.U8 UR4, c[0x0][0x2d8] ;  /* 0x0000b60000047ab9 */ /* 0x000fe20000000000 */
[--C-:B------:R-:W-:Y:S01]  /*6100*/  FFMA.FTZ R34, R34, c[0x0][0x23c], -R3.reuse ;  /* 0x00008f0022227a23 */ /* 0x100fe20000010803 */
[----:B------:R-:W-:Y:S01]  /*6110*/  FSETP.NEU.FTZ.AND P0, PT, R245, -INF , PT ;  /* 0xff800000f500780b */ /* 0x000fe20003f1d000 */
[--C-:B------:R-:W-:Y:S02]  /*6120*/  FFMA.FTZ R18, R18, c[0x0][0x23c], -R3.reuse ;  /* 0x00008f0012127a23 */ /* 0x100fe40000010803 */
[--C-:B------:R-:W-:Y:S01]  /*6130*/  FFMA.FTZ R23, R23, c[0x0][0x23c], -R3.reuse ;  /* 0x00008f0017177a23 */ /* 0x100fe20000010803 */
[----:B------:R-:W2:Y:S01]  /*6140*/  MUFU.EX2 R228, R32 ;  /* 0x0000002000e47308 */ /* 0x000ea20000000800 */
[--C-:B------:R-:W-:Y:S01]  /*6150*/  FFMA.FTZ R22, R22, c[0x0][0x23c], -R3.reuse ;  /* 0x00008f0016167a23 */ /* 0x100fe20000010803 */
[----:B------:R-:W-:Y:S01]  /*6160*/  FSEL R0, R0, RZ, P0 ;  /* 0x000000ff00007208 */ /* 0x000fe20000000000 */
[--C-:B------:R-:W-:Y:S02]  /*6170*/  FFMA.FTZ R7, R7, c[0x0][0x23c], -R3.reuse ;  /* 0x00008f0007077a23 */ /* 0x100fe40000010803 */
[----:B------:R-:W-:Y:S01]  /*6180*/  FFMA.FTZ R3, R6, c[0x0][0x23c], -R3 ;  /* 0x00008f0006037a23 */ /* 0x000fe20000010803 */
[----:B------:R-:W-:Y:S01]  /*6190*/  SHF.R.U32.HI R6, RZ, 0x18, R168 ;  /* 0x00000018ff067819 */ /* 0x000fe200000116a8 */
[----:B------:R-:W-:Y:S02]  /*61a0*/  FFMA.FTZ R8, R8, c[0x0][0x23c], -R2 ;  /* 0x00008f0008087a23 */ /* 0x000fe40000010802 */
[----:B------:R-:W-:Y:S01]  /*61b0*/  FFMA.FTZ R16, R16, c[0x0][0x23c], -R164 ;  /* 0x00008f0010107a23 */ /* 0x000fe200000108a4 */
[----:B------:R3:W-:Y:S01]  /*61c0*/  MUFU.EX2 R185, R3 ;  /* 0x0000000300b97308 */ /* 0x0007e20000000800 */
[----:B------:R-:W-:Y:S01]  /*61d0*/  FFMA.FTZ R28, R28, c[0x0][0x23c], -R2 ;  /* 0x00008f001c1c7a23 */ /* 0x000fe20000010802 */
[----:B------:R-:W-:Y:S01]  /*61e0*/  ISETP.LE.U32.AND P0, PT, R6, UR4, PT ;  /* 0x0000000406007c0c */ /* 0x000fe2000bf03070 */
[----:B------:R-:W-:Y:S01]  /*61f0*/  FFMA.FTZ R33, R33, c[0x0][0x23c], -R164 ;  /* 0x00008f0021217a23 */ /* 0x000fe200000108a4 */
[----:B-1----:R-:W-:Y:S01]  /*6200*/  SHF.R.U32.HI R4, RZ, 0x18, R172 ;  /* 0x00000018ff047819 */ /* 0x002fe200000116ac */
[--C-:B------:R-:W-:Y:S01]  /*6210*/  FFMA.FTZ R17, R17, c[0x0][0x23c], -R164.reuse ;  /* 0x00008f0011117a23 */ /* 0x100fe200000108a4 */
[----:B------:R-:W-:Y:S01]  /*6220*/  LOP3.LUT R6, R166, 0xff, RZ, 0xc0, !PT ;  /* 0x000000ffa6067812 */ /* 0x000fe200078ec0ff */
[--C-:B------:R-:W-:Y:S01]  /*6230*/  FFMA.FTZ R20, R20, c[0x0][0x23c], -R164.reuse ;  /* 0x00008f0014147a23 */ /* 0x100fe200000108a4 */
[----:B------:R-:W-:Y:S01]  /*6240*/  ISETP.LE.U32.AND P6, PT, R4, UR4, PT ;  /* 0x0000000404007c0c */ /* 0x000fe2000bfc3070 */
[--C-:B------:R-:W-:Y:S01]  /*6250*/  FFMA.FTZ R21, R21, c[0x0][0x23c], -R164.reuse ;  /* 0x00008f0015157a23 */ /* 0x100fe200000108a4 */
[----:B------:R1:W-:Y:S01]  /*6260*/  MUFU.EX2 R192, R7 ;  /* 0x0000000700c07308 */ /* 0x0003e20000000800 */
[----:B------:R-:W-:Y:S01]  /*6270*/  FFMA.FTZ R164, R5, c[0x0][0x23c], -R164 ;  /* 0x00008f0005a47a23 */ /* 0x000fe200000108a4 */
[----:B------:R-:W-:Y:S01]  /*6280*/  LOP3.LUT R5, R172, 0xff, RZ, 0xc0, !PT ;  /* 0x000000ffac057812 */ /* 0x000fe200078ec0ff */
[----:B------:R-:W-:Y:S01]  /*6290*/  FFMA.FTZ R12, R12, c[0x0][0x23c], -R2 ;  /* 0x00008f000c0c7a23 */ /* 0x000fe20000010802 */
[----:B------:R-:W-:Y:S01]  /*62a0*/  SHF.R.U32.HI R4, RZ, 0x18, R170 ;  /* 0x00000018ff047819 */ /* 0x000fe200000116aa */
[----:B------:R-:W-:Y:S01]  /*62b0*/  FFMA.FTZ R15, R15, c[0x0][0x23c], -R0 ;  /* 0x00008f000f0f7a23 */ /* 0x000fe20000010800 */
[----:B------:R-:W-:Y:S01]  /*62c0*/  ISETP.LE.U32.AND P2, PT, R5, UR4, PT ;  /* 0x0000000405007c0c */ /* 0x000fe2000bf43070 */
[--C-:B------:R-:W-:Y:S01]  /*62d0*/  FFMA.FTZ R13, R13, c[0x0][0x23c], -R2.reuse ;  /* 0x00008f000d0d7a23 */ /* 0x100fe20000010802 */
[----:B------:R-:W-:Y:S01]  /*62e0*/  LOP3.LUT R5, R170, 0xff, RZ, 0xc0, !PT ;  /* 0x000000ffaa057812 */ /* 0x000fe200078ec0ff */
[--C-:B------:R-:W-:Y:S01]  /*62f0*/  FFMA.FTZ R24, R24, c[0x0][0x23c], -R2.reuse ;  /* 0x00008f0018187a23 */ /* 0x100fe20000010802 */
[----:B------:R-:W4:Y:S01]  /*6300*/  MUFU.EX2 R229, R35 ;  /* 0x0000002300e57308 */ /* 0x000f220000000800 */
[----:B------:R-:W-:Y:S01]  /*6310*/  ISETP.LE.U32.AND P4, PT, R4, UR4, PT ;  /* 0x0000000404007c0c */ /* 0x000fe2000bf83070 */
[----:B------:R-:W-:Y:S01]  /*6320*/  FFMA.FTZ R25, R25, c[0x0][0x23c], -R2 ;  /* 0x00008f0019197a23 */ /* 0x000fe20000010802 */
[--C-:B------:R-:W-:Y:S01]  /*6330*/  SHF.R.U32.HI R4, RZ, 0x18, R175.reuse ;  /* 0x00000018ff047819 */ /* 0x100fe200000116af */
[--C-:B------:R-:W-:Y:S01]  /*6340*/  FFMA.FTZ R11, R11, c[0x0][0x23c], -R0.reuse ;  /* 0x00008f000b0b7a23 */ /* 0x100fe20000010800 */
[----:B---3--:R-:W-:Y:S01]  /*6350*/  LOP3.LUT R3, R168, 0xff, RZ, 0xc0, !PT ;  /* 0x000000ffa8037812 */ /* 0x008fe200078ec0ff */
[--C-:B------:R-:W-:Y:S01]  /*6360*/  FFMA.FTZ R14, R14, c[0x0][0x23c], -R0.reuse ;  /* 0x00008f000e0e7a23 */ /* 0x100fe20000010800 */
[----:B------:R-:W-:Y:S01]  /*6370*/  ISETP.LE.U32.AND P1, PT, R5, UR4, PT ;  /* 0x0000000405007c0c */ /* 0x000fe2000bf23070 */
[--C-:B------:R-:W-:Y:S01]  /*6380*/  FFMA.FTZ R10, R10, c[0x0][0x23c], -R0.reuse ;  /* 0x00008f000a0a7a23 */ /* 0x100fe20000010800 */
[----:B------:R-:W-:Y:S01]  /*6390*/  ISETP.LE.U32.AND P5, PT, R3, UR4, PT ;  /* 0x0000000403007c0c */ /* 0x000fe2000bfa3070 */
[----:B------:R3:W-:Y:S01]  /*63a0*/  MUFU.EX2 R187, R8 ;  /* 0x0000000800bb7308 */ /* 0x0007e20000000800 */
[----:B------:R-:W-:Y:S01]  /*63b0*/  LOP3.LUT R3, R175, 0xff, RZ, 0xc0, !PT ;  /* 0x000000ffaf037812 */ /* 0x000fe200078ec0ff */
[----:B--2---:R-:W-:Y:S01]  /*63c0*/  @!P2 FADD.FTZ R228, -R228, -RZ ;  /* 0x800000ffe4e4a221 */ /* 0x004fe20000010100 */
[----:B------:R-:W-:Y:S01]  /*63d0*/  ISETP.LE.U32.AND P2, PT, R4, UR4, PT ;  /* 0x0000000404007c0c */ /* 0x000fe2000bf43070 */
[----:B------:R-:W-:Y:S01]  /*63e0*/  FFMA.FTZ R31, R31, c[0x0][0x23c], -R0 ;  /* 0x00008f001f1f7a23 */ /* 0x000fe20000010800 */
[----:B-1----:R-:W-:Y:S01]  /*63f0*/  SHF.R.U32.HI R7, RZ, 0x10, R172 ;  /* 0x00000010ff077819 */ /* 0x002fe200000116ac */
[--C-:B------:R-:W-:Y:S01]  /*6400*/  FFMA.FTZ R27, R27, c[0x0][0x23c], -R0.reuse ;  /* 0x00008f001b1b7a23 */ /* 0x100fe20000010800 */
[----:B------:R-:W-:Y:S01]  /*6410*/  ISETP.LE.U32.AND P3, PT, R3, UR4, PT ;  /* 0x0000000403007c0c */ /* 0x000fe2000bf63070 */
[----:B------:R-:W-:Y:S01]  /*6420*/  FFMA.FTZ R26, R26, c[0x0][0x23c], -R0 ;  /* 0x00008f001a1a7a23 */ /* 0x000fe20000010800 */
[----:B------:R-:W-:Y:S01]  /*6430*/  LOP3.LUT R3, R7, 0xff, RZ, 0xc0, !PT ;  /* 0x000000ff07037812 */ /* 0x000fe200078ec0ff */
[----:B------:R-:W1:Y:S01]  /*6440*/  MUFU.EX2 R221, R16 ;  /* 0x0000001000dd7308 */ /* 0x000e620000000800 */
[----:B------:R-:W-:Y:S01]  /*6450*/  SHF.R.U32.HI R4, RZ, 0x18, R176 ;  /* 0x00000018ff047819 */ /* 0x000fe200000116b0 */
[----:B------:R-:W-:Y:S01]  /*6460*/  FFMA.FTZ R0, R30, c[0x0][0x23c], -R0 ;  /* 0x00008f001e007a23 */ /* 0x000fe20000010800 */
[----:B------:R-:W-:Y:S01]  /*6470*/  LOP3.LUT R5, R176, 0xff, RZ, 0xc0, !PT ;  /* 0x000000ffb0057812 */ /* 0x000fe200078ec0ff */
[----:B----4-:R-:W-:Y:S01]  /*6480*/  @!P6 FADD.FTZ R229, -R229, -RZ ;  /* 0x800000ffe5e5e221 */ /* 0x010fe20000010100 */
[----:B------:R-:W-:Y:S02]  /*6490*/  ISETP.LE.U32.AND P6, PT, R3, UR4, PT ;  /* 0x0000000403007c0c */ /* 0x000fe4000bfc3070 */
[----:B------:R-:W-:Y:S02]  /*64a0*/  LOP3.LUT R3, R165, 0xff, RZ, 0xc0, !PT ;  /* 0x000000ffa5037812 */ /* 0x000fe400078ec0ff */
[----:B------:R-:W-:Y:S01]  /*64b0*/  LOP3.LUT R172, R172, 0xffff, RZ, 0xc0, !PT ;  /* 0x0000ffffacac7812 */ /* 0x000fe200078ec0ff */
[----:B------:R-:W2:Y:S01]  /*64c0*/  MUFU.EX2 R227, R28 ;  /* 0x0000001c00e37308 */ /* 0x000ea20000000800 */
[----:B------:R-:W-:Y:S02]  /*64d0*/  SHF.R.U32.HI R7, RZ, 0x18, R166 ;  /* 0x00000018ff077819 */ /* 0x000fe400000116a6 */
[----:B---3--:R-:W-:Y:S02]  /*64e0*/  SHF.R.U32.HI R8, RZ, 0x10, R170 ;  /* 0x00000010ff087819 */ /* 0x008fe400000116aa */
[----:B------:R-:W-:Y:S05]  /*64f0*/  LOP3.LUT R170, R170, 0xffff, RZ, 0xc0, !PT ;  /* 0x0000ffffaaaa7812 */ /* 0x000fea00078ec0ff */
[----:B------:R-:W3:Y:S01]  /*6500*/  MUFU.EX2 R222, R19 ;  /* 0x0000001300de7308 */ /* 0x000ee20000000800 */
[----:B-1----:R-:W-:Y:S01]  /*6510*/  @!P1 FADD.FTZ R221, -R221, -RZ ;  /* 0x800000ffdddd9221 */ /* 0x002fe20000010100 */
[----:B------:R-:W-:Y:S02]  /*6520*/  ISETP.LE.U32.AND P1, PT, R4, UR4, PT ;  /* 0x0000000404007c0c */ /* 0x000fe4000bf23070 */
[----:B------:R-:W-:Y:S06]  /*6530*/  SHF.R.U32.HI R4, RZ, 0x8, R172 ;  /* 0x00000008ff047819 */ /* 0x000fec00000116ac */
[----:B------:R-:W1:Y:S01]  /*6540*/  MUFU.EX2 R224, R23 ;  /* 0x0000001700e07308 */ /* 0x000e620000000800 */
[----:B--2---:R-:W-:Y:S01]  /*6550*/  @!P5 FADD.FTZ R227, -R227, -RZ ;  /* 0x800000ffe3e3d221 */ /* 0x004fe20000010100 */
[----:B------:R-:W-:Y:S02]  /*6560*/  ISETP.LE.U32.AND P5, PT, R3, UR4, PT ;  /* 0x0000000403007c0c */ /* 0x000fe4000bfa3070 */
[----:B------:R-:W-:Y:S01]  /*6570*/  LOP3.LUT R3, R8, 0xff, RZ, 0xc0, !PT ;  /* 0x000000ff08037812 */ /* 0x000fe200078ec0ff */
[----:B------:R-:W-:Y:S05]  /*6580*/  @!P1 FADD.FTZ R192, -R192, -RZ ;  /* 0x800000ffc0c09221 */ /* 0x000fea0000010100 */
[----:B------:R-:W2:Y:S01]  /*6590*/  MUFU.EX2 R223, R20 ;  /* 0x0000001400df7308 */ /* 0x000ea20000000800 */
[----:B---3--:R-:W-:Y:S01]  /*65a0*/  @!P4 FADD.FTZ R222, -R222, -RZ ;  /* 0x800000ffdedec221 */ /* 0x008fe20000010100 */
[----:B------:R-:W-:Y:S02]  /*65b0*/  ISETP.LE.U32.AND P4, PT, R5, UR4, PT ;  /* 0x0000000405007c0c */ /* 0x000fe4000bf83070 */
[----:B------:R-:W-:Y:S02]  /*65c0*/  SHF.R.U32.HI R5, RZ, 0x10, R176 ;  /* 0x00000010ff057819 */ /* 0x000fe400000116b0 */
[----:B------:R-:W-:Y:S04]  /*65d0*/  LOP3.LUT R176, R176, 0xffff, RZ, 0xc0, !PT ;  /* 0x0000ffffb0b07812 */ /* 0x000fe800078ec0ff */
[----:B------:R3:W4:Y:S01]  /*65e0*/  MUFU.EX2 R217, R12 ;  /* 0x0000000c00d97308 */ /* 0x0007220000000800 */
[----:B------:R-:W-:Y:S01]  /*65f0*/  LOP3.LUT R5, R5, 0xff, RZ, 0xc0, !PT ;  /* 0x000000ff05057812 */ /* 0x000fe200078ec0ff */
[----:B-1----:R-:W-:Y:S01]  /*6600*/  @!P2 FADD.FTZ R224, -R224, -RZ ;  /* 0x800000ffe0e0a221 */ /* 0x002fe20000010100 */
[----:B------:R-:W-:Y:S02]  /*6610*/  ISETP.LE.U32.AND P2, PT, R6, UR4, PT ;  /* 0x0000000406007c0c */ /* 0x000fe4000bf43070 */
[----:B------:R-:W-:Y:S05]  /*6620*/  @!P4 FADD.FTZ R190, -R190, -RZ ;  /* 0x800000ffbebec221 */ /* 0x000fea0000010100 */
[----:B------:R-:W1:Y:S01]  /*6630*/  MUFU.EX2 R226, R34 ;  /* 0x0000002200e27308 */ /* 0x000e620000000800 */
[----:B--2---:R-:W-:Y:S01]  /*6640*/  @!P3 FADD.FTZ R223, -R223, -RZ ;  /* 0x800000ffdfdfb221 */ /* 0x004fe20000010100 */
[----:B------:R-:W-:Y:S02]  /*6650*/  ISETP.LE.U32.AND P3, PT, R3, UR4, PT ;  /* 0x0000000403007c0c */ /* 0x000fe4000bf63070 */
[----:B------:R-:W-:Y:S06]  /*6660*/  SHF.R.U32.HI R3, RZ, 0x10, R175 ;  /* 0x00000010ff037819 */ /* 0x000fec00000116af */
[----:B------:R-:W2:Y:S01]  /*6670*/  MUFU.EX2 R219, R18 ;  /* 0x0000001200db7308 */ /* 0x000ea20000000800 */
[----:B------:R-:W-:Y:S01]  /*6680*/  LOP3.LUT R3, R3, 0xff, RZ, 0xc0, !PT ;  /* 0x000000ff03037812 */ /* 0x000fe200078ec0ff */
[--C-:B---3--:R-:W-:Y:S03]  /*6690*/  FFMA.FTZ R12, R9, c[0x0][0x23c], -R2.reuse ;  /* 0x00008f00090c7a23 */ /* 0x108fe60000010802 */
[----:B------:R-:W-:Y:S01]  /*66a0*/  ISETP.LE.U32.AND P1, PT, R3, UR4, PT ;  /* 0x0000000403007c0c */ /* 0x000fe2000bf23070 */
[----:B------:R-:W-:Y:S01]  /*66b0*/  FFMA.FTZ R2, R29, c[0x0][0x23c], -R2 ;  /* 0x00008f001d027a23 */ /* 0x000fe20000010802 */
[----:B------:R-:W-:Y:S01]  /*66c0*/  LOP3.LUT R3, R4, 0xffff, RZ, 0xc0, !PT ;  /* 0x0000ffff04037812 */ /* 0x000fe200078ec0ff */
[----:B----4-:R-:W-:Y:S01]  /*66d0*/  @!P2 FADD.FTZ R217, -R217, -RZ ;  /* 0x800000ffd9d9a221 */ /* 0x010fe20000010100 */
[----:B------:R-:W-:Y:S01]  /*66e0*/  SHF.R.U32.HI R4, RZ, 0x8, R170 ;  /* 0x00000008ff047819 */ /* 0x000fe200000116aa */
[----:B------:R-:W3:Y:S01]  /*66f0*/  MUFU.EX2 R195, R15 ;  /* 0x0000000f00c37308 */ /* 0x000ee20000000800 */
[----:B------:R-:W-:Y:S02]  /*6700*/  ISETP.LE.U32.AND P4, PT, R3, UR4, PT ;  /* 0x0000000403007c0c */ /* 0x000fe4000bf83070 */
[----:B------:R-:W-:Y:S01]  /*6710*/  SHF.R.U32.HI R3, RZ, 0x18, R165 ;  /* 0x00000018ff037819 */ /* 0x000fe200000116a5 */
[----:B-1----:R-:W-:Y:S01]  /*6720*/  @!P6 FADD.FTZ R226, -R226, -RZ ;  /* 0x800000ffe2e2e221 */ /* 0x002fe20000010100 */
[----:B------:R-:W-:Y:S02]  /*6730*/  ISETP.LE.U32.AND P6, PT, R7, UR4, PT ;  /* 0x0000000407007c0c */ /* 0x000fe4000bfc3070 */
[----:B------:R-:W-:Y:S02]  /*6740*/  ISETP.LE.U32.AND P2, PT, R5, UR4, PT ;  /* 0x0000000405007c0c */ /* 0x000fe4000bf43070 */
[----:B------:R-:W-:Y:S01]  /*6750*/  LOP3.LUT R5, R174, 0xff, RZ, 0xc0, !PT ;  /* 0x000000ffae057812 */ /* 0x000fe200078ec0ff */
[----:B------:R-:W1:Y:S01]  /*6760*/  MUFU.EX2 R220, R22 ;  /* 0x0000001600dc7308 */ /* 0x000e620000000800 */
[----:B------:R-:W-:Y:S02]  /*6770*/  SHF.R.U32.HI R9, RZ, 0x10, R166 ;  /* 0x00000010ff097819 */ /* 0x000fe400000116a6 */
[----:B------:R-:W-:Y:S01]  /*6780*/  LOP3.LUT R166, R166, 0xffff, RZ, 0xc0, !PT ;  /* 0x0000ffffa6a67812 */ /* 0x000fe200078ec0ff */
[----:B--2---:R-:W-:Y:S01]  /*6790*/  @!P3 FADD.FTZ R219, -R219, -RZ ;  /* 0x800000ffdbdbb221 */ /* 0x004fe20000010100 */
[----:B------:R-:W-:Y:S02]  /*67a0*/  ISETP.LE.U32.AND P3, PT, R3, UR4, PT ;  /* 0x0000000403007c0c */ /* 0x000fe4000bf63070 */
[----:B------:R-:W-:Y:S02]  /*67b0*/  LOP3.LUT R3, R4, 0xffff, RZ, 0xc0, !PT ;  /* 0x0000ffff04037812 */ /* 0x000fe400078ec0ff */
[----:B------:R-:W-:Y:S01]  /*67c0*/  SHF.R.U32.HI R4, RZ, 0x18, R174 ;  /* 0x00000018ff047819 */ /* 0x000fe200000116ae */
[----:B------:R-:W2:Y:S01]  /*67d0*/  MUFU.EX2 R225, R33 ;  /* 0x0000002100e17308 */ /* 0x000ea20000000800 */
[----:B------:R-:W-:Y:S02]  /*67e0*/  @!P2 FADD.FTZ R185, -R185, -RZ ;  /* 0x800000ffb9b9a221 */ /* 0x000fe40000010100 */
[----:B---3--:R-:W-:Y:S01]  /*67f0*/  @!P6 FADD.FTZ R195, -R195, -RZ ;  /* 0x800000ffc3c3e221 */ /* 0x008fe20000010100 */
[----:B------:R-:W-:Y:S02]  /*6800*/  ISETP.LE.U32.AND P6, PT, R3, UR4, PT ;  /* 0x0000000403007c0c */ /* 0x000fe4000bfc3070 */
[----:B------:R-:W-:Y:S02]  /*6810*/  LOP3.LUT R3, R175, 0xffff, RZ, 0xc0, !PT ;  /* 0x0000ffffaf037812 */ /* 0x000fe400078ec0ff */
[----:B------:R-:W-:Y:S02]  /*6820*/  SHF.R.U32.HI R15, RZ, 0x10, R168 ;  /* 0x00000010ff0f7819 */ /* 0x000fe400000116a8 */
[----:B------:R3:W-:Y:S01]  /*6830*/  MUFU.EX2 R186, R2 ;  /* 0x0000000200ba7308 */ /* 0x0007e20000000800 */
[----:B------:R-:W-:Y:S02]  /*6840*/  SHF.R.U32.HI R3, RZ, 0x8, R3 ;  /* 0x00000008ff037819 */ /* 0x000fe40000011603 */
[----:B------:R-:W-:Y:S01]  /*6850*/  LOP3.LUT R168, R168, 0xffff, RZ, 0xc0, !PT ;  /* 0x0000ffffa8a87812 */ /* 0x000fe200078ec0ff */
[----:B-1----:R-:W-:Y:S01]  /*6860*/  @!P1 FADD.FTZ R220, -R220, -RZ ;  /* 0x800000ffdcdc9221 */ /* 0x002fe20000010100 */
[----:B------:R-:W-:Y:S02]  /*6870*/  ISETP.LE.U32.AND P1, PT, R5, UR4, PT ;  /* 0x0000000405007c0c */ /* 0x000fe4000bf23070 */
[----:B------:R-:W-:Y:S02]  /*6880*/  LOP3.LUT R3, R3, 0xffff, RZ, 0xc0, !PT ;  /* 0x0000ffff03037812 */ /* 0x000fe400078ec0ff */
[----:B------:R-:W-:Y:S01]  /*6890*/  LOP3.LUT R5, R9, 0xff, RZ, 0xc0, !PT ;  /* 0x000000ff09057812 */ /* 0x000fe200078ec0ff */
[----:B------:R-:W1:Y:S03]  /*68a0*/  MUFU.EX2 R194, R17 ;  /* 0x0000001100c27308 */ /* 0x000e660000000800 */
[----:B------:R-:W-:Y:S01]  /*68b0*/  ISETP.LE.U32.AND P2, PT, R5, UR4, PT ;  /* 0x0000000405007c0c */ /* 0x000fe2000bf43070 */
[----:B--2---:R-:W-:Y:S01]  /*68c0*/  @!P4 FADD.FTZ R225, -R225, -RZ ;  /* 0x800000ffe1e1c221 */ /* 0x004fe20000010100 */
[----:B------:R-:W-:Y:S02]  /*68d0*/  ISETP.LE.U32.AND P4, PT, R4, UR4, PT ;  /* 0x0000000404007c0c */ /* 0x000fe4000bf83070 */
[----:B------:R-:W-:Y:S01]  /*68e0*/  SHF.R.U32.HI R4, RZ, 0x8, R176 ;  /* 0x00000008ff047819 */ /* 0x000fe200000116b0 */
[----:B------:R-:W-:Y:S02]  /*68f0*/  @!P1 FADD.FTZ R187, -R187, -RZ ;  /* 0x800000ffbbbb9221 */ /* 0x000fe40000010100 */
[----:B------:R-:W2:Y:S01]  /*6900*/  MUFU.EX2 R189, R11 ;  /* 0x0000000b00bd7308 */ /* 0x000ea20000000800 */
[----:B------:R-:W-:Y:S02]  /*6910*/  LOP3.LUT R4, R4, 0xffff, RZ, 0xc0, !PT ;  /* 0x0000ffff04047812 */ /* 0x000fe400078ec0ff */
[----:B---3--:R-:W-:Y:S02]  /*6920*/  F2FP.RELU.PACK_AB R2, R192, R185 ;  /* 0x000000b9c002723e */ /* 0x008fe400000008ff */
[----:B------:R-:W-:Y:S02]  /*6930*/  ISETP.LE.U32.AND P1, PT, R4, UR4, PT ;  /* 0x0000000404007c0c */ /* 0x000fe4000bf23070 */
[----:B------:R-:W-:Y:S01]  /*6940*/  SHF.R.U32.HI R4, RZ, 0x10, R174 ;  /* 0x00000010ff047819 */ /* 0x000fe200000116ae */
[----:B------:R3:W-:Y:S02]  /*6950*/  STS [R232+0x20400], R2 ;  /* 0x02040002e8007388 */ /* 0x0007e40000000800 */
[----:B------:R-:W4:Y:S01]  /*6960*/  MUFU.EX2 R193, R21 ;  /* 0x0000001500c17308 */ /* 0x000f220000000800 */
[----:B------:R-:W-:Y:S02]  /*6970*/  LOP3.LUT R174, R174, 0xffff, RZ, 0xc0, !PT ;  /* 0x0000ffffaeae7812 */ /* 0x000fe400078ec0ff */
[----:B------:R-:W-:Y:S01]  /*6980*/  LOP3.LUT R5, R4, 0xff, RZ, 0xc0, !PT ;  /* 0x000000ff04057812 */ /* 0x000fe200078ec0ff */
[----:B-1----:R-:W-:Y:S01]  /*6990*/  @!P6 FADD.FTZ R194, -R194, -RZ ;  /* 0x800000ffc2c2e221 */ /* 0x002fe20000010100 */
[----:B------:R-:W-:Y:S02]  /*69a0*/  ISETP.LE.U32.AND P6, PT, R3, UR4, PT ;  /* 0x0000000403007c0c */ /* 0x000fe4000bfc3070 */
[----:B------:R-:W-:Y:S02]  /*69b0*/  SHF.R.U32.HI R4, RZ, 0x8, R174 ;  /* 0x00000008ff047819 */ /* 0x000fe400000116ae */
[----:B------:R-:W-:Y:S01]  /*69c0*/  SHF.R.U32.HI R3, RZ, 0x8, R166 ;  /* 0x00000008ff037819 */ /* 0x000fe200000116a6 */
[----:B------:R-:W1:Y:S01]  /*69d0*/  MUFU.EX2 R177, R164 ;  /* 0x000000a400b17308 */ /* 0x000e620000000800 */
[----:B------:R-:W-:Y:S02]  /*69e0*/  LOP3.LUT R4, R4, 0xffff, RZ, 0xc0, !PT ;  /* 0x0000ffff04047812 */ /* 0x000fe400078ec0ff */
[----:B------:R-:W-:Y:S01]  /*69f0*/  LOP3.LUT R3, R3, 0xffff, RZ, 0xc0, !PT ;  /* 0x0000ffff03037812 */ /* 0x000fe200078ec0ff */
[----:B--2---:R-:W-:Y:S01]  /*6a00*/  @!P4 FADD.FTZ R189, -R189, -RZ ;  /* 0x800000ffbdbdc221 */ /* 0x004fe20000010100 */
[----:B------:R-:W-:Y:S02]  /*6a10*/  ISETP.LE.U32.AND P4, PT, R5, UR4, PT ;  /* 0x0000000405007c0c */ /* 0x000fe4000bf83070 */
[----:B------:R-:W-:Y:S02]  /*6a20*/  SHF.R.U32.HI R5, RZ, 0x10, R165 ;  /* 0x00000010ff057819 */ /* 0x000fe400000116a5 */
[----:B------:R-:W-:Y:S01]  /*6a30*/  LOP3.LUT R165, R165, 0xffff, RZ, 0xc0, !PT ;  /* 0x0000ffffa5a57812 */ /* 0x000fe200078ec0ff */
[----:B------:R-:W2:Y:S01]  /*6a40*/  MUFU.EX2 R191, R14 ;  /* 0x0000000e00bf7308 */ /* 0x000ea20000000800 */
[----:B------:R-:W-:Y:S01]  /*6a50*/  LOP3.LUT R5, R5, 0xff, RZ, 0xc0, !PT ;  /* 0x000000ff05057812 */ /* 0x000fe200078ec0ff */
[----:B----4-:R-:W-:Y:S01]  /*6a60*/  @!P6 FADD.FTZ R193, -R193, -RZ ;  /* 0x800000ffc1c1e221 */ /* 0x010fe20000010100 */
[----:B------:R-:W-:Y:S02]  /*6a70*/  ISETP.LE.U32.AND P6, PT, R4, UR4, PT ;  /* 0x0000000404007c0c */ /* 0x000fe4000bfc3070 */
[----:B------:R-:W-:Y:S02]  /*6a80*/  SHF.R.U32.HI R4, RZ, 0x8, R168 ;  /* 0x00000008ff047819 */ /* 0x000fe400000116a8 */
[----:B---3--:R-:W-:Y:S03]  /*6a90*/  F2FP.RELU.PACK_AB R2, R194, R221 ;  /* 0x000000ddc202723e */ /* 0x008fe600000008ff */
[----:B------:R-:W3:Y:S01]  /*6aa0*/  MUFU.EX2 R179, R10 ;  /* 0x0000000a00b37308 */ /* 0x000ee20000000800 */
[----:B------:R-:W-:Y:S01]  /*6ab0*/  LOP3.LUT R4, R4, 0xffff, RZ, 0xc0, !PT ;  /* 0x0000ffff04047812 */ /* 0x000fe200078ec0ff */
[----:B-1----:R-:W-:Y:S08]  /*6ac0*/  @!P1 FADD.FTZ R177, -R177, -RZ ;  /* 0x800000ffb1b19221 */ /* 0x002ff00000010100 */
[----:B------:R-:W1:Y:S01]  /*6ad0*/  MUFU.EX2 R176, R12 ;  /* 0x0000000c00b07308 */ /* 0x000e620000000800 */
[----:B--2---:R-:W-:Y:S01]  /*6ae0*/  @!P2 FADD.FTZ R191, -R191, -RZ ;  /* 0x800000ffbfbfa221 */ /* 0x004fe20000010100 */
[----:B------:R-:W-:Y:S02]  /*6af0*/  ISETP.LE.U32.AND P2, PT, R3, UR4, PT ;  /* 0x0000000403007c0c */ /* 0x000fe4000bf43070 */
[----:B------:R-:W-:Y:S06]  /*6b00*/  LOP3.LUT R3, R15, 0xff, RZ, 0xc0, !PT ;  /* 0x000000ff0f037812 */ /* 0x000fec00078ec0ff */
[----:B------:R2:W4:Y:S01]  /*6b10*/  MUFU.EX2 R181, R0 ;  /* 0x0000000000b57308 */ /* 0x0005220000000800 */
[----:B------:R-:W-:Y:S02]  /*6b20*/  ISETP.LE.U32.AND P1, PT, R3, UR4, PT ;  /* 0x0000000403007c0c */ /* 0x000fe4000bf23070 */
[----:B------:R-:W-:Y:S01]  /*6b30*/  SHF.R.U32.HI R3, RZ, 0x8, R165 ;  /* 0x00000008ff037819 */ /* 0x000fe200000116a5 */
[----:B---3--:R-:W-:Y:S01]  /*6b40*/  @!P4 FADD.FTZ R179, -R179, -RZ ;  /* 0x800000ffb3b3c221 */ /* 0x008fe20000010100 */
[----:B------:R-:W-:Y:S02]  /*6b50*/  ISETP.LE.U32.AND P4, PT, R5, UR4, PT ;  /* 0x0000000405007c0c */ /* 0x000fe4000bf83070 */
[----:B------:R-:W-:Y:S02]  /*6b60*/  F2FP.RELU.PACK_AB R5, R177, R190 ;  /* 0x000000beb105723e */ /* 0x000fe400000008ff */
[----:B------:R-:W-:Y:S01]  /*6b70*/  LOP3.LUT R3, R3, 0xffff, RZ, 0xc0, !PT ;  /* 0x0000ffff03037812 */ /* 0x000fe200078ec0ff */
[----:B------:R-:W3:Y:S02]  /*6b80*/  MUFU.EX2 R184, R13 ;  /* 0x0000000d00b87308 */ /* 0x000ee40000000800 */
[----:B------:R3:W-:Y:S01]  /*6b90*/  STS [R232+0x20000], R5 ;  /* 0x02000005e8007388 */ /* 0x0007e20000000800 */
[----:B-1----:R-:W-:Y:S01]  /*6ba0*/  @!P6 FADD.FTZ R176, -R176, -RZ ;  /* 0x800000ffb0b0e221 */ /* 0x002fe20000010100 */
[----:B------:R-:W-:Y:S02]  /*6bb0*/  ISETP.LE.U32.AND P6, PT, R3, UR4, PT ;  /* 0x0000000403007c0c */ /* 0x000fe4000bfc3070 */
[----:B------:R1:W-:Y:S01]  /*6bc0*/  STS [R233+0x20000], R2 ;  /* 0x02000002e9007388 */ /* 0x0003e20000000800 */
[----:B------:R-:W-:Y:S03]  /*6bd0*/  F2FP.RELU.PACK_AB R3, R189, R179 ;  /* 0x000000b3bd03723e */ /* 0x000fe600000008ff */
[----:B------:R-:W1:Y:S01]  /*6be0*/  MUFU.EX2 R182, R24 ;  /* 0x0000001800b67308 */ /* 0x000e620000000800 */
[----:B--2---:R-:W-:Y:S01]  /*6bf0*/  F2FP.RELU.PACK_AB R0, R222, R219 ;  /* 0x000000dbde00723e */ /* 0x004fe200000008ff */
[----:B----4-:R-:W-:Y:S01]  /*6c00*/  @!P1 FADD.FTZ R181, -R181, -RZ ;  /* 0x800000ffb5b59221 */ /* 0x010fe20000010100 */
[----:B------:R-:W-:Y:S03]  /*6c10*/  FSETP.GE.FTZ.AND P1, PT, R177, RZ, PT ;  /* 0x000000ffb100720b */ /* 0x000fe60003f36000 */
[----:B------:R2:W-:Y:S04]  /*6c20*/  STS [R233+0x20400], R0 ;  /* 0x02040000e9007388 */ /* 0x0005e80000000800 */
[----:B------:R-:W4:Y:S01]  /*6c30*/  MUFU.EX2 R183, R27 ;  /* 0x0000001b00b77308 */ /* 0x000f220000000800 */
[----:B------:R4:W-:Y:S01]  /*6c40*/  STS [R232+0x21400], R3 ;  /* 0x02140003e8007388 */ /* 0x0009e20000000800 */
[----:B---3--:R-:W-:Y:S01]  /*6c50*/  @!P2 FADD.FTZ R184, -R184, -RZ ;  /* 0x800000ffb8b8a221 */ /* 0x008fe20000010100 */
[----:B------:R-:W-:Y:S01]  /*6c60*/  ISETP.LE.U32.AND P2, PT, R4, UR4, PT ;  /* 0x0000000404007c0c */ /* 0x000fe2000bf43070 */
[----:B------:R-:W-:Y:S01]  /*6c70*/  ULDC UR4, c[0x0][0x22c] ;  /* 0x00008b0000047ab9 */ /* 0x000fe20000000800 */
[----:B------:R-:W-:Y:S01]  /*6c80*/  F2FP.RELU.PACK_AB R4, R176, R187 ;  /* 0x000000bbb004723e */ /* 0x000fe200000008ff */
[----:B------:R-:W-:Y:S01]  /*6c90*/  UIMAD UR6, UR4, UR6, URZ ;  /* 0x00000006040672a4 */ /* 0x000fe2000f8e023f */
[----:B------:R-:W-:Y:S03]  /*6ca0*/  F2FP.RELU.PACK_AB R5, R184, R217 ;  /* 0x000000d9b805723e */ /* 0x000fe600000008ff */
[----:B------:R-:W3:Y:S01]  /*6cb0*/  MUFU.EX2 R180, R25 ;  /* 0x0000001900b47308 */ /* 0x000ee20000000800 */
[----:B-1----:R-:W-:Y:S01]  /*6cc0*/  F2FP.RELU.PACK_AB R2, R224, R220 ;  /* 0x000000dce002723e */ /* 0x002fe200000008ff */
[----:B------:R1:W-:Y:S01]  /*6cd0*/  STS [R232+0x21000], R4 ;  /* 0x02100004e8007388 */ /* 0x0003e20000000800 */
[----:B------:R-:W-:Y:S01]  /*6ce0*/  ULEA UR4, -UR6, URZ, 0x6 ;  /* 0x0000003f06047291 */ /* 0x000fe2000f8e313f */
[----:B------:R-:W-:Y:S02]  /*6cf0*/  @!P5 FADD.FTZ R182, -R182, -RZ ;  /* 0x800000ffb6b6d221 */ /* 0x000fe40000010100 */
[----:B------:R1:W-:Y:S01]  /*6d00*/  STS [R233+0x21000], R5 ;  /* 0x02100005e9007388 */ /* 0x0003e20000000800 */
[----:B------:R-:W-:Y:S01]  /*6d10*/  @!P2 FADD.FTZ R186, -R186, -RZ ;  /* 0x800000ffbabaa221 */ /* 0x000fe20000010100 */
[----:B------:R-:W-:Y:S02]  /*6d20*/  FSETP.GE.FTZ.AND P2, PT, R190, RZ, PT ;  /* 0x000000ffbe00720b */ /* 0x000fe40003f56000 */
[----:B------:R-:W1:Y:S01]  /*6d30*/  MUFU.EX2 R178, R26 ;  /* 0x0000001a00b27308 */ /* 0x000e620000000800 */
[----:B--2---:R-:W-:Y:S01]  /*6d40*/  F2FP.RELU.PACK_AB R0, R225, R228 ;  /* 0x000000e4e100723e */ /* 0x004fe200000008ff */
[----:B----4-:R-:W-:Y:S01]  /*6d50*/  @!P3 FADD.FTZ R183, -R183, -RZ ;  /* 0x800000ffb7b7b221 */ /* 0x010fe20000010100 */
[----:B------:R-:W-:Y:S02]  /*6d60*/  FSETP.GE.FTZ.AND P3, PT, R176, RZ, PT ;  /* 0x000000ffb000720b */ /* 0x000fe40003f76000 */
[----:B------:R-:W-:Y:S05]  /*6d70*/  F2FP.RELU.PACK_AB R3, R193, R223 ;  /* 0x000000dfc103723e */ /* 0x000fea00000008ff */
[----:B------:R-:W2:Y:S01]  /*6d80*/  MUFU.EX2 R188, R31 ;  /* 0x0000001f00bc7308 */ /* 0x000ea20000000800 */
[----:B---3--:R-:W-:Y:S01]  /*6d90*/  @!P6 FADD.FTZ R180, -R180, -RZ ;  /* 0x800000ffb4b4e221 */ /* 0x008fe20000010100 */
[----:B-1----:R-:W-:Y:S04]  /*6da0*/  F2FP.RELU.PACK_AB R4, R195, R191 ;  /* 0x000000bfc304723e */ /* 0x002fe800000008ff */
[----:B------:R-:W-:Y:S01]  /*6db0*/  F2FP.RELU.PACK_AB R5, R180, R182 ;  /* 0x000000b6b405723e */ /* 0x000fe200000008ff */
[----:B------:R1:W-:Y:S01]  /*6dc0*/  STS [R233+0x21400], R4 ;  /* 0x02140004e9007388 */ /* 0x0003e20000000800 */
[----:B------:R-:W-:Y:S03]  /*6dd0*/  @!P4 FADD.FTZ R178, -R178, -RZ ;  /* 0x800000ffb2b2c221 */ /* 0x000fe60000010100 */
[----:B------:R3:W-:Y:S04]  /*6de0*/  STS [R230+0x20000], R3 ;  /* 0x02000003e6007388 */ /* 0x0007e80000000800 */
[----:B------:R4:W-:Y:S04]  /*6df0*/  STS [R230+0x20400], R2 ;  /* 0x02040002e6007388 */ /* 0x0009e80000000800 */
[----:B------:R4:W-:Y:S01]  /*6e00*/  STS [R231+0x20000], R0 ;  /* 0x02000000e7007388 */ /* 0x0009e20000000800 */
[----:B--2---:R-:W-:Y:S01]  /*6e10*/  @!P0 FADD.FTZ R188, -R188, -RZ ;  /* 0x800000ffbcbc8221 */ /* 0x004fe20000010100 */
[----:B------:R-:W-:Y:S02]  /*6e20*/  FSETP.GE.FTZ.AND P0, PT, R185, RZ, PT ;  /* 0x000000ffb900720b */ /* 0x000fe40003f16000 */
[----:B-1----:R-:W-:Y:S01]  /*6e30*/  F2FP.RELU.PACK_AB R4, R183, R178 ;  /* 0x000000b2b704723e */ /* 0x002fe200000008ff */
[----:B---3--:R-:W-:Y:S01]  /*6e40*/  IMAD.SHL.U32 R3, R210, 0x2, RZ ;  /* 0x00000002d2037824 */ /* 0x008fe200078e00ff */
[----:B----4-:R-:W-:Y:S03]  /*6e50*/  F2FP.RELU.PACK_AB R2, R186, R227 ;  /* 0x000000e3ba02723e */ /* 0x010fe600000008ff */
[--C-:B------:R-:W-:Y:S02]  /*6e60*/  IMAD.IADD R196, R208, 0x1, R3.reuse ;  /* 0x00000001d0c47824 */ /* 0x100fe400078e0203 */
[----:B------:R-:W-:Y:S01]  /*6e70*/  IMAD.IADD R198, R199, 0x1, R3 ;  /* 0x00000001c7c67824 */ /* 0x000fe200078e0203 */
[----:B------:R-:W-:Y:S01]  /*6e80*/  F2FP.RELU.PACK_AB R0, R229, R226 ;  /* 0x000000e2e500723e */ /* 0x000fe200000008ff */
[----:B------:R-:W-:Y:S04]  /*6e90*/  IMAD.IADD R197, R199, 0x1, R196 ;  /* 0x00000001c7c57824 */ /* 0x000fe800078e02c4 */
[----:B------:R1:W-:Y:S04]  /*6ea0*/  STS [R231+0x20400], R0 ;  /* 0x02040000e7007388 */ /* 0x0003e80000000800 */
[----:B------:R-:W-:Y:S04]  /*6eb0*/  STS [R230+0x21000], R5 ;  /* 0x02100005e6007388 */ /* 0x000fe80000000800 */
[----:B------:R-:W-:Y:S04]  /*6ec0*/  STS [R230+0x21400], R4 ;  /* 0x02140004e6007388 */ /* 0x000fe80000000800 */
[----:B------:R-:W-:Y:S01]  /*6ed0*/  STS [R231+0x21000], R2 ;  /* 0x02100002e7007388 */ /* 0x000fe20000000800 */
[----:B-1----:R-:W-:Y:S05]  /*6ee0*/  F2FP.RELU.PACK_AB R0, R188, R181 ;  /* 0x000000b5bc00723e */ /* 0x002fea00000008ff */
[----:B------:R-:W-:Y:S04]  /*6ef0*/  STS [R231+0x21400], R0 ;  /* 0x02140000e7007388 */ /* 0x000fe80000000800 */
[----:B------:R-:W-:Y:S08]  /*6f00*/  LDSM.16.M88.4 R32, [R3+0x8000] ;  /* 0x008000000320783b */ /* 0x000ff00000000200 */
[----:B------:R-:W1:Y:S08]  /*6f10*/  LDSM.16.M88.4 R16, [R207+0x14000] ;  /* 0x01400000cf10783b */ /* 0x000e700000000200 */
[----:B------:R-:W2:Y:S08]  /*6f20*/  LDSM.16.M88.4 R28, [R3+0x9000] ;  /* 0x00900000031c783b */ /* 0x000eb00000000200 */
[----:B------:R-:W3:Y:S08]  /*6f30*/  LDSM.16.M88.4 R164, [R207+0x14800] ;  /* 0x01480000cfa4783b */ /* 0x000ef00000000200 */
[----:B------:R-:W-:Y:S08]  /*6f40*/  LDSM.16.M88.4 R168, [R196+0x8000] ;  /* 0x00800000c4a8783b */ /* 0x000ff00000000200 */
[----:B------:R-:W-:Y:S01]  /*6f50*/  LDSM.16.M88.4 R172, [R196+0x9000] ;  /* 0x00900000c4ac783b */ /* 0x000fe20000000200 */
        /* <DEDUP_REMOVED lines=82> */
[C---:B------:R-:W-:Y:S07]  /*7480*/  HMMA.16816.F32 R8, R172.reuse, R168, R8 ;  /* 0x000000a8ac08723c */ /* 0x040fee0000001808 */
[----:B------:R-:W-:Y:S01]  /*7490*/  IMAD.U32 R169, RZ, RZ, UR4 ;  /* 0x00000004ffa97e24 */ /* 0x000fe2000f8e00ff */
[-C--:B------:R-:W-:Y:S01]  /*74a0*/  HMMA.16816.F32 R12, R172, R170.reuse, R12 ;  /* 0x000000aaac0c723c */ /* 0x080fe2000000180c */
[----:B------:R-:W-:Y:S07]  /*74b0*/  IMAD.U32 R168, RZ, RZ, UR4 ;  /* 0x00000004ffa87e24 */ /* 0x000fee000f8e00ff */
[C---:B-----5:R-:W-:Y:S01]  /*74c0*/  FADD.FTZ R4, -R216.reuse, R4 ;  /* 0x00000004d8047221 */ /* 0x060fe20000010100 */
[C---:B------:R-:W-:Y:S03]  /*74d0*/  HMMA.16816.F32 R16, R164.reuse, R170, R16 ;  /* 0x000000aaa410723c */ /* 0x040fe60000001810 */
[----:B------:R-:W-:Y:S01]  /*74e0*/  FADD.FTZ R2, -R216, R5 ;  /* 0x00000005d8027221 */ /* 0x000fe20000010100 */
[-C--:B------:R-:W-:Y:S01]  /*74f0*/  FSEL R4, R4, R216.reuse, P2 ;  /* 0x000000d804047208 */ /* 0x080fe20001000000 */
[----:B------:R-:W-:Y:S01]  /*7500*/  FADD.FTZ R0, -R215, R6 ;  /* 0x00000006d7007221 */ /* 0x000fe20000010100 */
[----:B------:R-:W-:Y:S01]  /*7510*/  FSETP.GE.FTZ.AND P2, PT, R179, RZ, PT ;  /* 0x000000ffb300720b */ /* 0x000fe20003f56000 */
[C---:B------:R-:W-:Y:S01]  /*7520*/  FADD.FTZ R11, -R211.reuse, R11 ;  /* 0x0000000bd30b7221 */ /* 0x040fe20000010100 */
[----:B------:R-:W-:Y:S01]  /*7530*/  FSEL R2, R2, R216, P1 ;  /* 0x000000d802027208 */ /* 0x000fe20000800000 */
[----:B------:R-:W-:Y:S01]  /*7540*/  FMUL.FTZ R190, R190, R4 ;  /* 0x00000004bebe7220 */ /* 0x000fe20000410000 */
[----:B------:R-:W-:Y:S02]  /*7550*/  FSETP.GE.FTZ.AND P1, PT, R192, RZ, PT ;  /* 0x000000ffc000720b */ /* 0x000fe40003f36000 */
[----:B------:R-:W-:Y:S01]  /*7560*/  FADD.FTZ R10, -R211, R10 ;  /* 0x0000000ad30a7221 */ /* 0x000fe20000010100 */
[-C--:B------:R-:W-:Y:S01]  /*7570*/  FSEL R0, R0, R215.reuse, P0 ;  /* 0x000000d700007208 */ /* 0x080fe20000000000 */
[----:B------:R-:W-:Y:S01]  /*7580*/  FMUL.FTZ R177, R177, R2 ;  /* 0x00000002b1b17220 */ /* 0x000fe20000410000 */
[----:B------:R-:W-:Y:S01]  /*7590*/  FSETP.GE.FTZ.AND P0, PT, R187, RZ, PT ;  /* 0x000000ffbb00720b */ /* 0x000fe20003f16000 */
[----:B------:R-:W-:Y:S02]  /*75a0*/  FADD.FTZ R2, -R215, R7 ;  /* 0x00000007d7027221 */ /* 0x000fe40000010100 */
[----:B------:R-:W-:Y:S01]  /*75b0*/  FMUL.FTZ R185, R185, R0 ;  /* 0x00000000b9b97220 */ /* 0x000fe20000410000 */
[----:B------:R-:W1:Y:S01]  /*75c0*/  LDSM.16.M88.4 R4, [R205+0x18800] ;  /* 0x01880000cd04783b */ /* 0x000e620000000200 */
[----:B------:R-:W-:Y:S01]  /*75d0*/  FADD.FTZ R0, -R214, R8 ;  /* 0x00000008d6007221 */ /* 0x000fe20000010100 */
[----:B------:R-:W-:Y:S01]  /*75e0*/  FSEL R2, R2, R215, P1 ;  /* 0x000000d702027208 */ /* 0x000fe20000800000 */
[----:B------:R-:W-:Y:S01]  /*75f0*/  FADD.FTZ R9, -R214, R9 ;  /* 0x00000009d6097221 */ /* 0x000fe20000010100 */
[----:B------:R-:W-:Y:S01]  /*7600*/  FSETP.GE.FTZ.AND P1, PT, R189, RZ, PT ;  /* 0x000000ffbd00720b */ /* 0x000fe20003f36000 */
[----:B------:R-:W-:Y:S01]  /*7610*/  FADD.FTZ R8, -R211, R15 ;  /* 0x0000000fd3087221 */ /* 0x000fe20000010100 */
[----:B------:R-:W-:Y:S01]  /*7620*/  FSEL R0, R0, R214, P0 ;  /* 0x000000d600007208 */ /* 0x000fe20000000000 */
[----:B------:R-:W-:Y:S01]  /*7630*/  FMUL.FTZ R192, R192, R2 ;  /* 0x00000002c0c07220 */ /* 0x000fe20000410000 */
[----:B------:R-:W-:Y:S02]  /*7640*/  LEA R212, P0, R169, R212, 0x2 ;  /* 0x000000d4a9d47211 */ /* 0x000fe400078010ff */
[-C--:B------:R-:W-:Y:S01]  /*7650*/  FSEL R2, R10, R211.reuse, P2 ;  /* 0x000000d30a027208 */ /* 0x080fe20001000000 */
[----:B------:R-:W-:Y:S01]  /*7660*/  FMUL.FTZ R187, R187, R0 ;  /* 0x00000000bbbb7220 */ /* 0x000fe20000410000 */
[----:B------:R-:W-:Y:S01]  /*7670*/  FSEL R0, R11, R211, P1 ;  /* 0x000000d30b007208 */ /* 0x000fe20000800000 */
[----:B------:R-:W-:Y:S01]  /*7680*/  FADD.FTZ R10, -R214, R13 ;  /* 0x0000000dd60a7221 */ /* 0x000fe20000010100 */
[----:B------:R-:W-:Y:S01]  /*7690*/  LEA.HI.X.SX32 R213, R168, R213, 0x2, P0 ;  /* 0x000000d5a8d57211 */ /* 0x000fe200000f16ff */
[----:B------:R-:W-:Y:S01]  /*76a0*/  FMUL.FTZ R179, R179, R2 ;  /* 0x00000002b3b37220 */ /* 0x000fe20000410000 */
[----:B------:R-:W-:Y:S01]  /*76b0*/  FSEL R168, R9, R214, P3 ;  /* 0x000000d609a87208 */ /* 0x000fe20001800000 */
[----:B------:R-:W-:Y:S01]  /*76c0*/  FADD.FTZ R9, -R211, R14 ;  /* 0x0000000ed3097221 */ /* 0x000fe20000010100 */
[----:B------:R-:W-:Y:S01]  /*76d0*/  FSETP.GE.FTZ.AND P0, PT, R195, RZ, PT ;  /* 0x000000ffc300720b */ /* 0x000fe20003f16000 */
[----:B------:R-:W-:Y:S01]  /*76e0*/  FMUL.FTZ R189, R189, R0 ;  /* 0x00000000bdbd7220 */ /* 0x000fe20000410000 */
[----:B------:R-:W-:Y:S01]  /*76f0*/  FSETP.GE.FTZ.AND P1, PT, R191, RZ, PT ;  /* 0x000000ffbf00720b */ /* 0x000fe20003f36000 */
[C---:B------:R-:W-:Y:S01]  /*7700*/  FADD.FTZ R0, -R215.reuse, R19 ;  /* 0x00000013d7007221 */ /* 0x040fe20000010100 */
[----:B------:R-:W-:Y:S01]  /*7710*/  FSETP.GE.FTZ.AND P2, PT, R184, RZ, PT ;  /* 0x000000ffb800720b */ /* 0x000fe20003f56000 */
[----:B------:R-:W-:Y:S01]  /*7720*/  FADD.FTZ R2, -R215, R18 ;  /* 0x00000012d7027221 */ /* 0x000fe20000010100 */
[-C--:B------:R-:W-:Y:S01]  /*7730*/  FSEL R8, R8, R211.reuse, P0 ;  /* 0x000000d308087208 */ /* 0x080fe20000000000 */
[----:B------:R-:W-:Y:S01]  /*7740*/  FADD.FTZ R11, -R214, R12 ;  /* 0x0000000cd60b7221 */ /* 0x000fe20000010100 */
[----:B------:R-:W-:Y:S01]  /*7750*/  FSETP.GE.FTZ.AND P0, PT, R222, RZ, PT ;  /* 0x000000ffde00720b */ /* 0x000fe20003f16000 */
[----:B------:R-:W-:Y:S01]  /*7760*/  FMUL.FTZ R168, R176, R168 ;  /* 0x000000a8b0a87220 */ /* 0x000fe20000410000 */
[----:B------:R-:W-:Y:S01]  /*7770*/  FSEL R9, R9, R211, P1 ;  /* 0x000000d309097208 */ /* 0x000fe20000800000 */
[----:B------:R-:W-:Y:S01]  /*7780*/  FMUL.FTZ R195, R195, R8 ;  /* 0x00000008c3c37220 */ /* 0x000fe20000410000 */
[----:B------:R-:W-:Y:S02]  /*7790*/  FSETP.GE.FTZ.AND P1, PT, R219, RZ, PT ;  /* 0x000000ffdb00720b */ /* 0x000fe40003f36000 */
[----:B------:R-:W-:Y:S01]  /*77a0*/  FSETP.GE.FTZ.AND P3, PT, R217, RZ, PT ;  /* 0x000000ffd900720b */ /* 0x000fe20003f76000 */
[----:B------:R-:W-:Y:S01]  /*77b0*/  FMUL.FTZ R191, R191, R9 ;  /* 0x00000009bfbf7220 */ /* 0x000fe20000410000 */
[----:B------:R-:W-:Y:S02]  /*77c0*/  FSEL R10, R10, R214, P2 ;  /* 0x000000d60a0a7208 */ /* 0x000fe40001000000 */
[----:B------:R-:W-:Y:S02]  /*77d0*/  FSETP.GE.FTZ.AND P2, PT, R194, RZ, PT ;  /* 0x000000ffc200720b */ /* 0x000fe40003f56000 */
[-C--:B------:R-:W-:Y:S01]  /*77e0*/  FSEL R0, R0, R215.reuse, P0 ;  /* 0x000000d700007208 */ /* 0x080fe20000000000 */
[----:B------:R-:W-:Y:S01]  /*77f0*/  FMUL.FTZ R184, R184, R10 ;  /* 0x0000000ab8b87220 */ /* 0x000fe20000410000 */
[-C--:B-1----:R-:W-:Y:S01]  /*7800*/  HMMA.16816.F32 R20, R164, R4.reuse, R20 ;  /* 0x00000004a414723c */ /* 0x082fe20000001814 */
[----:B------:R-:W-:Y:S02]  /*7810*/  FSEL R2, R2, R215, P1 ;  /* 0x000000d702027208 */ /* 0x000fe40000800000 */
[----:B------:R-:W-:Y:S01]  /*7820*/  FMUL.FTZ R10, R222, R0 ;  /* 0x00000000de0a7220 */ /* 0x000fe20000410000 */
[----:B------:R-:W-:Y:S02]  /*7830*/  FSETP.GE.FTZ.AND P0, PT, R224, RZ, PT ;  /* 0x000000ffe000720b */ /* 0x000fe40003f16000 */
[----:B------:R-:W-:Y:S01]  /*7840*/  FMUL.FTZ R12, R219, R2 ;  /* 0x00000002db0c7220 */ /* 0x000fe20000410000 */
[----:B------:R-:W-:Y:S01]  /*7850*/  FSETP.GE.FTZ.AND P1, PT, R220, RZ, PT ;  /* 0x000000ffdc00720b */ /* 0x000fe20003f36000 */
[C---:B------:R-:W-:Y:S01]  /*7860*/  HMMA.16816.F32 R24, R172.reuse, R4, R24 ;  /* 0x00000004ac18723c */ /* 0x040fe20000001818 */
[----:B------:R-:W-:Y:S02]  /*7870*/  FSEL R11, R11, R214, P3 ;  /* 0x000000d60b0b7208 */ /* 0x000fe40001800000 */
[----:B------:R-:W-:Y:S03]  /*7880*/  FSETP.GE.FTZ.AND P3, PT, R221, RZ, PT ;  /* 0x000000ffdd00720b */ /* 0x000fe60003f76000 */
[----:B------:R-:W-:Y:S02]  /*7890*/  FMUL.FTZ R217, R217, R11 ;  /* 0x0000000bd9d97220 */ /* 0x000fe40000410000 */
[C---:B------:R-:W-:Y:S01]  /*78a0*/  FADD.FTZ R4, -R216.reuse, R17 ;  /* 0x00000011d8047221 */ /* 0x040fe20000010100 */
[-C--:B------:R-:W-:Y:S03]  /*78b0*/  HMMA.16816.F32 R28, R172, R6.reuse, R28 ;  /* 0x00000006ac1c723c */ /* 0x080fe6000000181c */
[----:B------:R-:W-:Y:S01]  /*78c0*/  FADD.FTZ R5, -R216, R16 ;  /* 0x00000010d8057221 */ /* 0x000fe20000010100 */
[----:B------:R-:W-:Y:S02]  /*78d0*/  FSEL R4, R4, R216, P2 ;  /* 0x000000d804047208 */ /* 0x000fe40001000000 */
[----:B------:R-:W-:Y:S01]  /*78e0*/  FSETP.GE.FTZ.AND P2, PT, R193, RZ, PT ;  /* 0x000000ffc100720b */ /* 0x000fe20003f56000 */
[C---:B------:R-:W-:Y:S01]  /*78f0*/  FADD.FTZ R23, -R215.reuse, R23 ;  /* 0x00000017d7177221 */ /* 0x040fe20000010100 */
[----:B------:R-:W-:Y:S01]  /*7900*/  HMMA.16816.F32 R32, R164, R6, R32 ;  /* 0x00000006a420723c */ /* 0x000fe20000001820 */
[----:B------:R-:W-:Y:S03]  /*7910*/  FADD.FTZ R22, -R215, R22 ;  /* 0x00000016d7167221 */ /* 0x000fe60000010100 */
[C---:B------:R-:W-:Y:S01]  /*7920*/  FADD.FTZ R21, -R216.reuse, R21 ;  /* 0x00000015d8157221 */ /* 0x040fe20000010100 */
[-C--:B------:R-:W-:Y:S01]  /*7930*/  FSEL R0, R23, R215.reuse, P0 ;  /* 0x000000d717007208 */ /* 0x080fe20000000000 */
[----:B------:R-:W-:Y:S01]  /*7940*/  FADD.FTZ R20, -R216, R20 ;  /* 0x00000014d8147221 */ /* 0x000fe20000010100 */
[----:B------:R-:W-:Y:S01]  /*7950*/  FSEL R2, R22, R215, P1 ;  /* 0x000000d716027208 */ /* 0x000fe20000800000 */
[----:B------:R-:W-:Y:S01]  /*7960*/  FADD.FTZ R24, -R214, R24 ;  /* 0x00000018d6187221 */ /* 0x000fe20000010100 */
[----:B------:R-:W-:Y:S02]  /*7970*/  FSETP.GE.FTZ.AND P1, PT, R182, RZ, PT ;  /* 0x000000ffb600720b */ /* 0x000fe40003f36000 */
        /* <DEDUP_REMOVED lines=10> */
[----:B------:R-:W-:Y:S01]  /*7a20*/  FSEL R0, R24, R214, P1 ;  /* 0x000000d618007208 */ /* 0x000fe20000800000 */
[----:B------:R-:W-:Y:S01]  /*7a30*/  FMUL.FTZ R13, R221, R5 ;  /* 0x00000005dd0d7220 */ /* 0x000fe20000410000 */
[----:B------:R-:W-:Y:S01]  /*7a40*/  FSETP.GE.FTZ.AND P1, PT, R183, RZ, PT ;  /* 0x000000ffb700720b */ /* 0x000fe20003f36000 */
[----:B------:R-:W-:Y:S01]  /*7a50*/  FMUL.FTZ R23, R220, R2 ;  /* 0x00000002dc177220 */ /* 0x000fe20000410000 */
[----:B------:R-:W-:Y:S01]  /*7a60*/  FSEL R5, R20, R216, P3 ;  /* 0x000000d814057208 */ /* 0x000fe20001800000 */
        /* <DEDUP_REMOVED lines=16> */
[----:B------:R-:W-:Y:S01]  /*7b70*/  FMUL.FTZ R21, R180, R4 ;  /* 0x00000004b4157220 */ /* 0x000fe20000410000 */
[----:B------:R-:W-:Y:S02]  /*7b80*/  FSETP.GE.FTZ.AND P1, PT, R228, RZ, PT ;  /* 0x000000ffe400720b */ /* 0x000fe40003f36000 */
[----:B------:R-:W-:Y:S01]  /*7b90*/  FSEL R0, R28, R214, P3 ;  /* 0x000000d61c007208 */ /* 0x000fe20001800000 */
[----:B------:R-:W-:Y:S01]  /*7ba0*/  @P2 FADD.FTZ R214, -R214, R29 ;  /* 0x0000001dd6d62221 */ /* 0x000fe20000010100 */
[----:B------:R-:W-:Y:S01]  /*7bb0*/  FSETP.GE.FTZ.AND P3, PT, R225, RZ, PT ;  /* 0x000000ffe100720b */ /* 0x000fe20003f76000 */
[----:B------:R-:W-:Y:S01]  /*7bc0*/  @P0 FADD.FTZ R211, -R211, R31 ;  /* 0x0000001fd3d30221 */ /* 0x000fe20000010100 */
[----:B------:R-:W-:Y:S01]  /*7bd0*/  FSETP.GE.FTZ.AND P2, PT, R229, RZ, PT ;  /* 0x000000ffe500720b */ /* 0x000fe20003f56000 */
[----:B------:R-:W-:Y:S01]  /*7be0*/  FMUL.FTZ R18, R227, R0 ;  /* 0x00000000e3127220 */ /* 0x000fe20000410000 */
[----:B------:R-:W-:Y:S01]  /*7bf0*/  FSEL R2, R2, R216, P1 ;  /* 0x000000d802027208 */ /* 0x000fe20000800000 */
[----:B------:R-:W-:Y:S01]  /*7c00*/  FADD.FTZ R0, -R215, R34 ;  /* 0x00000022d7007221 */ /* 0x000fe20000010100 */
[----:B------:R-:W-:Y:S01]  /*7c10*/  PLOP3.LUT P1, PT, PT, PT, UP2, 0x80, 0x0 ;  /* 0x000000000000781c */ /* 0x000fe20003f2f028 */
[----:B------:R-:W-:Y:S01]  /*7c20*/  FMUL.FTZ R30, R181, R30 ;  /* 0x0000001eb51e7220 */ /* 0x000fe20000410000 */
[----:B------:R-:W-:Y:S01]  /*7c30*/  FSETP.GE.FTZ.AND P0, PT, R226, RZ, PT ;  /* 0x000000ffe200720b */ /* 0x000fe20003f16000 */
[----:B------:R-:W-:Y:S02]  /*7c40*/  FMUL.FTZ R17, R228, R2 ;  /* 0x00000002e4117220 */ /* 0x000fe40000410000 */
[----:B------:R-:W-:Y:S01]  /*7c50*/  FMUL.FTZ R214, R186, R214 ;  /* 0x000000d6bad67220 */ /* 0x000fe20000410000 */
[----:B------:R-:W-:Y:S01]  /*7c60*/  FSEL R0, R0, R215, P0 ;  /* 0x000000d700007208 */ /* 0x000fe20000000000 */
[----:B------:R-:W-:Y:S02]  /*7c70*/  @P3 FADD.FTZ R216, -R216, R33 ;  /* 0x00000021d8d83221 */ /* 0x000fe40000010100 */
[----:B------:R-:W-:Y:S02]  /*7c80*/  @P2 FADD.FTZ R215, -R215, R35 ;  /* 0x00000023d7d72221 */ /* 0x000fe40000010100 */
        /* <DEDUP_REMOVED lines=10> */
[C---:B------:R-:W-:Y:S03]  /*7d30*/  IMAD.U32 R2, R9.reuse, -0x40, RZ ;  /* 0xffffffc009027824 */ /* 0x040fe600078e00ff */
[----:B------:R-:W-:Y:S02]  /*7d40*/  UISETP.NE.U32.AND UP0, UPT, UR4, 0x1, UPT ;  /* 0x000000010400788c */ /* 0x000fe4000bf05070 */
[C---:B------:R-:W-:Y:S02]  /*7d50*/  LEA R4, P3, R2.reuse, R240, 0x1 ;  /* 0x000000f002047211 */ /* 0x040fe400078608ff */
[----:B------:R-:W-:Y:S01]  /*7d60*/  USEL UR4, UR40, 0x4000, !UP0 ;  /* 0x0000400028047887 */ /* 0x000fe2000c000000 */
[----:B------:R-:W-:Y:S02]  /*7d70*/  SHF.R.S32.HI R6, RZ, 0x1f, R2 ;  /* 0x0000001fff067819 */ /* 0x000fe40000011402 */
[----:B------:R-:W-:Y:S02]  /*7d80*/  LEA.HI.X.SX32 R5, R2, R241, 0x1, P3 ;  /* 0x000000f102057211 */ /* 0x000fe400018f0eff */
[C---:B------:R-:W-:Y:S02]  /*7d90*/  LEA R0, P4, R9.reuse, R2, 0x5 ;  /* 0x0000000209007211 */ /* 0x040fe400078828ff */
[----:B------:R-:W-:Y:S02]  /*7da0*/  IADD3 R218, R218, UR4, RZ ;  /* 0x00000004dada7c10 */ /* 0x000fe4000fffe0ff */
[----:B------:R-:W-:Y:S02]  /*7db0*/  IADD3 R234, R234, UR4, RZ ;  /* 0x00000004eaea7c10 */ /* 0x000fe4000fffe0ff */
[C-C-:B------:R-:W-:Y:S01]  /*7dc0*/  LEA.HI.X R2, R9.reuse, R6, R14.reuse, 0x5, P4 ;  /* 0x0000000609027211 */ /* 0x140fe200020f2c0e */
[----:B------:R1:W-:Y:S01]  /*7dd0*/  @P2 STS [R218], RZ ;  /* 0x000000ffda002388 */ /* 0x0003e20000000800 */
[C---:B------:R-:W-:Y:S02]  /*7de0*/  @!P2 LEA R8, P4, R9.reuse, R4, 0x6 ;  /* 0x000000040908a211 */ /* 0x040fe400078830ff */
[C---:B------:R-:W-:Y:S01]  /*7df0*/  @!P0 LEA R6, P3, R0.reuse, R240, 0x1 ;  /* 0x000000f000068211 */ /* 0x040fe200078608ff */
[----:B------:R1:W-:Y:S01]  /*7e00*/  @P2 STS [R218+0x4], RZ ;  /* 0x000004ffda002388 */ /* 0x0003e20000000800 */
[----:B------:R-:W-:Y:S01]  /*7e10*/  @!P2 LEA.HI.X R9, R9, R5, R14, 0x6, P4 ;  /* 0x000000050909a211 */ /* 0x000fe200020f340e */
[----:B------:R-:W-:Y:S01]  /*7e20*/  IMAD.MOV.U32 R240, RZ, RZ, R4 ;  /* 0x000000fffff07224 */ /* 0x000fe200078e0004 */
[----:B------:R-:W-:Y:S01]  /*7e30*/  @!P0 LEA.HI.X R7, R0, R241, R2, 0x1, P3 ;  /* 0x000000f100078211 */ /* 0x000fe200018f0c02 */
[----:B------:R1:W-:Y:S01]  /*7e40*/  @P2 STS [R218+0x8], RZ ;  /* 0x000008ffda002388 */ /* 0x0003e20000000800 */
[----:B------:R-:W-:Y:S01]  /*7e50*/  IADD3 R203, R203, UR4, RZ ;  /* 0x00000004cbcb7c10 */ /* 0x000fe2000fffe0ff */
        /* <DEDUP_REMOVED lines=31> */
.L_x_1520:
        /* <DEDUP_REMOVED lines=134> */
[C---:B------:R-:W-:Y:S01]  /*88b0*/  LEA R4, P0, R5.reuse, R238, 0x1 ;  /* 0x000000ee05047211 */ /* 0x040fe200078008ff */
        /* <DEDUP_REMOVED lines=35> */
.L_x_1521:
[----:B------:R-:W-:Y:S01]  /*8af0*/  LDSM.16.M88.4 R32, [R3+0x1c000] ;  /* 0x01c000000320783b */ /* 0x000fe20000000200 */
[----:B-1----:R-:W-:Y:S01]  /*8b00*/  @P1 IADD3 R0, R243, -0x40, RZ ;  /* 0xffffffc0f3001810 */ /* 0x002fe20007ffe0ff */
[----:B------:R-:W-:Y:S01]  /*8b10*/  IMAD.MOV.U32 R2, RZ, RZ, 0x4 ;  /* 0x00000004ff027424 */ /* 0x000fe200078e00ff */
[----:B------:R-:W-:Y:S02]  /*8b20*/  @UP2 UIADD3 UR5, UP0, UR16, -0x100, URZ ;  /* 0xffffff0010052890 */ /* 0x000fe4000ff1e03f */
[----:B------:R-:W1:Y:S01]  /*8b30*/  LDSM.16.MT88.4 R16, [R200] ;  /* 0x00000000c810783b */ /* 0x000e620000004200 */
[----:B------:R-:W-:Y:S01]  /*8b40*/  @P1 IMAD.WIDE R214, R0, R2, UR16 ;  /* 0x0000001000d61e25 */ /* 0x000fe2000f8e0202 */
[----:B------:R-:W-:Y:S02]  /*8b50*/  @UP2 UIADD3.X UR4, UR17, -0x1, URZ, UP0, !UPT ;  /* 0xffffffff11042890 */ /* 0x000fe400087fe43f */
[----:B------:R-:W-:Y:S01]  /*8b60*/  UISETP.GT.AND UP1, UPT, UR9, UR21, UPT ;  /* 0x000000150900728c */ /* 0x000fe2000bf24270 */
[----:B------:R-:W2:Y:S01]  /*8b70*/  LDSM.16.M88.4 R28, [R3+0x1d000] ;  /* 0x01d00000031c783b */ /* 0x000ea20000000200 */
[----:B------:R-:W-:Y:S02]  /*8b80*/  @UP2 UMOV UR16, UR5 ;  /* 0x0000000500102c82 */ /* 0x000fe40008000000 */
[----:B------:R-:W-:Y:S02]  /*8b90*/  USHF.L.U32 UR5, UR6, 0x3, URZ ;  /* 0x0000000306057899 */ /* 0x000fe4000800063f */
[----:B------:R-:W3:Y:S01]  /*8ba0*/  LDSM.16.MT88.4 R164, [R200+0x4000] ;  /* 0x00400000c8a4783b */ /* 0x000ee20000004200 */
[----:B------:R-:W-:Y:S02]  /*8bb0*/  @UP2 UMOV UR17, UR4 ;  /* 0x0000000400112c82 */ /* 0x000fe40008000000 */
[----:B------:R-:W-:Y:S01]  /*8bc0*/  ULOP3.LUT UR4, UR9, 0x1, URZ, 0xc0, !UPT ;  /* 0x0000000109047892 */ /* 0x000fe2000f8ec03f */
[----:B------:R-:W-:Y:S01]  /*8bd0*/  IMAD.U32 R2, RZ, RZ, UR5 ;  /* 0x00000005ff027e24 */ /* 0x000fe2000f8e00ff */
[----:B------:R-:W-:Y:S02]  /*8be0*/  LDSM.16.M88.4 R168, [R196+0x1c000] ;  /* 0x01c00000c4a8783b */ /* 0x000fe40000000200 */
[----:B------:R-:W-:Y:S02]  /*8bf0*/  UISETP.NE.U32.AND UP0, UPT, UR4, 0x1, UPT ;  /* 0x000000010400788c */ /* 0x000fe4000bf05070 */
[-C--:B------:R-:W-:Y:S01]  /*8c00*/  LEA R2, P2, R2, R212.reuse, 0x2 ;  /* 0x000000d402027211 */ /* 0x080fe200078410ff */
[----:B------:R-:W4:Y:S01]  /*8c10*/  LDSM.16.MT88.4 R172, [R200+0x800] ;  /* 0x00080000c8ac783b */ /* 0x000f220000004200 */
[----:B------:R-:W-:Y:S04]  /*8c20*/  UIMAD UR4, UR6, 0x18, URZ ;  /* 0x00000018060478a4 */ /* 0x000fe8000f8e023f */
[----:B------:R-:W3:Y:S02]  /*8c30*/  LDSM.16.M88.4 R176, [R196+0x1d000] ;  /* 0x01d00000c4b0783b */ /* 0x000ee40000000200 */
[----:B------:R-:W-:Y:S02]  /*8c40*/  IMAD.U32 R211, RZ, RZ, UR4 ;  /* 0x00000004ffd37e24 */ /* 0x000fe4000f8e00ff */
[----:B------:R-:W-:Y:S01]  /*8c50*/  IMAD.U32 R219, RZ, RZ, UR4 ;  /* 0x00000004ffdb7e24 */ /* 0x000fe2000f8e00ff */
[----:B------:R-:W3:Y:S01]  /*8c60*/  LDSM.16.MT88.4 R180, [R200+0x4800] ;  /* 0x00480000c8b4783b */ /* 0x000ee20000004200 */
[----:B------:R-:W-:Y:S04]  /*8c70*/  USHF.L.U32 UR4, UR6, 0x5, URZ ;  /* 0x0000000506047899 */ /* 0x000fe8000800063f */
[----:B------:R-:W-:Y:S02]  /*8c80*/  LDSM.16.M88.4 R184, [R198+0x1c000] ;  /* 0x01c00000c6b8783b */ /* 0x000fe40000000200 */
[----:B------:R-:W-:Y:S02]  /*8c90*/  IMAD.U32 R216, RZ, RZ, UR4 ;  /* 0x00000004ffd87e24 */ /* 0x000fe4000f8e00ff */
[----:B------:R-:W-:Y:S01]  /*8ca0*/  IMAD.U32 R222, RZ, RZ, UR4 ;  /* 0x00000004ffde7e24 */ /* 0x000fe2000f8e00ff */
[-C--:B-1----:R-:W-:Y:S01]  /*8cb0*/  HMMA.16816.F32 R4, R32, R16.reuse, RZ ;  /* 0x000000102004723c */ /* 0x082fe200000018ff */
[----:B------:R-:W1:Y:S01]  /*8cc0*/  LDSM.16.MT88.4 R188, [R200+0x1000] ;  /* 0x00100000c8bc783b */ /* 0x000e620000004200 */
[----:B------:R-:W-:Y:S04]  /*8cd0*/  UIMAD UR4, UR6, 0x28, URZ ;  /* 0x00000028060478a4 */ /* 0x000fe8000f8e023f */
[----:B------:R-:W-:Y:S02]  /*8ce0*/  LDSM.16.MT88.4 R192, [R200+0x1800] ;  /* 0x00180000c8c0783b */ /* 0x000fe40000004200 */
[C---:B--2---:R-:W-:Y:S01]  /*8cf0*/  HMMA.16816.F32 R8, R28.reuse, R16, RZ ;  /* 0x000000101c08723c */ /* 0x044fe200000018ff */
[----:B------:R-:W-:Y:S02]  /*8d00*/  IMAD.U32 R217, RZ, RZ, UR4 ;  /* 0x00000004ffd97e24 */ /* 0x000fe4000f8e00ff */
[----:B------:R2:W5:Y:S01]  /*8d10*/  @P1 LDG.E R246, [R214.64] ;  /* 0x0000000cd6f61981 */ /* 0x000562000c1e1900 */
[----:B------:R-:W-:Y:S01]  /*8d20*/  IMAD.U32 R225, RZ, RZ, UR4 ;  /* 0x00000004ffe17e24 */ /* 0x000fe2000f8e00ff */
[----:B------:R-:W-:Y:S03]  /*8d30*/  UIMAD UR4, UR6, 0x30, URZ ;  /* 0x00000030060478a4 */ /* 0x000fe6000f8e023f */
[-C--:B------:R-:W-:Y:S01]  /*8d40*/  HMMA.16816.F32 R12, R28, R18.reuse, RZ ;  /* 0x000000121c0c723c */ /* 0x080fe200000018ff */
[----:B------:R2:W5:Y:S03]  /*8d50*/  @P1 LDG.E R247, [R214.64+0x20] ;  /* 0x0000200cd6f71981 */ /* 0x000566000c1e1900 */
[----:B------:R-:W-:Y:S02]  /*8d60*/  IMAD.U32 R220, RZ, RZ, UR4 ;  /* 0x00000004ffdc7e24 */ /* 0x000fe4000f8e00ff */
[----:B------:R2:W5:Y:S01]  /*8d70*/  @P1 LDG.E R244, [R214.64+0x80] ;  /* 0x0000800cd6f41981 */ /* 0x000562000c1e1900 */
[----:B------:R-:W-:Y:S01]  /*8d80*/  IMAD.U32 R224, RZ, RZ, UR4 ;  /* 0x00000004ffe07e24 */ /* 0x000fe2000f8e00ff */
[C---:B------:R-:W-:Y:S01]  /*8d90*/  HMMA.16816.F32 R16, R32.reuse, R18, RZ ;  /* 0x000000122010723c */ /* 0x040fe200000018ff */
[----:B------:R-:W-:Y:S02]  /*8da0*/  UIMAD UR4, UR6, 0x38, URZ ;  /* 0x00000038060478a4 */ /* 0x000fe4000f8e023f */
[----:B------:R2:W5:Y:S04]  /*8db0*/  @P1 LDG.E R245, [R214.64+0xa0] ;  /* 0x0000a00cd6f51981 */ /* 0x000568000c1e1900 */
[----:B------:R-:W-:Y:S01]  /*8dc0*/  IMAD.U32 R221, RZ, RZ, UR4 ;  /* 0x00000004ffdd7e24 */ /* 0x000fe2000f8e00ff */
[-C--:B---3--:R-:W-:Y:S01]  /*8dd0*/  HMMA.16816.F32 R20, R32, R164.reuse, RZ ;  /* 0x000000a42014723c */ /* 0x088fe200000018ff */
[----:B------:R-:W-:Y:S01]  /*8de0*/  IMAD.U32 R223, RZ, RZ, UR4 ;  /* 0x00000004ffdf7e24 */ /* 0x000fe2000f8e00ff */
[----:B------:R-:W-:Y:S04]  /*8df0*/  USHF.L.U32 UR4, UR6, 0x4, URZ ;  /* 0x0000000406047899 */ /* 0x000fe8000800063f */
[----:B------:R-:W-:Y:S02]  /*8e00*/  UIADD3 UR8, UR4, 0x60, URZ ;  /* 0x0000006004087890 */ /* 0x000fe4000fffe03f */
[C---:B------:R-:W-:Y:S01]  /*8e10*/  HMMA.16816.F32 R24, R28.reuse, R164, RZ ;  /* 0x000000a41c18723c */ /* 0x040fe200000018ff */
[----:B------:R-:W-:Y:S02]  /*8e20*/  UIADD3 UR6, UR4, 0x20, URZ ;  /* 0x0000002004067890 */ /* 0x000fe4000fffe03f */
[----:B------:R-:W-:Y:S05]  /*8e30*/  UIADD3 UR7, UR4, 0x40, URZ ;  /* 0x0000004004077890 */ /* 0x000fea000fffe03f */
[-C--:B------:R-:W-:Y:S08]  /*8e40*/  HMMA.16816.F32 R28, R28, R166.reuse, RZ ;  /* 0x000000a61c1c723c */ /* 0x080ff000000018ff */
[----:B------:R-:W-:Y:S01]  /*8e50*/  HMMA.16816.F32 R32, R32, R166, RZ ;  /* 0x000000a62020723c */ /* 0x000fe200000018ff */
[----:B------:R-:W3:Y:S07]  /*8e60*/  LDSM.16.M88.4 R164, [R198+0x1d000] ;  /* 0x01d00000c6a4783b */ /* 0x000eee0000000200 */
[-C--:B----4-:R-:W-:Y:S08]  /*8e70*/  HMMA.16816.F32 R4, R168, R172.reuse, R4 ;  /* 0x000000aca804723c */ /* 0x090ff00000001804 */
[C---:B------:R-:W-:Y:S08]  /*8e80*/  HMMA.16816.F32 R8, R176.reuse, R172, R8 ;  /* 0x000000acb008723c */ /* 0x040ff00000001808 */
[-C--:B------:R-:W-:Y:S08]  /*8e90*/  HMMA.16816.F32 R12, R176, R174.reuse, R12 ;  /* 0x000000aeb00c723c */ /* 0x080ff0000000180c */
[C---:B------:R-:W-:Y:S01]  /*8ea0*/  HMMA.16816.F32 R16, R168.reuse, R174, R16 ;  /* 0x000000aea810723c */ /* 0x040fe20000001810 */
[----:B------:R-:W4:Y:S07]  /*8eb0*/  LDSM.16.MT88.4 R172, [R200+0x5000] ;  /* 0x00500000c8ac783b */ /* 0x000f2e0000004200 */
[-C--:B------:R-:W-:Y:S08]  /*8ec0*/  HMMA.16816.F32 R20, R168, R180.reuse, R20 ;  /* 0x000000b4a814723c */ /* 0x080ff00000001814 */
[C---:B------:R-:W-:Y:S08]  /*8ed0*/  HMMA.16816.F32 R24, R176.reuse, R180, R24 ;  /* 0x000000b4b018723c */ /* 0x040ff00000001818 */
[-C--:B------:R-:W-:Y:S01]  /*8ee0*/  HMMA.16816.F32 R28, R176, R182.reuse, R28 ;  /* 0x000000b6b01c723c */ /* 0x080fe2000000181c */
[----:B------:R-:W2:Y:S07]  /*8ef0*/  LDSM.16.M88.4 R176, [R197+0x1c000] ;  /* 0x01c00000c5b0783b */ /* 0x000eae0000000200 */
[----:B------:R-:W-:Y:S01]  /*8f00*/  HMMA.16816.F32 R32, R168, R182, R32 ;  /* 0x000000b6a820723c */ /* 0x000fe20000001820 */
[----:B------:R-:W2:Y:S05]  /*8f10*/  LDSM.16.M88.4 R168, [R197+0x1d000] ;  /* 0x01d00000c5a8783b */ /* 0x000eaa0000000200 */
[----:B------:R-:W2:Y:S02]  /*8f20*/  LDSM.16.MT88.4 R180, [R200+0x5800] ;  /* 0x00580000c8b4783b */ /* 0x000ea40000004200 */
[-C--:B-1----:R-:W-:Y:S08]  /*8f30*/  HMMA.16816.F32 R4, R184, R188.reuse, R4 ;  /* 0x000000bcb804723c */ /* 0x082ff00000001804 */
[C---:B---3--:R-:W-:Y:S08]  /*8f40*/  HMMA.16816.F32 R8, R164.reuse, R188, R8 ;  /* 0x000000bca408723c */ /* 0x048ff00000001808 */
[-C--:B------:R-:W-:Y:S08]  /*8f50*/  HMMA.16816.F32 R12, R164, R190.reuse, R12 ;  /* 0x000000bea40c723c */ /* 0x080ff0000000180c */
[C---:B------:R-:W-:Y:S01]  /*8f60*/  HMMA.16816.F32 R16, R184.reuse, R190, R16 ;  /* 0x000000beb810723c */ /* 0x040fe20000001810 */
[----:B------:R-:W-:Y:S07]  /*8f70*/  LDSM.16.MT88.4 R188, [R200+0x6000] ;  /* 0x00600000c8bc783b */ /* 0x000fee0000004200 */
[-C--:B----4-:R-:W-:Y:S08]  /*8f80*/  HMMA.16816.F32 R20, R184, R172.reuse, R20 ;  /* 0x000000acb814723c */ /* 0x090ff00000001814 */
[C---:B------:R-:W-:Y:S08]  /*8f90*/  HMMA.16816.F32 R24, R164.reuse, R172, R24 ;  /* 0x000000aca418723c */ /* 0x040ff00000001818 */
[-C--:B------:R-:W-:Y:S01]  /*8fa0*/  HMMA.16816.F32 R28, R164, R174.reuse, R28 ;  /* 0x000000aea41c723c */ /* 0x080fe2000000181c */
[----:B------:R-:W-:Y:S07]  /*8fb0*/  LDSM.16.M88.4 R164, [R3+0x1e000] ;  /* 0x01e0000003a4783b */ /* 0x000fee0000000200 */
[----:B------:R-:W-:Y:S01]  /*8fc0*/  HMMA.16816.F32 R32, R184, R174, R32 ;  /* 0x000000aeb820723c */ /* 0x000fe20000001820 */
[----:B------:R-:W1:Y:S05]  /*8fd0*/  LDSM.16.MT88.4 R172, [R200+0x2000] ;  /* 0x00200000c8ac783b */ /* 0x000e6a0000004200 */
[----:B------:R3:W4:Y:S02]  /*8fe0*/  LDSM.16.M88.4 R184, [R3+0x1f000] ;  /* 0x01f0000003b8783b */ /* 0x0007240000000200 */
[-C--:B--2---:R-:W-:Y:S08]  /*8ff0*/  HMMA.16816.F32 R4, R176, R192.reuse, R4 ;  /* 0x000000c0b004723c */ /* 0x084ff00000001804 */
[C---:B------:R-:W-:Y:S08]  /*9000*/  HMMA.16816.F32 R8, R168.reuse, R192, R8 ;  /* 0x000000c0a808723c */ /* 0x040ff00000001808 */
[-C--:B------:R-:W-:Y:S01]  /*9010*/  HMMA.16816.F32 R12, R168, R194.reuse, R12 ;  /* 0x000000c2a80c723c */ /* 0x080fe2000000180c */
[----:B---3--:R-:W-:Y:S07]  /*9020*/  IMAD.U32 R3, RZ, RZ, UR5 ;  /* 0x00000005ff037e24 */ /* 0x008fee000f8e00ff */
[C---:B------:R-:W-:Y:S01]  /*9030*/  HMMA.16816.F32 R16, R176.reuse, R194, R16 ;  /* 0x000000c2b010723c */ /* 0x040fe20000001810 */
[----:B------:R-:W-:Y:S03]  /*9040*/  LDSM.16.MT88.4 R192, [R200+0x6800] ;  /* 0x00680000c8c0783b */ /* 0x000fe60000004200 */
[-C--:B------:R-:W-:Y:S04]  /*9050*/  LEA.HI.X.SX32 R3, R3, R213.reuse, 0x2, P2 ;  /* 0x000000d503037211 */ /* 0x080fe800010f16ff */
[-C--:B------:R-:W-:Y:S08]  /*9060*/  HMMA.16816.F32 R20, R176, R180.reuse, R20 ;  /* 0x000000b4b014723c */ /* 0x080ff00000001814 */
[C---:B------:R-:W-:Y:S08]  /*9070*/  HMMA.16816.F32 R24, R168.reuse, R180, R24 ;  /* 0x000000b4a818723c */ /* 0x040ff00000001818 */
[-C--:B------:R-:W-:Y:S01]  /*9080*/  HMMA.16816.F32 R28, R168, R182.reuse, R28 ;  /* 0x000000b6a81c723c */ /* 0x080fe2000000181c */
[----:B------:R-:W-:Y:S07]  /*9090*/  LDSM.16.M88.4 R168, [R196+0x1e000] ;  /* 0x01e00000c4a8783b */ /* 0x000fee0000000200 */
[----:B------:R-:W-:Y:S01]  /*90a0*/  HMMA.16816.F32 R32, R176, R182, R32 ;  /* 0x000000b6b020723c */ /* 0x000fe20000001820 */
[----:B------:R-:W2:Y:S05]  /*90b0*/  LDSM.16.MT88.4 R176, [R200+0x2800] ;  /* 0x00280000c8b0783b */ /* 0x000eaa0000004200 */
[----:B------:R-:W3:Y:S02]  /*90c0*/  LDSM.16.M88.4 R180, [R196+0x1f000] ;  /* 0x01f00000c4b4783b */ /* 0x000ee40000000200 */
[-C--:B-1----:R-:W-:Y:S08]  /*90d0*/  HMMA.16816.F32 R4, R164, R172.reuse, R4 ;  /* 0x000000aca404723c */ /* 0x082ff00000001804 */
[C---:B----4-:R-:W-:Y:S08]  /*90e0*/  HMMA.16816.F32 R8, R184.reuse, R172, R8 ;  /* 0x000000acb808723c */ /* 0x050ff00000001808 */
        /* <DEDUP_REMOVED lines=8> */
[----:B------:R-:W1:Y:S05]  /*9170*/  LDSM.16.M88.4 R164, [R198+0x1e000] ;  /* 0x01e00000c6a4783b */ /* 0x000e6a0000000200 */
[----:B------:R-:W4:Y:S02]  /*9180*/  LDSM.16.MT88.4 R188, [R200+0x7000] ;  /* 0x00700000c8bc783b */ /* 0x000f240000004200 */
[-C--:B--2---:R-:W-:Y:S08]  /*9190*/  HMMA.16816.F32 R4, R168, R176.reuse, R4 ;  /* 0x000000b0a804723c */ /* 0x084ff00000001804 */
[C---:B---3--:R-:W-:Y:S08]  /*91a0*/  HMMA.16816.F32 R8, R180.reuse, R176, R8 ;  /* 0x000000b0b408723c */ /* 0x048ff00000001808 */
[-C--:B------:R-:W-:Y:S08]  /*91b0*/  HMMA.16816.F32 R12, R180, R178.reuse, R12 ;  /* 0x000000b2b40c723c */ /* 0x080ff0000000180c */
[C---:B------:R-:W-:Y:S01]  /*91c0*/  HMMA.16816.F32 R16, R168.reuse, R178, R16 ;  /* 0x000000b2a810723c */ /* 0x040fe20000001810 */
[----:B------:R-:W-:Y:S05]  /*91d0*/  LDSM.16.M88.4 R176, [R197+0x1e000] ;  /* 0x01e00000c5b0783b */ /* 0x000fea0000000200 */
[----:B------:R-:W-:Y:S02]  /*91e0*/  LDSM.16.M88.4 R196, [R197+0x1f000] ;  /* 0x01f00000c5c4783b */ /* 0x000fe40000000200 */
[-C--:B------:R-:W-:Y:S08]  /*91f0*/  HMMA.16816.F32 R20, R168, R192.reuse, R20 ;  /* 0x000000c0a814723c */ /* 0x080ff00000001814 */
[C---:B------:R-:W-:Y:S07]  /*9200*/  HMMA.16816.F32 R24, R180.reuse, R192, R24 ;  /* 0x000000c0b418723c */ /* 0x040fee0000001818 */
[----:B------:R-:W-:Y:S01]  /*9210*/  IMAD.U32 R193, RZ, RZ, UR7 ;  /* 0x00000007ffc17e24 */ /* 0x000fe2000f8e00ff */
[-C--:B------:R-:W-:Y:S01]  /*9220*/  HMMA.16816.F32 R28, R180, R194.reuse, R28 ;  /* 0x000000c2b41c723c */ /* 0x080fe2000000181c */
[----:B------:R-:W2:Y:S07]  /*9230*/  LDSM.16.MT88.4 R180, [R200+0x3800] ;  /* 0x00380000c8b4783b */ /* 0x000eae0000004200 */
[----:B------:R-:W-:Y:S01]  /*9240*/  HMMA.16816.F32 R32, R168, R194, R32 ;  /* 0x000000c2a820723c */ /* 0x000fe20000001820 */
[----:B------:R-:W3:Y:S07]  /*9250*/  LDSM.16.MT88.4 R168, [R200+0x7800] ;  /* 0x00780000c8a8783b */ /* 0x000eee0000004200 */
[-C--:B-1----:R-:W-:Y:S08]  /*9260*/  HMMA.16816.F32 R4, R164, R172.reuse, R4 ;  /* 0x000000aca404723c */ /* 0x082ff00000001804 */
[C---:B------:R-:W-:Y:S07]  /*9270*/  HMMA.16816.F32 R8, R184.reuse, R172, R8 ;  /* 0x000000acb808723c */ /* 0x040fee0000001808 */
[----:B------:R-:W-:Y:S01]  /*9280*/  IMAD.U32 R172, RZ, RZ, UR8 ;  /* 0x00000008ffac7e24 */ /* 0x000fe2000f8e00ff */
[-C--:B------:R-:W-:Y:S08]  /*9290*/  HMMA.16816.F32 R12, R184, R174.reuse, R12 ;  /* 0x000000aeb80c723c */ /* 0x080ff0000000180c */
[C---:B------:R-:W-:Y:S08]  /*92a0*/  HMMA.16816.F32 R16, R164.reuse, R174, R16 ;  /* 0x000000aea410723c */ /* 0x040ff00000001810 */
[-C--:B----4-:R-:W-:Y:S08]  /*92b0*/  HMMA.16816.F32 R20, R164, R188.reuse, R20 ;  /* 0x000000bca414723c */ /* 0x090ff00000001814 */
[C---:B------:R-:W-:Y:S07]  /*92c0*/  HMMA.16816.F32 R24, R184.reuse, R188, R24 ;  /* 0x000000bcb818723c */ /* 0x040fee0000001818 */
[----:B------:R-:W-:Y:S01]  /*92d0*/  IMAD.U32 R189, RZ, RZ, UR7 ;  /* 0x00000007ffbd7e24 */ /* 0x000fe2000f8e00ff */
[-C--:B------:R-:W-:Y:S08]  /*92e0*/  HMMA.16816.F32 R28, R184, R190.reuse, R28 ;  /* 0x000000beb81c723c */ /* 0x080ff0000000181c */
[----:B------:R-:W-:Y:S07]  /*92f0*/  HMMA.16816.F32 R32, R164, R190, R32 ;  /* 0x000000bea420723c */ /* 0x000fee0000001820 */
[----:B------:R-:W-:Y:S01]  /*9300*/  IMAD.U32 R164, RZ, RZ, UR4 ;  /* 0x00000004ffa47e24 */ /* 0x000fe2000f8e00ff */
[-C--:B--2---:R-:W-:Y:S01]  /*9310*/  HMMA.16816.F32 R4, R176, R180.reuse, R4 ;  /* 0x000000b4b004723c */ /* 0x084fe20000001804 */
[----:B------:R-:W-:Y:S01]  /*9320*/  IMAD.U32 R165, RZ, RZ, UR4 ;  /* 0x00000004ffa57e24 */ /* 0x000fe2000f8e00ff */
[----:B------:R-:W-:Y:S02]  /*9330*/  UIADD3 UR4, UR5, UR7, URZ ;  /* 0x0000000705047290 */ /* 0x000fe4000fffe03f */
[----:B------:R-:W-:Y:S01]  /*9340*/  UIADD3 UR7, UR5, UR8, URZ ;  /* 0x0000000805077290 */ /* 0x000fe2000fffe03f */
[-C--:B------:R-:W-:Y:S03]  /*9350*/  LEA R164, P0, R164, R212.reuse, 0x2 ;  /* 0x000000d4a4a47211 */ /* 0x080fe600078010ff */
[C---:B------:R-:W-:Y:S01]  /*9360*/  HMMA.16816.F32 R8, R196.reuse, R180, R8 ;  /* 0x000000b4c408723c */ /* 0x040fe20000001808 */
[----:B------:R-:W-:Y:S03]  /*9370*/  IMAD.U32 R191, RZ, RZ, UR4 ;  /* 0x00000004ffbf7e24 */ /* 0x000fe6000f8e00ff */
[-C--:B------:R-:W-:Y:S01]  /*9380*/  LEA.HI.X.SX32 R165, R165, R213.reuse, 0x2, P0 ;  /* 0x000000d5a5a57211 */ /* 0x080fe200000f16ff */
[----:B------:R-:W-:Y:S01]  /*9390*/  IMAD.U32 R173, RZ, RZ, UR7 ;  /* 0x00000007ffad7e24 */ /* 0x000fe2000f8e00ff */
[-C--:B------:R-:W-:Y:S01]  /*93a0*/  LEA R166, P0, R216, R212.reuse, 0x2 ;  /* 0x000000d4d8a67211 */ /* 0x080fe200078010ff */
[----:B------:R-:W-:Y:S01]  /*93b0*/  IMAD.U32 R180, RZ, RZ, UR6 ;  /* 0x00000006ffb47e24 */ /* 0x000fe2000f8e00ff */
[-C--:B------:R-:W-:Y:S01]  /*93c0*/  HMMA.16816.F32 R12, R196, R182.reuse, R12 ;  /* 0x000000b6c40c723c */ /* 0x080fe2000000180c */
[----:B------:R-:W-:Y:S01]  /*93d0*/  IMAD.U32 R195, RZ, RZ, UR4 ;  /* 0x00000004ffc37e24 */ /* 0x000fe2000f8e00ff */
[----:B------:R-:W-:Y:S02]  /*93e0*/  UIADD3 UR7, UR5, UR7, URZ ;  /* 0x0000000705077290 */ /* 0x000fe4000fffe03f */
[-C--:B------:R-:W-:Y:S01]  /*93f0*/  LEA.HI.X.SX32 R167, R222, R213.reuse, 0x2, P0 ;  /* 0x000000d5dea77211 */ /* 0x080fe200000f16ff */
[----:B------:R-:W-:Y:S02]  /*9400*/  UIADD3 UR4, UR5, UR4, URZ ;  /* 0x0000000405047290 */ /* 0x000fe4000fffe03f */
[----:B------:R1:W-:Y:S01]  /*9410*/  RED.E.ADD.F32.FTZ.RN.STRONG.GPU [R212.64], R4 ;  /* 0x00000004d400798e */ /* 0x0003e2000c10e78c */
[C---:B------:R-:W-:Y:S01]  /*9420*/  HMMA.16816.F32 R16, R176.reuse, R182, R16 ;  /* 0x000000b6b010723c */ /* 0x040fe20000001810 */
[----:B------:R-:W-:Y:S01]  /*9430*/  IMAD.U32 R174, RZ, RZ, UR7 ;  /* 0x00000007ffae7e24 */ /* 0x000fe2000f8e00ff */
[----:B------:R-:W-:Y:S02]  /*9440*/  UIADD3 UR7, UR5, UR7, URZ ;  /* 0x0000000705077290 */ /* 0x000fe4000fffe03f */
[----:B------:R2:W-:Y:S01]  /*9450*/  RED.E.ADD.F32.FTZ.RN.STRONG.GPU [R2.64], R5 ;  /* 0x000000050200798e */ /* 0x0005e2000c10e78c */
[----:B------:R-:W-:Y:S02]  /*9460*/  IMAD.U32 R192, RZ, RZ, UR4 ;  /* 0x00000004ffc07e24 */ /* 0x000fe4000f8e00ff */
[----:B------:R-:W-:Y:S01]  /*9470*/  IMAD.U32 R183, RZ, RZ, UR6 ;  /* 0x00000006ffb77e24 */ /* 0x000fe2000f8e00ff */
[-C--:B---3--:R-:W-:Y:S01]  /*9480*/  HMMA.16816.F32 R20, R176, R168.reuse, R20 ;  /* 0x000000a8b014723c */ /* 0x088fe20000001814 */
[----:B------:R3:W-:Y:S01]  /*9490*/  RED.E.ADD.F32.FTZ.RN.STRONG.GPU [R164.64], R6 ;  /* 0x00000006a400798e */ /* 0x0007e2000c10e78c */
[----:B------:R-:W-:Y:S02]  /*94a0*/  UIADD3 UR6, UR5, UR6, URZ ;  /* 0x0000000605067290 */ /* 0x000fe4000fffe03f */
[----:B------:R-:W-:Y:S01]  /*94b0*/  IMAD.U32 R175, RZ, RZ, UR7 ;  /* 0x00000007ffaf7e24 */ /* 0x000fe2000f8e00ff */
[----:B------:R-:W-:Y:S03]  /*94c0*/  UIADD3 UR7, UR5, UR7, URZ ;  /* 0x0000000705077290 */ /* 0x000fe6000fffe03f */
[C---:B------:R-:W-:Y:S01]  /*94d0*/  HMMA.16816.F32 R24, R196.reuse, R168, R24 ;  /* 0x000000a8c418723c */ /* 0x040fe20000001818 */
[----:B------:R-:W-:Y:S03]  /*94e0*/  IMAD.U32 R181, RZ, RZ, UR6 ;  /* 0x00000006ffb57e24 */ /* 0x000fe6000f8e00ff */
[----:B------:R-:W-:Y:S01]  /*94f0*/  IMAD.U32 R185, RZ, RZ, UR6 ;  /* 0x00000006ffb97e24 */ /* 0x000fe2000f8e00ff */
[----:B------:R-:W-:Y:S02]  /*9500*/  UIADD3 UR6, UR5, UR6, URZ ;  /* 0x0000000605067290 */ /* 0x000fe4000fffe03f */
[----:B------:R-:W-:Y:S01]  /*9510*/  IMAD.U32 R169, RZ, RZ, UR7 ;  /* 0x00000007ffa97e24 */ /* 0x000fe2000f8e00ff */
[-C--:B------:R-:W-:Y:S04]  /*9520*/  HMMA.16816.F32 R28, R196, R170.reuse, R28 ;  /* 0x000000aac41c723c */ /* 0x080fe8000000181c */
[-C--:B-1----:R-:W-:Y:S01]  /*9530*/  LEA R4, P1, R211, R212.reuse, 0x2 ;  /* 0x000000d4d3047211 */ /* 0x082fe200078210ff */
[----:B------:R-:W-:Y:S02]  /*9540*/  IMAD.U32 R182, RZ, RZ, UR6 ;  /* 0x00000006ffb67e24 */ /* 0x000fe4000f8e00ff */
[----:B------:R-:W-:Y:S01]  /*9550*/  IMAD.U32 R187, RZ, RZ, UR6 ;  /* 0x00000006ffbb7e24 */ /* 0x000fe2000f8e00ff */
[----:B------:R-:W-:Y:S01]  /*9560*/  HMMA.16816.F32 R32, R176, R170, R32 ;  /* 0x000000aab020723c */ /* 0x000fe20000001820 */
[----:B------:R-:W-:Y:S03]  /*9570*/  UIADD3 UR6, UR5, UR6, URZ ;  /* 0x0000000605067290 */ /* 0x000fe6000fffe03f */
[-C--:B--2---:R-:W-:Y:S01]  /*9580*/  LEA.HI.X.SX32 R5, R219, R213.reuse, 0x2, P1 ;  /* 0x000000d5db057211 */ /* 0x084fe200008f16ff */
[----:B------:R-:W-:Y:S01]  /*9590*/  IMAD.U32 R197, RZ, RZ, UR4 ;  /* 0x00000004ffc57e24 */ /* 0x000fe2000f8e00ff */
[-C--:B---3--:R-:W-:Y:S01]  /*95a0*/  LEA R164, P2, R217, R212.reuse, 0x2 ;  /* 0x000000d4d9a47211 */ /* 0x088fe200078410ff */
[----:B------:R-:W-:Y:S01]  /*95b0*/  IMAD.U32 R184, RZ, RZ, UR6 ;  /* 0x00000006ffb87e24 */ /* 0x000fe2000f8e00ff */
[-C--:B------:R-:W-:Y:S01]  /*95c0*/  LEA R6, P1, R220, R212.reuse, 0x2 ;  /* 0x000000d4dc067211 */ /* 0x080fe200078210ff */
[----:B------:R1:W-:Y:S01]  /*95d0*/  RED.E.ADD.F32.FTZ.RN.STRONG.GPU [R4.64], R7 ;  /* 0x000000070400798e */ /* 0x0003e2000c10e78c */
[----:B------:R-:W-:Y:S02]  /*95e0*/  UIADD3 UR4, UR5, UR4, URZ ;  /* 0x0000000405047290 */ /* 0x000fe4000fffe03f */
[-C--:B------:R-:W-:Y:S01]  /*95f0*/  LEA.HI.X.SX32 R165, R225, R213.reuse, 0x2, P2 ;  /* 0x000000d5e1a57211 */ /* 0x080fe200010f16ff */
[----:B------:R-:W-:Y:S01]  /*9600*/  IMAD.U32 R188, RZ, RZ, UR6 ;  /* 0x00000006ffbc7e24 */ /* 0x000fe2000f8e00ff */
[----:B------:R-:W-:Y:S01]  /*9610*/  RED.E.ADD.F32.FTZ.RN.STRONG.GPU [R166.64], R8 ;  /* 0x00000008a600798e */ /* 0x000fe2000c10e78c */
[----:B------:R-:W-:Y:S01]  /*9620*/  UIADD3 UR6, UR5, UR6, URZ ;  /* 0x0000000605067290 */ /* 0x000fe2000fffe03f */
[----:B------:R-:W-:Y:S02]  /*9630*/  IMAD.U32 R194, RZ, RZ, UR4 ;  /* 0x00000004ffc27e24 */ /* 0x000fe4000f8e00ff */
[----:B------:R-:W-:Y:S01]  /*9640*/  IMAD.U32 R199, RZ, RZ, UR4 ;  /* 0x00000004ffc77e24 */ /* 0x000fe2000f8e00ff */
[----:B------:R-:W-:Y:S01]  /*9650*/  RED.E.ADD.F32.FTZ.RN.STRONG.GPU [R164.64], R9 ;  /* 0x00000009a400798e */ /* 0x000fe2000c10e78c */
[----:B------:R-:W-:Y:S01]  /*9660*/  UIADD3 UR4, UR5, UR4, URZ ;  /* 0x0000000405047290 */ /* 0x000fe2000fffe03f */
[----:B------:R-:W-:Y:S02]  /*9670*/  IMAD.U32 R186, RZ, RZ, UR6 ;  /* 0x00000006ffba7e24 */ /* 0x000fe4000f8e00ff */
[----:B------:R-:W-:Y:S01]  /*9680*/  IMAD.U32 R190, RZ, RZ, UR6 ;  /* 0x00000006ffbe7e24 */ /* 0x000fe2000f8e00ff */
[----:B------:R-:W-:Y:S02]  /*9690*/  UIADD3 UR6, UR5, UR6, URZ ;  /* 0x0000000605067290 */ /* 0x000fe4000fffe03f */
[----:B------:R-:W-:Y:S01]  /*96a0*/  IMAD.U32 R196, RZ, RZ, UR4 ;  /* 0x00000004ffc47e24 */ /* 0x000fe2000f8e00ff */
[----:B------:R-:W-:Y:S01]  /*96b0*/  UIADD3 UR8, UR5, UR4, URZ ;  /* 0x0000000405087290 */ /* 0x000fe2000fffe03f */
[----:B------:R-:W-:Y:S01]  /*96c0*/  IMAD.U32 R198, RZ, RZ, UR4 ;  /* 0x00000004ffc67e24 */ /* 0x000fe2000f8e00ff */
[----:B------:R-:W-:Y:S01]  /*96d0*/  UIADD3 UR4, UR5, UR7, URZ ;  /* 0x0000000705047290 */ /* 0x000fe2000fffe03f */
[----:B------:R-:W-:Y:S02]  /*96e0*/  IMAD.U32 R170, RZ, RZ, UR6 ;  /* 0x00000006ffaa7e24 */ /* 0x000fe4000f8e00ff */
[----:B------:R-:W-:Y:S02]  /*96f0*/  IMAD.U32 R171, RZ, RZ, UR6 ;  /* 0x00000006ffab7e24 */ /* 0x000fe4000f8e00ff */
[----:B------:R-:W-:Y:S01]  /*9700*/  IMAD.U32 R0, RZ, RZ, UR8 ;  /* 0x00000008ff007e24 */ /* 0x000fe2000f8e00ff */
[-C--:B-1----:R-:W-:Y:S01]  /*9710*/  LEA.HI.X.SX32 R7, R224, R213.reuse, 0x2, P1 ;  /* 0x000000d5e0077211 */ /* 0x082fe200008f16ff */
[----:B------:R-:W-:Y:S01]  /*9720*/  IMAD.U32 R168, RZ, RZ, UR4 ;  /* 0x00000004ffa87e24 */ /* 0x000fe2000f8e00ff */
[-C--:B------:R-:W-:Y:S01]  /*9730*/  LEA R4, P0, R221, R212.reuse, 0x2 ;  /* 0x000000d4dd047211 */ /* 0x080fe200078010ff */
[----:B------:R-:W-:Y:S02]  /*9740*/  UIADD3 UR4, UR9, -0x1, URZ ;  /* 0xffffffff09047890 */ /* 0x000fe4000fffe03f */
[----:B------:R1:W-:Y:S01]  /*9750*/  RED.E.ADD.F32.FTZ.RN.STRONG.GPU [R6.64], R10 ;  /* 0x0000000a0600798e */ /* 0x0003e2000c10e78c */
[-C--:B------:R-:W-:Y:S04]  /*9760*/  LEA.HI.X.SX32 R5, R223, R213.reuse, 0x2, P0 ;  /* 0x000000d5df057211 */ /* 0x080fe800000f16ff */
[----:B------:R-:W-:Y:S01]  /*9770*/  UMOV UR9, UR4 ;  /* 0x0000000400097c82 */ /* 0x000fe20008000000 */
[----:B------:R2:W-:Y:S05]  /*9780*/  RED.E.ADD.F32.FTZ.RN.STRONG.GPU [R4.64], R11 ;  /* 0x0000000b0400798e */ /* 0x0005ea000c10e78c */
[----:B------:R-:W-:Y:S05]  /*9790*/  RED.E.ADD.F32.FTZ.RN.STRONG.GPU [R212.64+0x80], R16 ;  /* 0x00008010d400798e */ /* 0x000fea000c10e78c */
[----:B------:R-:W-:Y:S01]  /*97a0*/  RED.E.ADD.F32.FTZ.RN.STRONG.GPU [R2.64+0x80], R17 ;  /* 0x000080110200798e */ /* 0x000fe2000c10e78c */
[-C--:B-1----:R-:W-:Y:S04]  /*97b0*/  LEA R6, P1, R180, R212.reuse, 0x2 ;  /* 0x000000d4b4067211 */ /* 0x082fe800078210ff */
[-C--:B------:R-:W-:Y:S02]  /*97c0*/  LEA.HI.X.SX32 R7, R183, R213.reuse, 0x2, P1 ;  /* 0x000000d5b7077211 */ /* 0x080fe400008f16ff */
[-C--:B--2---:R-:W-:Y:S02]  /*97d0*/  LEA R4, P0, R181, R212.reuse, 0x2 ;  /* 0x000000d4b5047211 */ /* 0x084fe400078010ff */
[-C--:B------:R-:W-:Y:S01]  /*97e0*/  LEA R10, P1, R182, R212.reuse, 0x2 ;  /* 0x000000d4b60a7211 */ /* 0x080fe200078210ff */
[----:B------:R1:W-:Y:S01]  /*97f0*/  RED.E.ADD.F32.FTZ.RN.STRONG.GPU [R6.64], R18 ;  /* 0x000000120600798e */ /* 0x0003e2000c10e78c */
[-C--:B------:R-:W-:Y:S02]  /*9800*/  LEA.HI.X.SX32 R5, R185, R213.reuse, 0x2, P0 ;  /* 0x000000d5b9057211 */ /* 0x080fe400000f16ff */
[-C--:B------:R-:W-:Y:S03]  /*9810*/  LEA.HI.X.SX32 R11, R187, R213.reuse, 0x2, P1 ;  /* 0x000000d5bb0b7211 */ /* 0x080fe600008f16ff */
[----:B------:R2:W-:Y:S05]  /*9820*/  RED.E.ADD.F32.FTZ.RN.STRONG.GPU [R4.64], R19 ;  /* 0x000000130400798e */ /* 0x0005ea000c10e78c */
[----:B------:R-:W-:Y:S01]  /*9830*/  RED.E.ADD.F32.FTZ.RN.STRONG.GPU [R10.64], R12 ;  /* 0x0000000c0a00798e */ /* 0x000fe2000c10e78c */
        /* <DEDUP_REMOVED lines=8> */
[----:B------:R3:W-:Y:S05]  /*98c0*/  RED.E.ADD.F32.FTZ.RN.STRONG.GPU [R8.64], R15 ;  /* 0x0000000f0800798e */ /* 0x0007ea000c10e78c */
[----:B------:R-:W-:Y:S05]  /*98d0*/  RED.E.ADD.F32.FTZ.RN.STRONG.GPU [R212.64+0x100], R20 ;  /* 0x00010014d400798e */ /* 0x000fea000c10e78c */
[----:B------:R-:W-:Y:S05]  /*98e0*/  RED.E.ADD.F32.FTZ.RN.STRONG.GPU [R2.64+0x100], R21 ;  /* 0x000100150200798e */ /* 0x000fea000c10e78c */
[----:B------:R-:W-:Y:S01]  /*98f0*/  LDSM.16.MT88.4 R12, [R201+0x1e000] ;  /* 0x01e00000c90c783b */ /* 0x000fe20000004200 */
[-C--:B-1----:R-:W-:Y:S04]  /*9900*/  LEA R6, P0, R189, R212.reuse, 0x2 ;  /* 0x000000d4bd067211 */ /* 0x082fe800078010ff */
[-C--:B------:R-:W-:Y:S02]  /*9910*/  LEA.HI.X.SX32 R7, R193, R213.reuse, 0x2, P0 ;  /* 0x000000d5c1077211 */ /* 0x080fe400000f16ff */
[-C--:B--2---:R-:W-:Y:S03]  /*9920*/  LEA R4, P1, R191, R212.reuse, 0x2 ;  /* 0x000000d4bf047211 */ /* 0x084fe600078210ff */
[----:B------:R1:W-:Y:S01]  /*9930*/  RED.E.ADD.F32.FTZ.RN.STRONG.GPU [R6.64], R22 ;  /* 0x000000160600798e */ /* 0x0003e2000c10e78c */
[-C--:B------:R-:W-:Y:S02]  /*9940*/  LEA.HI.X.SX32 R5, R195, R213.reuse, 0x2, P1 ;  /* 0x000000d5c3057211 */ /* 0x080fe400008f16ff */
[-C--:B---3--:R-:W-:Y:S03]  /*9950*/  LEA R8, P0, R192, R212.reuse, 0x2 ;  /* 0x000000d4c0087211 */ /* 0x088fe600078010ff */
[----:B------:R2:W-:Y:S01]  /*9960*/  RED.E.ADD.F32.FTZ.RN.STRONG.GPU [R4.64], R23 ;  /* 0x000000170400798e */ /* 0x0005e2000c10e78c */
[-C--:B------:R-:W-:Y:S04]  /*9970*/  LEA.HI.X.SX32 R9, R197, R213.reuse, 0x2, P0 ;  /* 0x000000d5c5097211 */ /* 0x080fe800000f16ff */
[----:B------:R-:W-:Y:S05]  /*9980*/  LDSM.16.MT88.4 R20, [R202+0x2000] ;  /* 0x00200000ca14783b */ /* 0x000fea0000004200 */
[----:B------:R3:W-:Y:S01]  /*9990*/  RED.E.ADD.F32.FTZ.RN.STRONG.GPU [R8.64], R24 ;  /* 0x000000180800798e */ /* 0x0007e2000c10e78c */
[-C--:B-1----:R-:W-:Y:S04]  /*99a0*/  LEA R6, P1, R194, R212.reuse, 0x2 ;  /* 0x000000d4c2067211 */ /* 0x082fe800078210ff */
[-C--:B------:R-:W-:Y:S01]  /*99b0*/  LEA.HI.X.SX32 R7, R199, R213.reuse, 0x2, P1 ;  /* 0x000000d5c7077211 */ /* 0x080fe200008f16ff */
[----:B------:R-:W-:Y:S01]  /*99c0*/  IMAD.MOV.U32 R199, RZ, RZ, R250 ;  /* 0x000000ffffc77224 */ /* 0x000fe200078e00fa */
[-C--:B--2---:R-:W-:Y:S03]  /*99d0*/  LEA R4, P0, R196, R212.reuse, 0x2 ;  /* 0x000000d4c4047211 */ /* 0x084fe600078010ff */
[----:B------:R1:W-:Y:S01]  /*99e0*/  RED.E.ADD.F32.FTZ.RN.STRONG.GPU [R6.64], R25 ;  /* 0x000000190600798e */ /* 0x0003e2000c10e78c */
[-C--:B------:R-:W-:Y:S05]  /*99f0*/  LEA.HI.X.SX32 R5, R198, R213.reuse, 0x2, P0 ;  /* 0x000000d5c6057211 */ /* 0x080fea00000f16ff */
[----:B------:R2:W-:Y:S01]  /*9a00*/  RED.E.ADD.F32.FTZ.RN.STRONG.GPU [R4.64], R26 ;  /* 0x0000001a0400798e */ /* 0x0005e2000c10e78c */
[CC--:B---3--:R-:W-:Y:S04]  /*9a10*/  LEA R8, P1, R0.reuse, R212.reuse, 0x2 ;  /* 0x000000d400087211 */ /* 0x0c8fe800078210ff */
[-C--:B------:R-:W-:Y:S01]  /*9a20*/  LEA.HI.X.SX32 R9, R0, R213.reuse, 0x2, P1 ;  /* 0x000000d500097211 */ /* 0x080fe200008f16ff */
[----:B------:R-:W-:Y:S04]  /*9a30*/  IMAD.IADD R0, R199, 0x1, R202 ;  /* 0x00000001c7007824 */ /* 0x000fe800078e02ca */
[----:B------:R3:W-:Y:S05]  /*9a40*/  RED.E.ADD.F32.FTZ.RN.STRONG.GPU [R8.64], R27 ;  /* 0x0000001b0800798e */ /* 0x0007ea000c10e78c */
[----:B------:R-:W-:Y:S05]  /*9a50*/  RED.E.ADD.F32.FTZ.RN.STRONG.GPU [R212.64+0x180], R32 ;  /* 0x00018020d400798e */ /* 0x000fea000c10e78c */
[----:B------:R-:W-:Y:S01]  /*9a60*/  RED.E.ADD.F32.FTZ.RN.STRONG.GPU [R2.64+0x180], R33 ;  /* 0x000180210200798e */ /* 0x000fe2000c10e78c */
[CC--:B-1----:R-:W-:Y:S04]  /*9a70*/  LEA R6, P0, R172.reuse, R212.reuse, 0x2 ;  /* 0x000000d4ac067211 */ /* 0x0c2fe800078010ff */
[-C--:B------:R-:W-:Y:S01]  /*9a80*/  LEA.HI.X.SX32 R7, R172, R213.reuse, 0x2, P0 ;  /* 0x000000d5ac077211 */ /* 0x080fe200000f16ff */
[----:B------:R-:W-:Y:S01]  /*9a90*/  LDSM.16.MT88.4 R16, [R0] ;  /* 0x000000000010783b */ /* 0x000fe20000004200 */
[CC--:B--2---:R-:W-:Y:S04]  /*9aa0*/  LEA R4, P0, R173.reuse, R212.reuse, 0x2 ;  /* 0x000000d4ad047211 */ /* 0x0c4fe800078010ff */
[----:B------:R1:W-:Y:S01]  /*9ab0*/  RED.E.ADD.F32.FTZ.RN.STRONG.GPU [R6.64], R34 ;  /* 0x000000220600798e */ /* 0x0003e2000c10e78c */
[-C--:B------:R-:W-:Y:S04]  /*9ac0*/  LEA.HI.X.SX32 R5, R173, R213.reuse, 0x2, P0 ;  /* 0x000000d5ad057211 */ /* 0x080fe800000f16ff */
[----:B------:R-:W-:Y:S01]  /*9ad0*/  LDSM.16.MT88.4 R24, [R0+0x2000] ;  /* 0x002000000018783b */ /* 0x000fe20000004200 */
[CC--:B---3--:R-:W-:Y:S04]  /*9ae0*/  LEA R8, P1, R174.reuse, R212.reuse, 0x2 ;  /* 0x000000d4ae087211 */ /* 0x0c8fe800078210ff */
[----:B------:R2:W-:Y:S01]  /*9af0*/  RED.E.ADD.F32.FTZ.RN.STRONG.GPU [R4.64], R35 ;  /* 0x000000230400798e */ /* 0x0005e2000c10e78c */
[-C--:B------:R-:W-:Y:S04]  /*9b00*/  LEA.HI.X.SX32 R9, R174, R213.reuse, 0x2, P1 ;  /* 0x000000d5ae097211 */ /* 0x080fe800008f16ff */
[----:B------:R-:W-:Y:S05]  /*9b10*/  LDSM.16.MT88.4 R32, [R201+0x1e800] ;  /* 0x01e80000c920783b */ /* 0x000fea0000004200 */
[----:B------:R-:W-:Y:S05]  /*9b20*/  RED.E.ADD.F32.FTZ.RN.STRONG.GPU [R8.64], R28 ;  /* 0x0000001c0800798e */ /* 0x000fea000c10e78c */
[----:B------:R-:W-:Y:S01]  /*9b30*/  LDSM.16.MT88.4 R8, [R202] ;  /* 0x00000000ca08783b */ /* 0x000fe20000004200 */
[CC--:B-1----:R-:W-:Y:S04]  /*9b40*/  LEA R6, P0, R175.reuse, R212.reuse, 0x2 ;  /* 0x000000d4af067211 */ /* 0x0c2fe800078010ff */
[----:B------:R-:W-:Y:S01]  /*9b50*/  LDSM.16.MT88.4 R164, [R0+0x800] ;  /* 0x0008000000a4783b */ /* 0x000fe20000004200 */
[-C--:B------:R-:W-:Y:S02]  /*9b60*/  LEA.HI.X.SX32 R7, R175, R213.reuse, 0x2, P0 ;  /* 0x000000d5af077211 */ /* 0x080fe400000f16ff */
[CC--:B------:R-:W-:Y:S02]  /*9b70*/  LEA R2, P0, R168.reuse, R212.reuse, 0x2 ;  /* 0x000000d4a8027211 */ /* 0x0c0fe400078010ff */
[----:B------:R-:W-:Y:S01]  /*9b80*/  LDSM.16.MT88.4 R172, [R0+0x2800] ;  /* 0x0028000000ac783b */ /* 0x000fe20000004200 */
[C---:B--2---:R-:W-:Y:S02]  /*9b90*/  LEA R4, P1, R169.reuse, R212, 0x2 ;  /* 0x000000d4a9047211 */ /* 0x044fe400078210ff */
[-C--:B------:R-:W-:Y:S02]  /*9ba0*/  LEA.HI.X.SX32 R3, R168, R213.reuse, 0x2, P0 ;  /* 0x000000d5a8037211 */ /* 0x080fe400000f16ff */
[----:B------:R-:W-:Y:S01]  /*9bb0*/  RED.E.ADD.F32.FTZ.RN.STRONG.GPU [R6.64], R29 ;  /* 0x0000001d0600798e */ /* 0x000fe2000c10e78c */
[----:B------:R-:W-:Y:S02]  /*9bc0*/  LEA.HI.X.SX32 R5, R169, R213, 0x2, P1 ;  /* 0x000000d5a9057211 */ /* 0x000fe400008f16ff */
[----:B------:R-:W-:Y:S01]  /*9bd0*/  PLOP3.LUT P1, PT, PT, PT, UP0, 0x80, 0x0 ;  /* 0x000000000000781c */ /* 0x000fe20003f2f008 */
[----:B------:R-:W-:Y:S01]  /*9be0*/  @UP2 UIADD3 UR20, UP0, UR20, -0x100, URZ ;  /* 0xffffff0014142890 */ /* 0x000fe2000ff1e03f */
[----:B------:R-:W-:Y:S01]  /*9bf0*/  LDSM.16.MT88.4 R168, [R202+0x2800] ;  /* 0x00280000caa8783b */ /* 0x000fe20000004200 */
[----:B------:R-:W-:Y:S02]  /*9c00*/  PLOP3.LUT P0, PT, PT, PT, UP1, 0x80, 0x0 ;  /* 0x000000000000781c */ /* 0x000fe40003f0f018 */
[----:B------:R-:W-:Y:S02]  /*9c10*/  @UP2 UIADD3.X UR19, UR19, -0x1, URZ, UP0, !UPT ;  /* 0xffffffff13132890 */ /* 0x000fe400087fe43f */
        /* <DEDUP_REMOVED lines=223> */
[----:B------:R1:W-:Y:S04]  /*aa10*/  STS [R252], R60 ;  /* 0x0000003cfc007388 */ /* 0x0003e80000000800 */
[----:B------:R1:W-:Y:S01]  /*aa20*/  STS [R252+0x400], R59 ;  /* 0x0004003bfc007388 */ /* 0x0003e20000000800 */
        /* <DEDUP_REMOVED lines=19> */
[----:B------:R-:W-:Y:S02]  /*ab60*/  F2FP.PACK_AB R41, R41, R138 ;  /* 0x0000008a2929723e */ /* 0x000fe400000000ff */
[----:B------:R-:W-:Y:S01]  /*ab70*/  F2FP.PACK_AB R38, R38, R140 ;  /* 0x0000008c2626723e */ /* 0x000fe200000000ff */
        /* <DEDUP_REMOVED lines=122> */
.L_x_1523:
        /* <DEDUP_REMOVED lines=19> */
.L_x_1524:
        /* <DEDUP_REMOVED lines=13> */
[----:B------:R-:W-:Y:S01]  /*b520*/  SHF.R.S32.HI R37, RZ, 0x1f, R235 ;  /* 0x0000001fff257819 */ /* 0x000fe200000114eb */
[----:B------:R-:W-:Y:S01]  /*b530*/  UIMAD UR6, UR4, UR7, UR5 ;  /* 0x00000007040672a4 */ /* 0x000fe2000f8e0205 */
[----:B------:R-:W-:Y:S01]  /*b540*/  LOP3.LUT R0, R2, R0, RZ, 0x3c, !PT ;  /* 0x0000000002007212 */ /* 0x000fe200078e3cff */
[----:B------:R-:W-:Y:S01]  /*b550*/  IMAD.WIDE.U32 R2, R36, c[0x0][0x3a0], R8 ;  /* 0x0000e80024027a25 */ /* 0x000fe200078e0008 */
[----:B------:R-:W-:-:S03]  /*b560*/  UIMAD UR5, UR22, -0x80, UR14 ;  /* 0xffffff80160578a4 */ /* 0x000fc6000f8e020e */
[----:B------:R-:W-:Y:S01]  /*b570*/  IMAD R0, R248, 0x200, R0 ;  /* 0x00000200f8007824 */ /* 0x000fe200078e0200 */
[----:B------:R-:W-:Y:S01]  /*b580*/  IADD3 R2, P0, R2, UR11, RZ ;  /* 0x0000000b02027c10 */ /* 0x000fe2000ff1e0ff */
[----:B------:R-:W-:Y:S01]  /*b590*/  IMAD.U32 R4, RZ, RZ, UR6 ;  /* 0x00000006ff047e24 */ /* 0x000fe2000f8e00ff */
[----:B------:R-:W-:Y:S01]  /*b5a0*/  ULDC.64 UR6, c[0x0][0x3b8] ;  /* 0x0000ee0000067ab9 */ /* 0x000fe20000000a00 */
[----:B------:R-:W-:Y:S01]  /*b5b0*/  IMAD.SHL.U32 R0, R0, 0x2, RZ ;  /* 0x0000000200007824 */ /* 0x000fe200078e00ff */
[----:B------:R-:W-:Y:S01]  /*b5c0*/  ISETP.GE.AND P5, PT, R235, UR5, PT ;  /* 0x00000005eb007c0c */ /* 0x000fe2000bfa6270 */
[----:B------:R-:W-:Y:S01]  /*b5d0*/  UIMAD UR6, UR61, UR6, URZ ;  /* 0x000000063d0672a4 */ /* 0x000fe2000f8e023f */
        /* <DEDUP_REMOVED lines=34> */
.L_x_1526:
[----:B--234-:R-:W-:Y:S05]  /*b800*/  BSYNC B0 ;  /* 0x0000000000007941 */ /* 0x01cfea0003800000 */
.L_x_1525:
        /* <DEDUP_REMOVED lines=18> */
.L_x_1528:
[----:B------:R-:W-:Y:S05]  /*b930*/  BSYNC B0 ;  /* 0x0000000000007941 */ /* 0x000fea0003800000 */
.L_x_1527:
        /* <DEDUP_REMOVED lines=18> */
.L_x_1530:
[----:B------:R-:W-:Y:S05]  /*ba60*/  BSYNC B0 ;  /* 0x0000000000007941 */ /* 0x000fea0003800000 */
.L_x_1529:
        /* <DEDUP_REMOVED lines=17> */
.L_x_1532:
[----:B------:R-:W-:Y:S05]  /*bb80*/  BSYNC B0 ;  /* 0x0000000000007941 */ /* 0x000fea0003800000 */
.L_x_1531:
        /* <DEDUP_REMOVED lines=27> */
.L_x_1534:
[----:B------:R-:W-:Y:S05]  /*bd40*/  BSYNC B0 ;  /* 0x0000000000007941 */ /* 0x000fea0003800000 */
.L_x_1533:
        /* <DEDUP_REMOVED lines=16> */
.L_x_1536:
[----:B------:R-:W-:Y:S05]  /*be50*/  BSYNC B0 ;  /* 0x0000000000007941 */ /* 0x000fea0003800000 */
.L_x_1535:
        /* <DEDUP_REMOVED lines=16> */
.L_x_1538:
[----:B------:R-:W-:Y:S05]  /*bf60*/  BSYNC B0 ;  /* 0x0000000000007941 */ /* 0x000fea0003800000 */
.L_x_1537:
        /* <DEDUP_REMOVED lines=14> */
.L_x_1491:
[----:B------:R-:W-:Y:S05]  /*c050*/  BSYNC B1 ;  /* 0x0000000000017941 */ /* 0x000fea0003800000 */
.L_x_1469:
        /* <DEDUP_REMOVED lines=11> */
.L_x_1539:
[----:B------:R-:W-:Y:S05]  /*c110*/  EXIT ;  /* 0x000000000000794d */ /* 0x000fea0003800000 */
.L_x_1541:
        /* <DEDUP_REMOVED lines=14> */
.L_x_2082:


//--------------------- .text._ZN5flash44flash_bwd_dq_dk_dv_loop_seqk_parallel_kernelI23Flash_bwd_kernel_traitsILi128ELi64ELi128ELi8ELi2ELi4ELi2ELb0ELb0EN7cutlass6half_tE19Flash_kernel_traitsILi128ELi64ELi128ELi8ES3_EELb0ELb0ELb1ELb0ELb0ELb0ELb1EEEvNS_16Flash_bwd_paramsE --------------------------
	.section	.text._ZN5flash44flash_bwd_dq_dk_dv_loop_seqk_parallel_kernelI23Flash_bwd_kernel_traitsILi128ELi64ELi128ELi8ELi2ELi4ELi2ELb0ELb0EN7cutlass6half_tE19Flash_kernel_traitsILi128ELi64ELi128ELi8ES3_EELb0ELb0ELb1ELb0ELb0ELb0ELb1EEEvNS_16Flash_bwd_paramsE,"ax",@progbits
	.sectioninfo	@"SHI_REGISTERS=255"
	.align	128
        .global         _ZN5flash44flash_bwd_dq_dk_dv_loop_seqk_parallel_kernelI23Flash_bwd_kernel_traitsILi128ELi64ELi128ELi8ELi2ELi4ELi2ELb0ELb0EN7cutlass6half_tE19Flash_kernel_traitsILi128ELi64ELi128ELi8ES3_EELb0ELb0ELb1ELb0ELb0ELb0ELb1EEEvNS_16Flash_bwd_paramsE
        .type           _ZN5flash44flash_bwd_dq_dk_dv_loop_seqk_parallel_kernelI23Flash_bwd_kernel_traitsILi128ELi64ELi128ELi8ELi2ELi4ELi2ELb0ELb0EN7cutlass6half_tE19Flash_kernel_traitsILi128ELi64ELi128ELi8ES3_EELb0ELb0ELb1ELb0ELb0ELb0ELb1EEEvNS_16Flash_bwd_paramsE,@function
        .size           _ZN5flash44flash_bwd_dq_dk_dv_loop_seqk_parallel_kernelI23Flash_bwd_kernel_traitsILi128ELi64ELi128ELi8ELi2ELi4ELi2ELb0ELb0EN7cutlass6half_tE19Flash_kernel_traitsILi128ELi64ELi128ELi8ES3_EELb0ELb0ELb1ELb0ELb0ELb0ELb1EEEvNS_16Flash_bwd_paramsE,(.L_x_2083 - _ZN5flash44flash_bwd_dq_dk_dv_loop_seqk_parallel_kernelI23Flash_bwd_kernel_traitsILi128ELi64ELi128ELi8ELi2ELi4ELi2ELb0ELb0EN7cutlass6half_tE19Flash_kernel_traitsILi128ELi64ELi128ELi8ES3_EELb0ELb0ELb1ELb0ELb0ELb0ELb1EEEvNS_16Flash_bwd_paramsE)
        .other          _ZN5flash44flash_bwd_dq_dk_dv_loop_seqk_parallel_kernelI23Flash_bwd_kernel_traitsILi128ELi64ELi128ELi8ELi2ELi4ELi2ELb0ELb0EN7cutlass6half_tE19Flash_kernel_traitsILi128ELi64ELi128ELi8ES3_EELb0ELb0ELb1ELb0ELb0ELb0ELb1EEEvNS_16Flash_bwd_paramsE,@"STO_CUDA_ENTRY STV_DEFAULT"
_ZN5flash44flash_bwd_dq_dk_dv_loop_seqk_parallel_kernelI23Flash_bwd_kernel_traitsILi128ELi64ELi128ELi8ELi2ELi4ELi2ELb0ELb0EN7cutlass6half_tE19Flash_kernel_traitsILi128ELi64ELi128ELi8ES3_EELb0ELb0ELb1ELb0ELb0ELb0ELb1EEEvNS_16Flash_bwd_paramsE:
.text._ZN5flash44flash_bwd_dq_dk_dv_loop_seqk_parallel_kernelI23Flash_bwd_kernel_traitsILi128ELi64ELi128ELi8ELi2ELi4ELi2ELb0ELb0EN7cutlass6half_tE19Flash_kernel_traitsILi128ELi64ELi128ELi8ES3_EELb0ELb0ELb1ELb0ELb0ELb0ELb1EEEvNS_16Flash_bwd_paramsE:
        /* <DEDUP_REMOVED lines=31> */
[-C--:B------:R-:W-:Y:S01]  /*01f0*/  LEA.HI R18, R13, R14.reuse, RZ, 0x2 ;  /* 0x0000000e0d127211 */ /* 0x080fe200078f10ff */
        /* <DEDUP_REMOVED lines=14> */
[----:B------:R-:W-:Y:S01]  /*02e0*/  IMAD.IADD R12, R3, 0x1, -R2 ;  /* 0x00000001030c7824 */ /* 0x000fe200078e0a02 */
[-C--:B------:R-:W-:Y:S01]  /*02f0*/  LEA.HI R6, R13, R14.reuse, RZ, 0x4 ;  /* 0x0000000e0d067211 */ /* 0x080fe200078f20ff */
        /* <DEDUP_REMOVED lines=27> */
[----:B------:R-:W-:Y:S01]  /*04b0*/  LOP3.LUT P4, RZ, R0, 0x2, RZ, 0xc0, !PT ;  /* 0x0000000200ff7812 */ /* 0x000fe2000788c0ff */
        /* <DEDUP_REMOVED lines=23> */
[----:B------:R-:W-:Y:S01]  /*0630*/  LEA.HI R2, R13, R14, RZ, 0x6 ;  /* 0x0000000e0d027211 */ /* 0x000fe200078f30ff */
        /* <DEDUP_REMOVED lines=10> */
[----:B------:R-:W-:Y:S01]  /*06e0*/  IMAD.SHL.U32 R6, R2, 0x8, RZ ;  /* 0x0000000802067824 */ /* 0x000fe200078e00ff */
[----:B------:R-:W-:Y:S01]  /*06f0*/  LOP3.LUT R193, R193, R190, RZ, 0x3c, !PT ;  /* 0x000000bec1c17212 */ /* 0x000fe200078e3cff */
[----:B------:R-:W-:Y:S01]  /*0700*/  UMOV UR41, 0xffffc000 ;  /* 0xffffc00000297882 */ /* 0x000fe20000000000 */
        /* <DEDUP_REMOVED lines=11> */
[----:B------:R-:W-:Y:S01]  /*07c0*/  IMAD.U32 R6, RZ, RZ, UR14 ;  /* 0x0000000eff067e24 */ /* 0x000fe2000f8e00ff */
[----:B------:R-:W-:Y:S01]  /*07d0*/  LEA.HI R0, R13, R14, RZ, 0x7 ;  /* 0x0000000e0d007211 */ /* 0x000fe200078f38ff */
[C---:B------:R-:W-:Y:S01]  /*07e0*/  IMAD.IADD R3, R14.reuse, 0x1, -R3 ;  /* 0x000000010e037824 */ /* 0x040fe200078e0a03 */
[----:B------:R1:W-:Y:S01]  /*07f0*/  STL [R1+0x2c], R5 ;  /* 0x00002c0501007387 */ /* 0x0003e20000100800 */
        /* <DEDUP_REMOVED lines=20> */
[----:B------:R-:W-:Y:S02]  /*0940*/  IMAD.SHL.U32 R5, R15, 0x40, RZ ;  /* 0x000000400f057824 */ /* 0x000fe400078e00ff */
[----:B------:R-:W-:Y:S02]  /*0950*/  IMAD.IADD R8, R8, 0x1, R0 ;  /* 0x0000000108087824 */ /* 0x000fe400078e0200 */
[----:B------:R-:W-:Y:S01]  /*0960*/  IMAD.SHL.U32 R0, R10, 0x40, RZ ;  /* 0x000000400a007824 */ /* 0x000fe200078e00ff */
[----:B------:R-:W-:Y:S01]  /*0970*/  LOP3.LUT R5, R5, 0x1c0, RZ, 0xc0, !PT ;  /* 0x000001c005057812 */ /* 0x000fe200078ec0ff */
[----:B--2---:R-:W-:-:S02]  /*0980*/  IMAD.SHL.U32 R4, R9, 0x10, RZ ;  /* 0x0000001009047824 */ /* 0x004fc400078e00ff */
[----:B------:R-:W-:Y:S01]  /*0990*/  IMAD R11, R12, 0x10, R2 ;  /* 0x000000100c0b7824 */ /* 0x000fe200078e0202 */
[--C-:B------:R-:W-:Y:S01]  /*09a0*/  SHF.R.U32.HI R6, RZ, 0x3, R5.reuse ;  /* 0x00000003ff067819 */ /* 0x100fe20000011605 */
[----:B------:R-:W-:Y:S01]  /*09b0*/  IMAD.SHL.U32 R234, R234, 0x2, RZ ;  /* 0x00000002eaea7824 */ /* 0x000fe200078e00ff */
[----:B------:R-:W-:Y:S01]  /*09c0*/  LOP3.LUT R7, R3, 0x10, R4, 0xf8, !PT ;  /* 0x0000001003077812 */ /* 0x000fe200078ef804 */
[----:B------:R-:W-:Y:S01]  /*09d0*/  IMAD.SHL.U32 R3, R9, 0x8, RZ ;  /* 0x0000000809037824 */ /* 0x000fe200078e00ff */
[----:B------:R-:W-:Y:S01]  /*09e0*/  LOP3.LUT R0, R0, 0xfffffe00, RZ, 0xc0, !PT ;  /* 0xfffffe0000007812 */ /* 0x000fe200078ec0ff */
[----:B------:R-:W-:Y:S01]  /*09f0*/  STL [R1+0x30], R11 ;  /* 0x0000300b01007387 */ /* 0x000fe20000100800 */
[----:B------:R-:W-:Y:S01]  /*0a00*/  LOP3.LUT R2, R6, R7, R5, 0x1e, !PT ;  /* 0x0000000706027212 */ /* 0x000fe200078e1e05 */
[----:B------:R-:W-:Y:S01]  /*0a10*/  IMAD.IADD R237, R234, 0x1, R236 ;  /* 0x00000001eaed7824 */ /* 0x000fe200078e02ec */
[----:B------:R-:W-:Y:S01]  /*0a20*/  LOP3.LUT R3, R5, 0x8, R3, 0xf8, !PT ;  /* 0x0000000805037812 */ /* 0x000fe200078ef803 */
[----:B------:R-:W-:Y:S01]  /*0a30*/  IMAD R4, R12, 0x400, R0 ;  /* 0x000004000c047824 */ /* 0x000fe200078e0200 */
[----:B------:R-:W-:-:S02]  /*0a40*/  LOP3.LUT R189, R6, R189, R5, 0x1e, !PT ;  /* 0x000000bd06bd7212 */ /* 0x000fc400078e1e05 */
[----:B------:R-:W-:Y:S02]  /*0a50*/  LOP3.LUT R3, R3, R6, RZ, 0x3c, !PT ;  /* 0x0000000603037212 */ /* 0x000fe400078e3cff */
[-C--:B------:R-:W-:Y:S01]  /*0a60*/  LOP3.LUT R199, R2, R0.reuse, RZ, 0xfc, !PT ;  /* 0x0000000002c77212 */ /* 0x080fe200078efcff */
[----:B------:R-:W-:Y:S01]  /*0a70*/  IMAD.MOV.U32 R2, RZ, RZ, 0x40 ;  /* 0x00000040ff027424 */ /* 0x000fe200078e00ff */
[----:B------:R-:W-:Y:S01]  /*0a80*/  LOP3.LUT R189, R189, R0, RZ, 0xfc, !PT ;  /* 0x00000000bdbd7212 */ /* 0x000fe200078efcff */
[----:B------:R-:W-:Y:S01]  /*0a90*/  IMAD.IADD R200, R4, 0x1, R3 ;  /* 0x0000000104c87824 */ /* 0x000fe200078e0203 */
[----:B------:R-:W-:Y:S01]  /*0aa0*/  IADD3 R0, R11, -0x40, RZ ;  /* 0xffffffc00b007810 */ /* 0x000fe20007ffe0ff */
[----:B------:R-:W-:Y:S01]  /*0ab0*/  IMAD.MOV.U32 R4, RZ, RZ, 0x20 ;  /* 0x00000020ff047424 */ /* 0x000fe200078e00ff */
[----:B------:R-:W-:Y:S02]  /*0ac0*/  IADD3 R5, R244, 0x40, RZ ;  /* 0x00000040f4057810 */ /* 0x000fe40007ffe0ff */
[----:B------:R-:W-:-:S02]  /*0ad0*/  SHF.R.S32.HI R3, RZ, 0x1f, R0 ;  /* 0x0000001fff037819 */ /* 0x000fc40000011400 */
[----:B------:R-:W-:Y:S01]  /*0ae0*/  SEL R194, R4, 0xffffffe0, !P4 ;  /* 0xffffffe004c27807 */ /* 0x000fe20006000000 */
[----:B------:R1:W-:Y:S01]  /*0af0*/  STL [R1], R5 ;  /* 0x0000000501007387 */ /* 0x0003e20000100800 */
[C---:B------:R-:W-:Y:S01]  /*0b00*/  SHF.L.U64.HI R3, R0.reuse, 0x2, R3 ;  /* 0x0000000200037819 */ /* 0x040fe20000010203 */
[----:B------:R-:W-:Y:S01]  /*0b10*/  IMAD.SHL.U32 R0, R0, 0x4, RZ ;  /* 0x0000000400007824 */ /* 0x000fe200078e00ff */
[----:B------:R-:W-:Y:S01]  /*0b20*/  SEL R195, R2, 0xffffffc0, !P3 ;  /* 0xffffffc002c37807 */ /* 0x000fe20005800000 */
[C---:B------:R-:W-:Y:S01]  /*0b30*/  IMAD.IADD R194, R193.reuse, 0x1, R194 ;  /* 0x00000001c1c27824 */ /* 0x040fe200078e02c2 */
[----:B------:R-:W-:Y:S01]  /*0b40*/  SEL R4, R4, 0xffffffe0, !P1 ;  /* 0xffffffe004047807 */ /* 0x000fe20004800000 */
[----:B------:R2:W-:Y:S01]  /*0b50*/  STL [R1+0x48], R3 ;  /* 0x0000480301007387 */ /* 0x0005e20000100800 */
[----:B------:R-:W-:Y:S01]  /*0b60*/  LEA R6, R8, 0xc000, 0x1 ;  /* 0x0000c00008067811 */ /* 0x000fe200078e08ff */
[----:B------:R-:W-:Y:S01]  /*0b70*/  IMAD.IADD R196, R193, 0x1, R195 ;  /* 0x00000001c1c47824 */ /* 0x000fe200078e02c3 */
[----:B------:R-:W-:Y:S01]  /*0b80*/  SEL R2, R2, 0xffffffc0, !P2 ;  /* 0xffffffc002027807 */ /* 0x000fe20005000000 */
[----:B------:R3:W-:Y:S01]  /*0b90*/  STL [R1+0x44], R0 ;  /* 0x0000440001007387 */ /* 0x0007e20000100800 */
[----:B------:R-:W-:Y:S01]  /*0ba0*/  IMAD.IADD R235, R234, 0x1, R4 ;  /* 0x00000001eaeb7824 */ /* 0x000fe200078e0204 */
[----:B------:R-:W-:Y:S01]  /*0bb0*/  LEA R189, R189, 0xc000, 0x1 ;  /* 0x0000c000bdbd7811 */ /* 0x000fe200078e08ff */
[----:B------:R-:W-:Y:S01]  /*0bc0*/  IMAD.IADD R195, R195, 0x1, R194 ;  /* 0x00000001c3c37824 */ /* 0x000fe200078e02c2 */
[----:B------:R-:W-:Y:S01]  /*0bd0*/  STL [R1+0x3c], R6 ;  /* 0x00003c0601007387 */ /* 0x000fe20000100800 */
[----:B------:R-:W-:-:S02]  /*0be0*/  IMAD.IADD R236, R236, 0x1, R235 ;  /* 0x00000001ecec7824 */ /* 0x000fc400078e02eb */
[----:B-1----:R-:W-:-:S04]  /*0bf0*/  IMAD.IADD R5, R4, 0x1, R6 ;  /* 0x0000000104057824 */ /* 0x002fc800078e0206 */
[--C-:B------:R-:W-:Y:S01]  /*0c00*/  IMAD.IADD R4, R5, 0x1, R2.reuse ;  /* 0x0000000105047824 */ /* 0x100fe200078e0202 */
[----:B------:R-:W-:Y:S01]  /*0c10*/  STL [R1+0x50], R5 ;  /* 0x0000500501007387 */ /* 0x000fe20000100800 */
[C---:B--2---:R-:W-:Y:S02]  /*0c20*/  IADD3 R3, R6.reuse, 0x420, RZ ;  /* 0x0000042006037810 */ /* 0x044fe40007ffe0ff */
[C---:B------:R-:W-:Y:S01]  /*0c30*/  @P1 IADD3 R3, R6.reuse, 0x3e0, RZ ;  /* 0x000003e006031810 */ /* 0x040fe20007ffe0ff */
[----:B---3--:R-:W-:-:S05]  /*0c40*/  IMAD.IADD R0, R6, 0x1, R2 ;  /* 0x0000000106007824 */ /* 0x008fca00078e0202 */
[----:B------:R1:W-:Y:S04]  /*0c50*/  STL [R1+0x40], R0 ;  /* 0x0000400001007387 */ /* 0x0003e80000100800 */
[----:B------:R2:W-:Y:S04]  /*0c60*/  STL [R1+0x5c], R3 ;  /* 0x00005c0301007387 */ /* 0x0005e80000100800 */
[----:B------:R2:W-:Y:S01]  /*0c70*/  STL [R1+0x54], R4 ;  /* 0x0000540401007387 */ /* 0x0005e20000100800 */
[----:B-1----:R-:W-:-:S05]  /*0c80*/  IMAD.IADD R0, R2, 0x1, R3 ;  /* 0x0000000102007824 */ /* 0x002fca00078e0203 */
[----:B------:R2:W-:Y:S02]  /*0c90*/  STL [R1+0x58], R0 ;  /* 0x0000580001007387 */ /* 0x0005e40000100800 */
.L_x_1614:
        /* <DEDUP_REMOVED lines=53> */
.L_x_1542:
        /* <DEDUP_REMOVED lines=67> */
.L_x_1544:
        /* <DEDUP_REMOVED lines=18> */
.L_x_1545:
        /* <DEDUP_REMOVED lines=72> */
.L_x_1546:
[----:B------:R-:W-:Y:S02]  /*19c0*/  UMOV UR15, UR52 ;  /* 0x00000034000f7c82 */ /* 0x000fe40008000000 */
.L_x_1547:
[----:B------:R-:W1:Y:S01]  /*19d0*/  S2R R17, SR_TID.X ;  /* 0x0000000000117919 */ /* 0x000e620000002100 */
[----:B------:R-:W-:Y:S01]  /*19e0*/  UIADD3 UR8, UP4, UP3, UR8, UR43, UR49 ;  /* 0x0000002b08087290 */ /* 0x000fe2000fb9e031 */
[----:B------:R-:W-:Y:S01]  /*19f0*/  IMAD.U32 R10, RZ, RZ, UR5 ;  /* 0x00000005ff0a7e24 */ /* 0x000fe2000f8e00ff */
[----:B------:R-:W-:Y:S01]  /*1a00*/  SHF.R.S32.HI R245, RZ, 0x1f, R244 ;  /* 0x0000001ffff57819 */ /* 0x000fe200000114f4 */
[----:B------:R-:W-:Y:S01]  /*1a10*/  IMAD.U32 R9, RZ, RZ, UR4 ;  /* 0x00000004ff097e24 */ /* 0x000fe2000f8e00ff */
[----:B------:R-:W-:Y:S01]  /*1a20*/  UIADD3 UR30, UP2, UP1, UR18, UR8, UR20 ;  /* 0x00000008121e7290 */ /* 0x000fe2000f95e014 */
[----:B------:R-:W-:Y:S01]  /*1a30*/  IMAD.U32 R8, RZ, RZ, UR17 ;  /* 0x00000011ff087e24 */ /* 0x000fe2000f8e00ff */
[----:B------:R-:W-:Y:S01]  /*1a40*/  UIADD3.X UR7, UR10, UR50, UR55, UP4, UP3 ;  /* 0x000000320a077290 */ /* 0x000fe2000a7e6437 */
[----:B------:R-:W-:Y:S01]  /*1a50*/  BSSY B1, `(.L_x_1543) ;  /* 0x0000a50000017945 */ /* 0x000fe20003800000 */
[----:B------:R-:W-:-:S02]  /*1a60*/  ULDC.64 UR8, c[0x0][0x1a8] ;  /* 0x00006a0000087ab9 */ /* 0x000fc40000000a00 */
[----:B------:R-:W-:Y:S02]  /*1a70*/  UIADD3.X UR20, UR12, UR7, UR14, UP2, UP1 ;  /* 0x000000070c147290 */ /* 0x000fe400097e240e */
[----:B------:R-:W-:Y:S02]  /*1a80*/  UIMAD UR7, UR59, UR8, URZ ;  /* 0x000000083b0772a4 */ /* 0x000fe4000f8e023f */
[----:B------:R-:W-:Y:S02]  /*1a90*/  UMOV UR16, 0x4 ;  /* 0x0000000400107882 */ /* 0x000fe40000000000 */
[----:B------:R-:W-:Y:S02]  /*1aa0*/  UIMAD UR18, UR38, UR9, UR7 ;  /* 0x00000009261272a4 */ /* 0x000fe4000f8e0207 */
[----:B------:R-:W-:Y:S02]  /*1ab0*/  ULDC.64 UR4, c[0x0][0x200] ;  /* 0x0000800000047ab9 */ /* 0x000fe40000000a00 */
[----:B------:R-:W-:-:S02]  /*1ac0*/  ULDC.64 UR8, c[0x0][0x378] ;  /* 0x0000de0000087ab9 */ /* 0x000fc40000000a00 */
[----:B------:R-:W-:Y:S01]  /*1ad0*/  UIMAD UR7, UR59, UR8, URZ ;  /* 0x000000083b0772a4 */ /* 0x000fe2000f8e023f */
[----:B-1----:R-:W-:-:S03]  /*1ae0*/  SHF.R.S32.HI R18, RZ, 0x1f, R17 ;  /* 0x0000001fff127819 */ /* 0x002fc60000011411 */
[----:B------:R-:W-:Y:S01]  /*1af0*/  UIMAD UR12, UR38, UR9, UR7 ;  /* 0x00000009260c72a4 */ /* 0x000fe2000f8e0207 */
[----:B------:R-:W-:Y:S02]  /*1b00*/  LEA.HI R2, R18, R17, RZ, 0x3 ;  /* 0x0000001112027211 */ /* 0x000fe400078f18ff */
[----:B------:R-:W-:Y:S02]  /*1b10*/  ULDC.64 UR8, c[0x0][0x370] ;  /* 0x0000dc0000087ab9 */ /* 0x000fe40000000a00 */
[----:B------:R-:W-:Y:S01]  /*1b20*/  SHF.R.S32.HI R2, RZ, 0x3, R2 ;  /* 0x00000003ff027819 */ /* 0x000fe20000011402 */
[----:B------:R-:W-:Y:S02]  /*1b30*/  UIMAD UR7, UR32, UR8, URZ ;  /* 0x00000008200772a4 */ /* 0x000fe4000f8e023f */
[----:B------:R-:W-:Y:S01]  /*1b40*/  UIADD3 UR8, UR17, UR13, URZ ;  /* 0x0000000d11087290 */ /* 0x000fe2000fffe03f */
[----:B------:R-:W-:Y:S01]  /*1b50*/  SHF.R.S32.HI R16, RZ, 0x1f, R2 ;  /* 0x0000001fff107819 */ /* 0x000fe20000011402 */
[----:B------:R-:W-:Y:S01]  /*1b60*/  UIMAD UR10, UR17, UR9, UR7 ;  /* 0x00000009110a72a4 */ /* 0x000fe2000f8e0207 */
[----:B------:R-:W-:Y:S01]  /*1b70*/  IADD3 R0, P0, R2, UR17, RZ ;  /* 0x0000001102007c10 */ /* 0x000fe2000ff1e0ff */
[----:B------:R-:W-:-:S02]  /*1b80*/  UIMAD.WIDE UR8, UR8, UR16, UR4 ;  /* 0x00000010080872a5 */ /* 0x000fc4000f8e0204 */
[----:B------:R-:W-:Y:S01]  /*1b90*/  UIADD3 UR7, -UR6, UR11, UR23 ;  /* 0x0000000b06077290 */ /* 0x000fe2000fffe117 */
[----:B------:R-:W-:Y:S01]  /*1ba0*/  IADD3.X R3, R16, UR32, RZ, P0, !PT ;  /* 0x0000002010037c10 */ /* 0x000fe200087fe4ff */
[----:B------:R-:W-:Y:S01]  /*1bb0*/  IMAD.WIDE.U32 R4, R0, c[0x0][0x190], R244 ;  /* 0x0000640000047a25 */ /* 0x000fe200078e00f4 */
[----:B------:R-:W-:Y:S02]  /*1bc0*/  ULDC UR32, c[0x0][0x2e8] ;  /* 0x0000ba0000207ab9 */ /* 0x000fe40000000800 */
[----:B------:R-:W-:Y:S01]  /*1bd0*/  UIADD3 UR7, UR7, -UR32, URZ ;  /* 0x8000002007077290 */ /* 0x000fe2000fffe03f */
[----:B------:R-:W-:Y:S01]  /*1be0*/  IMAD R3, R3, c[0x0][0x190], RZ ;  /* 0x0000640003037a24 */ /* 0x000fe200078e02ff */
[----:B------:R-:W-:Y:S01]  /*1bf0*/  IADD3 R6, P0, R4, UR39, RZ ;  /* 0x0000002704067c10 */ /* 0x000fe2000ff1e0ff */
[----:B------:R-:W-:Y:S02]  /*1c00*/  UMOV UR14, UR8 ;  /* 0x00000008000e7c82 */ /* 0x000fe40008000000 */
[----:B------:R-:W-:Y:S01]  /*1c10*/  IMAD R0, R0, c[0x0][0x194], R3 ;  /* 0x0000650000007a24 */ /* 0x000fe200078e0203 */
[----:B------:R-:W-:Y:S01]  /*1c20*/  UIADD3 UR8, UR17, UR15, URZ ;  /* 0x0000000f11087290 */ /* 0x000fe2000fffe03f */
[----:B------:R-:W-:Y:S01]  /*1c30*/  LEA.HI R3, R18, R17, RZ, 0x5 ;  /* 0x0000001112037211 */ /* 0x000fe200078f28ff */
[----:B------:R-:W-:-:S02]  /*1c40*/  USHF.R.S32.HI UR17, URZ, 0x1f, UR7 ;  /* 0x0000001f3f117899 */ /* 0x000fc40008011407 */
[----:B------:R-:W-:Y:S01]  /*1c50*/  IADD3.X R7, R5, UR35, R0, P0, !PT ;  /* 0x0000002305077c10 */ /* 0x000fe200087fe400 */
[----:B------:R-:W-:Y:S01]  /*1c60*/  ULDC.64 UR4, c[0x0][0x3c8] ;  /* 0x0000f20000047ab9 */ /* 0x000fe20000000a00 */
[----:B------:R-:W-:Y:S01]  /*1c70*/  IADD3 R4, P0, R244, UR21, RZ ;  /* 0x00000015f4047c10 */ /* 0x000fe2000ff1e0ff */
[----:B------:R-:W-:Y:S01]  /*1c80*/  ULEA.HI UR17, UR17, UR7, URZ, 0x6 ;  /* 0x0000000711117291 */ /* 0x000fe2000f8f303f */
[----:B------:R-:W-:Y:S01]  /*1c90*/  LOP3.LUT R0, R3, 0xffffffe0, RZ, 0xc0, !PT ;  /* 0xffffffe003007812 */ /* 0x000fe200078ec0ff */
[----:B------:R-:W-:Y:S01]  /*1ca0*/  UMOV UR13, UR9 ;  /* 0x00000009000d7c82 */ /* 0x000fe20008000000 */
[----:B------:R-:W-:Y:S01]  /*1cb0*/  IADD3.X R5, R245, UR31, RZ, P0, !PT ;  /* 0x0000001ff5057c10 */ /* 0x000fe200087fe4ff */
[----:B------:R-:W-:Y:S01]  /*1cc0*/  USHF.R.S32.HI UR17, URZ, 0x6, UR17 ;  /* 0x000000063f117899 */ /* 0x000fe20008011411 */
[----:B------:R-:W-:Y:S01]  /*1cd0*/  SHF.R.S32.HI R3, RZ, 0x5, R3 ;  /* 0x00000005ff037819 */ /* 0x000fe20000011403 */
[----:B------:R-:W-:Y:S01]  /*1ce0*/  IMAD.IADD R0, R17, 0x1, -R0 ;  /* 0x0000000111007824 */ /* 0x000fe200078e0a00 */
[----:B------:R-:W-:Y:S01]  /*1cf0*/  UIMAD.WIDE UR8, UR8, UR16, UR4 ;  /* 0x00000010080872a5 */ /* 0x000fe2000f8e0204 */
[----:B------:R-:W-:Y:S01]  /*1d00*/  IMAD.WIDE.U32 R4, R8, c[0x0][0x370], R4 ;  /* 0x0000dc0008047a25 */ /* 0x000fe200078e0004 */
[----:B------:R-:W-:Y:S01]  /*1d10*/  UISETP.LT.AND UP1, UPT, URZ, UR17, UPT ;  /* 0x000000113f00728c */ /* 0x000fe2000bf21270 */
[----:B------:R1:W2:Y:S01]  /*1d20*/  R2UR UR4, R9 ;  /* 0x00000000090473c2 */ /* 0x0002a200000e0000 */
[----:B------:R-:W-:Y:S01]  /*1d30*/  UIADD3 UR7, UR33, -0x1, URZ ;  /* 0xffffffff21077890 */ /* 0x000fe2000fffe03f */
[----:B------:R-:W-:Y:S01]  /*1d40*/  IMAD R0, R3, UR48, R0 ;  /* 0x0000003003007c24 */ /* 0x000fe2000f8e0200 */
[----:B------:R-:W-:Y:S01]  /*1d50*/  USEL UR17, URZ, UR17, !UP1 ;  /* 0x000000113f117287 */ /* 0x000fe2000c800000 */
[----:B------:R-:W-:Y:S01]  /*1d60*/  IADD3 R5, R5, UR10, RZ ;  /* 0x0000000a05057c10 */ /* 0x000fe2000fffe0ff */
[----:B------:R-:W-:Y:S01]  /*1d70*/  IMAD.U32 R3, RZ, RZ, UR38 ;  /* 0x00000026ff037e24 */ /* 0x000fe2000f8e00ff */
[----:B------:R-:W-:-:S02]  /*1d80*/  UMOV UR16, UR8 ;  /* 0x0000000800107c82 */ /* 0x000fc40008000000 */
[----:B------:R-:W-:Y:S01]  /*1d90*/  UISETP.GT.AND UP1, UPT, UR33, UR17, UPT ;  /* 0x000000112100728c */ /* 0x000fe2000bf24270 */
[C---:B------:R-:W-:Y:S01]  /*1da0*/  IMAD.WIDE.U32 R4, R3.reuse, c[0x0][0x378], R4 ;  /* 0x0000de0003047a25 */ /* 0x040fe200078e0004 */
[----:B------:R3:W4:Y:S01]  /*1db0*/  R2UR UR5, R10 ;  /* 0x000000000a0573c2 */ /* 0x00072200000e0000 */
[----:B------:R-:W-:Y:S02]  /*1dc0*/  UMOV UR15, UR9 ;  /* 0x00000009000f7c82 */ /* 0x000fe40008000000 */
[----:B------:R-:W-:Y:S01]  /*1dd0*/  IMAD.WIDE.U32 R6, R3, c[0x0][0x1a8], R6 ;  /* 0x00006a0003067a25 */ /* 0x000fe200078e0006 */
[----:B------:R-:W-:-:S03]  /*1de0*/  IADD3 R5, R5, UR12, RZ ;  /* 0x0000000c05057c10 */ /* 0x000fc6000fffe0ff */
[----:B------:R-:W-:Y:S01]  /*1df0*/  IMAD R3, R16, c[0x0][0x370], RZ ;  /* 0x0000dc0010037a24 */ /* 0x000fe200078e02ff */
[----:B------:R-:W-:Y:S01]  /*1e00*/  LEA R242, P4, R6, c[0x0][0x160], 0x1 ;  /* 0x0000580006f27a11 */ /* 0x000fe200078808ff */
[----:B------:R-:W-:Y:S01]  /*1e10*/  IMAD.WIDE.U32 R4, R2, c[0x0][0x370], R4 ;  /* 0x0000dc0002047a25 */ /* 0x000fe200078e0004 */
[----:B-1----:R-:W-:-:S03]  /*1e20*/  IADD3 R9, P0, R0, UR30, RZ ;  /* 0x0000001e00097c10 */ /* 0x002fc6000ff1e0ff */
[----:B------:R-:W-:Y:S01]  /*1e30*/  IMAD R3, R2, c[0x0][0x374], R3 ;  /* 0x0000dd0002037a24 */ /* 0x000fe200078e0203 */
[----:B------:R-:W-:Y:S02]  /*1e40*/  LEA R240, P3, R4, c[0x0][0x330], 0x1 ;  /* 0x0000cc0004f07a11 */ /* 0x000fe400078608ff */
[----:B------:R-:W-:Y:S01]  /*1e50*/  LEA.HI.X.SX32 R0, R0, UR20, 0x1, P0 ;  /* 0x0000001400007c11 */ /* 0x000fe200080f0eff */
[----:B------:R-:W-:Y:S01]  /*1e60*/  IMAD.IADD R3, R5, 0x1, R3 ;  /* 0x0000000105037824 */ /* 0x000fe200078e0203 */
[----:B------:R-:W-:Y:S02]  /*1e70*/  PLOP3.LUT P0, PT, PT, PT, UP1, 0x80, 0x0 ;  /* 0x000000000000781c */ /* 0x000fe40003f0f018 */
[----:B------:R-:W-:Y:S02]  /*1e80*/  LEA R188, P2, R9, c[0x0][0x350], 0x2 ;  /* 0x0000d40009bc7a11 */ /* 0x000fe400078410ff */
[----:B---3--:R-:W-:Y:S02]  /*1e90*/  IADD3 R10, R7, UR18, RZ ;  /* 0x00000012070a7c10 */ /* 0x008fe4000fffe0ff */
[----:B------:R-:W-:-:S02]  /*1ea0*/  LEA.HI.X R241, R4, c[0x0][0x334], R3, 0x1, P3 ;  /* 0x0000cd0004f17a11 */ /* 0x000fc400018f0c03 */
[----:B------:R-:W-:Y:S02]  /*1eb0*/  LEA.HI.X R243, R6, c[0x0][0x164], R10, 0x1, P4 ;  /* 0x0000590006f37a11 */ /* 0x000fe400020f0c0a */
[----:B------:R-:W-:-:S03]  /*1ec0*/  LEA.HI.X R184, R9, c[0x0][0x354], R0, 0x2, P2 ;  /* 0x0000d50009b87a11 */ /* 0x000fc600010f1400 */
[----:B--2-4-:R-:W-:Y:S05]  /*1ed0*/  @P0 BRA `(.L_x_1548) ;  /* 0x00000ca000000947 */ /* 0x014fea0003800000 */
        /* <DEDUP_REMOVED lines=18> */
.L_x_1549:
        /* <DEDUP_REMOVED lines=18> */
.L_x_1550:
[----:B------:R1:W5:Y:S01]  /*2120*/  LDL R12, [R1] ;  /* 0x00000000010c7983 */ /* 0x0003620000100800 */
        /* <DEDUP_REMOVED lines=18> */
[----:B-1----:R-:W-:Y:S01]  /*2250*/  MOV R7, R3 ;  /* 0x0000000300077202 */ /* 0x002fe20000000f00 */
[----:B------:R-:W-:Y:S01]  /*2260*/  IMAD R0, R16, c[0x0][0x3a0], RZ ;  /* 0x0000e80010007a24 */ /* 0x000fe200078e02ff */
[----:B------:R-:W-:Y:S01]  /*2270*/  ISETP.GE.AND P2, PT, R244, c[0x0][0x220], PT ;  /* 0x00008800f4007a0c */ /* 0x000fe20003f46270 */
[----:B------:R-:W-:Y:S01]  /*2280*/  IMAD.MOV.U32 R6, RZ, RZ, R4 ;  /* 0x000000ffff067224 */ /* 0x000fe200078e0004 */
[----:B-----5:R-:W-:Y:S01]  /*2290*/  ISETP.GE.AND P1, PT, R12, c[0x0][0x220], PT ;  /* 0x000088000c007a0c */ /* 0x020fe20003f26270 */
[C---:B------:R-:W-:Y:S02]  /*22a0*/  IMAD R0, R2.reuse, c[0x0][0x3a4], R0 ;  /* 0x0000e90002007a24 */ /* 0x040fe400078e0200 */
[----:B------:R-:W-:-:S04]  /*22b0*/  IMAD.WIDE.U32 R8, R2, c[0x0][0x3a0], R6 ;  /* 0x0000e80002087a25 */ /* 0x000fc800078e0006 */
[----:B------:R-:W-:Y:S01]  /*22c0*/  IMAD.IADD R0, R9, 0x1, R0 ;  /* 0x0000000109007824 */ /* 0x000fe200078e0200 */
[----:B------:R-:W-:-:S04]  /*22d0*/  LEA R6, P0, R8, c[0x0][0x340], 0x1 ;  /* 0x0000d00008067a11 */ /* 0x000fc800078008ff */
[----:B------:R-:W-:-:S05]  /*22e0*/  LEA.HI.X R7, R8, c[0x0][0x344], R0, 0x1, P0 ;  /* 0x0000d10008077a11 */ /* 0x000fca00000f0c00 */
[----:B------:R1:W-:Y:S04]  /*22f0*/  @!P2 STG.E.128 [R6.64], RZ ;  /* 0x000000ff0600a986 */ /* 0x0003e8000c101d04 */
[----:B------:R1:W-:Y:S02]  /*2300*/  @!P1 STG.E.128 [R6.64+0x80], RZ ;  /* 0x000080ff06009986 */ /* 0x0003e4000c101d04 */
.L_x_1552:
[----:B-1----:R-:W-:Y:S05]  /*2310*/  BSYNC B0 ;  /* 0x0000000000007941 */ /* 0x002fea0003800000 */
.L_x_1551:
[----:B------:R-:W-:Y:S01]  /*2320*/  IADD3 R0, R2, 0x20, RZ ;  /* 0x0000002002007810 */ /* 0x000fe20007ffe0ff */
[----:B------:R-:W-:Y:S03]  /*2330*/  BSSY B0, `(.L_x_1553) ;  /* 0x0000011000007945 */ /* 0x000fe60003800000 */
[----:B------:R-:W-:-:S13]  /*2340*/  ISETP.GE.AND P4, PT, R0, UR6, PT ;  /* 0x0000000600007c0c */ /* 0x000fda000bf86270 */
[----:B------:R-:W-:Y:S05]  /*2350*/  @P4 BRA `(.L_x_1554) ;  /* 0x000000e000004947 */ /* 0x000fea0003800000 */
[----:B------:R-:W-:Y:S02]  /*2360*/  IADD3 R0, P0, R2, 0x20, RZ ;  /* 0x0000002002007810 */ /* 0x000fe40007f1e0ff */
[----:B------:R-:W-:Y:S02]  /*2370*/  MOV R7, R3 ;  /* 0x0000000300077202 */ /* 0x000fe40000000f00 */
[----:B------:R-:W-:Y:S01]  /*2380*/  ISETP.GE.AND P1, PT, R244, c[0x0][0x220], PT ;  /* 0x00008800f4007a0c */ /* 0x000fe20003f26270 */
[----:B------:R-:W-:Y:S01]  /*2390*/  IMAD.X R6, RZ, RZ, R16, P0 ;  /* 0x000000ffff067224 */ /* 0x000fe200000e0610 */
[----:B-----5:R-:W-:-:S03]  /*23a0*/  ISETP.GE.AND P0, PT, R12, c[0x0][0x220], PT ;  /* 0x000088000c007a0c */ /* 0x020fc60003f06270 */
        /* <DEDUP_REMOVED lines=9> */
.L_x_1554:
[----:B------:R-:W-:Y:S05]  /*2440*/  BSYNC B0 ;  /* 0x0000000000007941 */ /* 0x000fea0003800000 */
.L_x_1553:
        /* <DEDUP_REMOVED lines=18> */
.L_x_1556:
[----:B------:R-:W-:Y:S05]  /*2570*/  BSYNC B0 ;  /* 0x0000000000007941 */ /* 0x000fea0003800000 */
.L_x_1555:
[----:B------:R-:W-:Y:S01]  /*2580*/  IADD3 R0, R2, 0x60, RZ ;  /* 0x0000006002007810 */ /* 0x000fe20007ffe0ff */
[----:B------:R-:W-:Y:S03]  /*2590*/  BSSY B0, `(.L_x_1557) ;  /* 0x0000010000007945 */ /* 0x000fe60003800000 */
[----:B------:R-:W-:-:S13]  /*25a0*/  ISETP.GE.AND P2, PT, R0, UR6, PT ;  /* 0x0000000600007c0c */ /* 0x000fda000bf46270 */
        /* <DEDUP_REMOVED lines=14> */
.L_x_1558:
[----:B------:R-:W-:Y:S05]  /*2690*/  BSYNC B0 ;  /* 0x0000000000007941 */ /* 0x000fea0003800000 */
.L_x_1557:
        /* <DEDUP_REMOVED lines=27> */
.L_x_1560:
[----:B------:R-:W-:Y:S05]  /*2850*/  BSYNC B0 ;  /* 0x0000000000007941 */ /* 0x000fea0003800000 */
.L_x_1559:
[----:B------:R-:W-:Y:S01]  /*2860*/  BSSY B0, `(.L_x_1561) ;  /* 0x0000010000007945 */ /* 0x000fe20003800000 */
        /* <DEDUP_REMOVED lines=15> */
.L_x_1562:
[----:B------:R-:W-:Y:S05]  /*2960*/  BSYNC B0 ;  /* 0x0000000000007941 */ /* 0x000fea0003800000 */
.L_x_1561:
        /* <DEDUP_REMOVED lines=16> */
.L_x_1564:
[----:B------:R-:W-:Y:S05]  /*2a70*/  BSYNC B0 ;  /* 0x0000000000007941 */ /* 0x000fea0003800000 */
.L_x_1563:
        /* <DEDUP_REMOVED lines=12> */
[----:B-----5:R-:W-:-:S13]  /*2b40*/  ISETP.GE.AND P0, PT, R12, c[0x0][0x220], PT ;  /* 0x000088000c007a0c */ /* 0x020fda0003f06270 */
[----:B------:R-:W-:Y:S05]  /*2b50*/  @P0 BRA `(.L_x_1565) ;  /* 0x000093f000000947 */ /* 0x000fea0003800000 */
[----:B------:R3:W-:Y:S01]  /*2b60*/  STG.E.128 [R2.64+0x80], RZ ;  /* 0x000080ff02007986 */ /* 0x0007e2000c101d04 */
[----:B------:R-:W-:Y:S05]  /*2b70*/  BRA `(.L_x_1565) ;  /* 0x000093d000007947 */ /* 0x000fea0003800000 */
.L_x_1548:
[----:B------:R-:W2:Y:S01]  /*2b80*/  LDL R15, [R1+0x2c] ;  /* 0x00002c00010f7983 */ /* 0x000ea20000100800 */
[----:B------:R-:W-:Y:S01]  /*2b90*/  PLOP3.LUT P0, PT, PT, PT, UP6, 0x80, 0x0 ;  /* 0x000000000000781c */ /* 0x000fe20003f0f068 */
[----:B------:R-:W-:Y:S01]  /*2ba0*/  ULEA.HI UR8, UR7, UR7, URZ, 0x1 ;  /* 0x0000000707087291 */ /* 0x000fe2000f8f083f */
[----:B------:R-:W-:Y:S03]  /*2bb0*/  BSSY B0, `(.L_x_1566) ;  /* 0x0000019000007945 */ /* 0x000fe60003800000 */
[----:B------:R-:W-:-:S04]  /*2bc0*/  ULOP3.LUT UR8, UR8, 0xfffffffe, URZ, 0xc0, !UPT ;  /* 0xfffffffe08087892 */ /* 0x000fc8000f8ec03f */
[----:B------:R-:W-:-:S04]  /*2bd0*/  UIADD3 UR8, UR7, -UR8, URZ ;  /* 0x8000000807087290 */ /* 0x000fc8000fffe03f */
[----:B------:R-:W-:Y:S02]  /*2be0*/  UISETP.NE.AND UP0, UPT, UR8, 0x1, UPT ;  /* 0x000000010800788c */ /* 0x000fe4000bf05270 */
[----:B------:R-:W-:Y:S01]  /*2bf0*/  UIMAD UR8, UR7, -0x40, UR11 ;  /* 0xffffffc0070878a4 */ /* 0x000fe2000f8e020b */
[----:B------:R-:W-:Y:S05]  /*2c00*/  @P0 BAR.SYNC.DEFER_BLOCKING 0x0 ;  /* 0x0000000000000b1d */ /* 0x000fea0000010000 */
[----:B------:R-:W-:Y:S01]  /*2c10*/  ISETP.GE.AND P1, PT, R2, UR8, PT ;  /* 0x0000000802007c0c */ /* 0x000fe2000bf26270 */
[----:B--2---:R-:W-:-:S12]  /*2c20*/  IMAD.SHL.U32 R0, R15, 0x2, RZ ;  /* 0x000000020f007824 */ /* 0x004fd800078e00ff */
        /* <DEDUP_REMOVED lines=17> */
.L_x_1567:
[----:B------:R-:W-:Y:S05]  /*2d40*/  BSYNC B0 ;  /* 0x0000000000007941 */ /* 0x000fea0003800000 */
.L_x_1566:
        /* <DEDUP_REMOVED lines=30> */
.L_x_1569:
[----:B------:R-:W-:Y:S05]  /*2f30*/  BSYNC B0 ;  /* 0x0000000000007941 */ /* 0x000fea0003800000 */
.L_x_1568:
        /* <DEDUP_REMOVED lines=15> */
.L_x_1571:
        /* <DEDUP_REMOVED lines=20> */
.L_x_1572:
[----:B------:R-:W-:Y:S05]  /*3170*/  BSYNC B0 ;  /* 0x0000000000007941 */ /* 0x000fea0003800000 */
.L_x_1570:
        /* <DEDUP_REMOVED lines=14> */
.L_x_1574:
        /* <DEDUP_REMOVED lines=28> */
.L_x_1575:
[----:B------:R-:W-:Y:S05]  /*3420*/  BSYNC B0 ;  /* 0x0000000000007941 */ /* 0x000fea0003800000 */
.L_x_1573:
[----:B------:R-:W5:Y:S01]  /*3430*/  LDL R19, [R1+0x30] ;  /* 0x0000300001137983 */ /* 0x000f620000100800 */
[----:B------:R-:W-:Y:S01]  /*3440*/  IMAD.MOV.U32 R12, RZ, RZ, 0x7f800000 ;  /* 0x7f800000ff0c7424 */ /* 0x000fe200078e00ff */
[----:B------:R-:W-:Y:S01]  /*3450*/  ULDC.64 UR20, c[0x0][0x198] ;  /* 0x0000660000147ab9 */ /* 0x000fe20000000a00 */
[----:B------:R-:W-:Y:S01]  /*3460*/  IMAD.MOV.U32 R10, RZ, RZ, 0x7f800000 ;  /* 0x7f800000ff0a7424 */ /* 0x000fe200078e00ff */
[----:B------:R-:W-:Y:S01]  /*3470*/  UIMAD UR9, UR24, UR20, URZ ;  /* 0x00000014180972a4 */ /* 0x000fe2000f8e023f */
[----:B------:R-:W-:Y:S02]  /*3480*/  IMAD.MOV.U32 R20, RZ, RZ, 0x7f800000 ;  /* 0x7f800000ff147424 */ /* 0x000fe400078e00ff */
[----:B------:R-:W-:Y:S01]  /*3490*/  IMAD.MOV.U32 R21, RZ, RZ, 0x7f800000 ;  /* 0x7f800000ff157424 */ /* 0x000fe200078e00ff */
[----:B------:R-:W-:-:S06]  /*34a0*/  UIMAD UR9, UR23, UR21, UR9 ;  /* 0x00000015170972a4 */ /* 0x000fcc000f8e0209 */
[----:B------:R-:W-:Y:S01]  /*34b0*/  IMAD.U32 R9, RZ, RZ, UR9 ;  /* 0x00000009ff097e24 */ /* 0x000fe2000f8e00ff */
[C---:B-----5:R-:W-:Y:S02]  /*34c0*/  IADD3 R3, R19.reuse, 0x28, RZ ;  /* 0x0000002813037810 */ /* 0x060fe40007ffe0ff */
[----:B-1----:R-:W-:Y:S02]  /*34d0*/  IADD3 R4, R19, 0x8, RZ ;  /* 0x0000000813047810 */ /* 0x002fe40007ffe0ff */
[----:B------:R-:W-:Y:S02]  /*34e0*/  ISETP.GE.AND P3, PT, R3, UR8, PT ;  /* 0x0000000803007c0c */ /* 0x000fe4000bf66270 */
[C---:B------:R-:W-:Y:S02]  /*34f0*/  IADD3 R5, R19.reuse, 0x20, RZ ;  /* 0x0000002013057810 */ /* 0x040fe40007ffe0ff */
[----:B------:R-:W-:Y:S01]  /*3500*/  ISETP.GE.AND P5, PT, R4, UR8, PT ;  /* 0x0000000804007c0c */ /* 0x000fe2000bfa6270 */
[----:B------:R-:W-:Y:S01]  /*3510*/  IMAD.SHL.U32 R4, R19, 0x4, RZ ;  /* 0x0000000413047824 */ /* 0x000fe200078e00ff */
[----:B------:R-:W-:-:S02]  /*3520*/  ISETP.GE.AND P4, PT, R5, UR8, PT ;  /* 0x0000000805007c0c */ /* 0x000fc4000bf86270 */
[----:B------:R-:W-:Y:S02]  /*3530*/  SHF.R.S32.HI R15, RZ, 0x1f, R19 ;  /* 0x0000001fff0f7819 */ /* 0x000fe40000011413 */
[----:B------:R-:W-:Y:S02]  /*3540*/  ISETP.GE.AND P6, PT, R19, UR8, PT ;  /* 0x0000000813007c0c */ /* 0x000fe4000bfc6270 */
[----:B------:R-:W-:Y:S02]  /*3550*/  SHF.R.S32.HI R5, RZ, 0x1f, R3 ;  /* 0x0000001fff057819 */ /* 0x000fe40000011403 */
[----:B------:R-:W-:Y:S02]  /*3560*/  @!P3 LEA R6, P0, R3, UR14, 0x2 ;  /* 0x0000000e0306bc11 */ /* 0x000fe4000f8010ff */
[----:B------:R-:W-:Y:S02]  /*3570*/  IADD3 R4, P1, R4, UR14, RZ ;  /* 0x0000000e04047c10 */ /* 0x000fe4000ff3e0ff */
[----:B------:R-:W-:-:S02]  /*3580*/  SHF.L.U64.HI R8, R19, 0x2, R15 ;  /* 0x0000000213087819 */ /* 0x000fc4000001020f */
        /* <DEDUP_REMOVED lines=8> */
[----:B------:R-:W-:-:S12]  /*3610*/  IMAD R3, R13, c[0x0][0x1b0], RZ ;  /* 0x00006c000d037a24 */ /* 0x000fd800078e02ff */
[----:B------:R-:W-:Y:S04]  /*3620*/  @P6 STS.128 [R0+0xc000], RZ ;  /* 0x00c000ff00006388 */ /* 0x000fe80000000c00 */
[----:B------:R-:W-:Y:S01]  /*3630*/  @P6 STS.128 [R0+0x10000], RZ ;  /* 0x010000ff00006388 */ /* 0x000fe20000000c00 */
[----:B------:R-:W-:Y:S01]  /*3640*/  IMAD R3, R11, c[0x0][0x1b4], R3 ;  /* 0x00006d000b037a24 */ /* 0x000fe200078e0203 */
[----:B------:R-:W-:Y:S02]  /*3650*/  BSSY B0, `(.L_x_1576) ;  /* 0x0000024000007945 */ /* 0x000fe40003800000 */
[----:B--2---:R1:W-:Y:S04]  /*3660*/  STL [R1+0x4], R12 ;  /* 0x0000040c01007387 */ /* 0x0043e80000100800 */
[----:B-----5:R2:W-:Y:S04]  /*3670*/  STL [R1+0x8], R10 ;  /* 0x0000080a01007387 */ /* 0x0205e80000100800 */
[----:B---3--:R3:W-:Y:S04]  /*3680*/  STL [R1+0x10], R20 ;  /* 0x0000101401007387 */ /* 0x0087e80000100800 */
[----:B----4-:R3:W-:Y:S01]  /*3690*/  STL [R1+0xc], R21 ;  /* 0x00000c1501007387 */ /* 0x0107e20000100800 */
[----:B-1----:R-:W-:-:S04]  /*36a0*/  IMAD.U32 R12, RZ, RZ, UR23 ;  /* 0x00000017ff0c7e24 */ /* 0x002fc8000f8e00ff */
[----:B------:R-:W-:-:S05]  /*36b0*/  IMAD.WIDE.U32 R4, R12, c[0x0][0x198], R244 ;  /* 0x000066000c047a25 */ /* 0x000fca00078e00f4 */
[----:B------:R-:W-:-:S04]  /*36c0*/  IADD3 R6, P0, R4, UR26, RZ ;  /* 0x0000001a04067c10 */ /* 0x000fc8000ff1e0ff */
[----:B------:R-:W-:-:S05]  /*36d0*/  IADD3.X R7, R5, UR28, R9, P0, !PT ;  /* 0x0000001c05077c10 */ /* 0x000fca00087fe409 */
        /* <DEDUP_REMOVED lines=17> */
[----:B------:R1:W-:Y:S01]  /*37f0*/  @!P1 LDGSTS.E.BYPASS.LTC128B.128 [R0+0xc000], [R8.64] ;  /* 0x0c00000008009fae */ /* 0x0003e2000b901d44 */
[----:B--2---:R-:W-:-:S13]  /*3800*/  ISETP.GE.AND P0, PT, R20, c[0x0][0x220], PT ;  /* 0x0000880014007a0c */ /* 0x004fda0003f06270 */
        /* <DEDUP_REMOVED lines=8> */
.L_x_1577:
[----:B---3--:R-:W-:Y:S05]  /*3890*/  BSYNC B0 ;  /* 0x0000000000007941 */ /* 0x008fea0003800000 */
.L_x_1576:
        /* <DEDUP_REMOVED lines=31> */
.L_x_1579:
[----:B------:R-:W-:Y:S05]  /*3a90*/  BSYNC B0 ;  /* 0x0000000000007941 */ /* 0x000fea0003800000 */
.L_x_1578:
        /* <DEDUP_REMOVED lines=32> */
.L_x_1581:
[----:B------:R-:W-:Y:S05]  /*3ca0*/  BSYNC B0 ;  /* 0x0000000000007941 */ /* 0x000fea0003800000 */
.L_x_1580:
        /* <DEDUP_REMOVED lines=31> */
.L_x_1583:
[----:B------:R-:W-:Y:S05]  /*3ea0*/  BSYNC B0 ;  /* 0x0000000000007941 */ /* 0x000fea0003800000 */
.L_x_1582:
        /* <DEDUP_REMOVED lines=39> */
.L_x_1585:
[----:B-1----:R-:W-:Y:S05]  /*4120*/  BSYNC B0 ;  /* 0x0000000000007941 */ /* 0x002fea0003800000 */
.L_x_1584:
        /* <DEDUP_REMOVED lines=30> */
.L_x_1587:
[----:B------:R-:W-:Y:S05]  /*4310*/  BSYNC B0 ;  /* 0x0000000000007941 */ /* 0x000fea0003800000 */
.L_x_1586:
        /* <DEDUP_REMOVED lines=30> */
.L_x_1589:
[----:B------:R-:W-:Y:S05]  /*4500*/  BSYNC B0 ;  /* 0x0000000000007941 */ /* 0x000fea0003800000 */
.L_x_1588:
        /* <DEDUP_REMOVED lines=29> */
.L_x_1591:
[----:B------:R-:W-:Y:S05]  /*46e0*/  BSYNC B0 ;  /* 0x0000000000007941 */ /* 0x000fea0003800000 */
.L_x_1590:
[----:B-1234-:R-:W-:Y:S01]  /*46f0*/  LEA.HI R0, R18, R17, RZ, 0x4 ;  /* 0x0000001112007211 */ /* 0x01efe200078f20ff */
[----:B------:R-:W0:Y:S01]  /*4700*/  LDGDEPBAR ;  /* 0x00000000000079af */ /* 0x000e220000000000 */
[----:B------:R-:W-:Y:S01]  /*4710*/  SHF.L.U32 R4, R19, 0x2, RZ ;  /* 0x0000000213047819 */ /* 0x000fe200000006ff */
[----:B------:R-:W-:Y:S01]  /*4720*/  UIADD3 UR8, UR23, UR11, URZ ;  /* 0x0000000b17087290 */ /* 0x000fe2000fffe03f */
[----:B------:R-:W-:Y:S01]  /*4730*/  LOP3.LUT R0, R0, 0xfffffff0, RZ, 0xc0, !PT ;  /* 0xfffffff000007812 */ /* 0x000fe200078ec0ff */
[----:B------:R-:W-:Y:S01]  /*4740*/  IMAD.MOV.U32 R197, RZ, RZ, 0x40 ;  /* 0x00000040ffc57424 */ /* 0x000fe200078e00ff */
[----:B------:R-:W-:Y:S01]  /*4750*/  CS2R R158, SRZ ;  /* 0x00000000009e7805 */ /* 0x000fe2000001ff00 */
[----:B------:R-:W-:Y:S01]  /*4760*/  UIADD3 UR8, -UR6, 0x80, UR8 ;  /* 0x0000008006087890 */ /* 0x000fe2000fffe108 */
        /* <DEDUP_REMOVED lines=35> */
[----:B------:R-:W-:Y:S01]  /*49a0*/  SHF.L.U32 R192, R2, 0x1, RZ ;  /* 0x0000000102c07819 */ /* 0x000fe200000006ff */
[----:B------:R-:W-:Y:S01]  /*49b0*/  CS2R R110, SRZ ;  /* 0x00000000006e7805 */ /* 0x000fe2000001ff00 */
[----:B------:R-:W-:Y:S01]  /*49c0*/  SHF.L.U64.HI R2, R19, 0x2, R15 ;  /* 0x0000000213027819 */ /* 0x000fe2000001020f */
[----:B------:R-:W-:Y:S01]  /*49d0*/  IMAD.SHL.U32 R191, R0, 0x2, RZ ;  /* 0x0000000200bf7824 */ /* 0x000fe200078e00ff */
[----:B------:R-:W-:Y:S01]  /*49e0*/  CS2R R108, SRZ ;  /* 0x00000000006c7805 */ /* 0x000fe2000001ff00 */
[----:B------:R-:W-:Y:S01]  /*49f0*/  IMAD.MOV.U32 R0, RZ, RZ, c[0x0][0x22c] ;  /* 0x00008b00ff007624 */ /* 0x000fe200078e00ff */
[----:B------:R-:W-:Y:S01]  /*4a00*/  CS2R R114, SRZ ;  /* 0x0000000000727805 */ /* 0x000fe2000001ff00 */
[----:B------:R1:W-:Y:S01]  /*4a10*/  STL [R1+0x38], R2 ;  /* 0x0000380201007387 */ /* 0x0003e20000100800 */
[----:B------:R-:W-:Y:S01]  /*4a20*/  CS2R R112, SRZ ;  /* 0x0000000000707805 */ /* 0x000fe2000001ff00 */
[----:B------:R-:W-:Y:S01]  /*4a30*/  IMAD R0, R0, c[0x0][0x1c0], RZ ;  /* 0x0000700000007a24 */ /* 0x000fe200078e02ff */
[----:B------:R-:W-:Y:S01]  /*4a40*/  CS2R R106, SRZ ;  /* 0x00000000006a7805 */ /* 0x000fe2000001ff00 */
[----:B------:R2:W-:Y:S01]  /*4a50*/  STL [R1+0x34], R4 ;  /* 0x0000340401007387 */ /* 0x0005e20000100800 */
[----:B------:R-:W-:Y:S01]  /*4a60*/  CS2R R104, SRZ ;  /* 0x0000000000687805 */ /* 0x000fe2000001ff00 */
[C---:B------:R-:W-:Y:S01]  /*4a70*/  IMAD.SHL.U32 R3, R0.reuse, 0x10, RZ ;  /* 0x0000001000037824 */ /* 0x040fe200078e00ff */
[----:B------:R-:W-:Y:S01]  /*4a80*/  CS2R R102, SRZ ;  /* 0x0000000000667805 */ /* 0x000fe2000001ff00 */
[----:B------:R-:W-:Y:S01]  /*4a90*/  CS2R R100, SRZ ;  /* 0x0000000000647805 */ /* 0x000fe2000001ff00 */
[----:B------:R-:W-:Y:S01]  /*4aa0*/  CS2R R94, SRZ ;  /* 0x00000000005e7805 */ /* 0x000fe2000001ff00 */
[----:B------:R-:W-:Y:S01]  /*4ab0*/  CS2R R92, SRZ ;  /* 0x00000000005c7805 */ /* 0x000fe2000001ff00 */
[C---:B------:R-:W-:Y:S01]  /*4ac0*/  IADD3 R5, R3.reuse, 0x20, RZ ;  /* 0x0000002003057810 */ /* 0x040fe20007ffe0ff */
        /* <DEDUP_REMOVED lines=13> */
[----:B-1----:R-:W-:Y:S01]  /*4ba0*/  IMAD.SHL.U32 R2, R0, 0x8, RZ ;  /* 0x0000000800027824 */ /* 0x002fe200078e00ff */
[----:B------:R-:W-:Y:S01]  /*4bb0*/  CS2R R68, SRZ ;  /* 0x0000000000447805 */ /* 0x000fe2000001ff00 */
[----:B------:R-:W-:Y:S01]  /*4bc0*/  CS2R R62, SRZ ;  /* 0x00000000003e7805 */ /* 0x000fe2000001ff00 */
[----:B------:R-:W-:Y:S01]  /*4bd0*/  CS2R R60, SRZ ;  /* 0x00000000003c7805 */ /* 0x000fe2000001ff00 */
[C---:B--2---:R-:W-:Y:S01]  /*4be0*/  IADD3 R4, R3.reuse, 0x40, RZ ;  /* 0x0000004003047810 */ /* 0x044fe20007ffe0ff */
[C---:B------:R-:W-:Y:S01]  /*4bf0*/  IMAD.IADD R5, R2.reuse, 0x1, R5 ;  /* 0x0000000102057824 */ /* 0x040fe200078e0205 */
[----:B------:R-:W-:Y:S01]  /*4c00*/  IADD3 R3, R3, 0x60, RZ ;  /* 0x0000006003037810 */ /* 0x000fe20007ffe0ff */
[----:B------:R-:W-:Y:S01]  /*4c10*/  CS2R R66, SRZ ;  /* 0x0000000000427805 */ /* 0x000fe2000001ff00 */
[----:B------:R-:W-:Y:S01]  /*4c20*/  CS2R R64, SRZ ;  /* 0x0000000000407805 */ /* 0x000fe2000001ff00 */
[C---:B------:R-:W-:Y:S01]  /*4c30*/  IMAD.IADD R4, R2.reuse, 0x1, R4 ;  /* 0x0000000102047824 */ /* 0x040fe200078e0204 */
[C---:B------:R-:W-:Y:S01]  /*4c40*/  IADD3 R3, R2.reuse, R3, RZ ;  /* 0x0000000302037210 */ /* 0x040fe20007ffe0ff */
[C---:B------:R-:W-:Y:S01]  /*4c50*/  IMAD.IADD R5, R2.reuse, 0x1, R5 ;  /* 0x0000000102057824 */ /* 0x040fe200078e0205 */
[----:B------:R-:W-:Y:S01]  /*4c60*/  CS2R R58, SRZ ;  /* 0x00000000003a7805 */ /* 0x000fe2000001ff00 */
[C---:B------:R-:W-:Y:S01]  /*4c70*/  IMAD.IADD R4, R2.reuse, 0x1, R4 ;  /* 0x0000000102047824 */ /* 0x040fe200078e0204 */
        /* <DEDUP_REMOVED lines=11> */
[----:B------:R-:W-:Y:S01]  /*4d30*/  IMAD.IADD R0, R2, 0x1, R5 ;  /* 0x0000000102007824 */ /* 0x000fe200078e0205 */
        /* <DEDUP_REMOVED lines=10> */
[----:B------:R-:W-:Y:S01]  /*4de0*/  SEL R198, R198, 0xffffffe0, !P0 ;  /* 0xffffffe0c6c67807 */ /* 0x000fe20004000000 */
[----:B------:R-:W-:Y:S01]  /*4df0*/  ULDC UR9, c[0x0][0x2e8] ;  /* 0x0000ba0000097ab9 */ /* 0x000fe20000000800 */
[----:B------:R3:W-:Y:S01]  /*4e00*/  STL [R1+0x14], R3 ;  /* 0x0000140301007387 */ /* 0x0007e20000100800 */
[----:B------:R-:W-:Y:S01]  /*4e10*/  SEL R197, R197, 0xffffffc0, !P1 ;  /* 0xffffffc0c5c57807 */ /* 0x000fe20004800000 */
[----:B------:R-:W-:-:S02]  /*4e20*/  UIADD3 UR18, UR8, -UR9, URZ ;  /* 0x8000000908127290 */ /* 0x000fc4000fffe03f */
[----:B------:R-:W-:Y:S01]  /*4e30*/  ULDC UR12, c[0x0][0x2e4] ;  /* 0x0000b900000c7ab9 */ /* 0x000fe20000000800 */
[C---:B-1----:R-:W-:Y:S01]  /*4e40*/  IADD3 R4, R2.reuse, R4, RZ ;  /* 0x0000000402047210 */ /* 0x042fe20007ffe0ff */
[----:B--2---:R-:W-:-:S04]  /*4e50*/  IMAD.IADD R0, R2, 0x1, R3 ;  /* 0x0000000102007824 */ /* 0x004fc800078e0203 */
[----:B------:R3:W-:Y:S04]  /*4e60*/  STL [R1+0x24], R4 ;  /* 0x0000240401007387 */ /* 0x0007e80000100800 */
[----:B------:R3:W-:Y:S02]  /*4e70*/  STL [R1+0x20], R0 ;  /* 0x0000200001007387 */ /* 0x0007e40000100800 */
.L_x_1596:
[----:B------:R-:W0:Y:S01]  /*4e80*/  LDGDEPBAR ;  /* 0x00000000000079af */ /* 0x000e220000000000 */
[C---:B---3--:R-:W-:Y:S01]  /*4e90*/  IADD3 R0, R192.reuse, R198, RZ ;  /* 0x000000c6c0007210 */ /* 0x048fe20007ffe0ff */
[----:B------:R-:W-:Y:S01]  /*4ea0*/  USHF.L.U32 UR8, UR7, 0x6, URZ ;  /* 0x0000000607087899 */ /* 0x000fe2000800063f */
[-C--:B------:R-:W-:Y:S01]  /*4eb0*/  IADD3 R3, R192, R197.reuse, RZ ;  /* 0x000000c5c0037210 */ /* 0x080fe20007ffe0ff */
[----:B------:R-:W-:Y:S01]  /*4ec0*/  ULDC UR10, c[0x0][0x2e4] ;  /* 0x0000b900000a7ab9 */ /* 0x000fe20000000800 */
[----:B------:R-:W-:Y:S01]  /*4ed0*/  IADD3 R2, R0, R197, RZ ;  /* 0x000000c500027210 */ /* 0x000fe20007ffe0ff */
[----:B------:R-:W-:Y:S01]  /*4ee0*/  UISETP.GE.AND UP0, UPT, UR8, UR18, UPT ;  /* 0x000000120800728c */ /* 0x000fe2000bf06270 */
[----:B------:R-:W-:Y:S01]  /*4ef0*/  MOV R248, R188 ;  /* 0x000000bc00f87202 */ /* 0x000fe20000000f00 */
[----:B------:R-:W2:Y:S01]  /*4f00*/  LDL R186, [R1+0x34] ;  /* 0x0000340001ba7983 */ /* 0x000ea20000100800 */
[----:B------:R-:W-:Y:S03]  /*4f10*/  MOV R249, R184 ;  /* 0x000000b800f97202 */ /* 0x000fe60000000f00 */
[----:B------:R-:W3:Y:S01]  /*4f20*/  LDL R185, [R1+0x38] ;  /* 0x0000380001b97983 */ /* 0x000ee20000100800 */
[----:B------:R-:W-:Y:S04]  /*4f30*/  DEPBAR.LE SB0, 0x0 ;  /* 0x000080000000791a */ /* 0x000fe80000000000 */
[----:B------:R-:W-:Y:S08]  /*4f40*/  BAR.SYNC.DEFER_BLOCKING 0x0 ;  /* 0x0000000000007b1d */ /* 0x000ff00000010000 */
[----:B------:R-:W-:Y:S08]  /*4f50*/  LDSM.16.M88.4 R32, [R192] ;  /* 0x00000000c020783b */ /* 0x000ff00000000200 */
[----:B------:R-:W1:Y:S08]  /*4f60*/  LDSM.16.M88.4 R16, [R193+0xc000] ;  /* 0x00c00000c110783b */ /* 0x000e700000000200 */
[----:B------:R-:W4:Y:S08]  /*4f70*/  LDSM.16.M88.4 R28, [R192+0x1000] ;  /* 0x00100000c01c783b */ /* 0x000f300000000200 */
[----:B------:R-:W4:Y:S08]  /*4f80*/  LDSM.16.M88.4 R164, [R193+0xc800] ;  /* 0x00c80000c1a4783b */ /* 0x000f300000000200 */
[----:B------:R-:W-:Y:S08]  /*4f90*/  LDSM.16.M88.4 R168, [R0] ;  /* 0x0000000000a8783b */ /* 0x000ff00000000200 */
[----:B------:R-:W4:Y:S01]  /*4fa0*/  LDSM.16.M88.4 R172, [R194+0xc000] ;  /* 0x00c00000c2ac783b */ /* 0x000f220000000200 */
[-C--:B-1----:R-:W-:Y:S07]  /*4fb0*/  HMMA.16816.F32 R4, R32, R16.reuse, RZ ;  /* 0x000000102004723c */ /* 0x082fee00000018ff */
[----:B------:R-:W1:Y:S01]  /*4fc0*/  LDSM.16.M88.4 R176, [R0+0x1000] ;  /* 0x0010000000b0783b */ /* 0x000e620000000200 */
[C---:B----4-:R-:W-:Y:S07]  /*4fd0*/  HMMA.16816.F32 R8, R28.reuse, R16, RZ ;  /* 0x000000101c08723c */ /* 0x050fee00000018ff */
[----:B------:R-:W4:Y:S01]  /*4fe0*/  LDSM.16.M88.4 R180, [R194+0xc800] ;  /* 0x00c80000c2b4783b */ /* 0x000f220000000200 */
[-C--:B------:R-:W-:Y:S08]  /*4ff0*/  HMMA.16816.F32 R12, R28, R18.reuse, RZ ;  /* 0x000000121c0c723c */ /* 0x080ff000000018ff */
[C---:B------:R-:W-:Y:S08]  /*5000*/  HMMA.16816.F32 R16, R32.reuse, R18, RZ ;  /* 0x000000122010723c */ /* 0x040ff000000018ff */
[-C--:B------:R-:W-:Y:S08]  /*5010*/  HMMA.16816.F32 R20, R32, R164.reuse, RZ ;  /* 0x000000a42014723c */ /* 0x080ff000000018ff */
[C---:B------:R-:W-:Y:S08]  /*5020*/  HMMA.16816.F32 R24, R28.reuse, R164, RZ ;  /* 0x000000a41c18723c */ /* 0x040ff000000018ff */
[-C--:B------:R-:W-:Y:S08]  /*5030*/  HMMA.16816.F32 R28, R28, R166.reuse, RZ ;  /* 0x000000a61c1c723c */ /* 0x080ff000000018ff */
[----:B------:R-:W-:Y:S01]  /*5040*/  HMMA.16816.F32 R32, R32, R166, RZ ;  /* 0x000000a62020723c */ /* 0x000fe200000018ff */
[----:B------:R-:W-:Y:S07]  /*5050*/  LDSM.16.M88.4 R164, [R3] ;  /* 0x0000000003a4783b */ /* 0x000fee0000000200 */
[-C--:B------:R-:W-:Y:S08]  /*5060*/  HMMA.16816.F32 R4, R168, R172.reuse, R4 ;  /* 0x000000aca804723c */ /* 0x080ff00000001804 */
[C---:B-1----:R-:W-:Y:S08]  /*5070*/  HMMA.16816.F32 R8, R176.reuse, R172, R8 ;  /* 0x000000acb008723c */ /* 0x042ff00000001808 */
[-C--:B------:R-:W-:Y:S08]  /*5080*/  HMMA.16816.F32 R12, R176, R174.reuse, R12 ;  /* 0x000000aeb00c723c */ /* 0x080ff0000000180c */
[C---:B------:R-:W-:Y:S01]  /*5090*/  HMMA.16816.F32 R16, R168.reuse, R174, R16 ;  /* 0x000000aea810723c */ /* 0x040fe20000001810 */
[----:B------:R-:W1:Y:S07]  /*50a0*/  LDSM.16.M88.4 R172, [R196+0xc000] ;  /* 0x00c00000c4ac783b */ /* 0x000e6e0000000200 */
[-C--:B----4-:R-:W-:Y:S08]  /*50b0*/  HMMA.16816.F32 R20, R168, R180.reuse, R20 ;  /* 0x000000b4a814723c */ /* 0x090ff00000001814 */
[C---:B------:R-:W-:Y:S08]  /*50c0*/  HMMA.16816.F32 R24, R176.reuse, R180, R24 ;  /* 0x000000b4b018723c */ /* 0x040ff00000001818 */
[-C--:B------:R-:W-:Y:S01]  /*50d0*/  HMMA.16816.F32 R28, R176, R182.reuse, R28 ;  /* 0x000000b6b01c723c */ /* 0x080fe2000000181c */
[----:B------:R-:W4:Y:S07]  /*50e0*/  LDSM.16.M88.4 R176, [R3+0x1000] ;  /* 0x0010000003b0783b */ /* 0x000f2e0000000200 */
[----:B------:R-:W-:Y:S01]  /*50f0*/  HMMA.16816.F32 R32, R168, R182, R32 ;  /* 0x000000b6a820723c */ /* 0x000fe20000001820 */
[----:B------:R-:W4:Y:S07]  /*5100*/  LDSM.16.M88.4 R168, [R196+0xc800] ;  /* 0x00c80000c4a8783b */ /* 0x000f2e0000000200 */
[-C--:B-1----:R-:W-:Y:S01]  /*5110*/  HMMA.16816.F32 R4, R164, R172.reuse, R4 ;  /* 0x000000aca404723c */ /* 0x082fe20000001804 */
[----:B------:R-:W-:Y:S07]  /*5120*/  LDSM.16.M88.4 R180, [R2+0x1000] ;  /* 0x0010000002b4783b */ /* 0x000fee0000000200 */
[C---:B----4-:R-:W-:Y:S08]  /*5130*/  HMMA.16816.F32 R8, R176.reuse, R172, R8 ;  /* 0x000000acb008723c */ /* 0x050ff00000001808 */
[-C--:B------:R-:W-:Y:S08]  /*5140*/  HMMA.16816.F32 R12, R176, R174.reuse, R12 ;  /* 0x000000aeb00c723c */ /* 0x080ff0000000180c */
[C---:B------:R-:W-:Y:S01]  /*5150*/  HMMA.16816.F32 R16, R164.reuse, R174, R16 ;  /* 0x000000aea410723c */ /* 0x040fe20000001810 */
[----:B------:R-:W-:Y:S07]  /*5160*/  LDSM.16.M88.4 R172, [R2] ;  /* 0x0000000002ac783b */ /* 0x000fee0000000200 */
[-C--:B------:R-:W-:Y:S08]  /*5170*/  HMMA.16816.F32 R20, R164, R168.reuse, R20 ;  /* 0x000000a8a414723c */ /* 0x080ff00000001814 */
[C---:B------:R-:W-:Y:S08]  /*5180*/  HMMA.16816.F32 R24, R176.reuse, R168, R24 ;  /* 0x000000a8b018723c */ /* 0x040ff00000001818 */
[-C--:B------:R-:W-:Y:S01]  /*5190*/  HMMA.16816.F32 R28, R176, R170.reuse, R28 ;  /* 0x000000aab01c723c */ /* 0x080fe2000000181c */
[----:B------:R-:W1:Y:S07]  /*51a0*/  LDSM.16.M88.4 R176, [R195+0xc000] ;  /* 0x00c00000c3b0783b */ /* 0x000e6e0000000200 */
[----:B------:R-:W-:Y:S01]  /*51b0*/  HMMA.16816.F32 R32, R164, R170, R32 ;  /* 0x000000aaa420723c */ /* 0x000fe20000001820 */
[----:B------:R-:W4:Y:S08]  /*51c0*/  LDSM.16.M88.4 R164, [R195+0xc800] ;  /* 0x00c80000c3a4783b */ /* 0x000f300000000200 */
[----:B------:R-:W-:Y:S01]  /*51d0*/  LDSM.16.M88.4 R168, [R192+0x2000] ;  /* 0x00200000c0a8783b */ /* 0x000fe20000000200 */
[-C--:B-1----:R-:W-:Y:S08]  /*51e0*/  HMMA.16816.F32 R4, R172, R176.reuse, R4 ;  /* 0x000000b0ac04723c */ /* 0x082ff00000001804 */
[C---:B------:R-:W-:Y:S08]  /*51f0*/  HMMA.16816.F32 R8, R180.reuse, R176, R8 ;  /* 0x000000b0b408723c */ /* 0x040ff00000001808 */
        /* <DEDUP_REMOVED lines=8> */
[----:B------:R-:W2:Y:S07]  /*5280*/  LDSM.16.M88.4 R164, [R193+0x10800] ;  /* 0x01080000c1a4783b */ /* 0x000eae0000000200 */
[-C--:B-1----:R-:W-:Y:S01]  /*5290*/  HMMA.16816.F32 R4, R168, R176.reuse, R4 ;  /* 0x000000b0a804723c */ /* 0x082fe20000001804 */
[----:B------:R-:W-:Y:S07]  /*52a0*/  LDSM.16.M88.4 R172, [R0+0x2000] ;  /* 0x0020000000ac783b */ /* 0x000fee0000000200 */
[C---:B----4-:R-:W-:Y:S08]  /*52b0*/  HMMA.16816.F32 R8, R180.reuse, R176, R8 ;  /* 0x000000b0b408723c */ /* 0x050ff00000001808 */
[-C--:B------:R-:W-:Y:S08]  /*52c0*/  HMMA.16816.F32 R12, R180, R178.reuse, R12 ;  /* 0x000000b2b40c723c */ /* 0x080ff0000000180c */
[C---:B------:R-:W-:Y:S01]  /*52d0*/  HMMA.16816.F32 R16, R168.reuse, R178, R16 ;  /* 0x000000b2a810723c */ /* 0x040fe20000001810 */
[----:B------:R-:W1:Y:S07]  /*52e0*/  LDSM.16.M88.4 R176, [R194+0x10000] ;  /* 0x01000000c2b0783b */ /* 0x000e6e0000000200 */
[-C--:B--2---:R-:W-:Y:S08]  /*52f0*/  HMMA.16816.F32 R20, R168, R164.reuse, R20 ;  /* 0x000000a4a814723c */ /* 0x084ff00000001814 */
[C---:B------:R-:W-:Y:S08]  /*5300*/  HMMA.16816.F32 R24, R180.reuse, R164, R24 ;  /* 0x000000a4b418723c */ /* 0x040ff00000001818 */
[-C--:B------:R-:W-:Y:S01]  /*5310*/  HMMA.16816.F32 R28, R180, R166.reuse, R28 ;  /* 0x000000a6b41c723c */ /* 0x080fe2000000181c */
[----:B------:R-:W2:Y:S07]  /*5320*/  LDSM.16.M88.4 R180, [R0+0x3000] ;  /* 0x0030000000b4783b */ /* 0x000eae0000000200 */
[----:B------:R-:W-:Y:S01]  /*5330*/  HMMA.16816.F32 R32, R168, R166, R32 ;  /* 0x000000a6a820723c */ /* 0x000fe20000001820 */
[----:B------:R-:W4:Y:S07]  /*5340*/  LDSM.16.M88.4 R164, [R194+0x10800] ;  /* 0x01080000c2a4783b */ /* 0x000f2e0000000200 */
[-C--:B-1----:R-:W-:Y:S01]  /*5350*/  HMMA.16816.F32 R4, R172, R176.reuse, R4 ;  /* 0x000000b0ac04723c */ /* 0x082fe20000001804 */
[----:B------:R-:W-:Y:S07]  /*5360*/  LDSM.16.M88.4 R168, [R3+0x2000] ;  /* 0x0020000003a8783b */ /* 0x000fee0000000200 */
[C---:B--2---:R-:W-:Y:S08]  /*5370*/  HMMA.16816.F32 R8, R180.reuse, R176, R8 ;  /* 0x000000b0b408723c */ /* 0x044ff00000001808 */
[-C--:B------:R-:W-:Y:S08]  /*5380*/  HMMA.16816.F32 R12, R180, R178.reuse, R12 ;  /* 0x000000b2b40c723c */ /* 0x080ff0000000180c */
[C---:B------:R-:W-:Y:S01]  /*5390*/  HMMA.16816.F32 R16, R172.reuse, R178, R16 ;  /* 0x000000b2ac10723c */ /* 0x040fe20000001810 */
[----:B------:R-:W1:Y:S07]  /*53a0*/  LDSM.16.M88.4 R176, [R196+0x10000] ;  /* 0x01000000c4b0783b */ /* 0x000e6e0000000200 */
[-C--:B----4-:R-:W-:Y:S08]  /*53b0*/  HMMA.16816.F32 R20, R172, R164.reuse, R20 ;  /* 0x000000a4ac14723c */ /* 0x090ff00000001814 */
[C---:B------:R-:W-:Y:S08]  /*53c0*/  HMMA.16816.F32 R24, R180.reuse, R164, R24 ;  /* 0x000000a4b418723c */ /* 0x040ff00000001818 */
[-C--:B------:R-:W-:Y:S01]  /*53d0*/  HMMA.16816.F32 R28, R180, R166.reuse, R28 ;  /* 0x000000a6b41c723c */ /* 0x080fe2000000181c */
[----:B------:R-:W2:Y:S07]  /*53e0*/  LDSM.16.M88.4 R180, [R3+0x3000] ;  /* 0x0030000003b4783b */ /* 0x000eae0000000200 */
[----:B------:R-:W-:Y:S01]  /*53f0*/  HMMA.16816.F32 R32, R172, R166, R32 ;  /* 0x000000a6ac20723c */ /* 0x000fe20000001820 */
[----:B------:R-:W4:Y:S06]  /*5400*/  LDSM.16.M88.4 R164, [R196+0x10800] ;  /* 0x01080000c4a4783b */ /* 0x000f2c0000000200 */
[----:B------:R-:W-:Y:S01]  /*5410*/  IADD3 R172, P0, R186, UR16, RZ ;  /* 0x00000010baac7c10 */ /* 0x000fe2000ff1e0ff */
[-C--:B-1----:R-:W-:Y:S05]  /*5420*/  HMMA.16816.F32 R4, R168, R176.reuse, R4 ;  /* 0x000000b0a804723c */ /* 0x082fea0000001804 */
[----:B---3--:R-:W-:Y:S02]  /*5430*/  IADD3.X R173, R185, UR15, RZ, P0, !PT ;  /* 0x0000000fb9ad7c10 */ /* 0x008fe400087fe4ff */
[----:B------:R-:W-:Y:S03]  /*5440*/  PLOP3.LUT P0, PT, PT, PT, UP0, 0x80, 0x0 ;  /* 0x000000000000781c */ /* 0x000fe60003f0f008 */
[----:B------:R1:W5:Y:S04]  /*5450*/  LDG.E R202, [R172.64] ;  /* 0x00000004acca7981 */ /* 0x000368000c1e1900 */
[----:B------:R1:W5:Y:S04]  /*5460*/  LDG.E R201, [R172.64+0x20] ;  /* 0x00002004acc97981 */ /* 0x000368000c1e1900 */
[----:B------:R1:W5:Y:S04]  /*5470*/  LDG.E R187, [R172.64+0x80] ;  /* 0x00008004acbb7981 */ /* 0x000368000c1e1900 */
[----:B------:R1:W5:Y:S01]  /*5480*/  LDG.E R186, [R172.64+0xa0] ;  /* 0x0000a004acba7981 */ /* 0x000362000c1e1900 */
[C---:B--2---:R-:W-:Y:S08]  /*5490*/  HMMA.16816.F32 R8, R180.reuse, R176, R8 ;  /* 0x000000b0b408723c */ /* 0x044ff00000001808 */
[-C--:B------:R-:W-:Y:S08]  /*54a0*/  HMMA.16816.F32 R12, R180, R178.reuse, R12 ;  /* 0x000000b2b40c723c */ /* 0x080ff0000000180c */
[C---:B------:R-:W-:Y:S01]  /*54b0*/  HMMA.16816.F32 R16, R168.reuse, R178, R16 ;  /* 0x000000b2a810723c */ /* 0x040fe20000001810 */
[----:B------:R-:W-:Y:S07]  /*54c0*/  LDSM.16.M88.4 R176, [R195+0x10000] ;  /* 0x01000000c3b0783b */ /* 0x000fee0000000200 */
[-C--:B----4-:R-:W-:Y:S01]  /*54d0*/  HMMA.16816.F32 R20, R168, R164.reuse, R20 ;  /* 0x000000a4a814723c */ /* 0x090fe20000001814 */
[----:B-1----:R-:W1:Y:S07]  /*54e0*/  LDSM.16.M88.4 R172, [R2+0x2000] ;  /* 0x0020000002ac783b */ /* 0x002e6e0000000200 */
[C---:B------:R-:W-:Y:S08]  /*54f0*/  HMMA.16816.F32 R24, R180.reuse, R164, R24 ;  /* 0x000000a4b418723c */ /* 0x040ff00000001818 */
[-C--:B------:R-:W-:Y:S08]  /*5500*/  HMMA.16816.F32 R28, R180, R166.reuse, R28 ;  /* 0x000000a6b41c723c */ /* 0x080ff0000000181c */
[----:B------:R-:W-:Y:S01]  /*5510*/  HMMA.16816.F32 R32, R168, R166, R32 ;  /* 0x000000a6a820723c */ /* 0x000fe20000001820 */
[----:B------:R-:W2:Y:S07]  /*5520*/  LDSM.16.M88.4 R164, [R2+0x3000] ;  /* 0x0030000002a4783b */ /* 0x000eae0000000200 */
[-C--:B-1----:R-:W-:Y:S11]  /*5530*/  HMMA.16816.F32 R4, R172, R176.reuse, R4 ;  /* 0x000000b0ac04723c */ /* 0x082ff60000001804 */
[----:B------:R-:W-:Y:S11]  /*5540*/  @!UPT UIADD3 URZ, URZ, URZ, URZ ;  /* 0x0000003f3f3ff290 */ /* 0x000ff6000fffe03f */
[----:B------:R-:W-:Y:S02]  /*5550*/  @!UPT UIADD3 URZ, URZ, URZ, URZ ;  /* 0x0000003f3f3ff290 */ /* 0x000fe4000fffe03f */
[----:B------:R-:W-:Y:S01]  /*5560*/  FMUL.FTZ R4, R4, c[0x0][0x2ec] ;  /* 0x0000bb0004047a20 */ /* 0x000fe20000410000 */
[C---:B--2---:R-:W-:Y:S03]  /*5570*/  HMMA.16816.F32 R8, R164.reuse, R176, R8 ;  /* 0x000000b0a408723c */ /* 0x044fe60000001808 */
[----:B------:R-:W1:Y:S01]  /*5580*/  MUFU.TANH R206, R4 ;  /* 0x0000000400ce7308 */ /* 0x000e620000002400 */
[----:B------:R-:W-:Y:S02]  /*5590*/  FMUL.FTZ R5, R5, c[0x0][0x2ec] ;  /* 0x0000bb0005057a20 */ /* 0x000fe40000410000 */
[----:B------:R-:W-:Y:S02]  /*55a0*/  FMUL.FTZ R6, R6, c[0x0][0x2ec] ;  /* 0x0000bb0006067a20 */ /* 0x000fe40000410000 */
[----:B------:R-:W-:Y:S01]  /*55b0*/  FMUL.FTZ R7, R7, c[0x0][0x2ec] ;  /* 0x0000bb0007077a20 */ /* 0x000fe20000410000 */
[-C--:B------:R-:W-:Y:S04]  /*55c0*/  HMMA.16816.F32 R12, R164, R178.reuse, R12 ;  /* 0x000000b2a40c723c */ /* 0x080fe8000000180c */
[----:B------:R-:W2:Y:S04]  /*55d0*/  MUFU.TANH R181, R5 ;  /* 0x0000000500b57308 */ /* 0x000ea80000002400 */
[C---:B------:R-:W-:Y:S06]  /*55e0*/  HMMA.16816.F32 R16, R172.reuse, R178, R16 ;  /* 0x000000b2ac10723c */ /* 0x040fec0000001810 */
[----:B------:R-:W3:Y:S01]  /*55f0*/  MUFU.TANH R177, R6 ;  /* 0x0000000600b17308 */ /* 0x000ee20000002400 */
[----:B------:R-:W-:Y:S02]  /*5600*/  FMUL.FTZ R8, R8, c[0x0][0x2ec] ;  /* 0x0000bb0008087a20 */ /* 0x000fe40000410000 */
[----:B------:R-:W-:Y:S03]  /*5610*/  FMUL.FTZ R9, R9, c[0x0][0x2ec] ;  /* 0x0000bb0009097a20 */ /* 0x000fe60000410000 */
[----:B------:R-:W-:Y:S02]  /*5620*/  FMUL.FTZ R10, R10, c[0x0][0x2ec] ;  /* 0x0000bb000a0a7a20 */ /* 0x000fe40000410000 */
[----:B------:R-:W-:Y:S02]  /*5630*/  FMUL.FTZ R11, R11, c[0x0][0x2ec] ;  /* 0x0000bb000b0b7a20 */ /* 0x000fe40000410000 */
[----:B------:R4:W1:Y:S01]  /*5640*/  MUFU.TANH R176, R7 ;  /* 0x0000000700b07308 */ /* 0x0008620000002400 */
[----:B------:R-:W-:Y:S02]  /*5650*/  FMUL.FTZ R12, R12, c[0x0][0x2ec] ;  /* 0x0000bb000c0c7a20 */ /* 0x000fe40000410000 */
[----:B------:R-:W-:Y:S02]  /*5660*/  FMUL.FTZ R13, R13, c[0x0][0x2ec] ;  /* 0x0000bb000d0d7a20 */ /* 0x000fe40000410000 */
[----:B------:R-:W-:Y:S02]  /*5670*/  FMUL.FTZ R14, R14, c[0x0][0x2ec] ;  /* 0x0000bb000e0e7a20 */ /* 0x000fe40000410000 */
[----:B------:R-:W-:Y:S02]  /*5680*/  FMUL.FTZ R15, R15, c[0x0][0x2ec] ;  /* 0x0000bb000f0f7a20 */ /* 0x000fe40000410000 */
[----:B------:R-:W-:Y:S01]  /*5690*/  FMUL.FTZ R16, R16, c[0x0][0x2ec] ;  /* 0x0000bb0010107a20 */ /* 0x000fe20000410000 */
[----:B------:R1:W1:Y:S01]  /*56a0*/  MUFU.TANH R210, R8 ;  /* 0x0000000800d27308 */ /* 0x0002620000002400 */
[----:B------:R-:W-:Y:S02]  /*56b0*/  FMUL.FTZ R17, R17, c[0x0][0x2ec] ;  /* 0x0000bb0011117a20 */ /* 0x000fe40000410000 */
[----:B------:R-:W-:Y:S02]  /*56c0*/  FMUL.FTZ R18, R18, c[0x0][0x2ec] ;  /* 0x0000bb0012127a20 */ /* 0x000fe40000410000 */
[----:B------:R-:W-:Y:S05]  /*56d0*/  FMUL.FTZ R19, R19, c[0x0][0x2ec] ;  /* 0x0000bb0013137a20 */ /* 0x000fea0000410000 */
[----:B------:R1:W1:Y:S01]  /*56e0*/  MUFU.TANH R209, R9 ;  /* 0x0000000900d17308 */ /* 0x0002620000002400 */
[----:B----4-:R-:W4:Y:S09]  /*56f0*/  LDSM.16.M88.4 R4, [R195+0x10800] ;  /* 0x01080000c304783b */ /* 0x010f320000000200 */
[----:B------:R1:W1:Y:S10]  /*5700*/  MUFU.TANH R208, R10 ;  /* 0x0000000a00d07308 */ /* 0x0002740000002400 */
[----:B------:R1:W1:Y:S10]  /*5710*/  MUFU.TANH R207, R11 ;  /* 0x0000000b00cf7308 */ /* 0x0002740000002400 */
[----:B------:R1:W1:Y:S10]  /*5720*/  MUFU.TANH R213, R12 ;  /* 0x0000000c00d57308 */ /* 0x0002740000002400 */
[----:B------:R1:W1:Y:S01]  /*5730*/  MUFU.TANH R212, R13 ;  /* 0x0000000d00d47308 */ /* 0x0002620000002400 */
[-C--:B----4-:R-:W-:Y:S09]  /*5740*/  HMMA.16816.F32 R20, R172, R4.reuse, R20 ;  /* 0x00000004ac14723c */ /* 0x090ff20000001814 */
[----:B------:R4:W1:Y:S01]  /*5750*/  MUFU.TANH R211, R14 ;  /* 0x0000000e00d37308 */ /* 0x0008620000002400 */
[C---:B------:R-:W-:Y:S09]  /*5760*/  HMMA.16816.F32 R24, R164.reuse, R4, R24 ;  /* 0x00000004a418723c */ /* 0x040ff20000001818 */
[----:B------:R4:W1:Y:S01]  /*5770*/  MUFU.TANH R178, R15 ;  /* 0x0000000f00b27308 */ /* 0x0008620000002400 */
[-C--:B------:R-:W-:Y:S04]  /*5780*/  HMMA.16816.F32 R28, R164, R6.reuse, R28 ;  /* 0x00000006a41c723c */ /* 0x080fe8000000181c */
[----:B------:R-:W-:Y:S04]  /*5790*/  FMUL.FTZ R20, R20, c[0x0][0x2ec] ;  /* 0x0000bb0014147a20 */ /* 0x000fe80000410000 */
[----:B------:R-:W-:Y:S01]  /*57a0*/  HMMA.16816.F32 R32, R172, R6, R32 ;  /* 0x00000006ac20723c */ /* 0x000fe20000001820 */
[----:B------:R4:W1:Y:S03]  /*57b0*/  MUFU.TANH R217, R16 ;  /* 0x0000001000d97308 */ /* 0x0008660000002400 */
[----:B------:R-:W-:Y:S02]  /*57c0*/  FMUL.FTZ R21, R21, c[0x0][0x2ec] ;  /* 0x0000bb0015157a20 */ /* 0x000fe40000410000 */
[----:B------:R-:W-:Y:S02]  /*57d0*/  FMUL.FTZ R22, R22, c[0x0][0x2ec] ;  /* 0x0000bb0016167a20 */ /* 0x000fe40000410000 */
[----:B------:R-:W-:Y:S03]  /*57e0*/  FMUL.FTZ R23, R23, c[0x0][0x2ec] ;  /* 0x0000bb0017177a20 */ /* 0x000fe60000410000 */
        /* <DEDUP_REMOVED lines=14> */
[----:B------:R-:W-:Y:S07]  /*58d0*/  FMUL.FTZ R35, R35, c[0x0][0x2ec] ;  /* 0x0000bb0023237a20 */ /* 0x000fee0000410000 */
        /* <DEDUP_REMOVED lines=17> */
[----:B-123--:R-:W-:Y:S01]  /*59f0*/  MOV R10, R220 ;  /* 0x000000dc000a7202 */ /* 0x00efe20000000f00 */
[----:B------:R-:W-:Y:S01]  /*5a00*/  USHF.L.U32 UR9, UR19, 0x7, URZ ;  /* 0x0000000713097899 */ /* 0x000fe2000800063f */
[----:B------:R-:W-:Y:S01]  /*5a10*/  MOV R13, R224 ;  /* 0x000000e0000d7202 */ /* 0x000fe20000000f00 */
[----:B------:R-:W-:Y:S01]  /*5a20*/  IMAD.MOV.U32 R9, RZ, RZ, R222 ;  /* 0x000000ffff097224 */ /* 0x000fe200078e00de */
[----:B----4-:R-:W-:Y:S01]  /*5a30*/  MOV R26, R228 ;  /* 0x000000e4001a7202 */ /* 0x010fe20000000f00 */
        /* <DEDUP_REMOVED lines=19> */
[----:B------:R-:W-:Y:S01]  /*5b70*/  UIADD3 UR10, UR9, 0x80, URZ ;  /* 0x00000080090a7890 */ /* 0x000fe2000fffe03f */
[----:B------:R-:W-:Y:S01]  /*5b80*/  MOV R12, R207 ;  /* 0x000000cf000c7202 */ /* 0x000fe20000000f00 */
[----:B------:R-:W-:Y:S01]  /*5b90*/  IMAD.MOV.U32 R29, RZ, RZ, R217 ;  /* 0x000000ffff1d7224 */ /* 0x000fe200078e00d9 */
[----:B------:R-:W-:Y:S01]  /*5ba0*/  UIADD3 UR9, UR9, UR11, URZ ;  /* 0x0000000b09097290 */ /* 0x000fe2000fffe03f */
[----:B------:R-:W-:Y:S01]  /*5bb0*/  MOV R22, R209 ;  /* 0x000000d100167202 */ /* 0x000fe20000000f00 */
[----:B------:R-:W-:Y:S01]  /*5bc0*/  IMAD.MOV.U32 R11, RZ, RZ, R208 ;  /* 0x000000ffff0b7224 */ /* 0x000fe200078e00d0 */
[----:B------:R-:W-:Y:S01]  /*5bd0*/  MOV R28, R176 ;  /* 0x000000b0001c7202 */ /* 0x000fe20000000f00 */
[----:B------:R-:W-:Y:S01]  /*5be0*/  UIADD3 UR9, UR12, UR9, -UR6 ;  /* 0x000000090c097290 */ /* 0x000fe2000fffe806 */
[----:B------:R-:W-:Y:S01]  /*5bf0*/  IMAD.U32 R0, RZ, RZ, UR10 ;  /* 0x0000000aff007e24 */ /* 0x000fe2000f8e00ff */
[----:B------:R-:W-:Y:S01]  /*5c00*/  UIADD3 UR10, UR8, 0x40, URZ ;  /* 0x00000040080a7890 */ /* 0x000fe2000fffe03f */
[----:B------:R-:W-:Y:S01]  /*5c10*/  MOV R32, R181 ;  /* 0x000000b500207202 */ /* 0x000fe20000000f00 */
[----:B------:R-:W-:Y:S02]  /*5c20*/  IMAD.MOV.U32 R21, RZ, RZ, R210 ;  /* 0x000000ffff157224 */ /* 0x000fe400078e00d2 */
[----:B------:R-:W-:Y:S01]  /*5c30*/  UISETP.GE.AND UP0, UPT, UR10, UR9, UPT ;  /* 0x000000090a00728c */ /* 0x000fe2000bf06270 */
[----:B------:R-:W-:Y:S01]  /*5c40*/  ISETP.LT.AND P0, PT, R0, UR6, PT ;  /* 0x0000000600007c0c */ /* 0x000fe2000bf01270 */
[----:B------:R-:W-:Y:S01]  /*5c50*/  IMAD.MOV.U32 R27, RZ, RZ, R177 ;  /* 0x000000ffff1b7224 */ /* 0x000fe200078e00b1 */
[----:B------:R-:W-:Y:S01]  /*5c60*/  UMOV UR10, UR12 ;  /* 0x0000000c000a7c82 */ /* 0x000fe20008000000 */
[----:B------:R-:W-:Y:S02]  /*5c70*/  IMAD.MOV.U32 R31, RZ, RZ, R206 ;  /* 0x000000ffff1f7224 */ /* 0x000fe400078e00ce */
[----:B------:R-:W-:Y:S11]  /*5c80*/  PLOP3.LUT P2, PT, PT, PT, UP0, 0x80, 0x0 ;  /* 0x000000000000781c */ /* 0x000ff60003f4f008 */
[----:B------:R-:W-:Y:S02]  /*5c90*/  @!UPT UIADD3 URZ, URZ, URZ, URZ ;  /* 0x0000003f3f3ff290 */ /* 0x000fe4000fffe03f */
[----:B------:R-:W-:-:S05]  /*5ca0*/  @!P2 BRA P0, `(.L_x_1593) ;  /* 0x000008300000a947 */ /* 0x000fca0000000000 */
.L_x_1592:
[----:B--23--:R-:W2:Y:S01]  /*5cb0*/  LDL R0, [R1+0x30] ;  /* 0x0000300001007983 */ /* 0x00cea20000100800 */
[----:B------:R-:W-:Y:S02]  /*5cc0*/  UIADD3 UR9, -UR10, UR6, -UR11 ;  /* 0x000000060a097290 */ /* 0x000fe4000fffe90b */
[----:B------:R-:W-:Y:S01]  /*5cd0*/  UIADD3 UR12, UR6, 0x1, -UR11 ;  /* 0x00000001060c7890 */ /* 0x000fe2000fffe80b */
[----:B------:R-:W3:Y:S01]  /*5ce0*/  LDL R2, [R1+0x4c] ;  /* 0x00004c0001027983 */ /* 0x000ee20000100800 */
[----:B--2---:R-:W-:Y:S01]  /*5cf0*/  IADD3 R4, R0, UR8, RZ ;  /* 0x0000000800047c10 */ /* 0x004fe2000fffe0ff */
[----:B------:R-:W-:Y:S01]  /*5d00*/  IMAD.U32 R0, RZ, RZ, UR19 ;  /* 0x00000013ff007e24 */ /* 0x000fe2000f8e00ff */
[----:B------:R-:W-:Y:S02]  /*5d10*/  UIADD3 UR8, UR12, UR42, URZ ;  /* 0x0000002a0c087290 */ /* 0x000fe4000fffe03f */
[----:B------:R-:W-:Y:S01]  /*5d20*/  IADD3 R3, R4, UR9, RZ ;  /* 0x0000000904037c10 */ /* 0x000fe2000fffe0ff */
[----:B---3--:R-:W-:Y:S01]  /*5d30*/  IMAD R0, R0, 0x80, R2 ;  /* 0x0000008000007824 */ /* 0x008fe200078e0202 */
[C---:B-1----:R-:W-:Y:S01]  /*5d40*/  IADD3 R12, R4.reuse, 0x8, RZ ;  /* 0x00000008040c7810 */ /* 0x042fe20007ffe0ff */
[----:B------:R-:W-:Y:S01]  /*5d50*/  UMOV UR12, UR10 ;  /* 0x0000000a000c7c82 */ /* 0x000fe20008000000 */
[----:B------:R-:W-:Y:S02]  /*5d60*/  IMNMX R3, RZ, R3, !PT ;  /* 0x00000003ff037217 */ /* 0x000fe40007800200 */
[----:B------:R-:W-:Y:S02]  /*5d70*/  IADD3 R2, R4, UR8, RZ ;  /* 0x0000000804027c10 */ /* 0x000fe4000fffe0ff */
        /* <DEDUP_REMOVED lines=16> */
[----:B----4-:R-:W-:Y:S02]  /*5e80*/  FSEL R31, R206, -INF , !P2 ;  /* 0xff800000ce1f7808 */ /* 0x010fe40005000000 */
[-C--:B------:R-:W-:Y:S02]  /*5e90*/  ISETP.GE.AND P2, PT, R6, R3.reuse, PT ;  /* 0x000000030600720c */ /* 0x080fe40003f46270 */
[----:B------:R-:W-:Y:S02]  /*5ea0*/  FSEL R32, R181, -INF , !P0 ;  /* 0xff800000b5207808 */ /* 0x000fe40004000000 */
[----:B------:R-:W-:Y:S02]  /*5eb0*/  ISETP.GE.AND P0, PT, R5, R3, PT ;  /* 0x000000030500720c */ /* 0x000fe40003f06270 */
[C---:B------:R-:W-:Y:S02]  /*5ec0*/  IADD3 R3, R12.reuse, UR9, RZ ;  /* 0x000000090c037c10 */ /* 0x040fe4000fffe0ff */
        /* <DEDUP_REMOVED lines=29> */
[----:B------:R-:W-:Y:S02]  /*60a0*/  IADD3 R3, R4, 0x28, RZ ;  /* 0x0000002804037810 */ /* 0x000fe40007ffe0ff */
        /* <DEDUP_REMOVED lines=67> */
.L_x_1593:
[----:B------:R-:W2:Y:S01]  /*64e0*/  LDL R0, [R1+0xc] ;  /* 0x00000c0001007983 */ /* 0x000ea20000100800 */
[----:B------:R-:W-:Y:S01]  /*64f0*/  MOV R197, 0x40 ;  /* 0x0000004000c57802 */ /* 0x000fe20000000f00 */
[----:B------:R-:W-:Y:S02]  /*6500*/  UISETP.GT.AND UP3, UPT, UR7, UR17, UPT ;  /* 0x000000110700728c */ /* 0x000fe4000bf64270 */
[----:B------:R-:W3:Y:S01]  /*6510*/  LDL R2, [R1+0x10] ;  /* 0x0000100001027983 */ /* 0x000ee20000100800 */
[----:B------:R-:W-:Y:S03]  /*6520*/  SEL R197, R197, 0xffffffc0, !P1 ;  /* 0xffffffc0c5c57807 */ /* 0x000fe60004800000 */
[----:B------:R-:W4:Y:S01]  /*6530*/  LDL R166, [R1+0x4] ;  /* 0x0000040001a67983 */ /* 0x000f220000100800 */
[----:B------:R-:W-:Y:S03]  /*6540*/  PLOP3.LUT P2, PT, PT, PT, UP3, 0x80, 0x0 ;  /* 0x000000000000781c */ /* 0x000fe60003f4f038 */
[----:B------:R-:W4:Y:S04]  /*6550*/  LDL R165, [R1+0x8] ;  /* 0x0000080001a57983 */ /* 0x000f280000100800 */
[----:B------:R1:W-:Y:S04]  /*6560*/  STL [R1+0xa8], R54 ;  /* 0x0000a83601007387 */ /* 0x0003e80000100800 */
[----:B------:R1:W-:Y:S04]  /*6570*/  STL [R1+0xa4], R53 ;  /* 0x0000a43501007387 */ /* 0x0003e80000100800 */
[----:B------:R1:W-:Y:S04]  /*6580*/  STL [R1+0xa0], R52 ;  /* 0x0000a03401007387 */ /* 0x0003e80000100800 */
[----:B------:R1:W-:Y:S04]  /*6590*/  STL [R1+0x9c], R51 ;  /* 0x00009c3301007387 */ /* 0x0003e80000100800 */
[----:B------:R1:W-:Y:S04]  /*65a0*/  STL [R1+0x98], R50 ;  /* 0x0000983201007387 */ /* 0x0003e80000100800 */
[----:B------:R1:W-:Y:S04]  /*65b0*/  STL [R1+0x94], R49 ;  /* 0x0000943101007387 */ /* 0x0003e80000100800 */
[----:B------:R1:W-:Y:S04]  /*65c0*/  STL [R1+0x90], R48 ;  /* 0x0000903001007387 */ /* 0x0003e80000100800 */
        /* <DEDUP_REMOVED lines=8> */
[----:B------:R1:W-:Y:S04]  /*6650*/  STL [R1+0x6c], R39 ;  /* 0x00006c2701007387 */ /* 0x0003e80000100800 */
[----:B------:R1:W-:Y:S04]  /*6660*/  STL [R1+0x68], R38 ;  /* 0x0000682601007387 */ /* 0x0003e80000100800 */
[----:B------:R1:W-:Y:S04]  /*6670*/  STL [R1+0x64], R37 ;  /* 0x0000642501007387 */ /* 0x0003e80000100800 */
[----:B------:R1:W-:Y:S01]  /*6680*/  STL [R1+0x60], R36 ;  /* 0x0000602401007387 */ /* 0x0003e20000100800 */
[C---:B--2---:R-:W-:Y:S01]  /*6690*/  FMUL.FTZ R4, R0.reuse, 1.4426950216293334961 ;  /* 0x3fb8aa3b00047820 */ /* 0x044fe20000410000 */
[----:B------:R-:W-:Y:S01]  /*66a0*/  FSETP.NEU.FTZ.AND P0, PT, R0, -INF , PT ;  /* 0xff8000000000780b */ /* 0x000fe20003f1d000 */
[----:B---3--:R-:W-:Y:S03]  /*66b0*/  FMUL.FTZ R3, R2, 1.4426950216293334961 ;  /* 0x3fb8aa3b02037820 */ /* 0x008fe60000410000 */
[----:B------:R-:W-:Y:S02]  /*66c0*/  FSEL R4, R4, RZ, P0 ;  /* 0x000000ff04047208 */ /* 0x000fe40000000000 */
[----:B------:R-:W-:Y:S01]  /*66d0*/  FSETP.NEU.FTZ.AND P0, PT, R2, -INF , PT ;  /* 0xff8000000200780b */ /* 0x000fe20003f1d000 */
[C---:B----4-:R-:W-:Y:S02]  /*66e0*/  FMUL.FTZ R2, R166.reuse, 1.4426950216293334961 ;  /* 0x3fb8aa3ba6027820 */ /* 0x050fe40000410000 */
[--C-:B------:R-:W-:Y:S01]  /*66f0*/  FFMA.FTZ R0, R31, c[0x0][0x23c], -R4.reuse ;  /* 0x00008f001f007a23 */ /* 0x100fe20000010804 */
[----:B------:R-:W-:Y:S02]  /*6700*/  FSEL R3, R3, RZ, P0 ;  /* 0x000000ff03037208 */ /* 0x000fe40000000000 */
[----:B------:R-:W-:Y:S01]  /*6710*/  FSETP.NEU.FTZ.AND P0, PT, R166, -INF , PT ;  /* 0xff800000a600780b */ /* 0x000fe20003f1d000 */
[----:B------:R2:W-:Y:S03]  /*6720*/  MUFU.EX2 R204, R0 ;  /* 0x0000000000cc7308 */ /* 0x0005e60000000800 */
[----:B------:R-:W-:Y:S02]  /*6730*/  FSEL R2, R2, RZ, P0 ;  /* 0x000000ff02027208 */ /* 0x000fe40000000000 */
[----:B------:R-:W-:Y:S01]  /*6740*/  FSETP.NEU.FTZ.AND P0, PT, R165, -INF , PT ;  /* 0xff800000a500780b */ /* 0x000fe20003f1d000 */
[--C-:B--2---:R-:W-:Y:S04]  /*6750*/  FFMA.FTZ R0, R32, c[0x0][0x23c], -R4.reuse ;  /* 0x00008f0020007a23 */ /* 0x104fe80000010804 */
[----:B------:R2:W-:Y:S02]  /*6760*/  MUFU.EX2 R183, R0 ;  /* 0x0000000000b77308 */ /* 0x0005e40000000800 */
[--C-:B--2---:R-:W-:Y:S08]  /*6770*/  FFMA.FTZ R0, R27, c[0x0][0x23c], -R3.reuse ;  /* 0x00008f001b007a23 */ /* 0x104ff00000010803 */
[----:B------:R2:W-:Y:S02]  /*6780*/  MUFU.EX2 R205, R0 ;  /* 0x0000000000cd7308 */ /* 0x0005e40000000800 */
[--C-:B--2---:R-:W-:Y:S08]  /*6790*/  FFMA.FTZ R0, R28, c[0x0][0x23c], -R3.reuse ;  /* 0x00008f001c007a23 */ /* 0x104ff00000010803 */
[----:B------:R2:W-:Y:S02]  /*67a0*/  MUFU.EX2 R246, R0 ;  /* 0x0000000000f67308 */ /* 0x0005e40000000800 */
[--C-:B--2---:R-:W-:Y:S08]  /*67b0*/  FFMA.FTZ R0, R29, c[0x0][0x23c], -R4.reuse ;  /* 0x00008f001d007a23 */ /* 0x104ff00000010804 */
[----:B------:R2:W-:Y:S02]  /*67c0*/  MUFU.EX2 R31, R0 ;  /* 0x00000000001f7308 */ /* 0x0005e40000000800 */
[----:B--2---:R-:W-:Y:S08]  /*67d0*/  FFMA.FTZ R0, R30, c[0x0][0x23c], -R4 ;  /* 0x00008f001e007a23 */ /* 0x004ff00000010804 */
[----:B-1----:R1:W-:Y:S02]  /*67e0*/  MUFU.EX2 R54, R0 ;  /* 0x0000000000367308 */ /* 0x0023e40000000800 */
[--C-:B-1----:R-:W-:Y:S02]  /*67f0*/  FFMA.FTZ R0, R17, c[0x0][0x23c], -R3.reuse ;  /* 0x00008f0011007a23 */ /* 0x102fe40000010803 */
[----:B------:R-:W-:Y:S06]  /*6800*/  FMUL.FTZ R17, R165, 1.4426950216293334961 ;  /* 0x3fb8aa3ba5117820 */ /* 0x000fec0000410000 */
[----:B------:R1:W-:Y:S02]  /*6810*/  MUFU.EX2 R53, R0 ;  /* 0x0000000000357308 */ /* 0x0003e40000000800 */
[--C-:B-1----:R-:W-:Y:S08]  /*6820*/  FFMA.FTZ R0, R18, c[0x0][0x23c], -R3.reuse ;  /* 0x00008f0012007a23 */ /* 0x102ff00000010803 */
[----:B------:R1:W-:Y:S02]  /*6830*/  MUFU.EX2 R52, R0 ;  /* 0x0000000000347308 */ /* 0x0003e40000000800 */
[--C-:B-1----:R-:W-:Y:S08]  /*6840*/  FFMA.FTZ R0, R21, c[0x0][0x23c], -R2.reuse ;  /* 0x00008f0015007a23 */ /* 0x102ff00000010802 */
[----:B------:R1:W-:Y:S02]  /*6850*/  MUFU.EX2 R182, R0 ;  /* 0x0000000000b67308 */ /* 0x0003e40000000800 */
[----:B-1----:R-:W-:Y:S08]  /*6860*/  FFMA.FTZ R0, R22, c[0x0][0x23c], -R2 ;  /* 0x00008f0016007a23 */ /* 0x002ff00000010802 */
[----:B------:R1:W2:Y:S02]  /*6870*/  MUFU.EX2 R179, R0 ;  /* 0x0000000000b37308 */ /* 0x0002a40000000800 */
[----:B-1----:R-:W-:Y:S05]  /*6880*/  FSEL R0, R17, RZ, P0 ;  /* 0x000000ff11007208 */ /* 0x002fea0000000000 */
[--C-:B------:R-:W-:Y:S02]  /*6890*/  FFMA.FTZ R5, R5, c[0x0][0x23c], -R0.reuse ;  /* 0x00008f0005057a23 */ /* 0x100fe40000010800 */
[--C-:B------:R-:W-:Y:S02]  /*68a0*/  FFMA.FTZ R11, R11, c[0x0][0x23c], -R0.reuse ;  /* 0x00008f000b0b7a23 */ /* 0x100fe40000010800 */
[----:B------:R1:W-:Y:S10]  /*68b0*/  MUFU.EX2 R250, R5 ;  /* 0x0000000500fa7308 */ /* 0x0003f40000000800 */
[----:B------:R3:W-:Y:S01]  /*68c0*/  MUFU.EX2 R239, R11 ;  /* 0x0000000b00ef7308 */ /* 0x0007e20000000800 */
[--C-:B-1----:R-:W-:Y:S09]  /*68d0*/  FFMA.FTZ R5, R6, c[0x0][0x23c], -R0.reuse ;  /* 0x00008f0006057a23 */ /* 0x102ff20000010800 */
[----:B------:R1:W-:Y:S01]  /*68e0*/  MUFU.EX2 R247, R5 ;  /* 0x0000000500f77308 */ /* 0x0003e20000000800 */
[----:B---3--:R-:W-:Y:S09]  /*68f0*/  FFMA.FTZ R11, R12, c[0x0][0x23c], -R0 ;  /* 0x00008f000c0b7a23 */ /* 0x008ff20000010800 */
[----:B------:R3:W4:Y:S01]  /*6900*/  MUFU.EX2 R180, R11 ;  /* 0x0000000b00b47308 */ /* 0x0007220000000800 */
[----:B-1----:R-:W-:Y:S09]  /*6910*/  FFMA.FTZ R5, R33, c[0x0][0x23c], -R4 ;  /* 0x00008f0021057a23 */ /* 0x002ff20000010804 */
[----:B------:R1:W-:Y:S01]  /*6920*/  MUFU.EX2 R51, R5 ;  /* 0x0000000500337308 */ /* 0x0003e20000000800 */
[----:B---3--:R-:W-:Y:S09]  /*6930*/  FFMA.FTZ R11, R19, c[0x0][0x23c], -R2 ;  /* 0x00008f00130b7a23 */ /* 0x008ff20000010802 */
[----:B------:R3:W-:Y:S01]  /*6940*/  MUFU.EX2 R252, R11 ;  /* 0x0000000b00fc7308 */ /* 0x0007e20000000800 */
[----:B-1----:R-:W-:Y:S09]  /*6950*/  FFMA.FTZ R5, R34, c[0x0][0x23c], -R4 ;  /* 0x00008f0022057a23 */ /* 0x002ff20000010804 */
[----:B------:R1:W-:Y:S01]  /*6960*/  MUFU.EX2 R50, R5 ;  /* 0x0000000500327308 */ /* 0x0003e20000000800 */
[----:B---3--:R-:W-:Y:S09]  /*6970*/  FFMA.FTZ R11, R20, c[0x0][0x23c], -R2 ;  /* 0x00008f00140b7a23 */ /* 0x008ff20000010802 */
[----:B------:R-:W3:Y:S01]  /*6980*/  MUFU.EX2 R251, R11 ;  /* 0x0000000b00fb7308 */ /* 0x000ee20000000800 */
[--C-:B-1----:R-:W-:Y:S09]  /*6990*/  FFMA.FTZ R5, R23, c[0x0][0x23c], -R3.reuse ;  /* 0x00008f0017057a23 */ /* 0x102ff20000010803 */
[----:B------:R1:W-:Y:S02]  /*69a0*/  MUFU.EX2 R49, R5 ;  /* 0x0000000500317308 */ /* 0x0003e40000000800 */
[--C-:B-1----:R-:W-:Y:S08]  /*69b0*/  FFMA.FTZ R5, R24, c[0x0][0x23c], -R3.reuse ;  /* 0x00008f0018057a23 */ /* 0x102ff00000010803 */
[----:B------:R1:W1:Y:S02]  /*69c0*/  MUFU.EX2 R48, R5 ;  /* 0x0000000500307308 */ /* 0x0002640000000800 */
[--C-:B-1----:R-:W-:Y:S02]  /*69d0*/  FFMA.FTZ R5, R35, c[0x0][0x23c], -R4.reuse ;  /* 0x00008f0023057a23 */ /* 0x102fe40000010804 */
[----:B------:R-:W-:Y:S06]  /*69e0*/  FFMA.FTZ R4, R164, c[0x0][0x23c], -R4 ;  /* 0x00008f00a4047a23 */ /* 0x000fec0000010804 */
[----:B------:R1:W-:Y:S10]  /*69f0*/  MUFU.EX2 R39, R5 ;  /* 0x0000000500277308 */ /* 0x0003f40000000800 */
[----:B------:R2:W2:Y:S01]  /*6a00*/  MUFU.EX2 R38, R4 ;  /* 0x0000000400267308 */ /* 0x0004a20000000800 */
[--C-:B-1----:R-:W-:Y:S09]  /*6a10*/  FFMA.FTZ R5, R14, c[0x0][0x23c], -R2.reuse ;  /* 0x00008f000e057a23 */ /* 0x102ff20000010802 */
[----:B------:R1:W-:Y:S01]  /*6a20*/  MUFU.EX2 R47, R5 ;  /* 0x00000005002f7308 */ /* 0x0003e20000000800 */
[--C-:B--2---:R-:W-:Y:S02]  /*6a30*/  FFMA.FTZ R4, R25, c[0x0][0x23c], -R3.reuse ;  /* 0x00008f0019047a23 */ /* 0x104fe40000010803 */
[----:B------:R-:W-:Y:S07]  /*6a40*/  FFMA.FTZ R3, R26, c[0x0][0x23c], -R3 ;  /* 0x00008f001a037a23 */ /* 0x000fee0000010803 */
[----:B------:R4:W-:Y:S10]  /*6a50*/  MUFU.EX2 R37, R4 ;  /* 0x0000000400257308 */ /* 0x0009f40000000800 */
[----:B------:R2:W2:Y:S01]  /*6a60*/  MUFU.EX2 R36, R3 ;  /* 0x0000000300247308 */ /* 0x0004a20000000800 */
[----:B-1----:R-:W-:Y:S02]  /*6a70*/  F2FP.PACK_AB R5, R179, R182 ;  /* 0x000000b6b305723e */ /* 0x002fe400000000ff */
[----:B----4-:R-:W-:Y:S01]  /*6a80*/  F2FP.PACK_AB R4, R180, R239 ;  /* 0x000000efb404723e */ /* 0x010fe200000000ff */
[----:B--2---:R-:W-:Y:S06]  /*6a90*/  FFMA.FTZ R3, R15, c[0x0][0x23c], -R2 ;  /* 0x00008f000f037a23 */ /* 0x004fec0000010802 */
[----:B------:R1:W2:Y:S02]  /*6aa0*/  MUFU.EX2 R46, R3 ;  /* 0x00000003002e7308 */ /* 0x0002a40000000800 */
[--C-:B-1----:R-:W-:Y:S08]  /*6ab0*/  FFMA.FTZ R3, R7, c[0x0][0x23c], -R0.reuse ;  /* 0x00008f0007037a23 */ /* 0x102ff00000010800 */
[----:B------:R1:W-:Y:S02]  /*6ac0*/  MUFU.EX2 R45, R3 ;  /* 0x00000003002d7308 */ /* 0x0003e40000000800 */
[----:B-1----:R-:W-:Y:S08]  /*6ad0*/  FFMA.FTZ R3, R8, c[0x0][0x23c], -R0 ;  /* 0x00008f0008037a23 */ /* 0x002ff00000010800 */
[----:B------:R1:W4:Y:S02]  /*6ae0*/  MUFU.EX2 R44, R3 ;  /* 0x00000003002c7308 */ /* 0x0003240000000800 */
[--C-:B-1----:R-:W-:Y:S02]  /*6af0*/  FFMA.FTZ R3, R16, c[0x0][0x23c], -R2.reuse ;  /* 0x00008f0010037a23 */ /* 0x102fe40000010802 */
[----:B------:R-:W-:Y:S06]  /*6b00*/  FFMA.FTZ R2, R13, c[0x0][0x23c], -R2 ;  /* 0x00008f000d027a23 */ /* 0x000fec0000010802 */
[----:B------:R1:W-:Y:S10]  /*6b10*/  MUFU.EX2 R43, R3 ;  /* 0x00000003002b7308 */ /* 0x0003f40000000800 */
[----:B------:R2:W2:Y:S01]  /*6b20*/  MUFU.EX2 R42, R2 ;  /* 0x00000002002a7308 */ /* 0x0004a20000000800 */
[----:B-1----:R-:W-:Y:S05]  /*6b30*/  F2FP.PACK_AB R3, R183, R204 ;  /* 0x000000ccb703723e */ /* 0x002fea00000000ff */
[----:B------:R1:W-:Y:S01]  /*6b40*/  STS [R234+0x20000], R3 ;  /* 0x02000003ea007388 */ /* 0x0003e20000000800 */
[--C-:B--2---:R-:W-:Y:S02]  /*6b50*/  FFMA.FTZ R2, R9, c[0x0][0x23c], -R0.reuse ;  /* 0x00008f0009027a23 */ /* 0x104fe40000010800 */
[----:B------:R-:W-:Y:S02]  /*6b60*/  FFMA.FTZ R0, R10, c[0x0][0x23c], -R0 ;  /* 0x00008f000a007a23 */ /* 0x000fe40000010800 */
[----:B------:R2:W-:Y:S10]  /*6b70*/  MUFU.EX2 R41, R2 ;  /* 0x0000000200297308 */ /* 0x0005f40000000800 */
[----:B------:R3:W3:Y:S01]  /*6b80*/  MUFU.EX2 R40, R0 ;  /* 0x0000000000287308 */ /* 0x0006e20000000800 */
[----:B-1----:R-:W-:Y:S02]  /*6b90*/  F2FP.PACK_AB R3, R54, R31 ;  /* 0x0000001f3603723e */ /* 0x002fe400000000ff */
[----:B--2---:R-:W-:Y:S05]  /*6ba0*/  F2FP.PACK_AB R2, R246, R205 ;  /* 0x000000cdf602723e */ /* 0x004fea00000000ff */
[----:B------:R1:W-:Y:S04]  /*6bb0*/  STS [R234+0x20400], R2 ;  /* 0x02040002ea007388 */ /* 0x0003e80000000800 */
[----:B------:R2:W-:Y:S01]  /*6bc0*/  STS [R237+0x20000], R3 ;  /* 0x02000003ed007388 */ /* 0x0005e20000000800 */
[----:B---3--:R-:W-:Y:S02]  /*6bd0*/  F2FP.PACK_AB R0, R251, R252 ;  /* 0x000000fcfb00723e */ /* 0x008fe400000000ff */
[----:B-1----:R-:W-:Y:S02]  /*6be0*/  F2FP.PACK_AB R2, R52, R53 ;  /* 0x000000353402723e */ /* 0x002fe400000000ff */
[----:B--2---:R-:W-:Y:S03]  /*6bf0*/  F2FP.PACK_AB R3, R48, R49 ;  /* 0x000000313003723e */ /* 0x004fe600000000ff */
[----:B------:R1:W-:Y:S04]  /*6c00*/  STS [R237+0x20400], R2 ;  /* 0x02040002ed007388 */ /* 0x0003e80000000800 */
        /* <DEDUP_REMOVED lines=23> */
[----:B------:R-:W-:Y:S04]  /*6d80*/  STS [R236+0x21400], R0 ;  /* 0x02140000ec007388 */ /* 0x000fe80000000800 */
[----:B------:R-:W-:Y:S08]  /*6d90*/  LDSM.16.M88.4 R32, [R3+0x8000] ;  /* 0x008000000320783b */ /* 0x000ff00000000200 */
[----:B------:R-:W2:Y:S08]  /*6da0*/  LDSM.16.M88.4 R16, [R193+0x14000] ;  /* 0x01400000c110783b */ /* 0x000eb00000000200 */
[----:B------:R-:W-:Y:S01]  /*6db0*/  LDSM.16.M88.4 R164, [R193+0x14800] ;  /* 0x01480000c1a4783b */ /* 0x000fe20000000200 */
[----:B-1----:R-:W-:Y:S07]  /*6dc0*/  MOV R2, R31 ;  /* 0x0000001f00027202 */ /* 0x002fee0000000f00 */
[----:B------:R-:W1:Y:S08]  /*6dd0*/  LDSM.16.M88.4 R28, [R3+0x9000] ;  /* 0x00900000031c783b */ /* 0x000e700000000200 */
[----:B------:R-:W-:Y:S08]  /*6de0*/  LDSM.16.M88.4 R168, [R184+0x8000] ;  /* 0x00800000b8a8783b */ /* 0x000ff00000000200 */
[----:B------:R-:W3:Y:S01]  /*6df0*/  LDSM.16.M88.4 R172, [R194+0x14000] ;  /* 0x01400000c2ac783b */ /* 0x000ee20000000200 */
[-C--:B--2---:R-:W-:Y:S08]  /*6e00*/  HMMA.16816.F32 R4, R32, R16.reuse, RZ ;  /* 0x000000102004723c */ /* 0x084ff000000018ff */
[C---:B-1----:R-:W-:Y:S08]  /*6e10*/  HMMA.16816.F32 R8, R28.reuse, R16, RZ ;  /* 0x000000101c08723c */ /* 0x042ff000000018ff */
[-C--:B------:R-:W-:Y:S08]  /*6e20*/  HMMA.16816.F32 R12, R28, R18.reuse, RZ ;  /* 0x000000121c0c723c */ /* 0x080ff000000018ff */
[C---:B------:R-:W-:Y:S08]  /*6e30*/  HMMA.16816.F32 R16, R32.reuse, R18, RZ ;  /* 0x000000122010723c */ /* 0x040ff000000018ff */
[-C--:B------:R-:W-:Y:S08]  /*6e40*/  HMMA.16816.F32 R20, R32, R164.reuse, RZ ;  /* 0x000000a42014723c */ /* 0x080ff000000018ff */
[C---:B------:R-:W-:Y:S08]  /*6e50*/  HMMA.16816.F32 R24, R28.reuse, R164, RZ ;  /* 0x000000a41c18723c */ /* 0x040ff000000018ff */
[-C--:B------:R-:W-:Y:S08]  /*6e60*/  HMMA.16816.F32 R28, R28, R166.reuse, RZ ;  /* 0x000000a61c1c723c */ /* 0x080ff000000018ff */
[----:B------:R-:W-:Y:S01]  /*6e70*/  HMMA.16816.F32 R32, R32, R166, RZ ;  /* 0x000000a62020723c */ /* 0x000fe200000018ff */
[----:B------:R-:W1:Y:S07]  /*6e80*/  LDSM.16.M88.4 R164, [R184+0x9000] ;  /* 0x00900000b8a4783b */ /* 0x000e6e0000000200 */
[-C--:B---3--:R-:W-:Y:S08]  /*6e90*/  HMMA.16816.F32 R4, R168, R172.reuse, R4 ;  /* 0x000000aca804723c */ /* 0x088ff00000001804 */
        /* <DEDUP_REMOVED lines=73> */
[----:B------:R-:W-:Y:S01]  /*7330*/  MOV R169, R2 ;  /* 0x0000000200a97202 */ /* 0x000fe20000000f00 */
[----:B------:R-:W-:Y:S01]  /*7340*/  FFMA.FTZ R2, -R177, R177, 1 ;  /* 0x3f800000b1027423 */ /* 0x000fe200000101b1 */
[-C--:B------:R-:W-:Y:S03]  /*7350*/  HMMA.16816.F32 R12, R172, R170.reuse, R12 ;  /* 0x000000aaac0c723c */ /* 0x080fe6000000180c */
[----:B------:R-:W-:Y:S04]  /*7360*/  FMUL.FTZ R2, R2, c[0x0][0x2ec] ;  /* 0x0000bb0002027a20 */ /* 0x000fe80000410000 */
[C---:B-----5:R-:W-:Y:S01]  /*7370*/  FADD.FTZ R4, -R202.reuse, R4 ;  /* 0x00000004ca047221 */ /* 0x060fe20000010100 */
[C---:B------:R-:W-:Y:S04]  /*7380*/  HMMA.16816.F32 R16, R164.reuse, R170, R16 ;  /* 0x000000aaa410723c */ /* 0x040fe80000001810 */
[----:B------:R-:W-:Y:S02]  /*7390*/  FADD.FTZ R5, -R202, R5 ;  /* 0x00000005ca057221 */ /* 0x000fe40000010100 */
[----:B------:R-:W-:Y:S02]  /*73a0*/  FADD.FTZ R6, -R201, R6 ;  /* 0x00000006c9067221 */ /* 0x000fe40000010100 */
[----:B------:R-:W-:Y:S04]  /*73b0*/  FMUL.FTZ R204, R204, R4 ;  /* 0x00000004cccc7220 */ /* 0x000fe80000410000 */
[----:B------:R-:W-:Y:S02]  /*73c0*/  FMUL.FTZ R183, R183, R5 ;  /* 0x00000005b7b77220 */ /* 0x000fe40000410000 */
[----:B------:R-:W-:Y:S02]  /*73d0*/  FMUL.FTZ R205, R205, R6 ;  /* 0x00000006cdcd7220 */ /* 0x000fe40000410000 */
[----:B------:R-:W-:Y:S02]  /*73e0*/  FADD.FTZ R0, -R201, R7 ;  /* 0x00000007c9007221 */ /* 0x000fe40000010100 */
[----:B------:R-:W-:Y:S01]  /*73f0*/  FADD.FTZ R10, -R186, R10 ;  /* 0x0000000aba0a7221 */ /* 0x000fe20000010100 */
[----:B------:R-:W1:Y:S01]  /*7400*/  LDSM.16.M88.4 R4, [R195+0x18800] ;  /* 0x01880000c304783b */ /* 0x000e620000000200 */
[----:B------:R-:W-:Y:S02]  /*7410*/  FMUL.FTZ R205, R205, R2 ;  /* 0x00000002cdcd7220 */ /* 0x000fe40000410000 */
[----:B------:R-:W-:Y:S02]  /*7420*/  FFMA.FTZ R2, -R208, R208, 1 ;  /* 0x3f800000d0027423 */ /* 0x000fe400000101d0 */
[----:B------:R-:W-:Y:S02]  /*7430*/  FADD.FTZ R8, -R187, R8 ;  /* 0x00000008bb087221 */ /* 0x000fe40000010100 */
[----:B------:R-:W-:Y:S02]  /*7440*/  FMUL.FTZ R10, R239, R10 ;  /* 0x0000000aef0a7220 */ /* 0x000fe40000410000 */
[----:B------:R-:W-:Y:S02]  /*7450*/  FMUL.FTZ R2, R2, c[0x0][0x2ec] ;  /* 0x0000bb0002027a20 */ /* 0x000fe40000410000 */
[----:B------:R-:W-:Y:S02]  /*7460*/  FADD.FTZ R17, -R202, R17 ;  /* 0x00000011ca117221 */ /* 0x000fe40000010100 */
[----:B------:R-:W-:Y:S02]  /*7470*/  FMUL.FTZ R182, R182, R8 ;  /* 0x00000008b6b67220 */ /* 0x000fe40000410000 */
[----:B------:R-:W-:Y:S02]  /*7480*/  FFMA.FTZ R8, -R181, R181, 1 ;  /* 0x3f800000b5087423 */ /* 0x000fe400000101b5 */
[----:B------:R-:W-:Y:S02]  /*7490*/  FMUL.FTZ R181, R10, R2 ;  /* 0x000000020ab57220 */ /* 0x000fe40000410000 */
[----:B------:R-:W-:Y:S02]  /*74a0*/  FADD.FTZ R18, -R201, R18 ;  /* 0x00000012c9127221 */ /* 0x000fe40000010100 */
[----:B------:R-:W-:Y:S02]  /*74b0*/  FMUL.FTZ R10, R54, R17 ;  /* 0x00000011360a7220 */ /* 0x000fe40000410000 */
[----:B------:R-:W-:Y:S01]  /*74c0*/  FMUL.FTZ R168, R246, R0 ;  /* 0x00000000f6a87220 */ /* 0x000fe20000410000 */
[----:B------:R2:W5:Y:S01]  /*74d0*/  LDL.LU R54, [R1+0xa8] ;  /* 0x0000a80001367983 */ /* 0x0005620000300800 */
[----:B------:R-:W-:Y:S02]  /*74e0*/  FADD.FTZ R9, -R187, R9 ;  /* 0x00000009bb097221 */ /* 0x000fe40000010100 */
[----:B------:R-:W-:Y:S02]  /*74f0*/  FFMA.FTZ R0, -R176, R176, 1 ;  /* 0x3f800000b0007423 */ /* 0x000fe400000101b0 */
[----:B------:R-:W-:Y:S02]  /*7500*/  FADD.FTZ R19, -R201, R19 ;  /* 0x00000013c9137221 */ /* 0x000fe40000010100 */
[----:B------:R-:W-:Y:S02]  /*7510*/  FMUL.FTZ R18, R53, R18 ;  /* 0x0000001235127220 */ /* 0x000fe40000410000 */
[----:B------:R-:W-:Y:S01]  /*7520*/  FADD.FTZ R11, -R186, R11 ;  /* 0x0000000bba0b7221 */ /* 0x000fe20000010100 */
[----:B------:R2:W5:Y:S01]  /*7530*/  LDL.LU R53, [R1+0xa4] ;  /* 0x0000a40001357983 */ /* 0x0005620000300800 */
[----:B------:R-:W-:Y:S02]  /*7540*/  FMUL.FTZ R179, R179, R9 ;  /* 0x00000009b3b37220 */ /* 0x000fe40000410000 */
[----:B------:R-:W-:Y:S02]  /*7550*/  FFMA.FTZ R9, -R206, R206, 1 ;  /* 0x3f800000ce097423 */ /* 0x000fe400000101ce */
[----:B------:R-:W-:Y:S01]  /*7560*/  FMUL.FTZ R0, R0, c[0x0][0x2ec] ;  /* 0x0000bb0000007a20 */ /* 0x000fe20000410000 */
[-C--:B-1----:R-:W-:Y:S03]  /*7570*/  HMMA.16816.F32 R20, R164, R4.reuse, R20 ;  /* 0x00000004a414723c */ /* 0x082fe60000001814 */
[----:B------:R-:W-:Y:S02]  /*7580*/  FMUL.FTZ R19, R52, R19 ;  /* 0x0000001334137220 */ /* 0x000fe40000410000 */
[----:B------:R-:W-:Y:S01]  /*7590*/  FMUL.FTZ R180, R180, R11 ;  /* 0x0000000bb4b47220 */ /* 0x000fe20000410000 */
[----:B------:R2:W5:Y:S01]  /*75a0*/  LDL.LU R52, [R1+0xa0] ;  /* 0x0000a00001347983 */ /* 0x0005620000300800 */
[----:B------:R-:W-:Y:S01]  /*75b0*/  FMUL.FTZ R9, R9, c[0x0][0x2ec] ;  /* 0x0000bb0009097a20 */ /* 0x000fe20000410000 */
[C---:B------:R-:W-:Y:S04]  /*75c0*/  HMMA.16816.F32 R24, R172.reuse, R4, R24 ;  /* 0x00000004ac18723c */ /* 0x040fe80000001818 */
[----:B------:R-:W-:Y:S02]  /*75d0*/  FMUL.FTZ R8, R8, c[0x0][0x2ec] ;  /* 0x0000bb0008087a20 */ /* 0x000fe40000410000 */
[----:B------:R-:W-:Y:S02]  /*75e0*/  FMUL.FTZ R11, R168, R0 ;  /* 0x00000000a80b7220 */ /* 0x000fe40000410000 */
[----:B------:R-:W-:Y:S01]  /*75f0*/  FFMA.FTZ R0, -R210, R210, 1 ;  /* 0x3f800000d2007423 */ /* 0x000fe200000101d2 */
[-C--:B------:R-:W-:Y:S03]  /*7600*/  HMMA.16816.F32 R28, R172, R6.reuse, R28 ;  /* 0x00000006ac1c723c */ /* 0x080fe6000000181c */
[----:B------:R-:W-:Y:S02]  /*7610*/  FMUL.FTZ R204, R204, R9 ;  /* 0x00000009cccc7220 */ /* 0x000fe40000410000 */
[----:B------:R-:W-:Y:S02]  /*7620*/  FMUL.FTZ R183, R183, R8 ;  /* 0x00000008b7b77220 */ /* 0x000fe40000410000 */
[C---:B------:R-:W-:Y:S01]  /*7630*/  FADD.FTZ R20, -R202.reuse, R20 ;  /* 0x00000014ca147221 */ /* 0x040fe20000010100 */
[----:B------:R-:W-:Y:S04]  /*7640*/  HMMA.16816.F32 R32, R164, R6, R32 ;  /* 0x00000006a420723c */ /* 0x000fe80000001820 */
[----:B------:R-:W-:Y:S02]  /*7650*/  FADD.FTZ R21, -R202, R21 ;  /* 0x00000015ca157221 */ /* 0x000fe40000010100 */
[----:B------:R-:W-:Y:S02]  /*7660*/  FMUL.FTZ R20, R51, R20 ;  /* 0x0000001433147220 */ /* 0x000fe40000410000 */
[----:B------:R-:W-:Y:S01]  /*7670*/  FMUL.FTZ R9, R0, c[0x0][0x2ec] ;  /* 0x0000bb0000097a20 */ /* 0x000fe20000410000 */
[----:B------:R2:W5:Y:S03]  /*7680*/  LDL.LU R51, [R1+0x9c] ;  /* 0x00009c0001337983 */ /* 0x0005660000300800 */
[----:B------:R-:W-:Y:S02]  /*7690*/  FFMA.FTZ R8, -R209, R209, 1 ;  /* 0x3f800000d1087423 */ /* 0x000fe400000101d1 */
[----:B------:R-:W-:Y:S02]  /*76a0*/  FADD.FTZ R22, -R201, R22 ;  /* 0x00000016c9167221 */ /* 0x000fe40000010100 */
[----:B------:R-:W-:Y:S02]  /*76b0*/  FMUL.FTZ R21, R50, R21 ;  /* 0x0000001532157220 */ /* 0x000fe40000410000 */
[----:B------:R-:W-:Y:S01]  /*76c0*/  FFMA.FTZ R0, -R207, R207, 1 ;  /* 0x3f800000cf007423 */ /* 0x000fe200000101cf */
[----:B------:R2:W5:Y:S01]  /*76d0*/  LDL.LU R50, [R1+0x98] ;  /* 0x0000980001327983 */ /* 0x0005620000300800 */
[----:B------:R-:W-:Y:S02]  /*76e0*/  FMUL.FTZ R182, R182, R9 ;  /* 0x00000009b6b67220 */ /* 0x000fe40000410000 */
[----:B------:R-:W-:Y:S02]  /*76f0*/  FMUL.FTZ R8, R8, c[0x0][0x2ec] ;  /* 0x0000bb0008087a20 */ /* 0x000fe40000410000 */
[----:B------:R-:W-:Y:S02]  /*7700*/  FADD.FTZ R23, -R201, R23 ;  /* 0x00000017c9177221 */ /* 0x000fe40000010100 */
[----:B------:R-:W-:Y:S02]  /*7710*/  FMUL.FTZ R9, R49, R22 ;  /* 0x0000001631097220 */ /* 0x000fe40000410000 */
[----:B------:R-:W-:Y:S01]  /*7720*/  FMUL.FTZ R0, R0, c[0x0][0x2ec] ;  /* 0x0000bb0000007a20 */ /* 0x000fe20000410000 */
[----:B------:R2:W5:Y:S01]  /*7730*/  LDL.LU R49, [R1+0x94] ;  /* 0x0000940001317983 */ /* 0x0005620000300800 */
[----:B------:R-:W-:Y:S02]  /*7740*/  FMUL.FTZ R179, R179, R8 ;  /* 0x00000008b3b37220 */ /* 0x000fe40000410000 */
[----:B------:R-:W-:Y:S02]  /*7750*/  FMUL.FTZ R8, R48, R23 ;  /* 0x0000001730087220 */ /* 0x000fe40000410000 */
[C---:B------:R-:W-:Y:S01]  /*7760*/  FADD.FTZ R24, -R187.reuse, R24 ;  /* 0x00000018bb187221 */ /* 0x040fe20000010100 */
[----:B------:R2:W5:Y:S01]  /*7770*/  LDL.LU R48, [R1+0x90] ;  /* 0x0000900001307983 */ /* 0x0005620000300800 */
[C---:B------:R-:W-:Y:S02]  /*7780*/  FADD.FTZ R13, -R187.reuse, R13 ;  /* 0x0000000dbb0d7221 */ /* 0x040fe40000010100 */
[----:B------:R-:W-:Y:S02]  /*7790*/  FADD.FTZ R15, -R186, R15 ;  /* 0x0000000fba0f7221 */ /* 0x000fe40000010100 */
[----:B------:R-:W-:Y:S02]  /*77a0*/  FMUL.FTZ R180, R180, R0 ;  /* 0x00000000b4b47220 */ /* 0x000fe40000410000 */
[----:B------:R-:W-:Y:S02]  /*77b0*/  FFMA.FTZ R4, -R212, R212, 1 ;  /* 0x3f800000d4047423 */ /* 0x000fe400000101d4 */
[----:B------:R-:W-:Y:S02]  /*77c0*/  FFMA.FTZ R0, -R178, R178, 1 ;  /* 0x3f800000b2007423 */ /* 0x000fe400000101b2 */
[----:B------:R-:W-:Y:S02]  /*77d0*/  FADD.FTZ R25, -R187, R25 ;  /* 0x00000019bb197221 */ /* 0x000fe40000010100 */
[----:B------:R-:W-:Y:S02]  /*77e0*/  FMUL.FTZ R22, R47, R24 ;  /* 0x000000182f167220 */ /* 0x000fe40000410000 */
[----:B------:R-:W-:Y:S01]  /*77f0*/  FADD.FTZ R12, -R187, R12 ;  /* 0x0000000cbb0c7221 */ /* 0x000fe20000010100 */
[----:B------:R2:W5:Y:S01]  /*7800*/  LDL.LU R47, [R1+0x8c] ;  /* 0x00008c00012f7983 */ /* 0x0005620000300800 */
[----:B------:R-:W-:Y:S02]  /*7810*/  FADD.FTZ R14, -R186, R14 ;  /* 0x0000000eba0e7221 */ /* 0x000fe40000010100 */
[----:B------:R-:W-:Y:S02]  /*7820*/  FMUL.FTZ R13, R251, R13 ;  /* 0x0000000dfb0d7220 */ /* 0x000fe40000410000 */
[----:B------:R-:W-:Y:S02]  /*7830*/  FMUL.FTZ R15, R247, R15 ;  /* 0x0000000ff70f7220 */ /* 0x000fe40000410000 */
[----:B------:R-:W-:Y:S02]  /*7840*/  FFMA.FTZ R5, -R213, R213, 1 ;  /* 0x3f800000d5057423 */ /* 0x000fe400000101d5 */
[----:B------:R-:W-:Y:S02]  /*7850*/  FFMA.FTZ R2, -R211, R211, 1 ;  /* 0x3f800000d3027423 */ /* 0x000fe400000101d3 */
[----:B------:R-:W-:Y:S02]  /*7860*/  FMUL.FTZ R4, R4, c[0x0][0x2ec] ;  /* 0x0000bb0004047a20 */ /* 0x000fe40000410000 */
[----:B------:R-:W-:Y:S02]  /*7870*/  FMUL.FTZ R0, R0, c[0x0][0x2ec] ;  /* 0x0000bb0000007a20 */ /* 0x000fe40000410000 */
[----:B------:R-:W-:Y:S02]  /*7880*/  FADD.FTZ R26, -R186, R26 ;  /* 0x0000001aba1a7221 */ /* 0x000fe40000010100 */
[----:B------:R-:W-:Y:S02]  /*7890*/  FMUL.FTZ R17, R46, R25 ;  /* 0x000000192e117220 */ /* 0x000fe40000410000 */
[----:B------:R-:W-:Y:S01]  /*78a0*/  FMUL.FTZ R12, R252, R12 ;  /* 0x0000000cfc0c7220 */ /* 0x000fe20000410000 */
[----:B------:R2:W5:Y:S01]  /*78b0*/  LDL.LU R46, [R1+0x88] ;  /* 0x00008800012e7983 */ /* 0x0005620000300800 */
[----:B------:R-:W-:Y:S02]  /*78c0*/  FMUL.FTZ R14, R250, R14 ;  /* 0x0000000efa0e7220 */ /* 0x000fe40000410000 */
[----:B------:R-:W-:Y:S02]  /*78d0*/  FMUL.FTZ R5, R5, c[0x0][0x2ec] ;  /* 0x0000bb0005057a20 */ /* 0x000fe40000410000 */
[----:B------:R-:W-:Y:S02]  /*78e0*/  FMUL.FTZ R2, R2, c[0x0][0x2ec] ;  /* 0x0000bb0002027a20 */ /* 0x000fe40000410000 */
[----:B------:R-:W-:Y:S02]  /*78f0*/  FMUL.FTZ R171, R13, R4 ;  /* 0x000000040dab7220 */ /* 0x000fe40000410000 */
[----:B------:R-:W-:Y:S02]  /*7900*/  FMUL.FTZ R177, R15, R0 ;  /* 0x000000000fb17220 */ /* 0x000fe40000410000 */
[----:B------:R-:W-:Y:S02]  /*7910*/  FFMA.FTZ R4, -R216, R216, 1 ;  /* 0x3f800000d8047423 */ /* 0x000fe400000101d8 */
[----:B------:R-:W-:Y:S02]  /*7920*/  FFMA.FTZ R0, -R214, R214, 1 ;  /* 0x3f800000d6007423 */ /* 0x000fe400000101d6 */
[----:B------:R-:W-:Y:S02]  /*7930*/  FADD.FTZ R27, -R186, R27 ;  /* 0x0000001bba1b7221 */ /* 0x000fe40000010100 */
[----:B------:R-:W-:Y:S02]  /*7940*/  FMUL.FTZ R24, R45, R26 ;  /* 0x0000001a2d187220 */ /* 0x000fe40000410000 */
[----:B------:R-:W-:Y:S01]  /*7950*/  FADD.FTZ R16, -R202, R16 ;  /* 0x00000010ca107221 */ /* 0x000fe20000010100 */
[----:B------:R2:W5:Y:S01]  /*7960*/  LDL.LU R45, [R1+0x84] ;  /* 0x00008400012d7983 */ /* 0x0005620000300800 */
        /* <DEDUP_REMOVED lines=10> */
[----:B------:R-:W-:Y:S02]  /*7a10*/  FMUL.FTZ R5, R5, c[0x0][0x2ec] ;  /* 0x0000bb0005057a20 */ /* 0x000fe40000410000 */
[----:B------:R-:W-:Y:S02]  /*7a20*/  FMUL.FTZ R2, R2, c[0x0][0x2ec] ;  /* 0x0000bb0002027a20 */ /* 0x000fe40000410000 */
[----:B------:R-:W-:Y:S02]  /*7a30*/  FMUL.FTZ R10, R10, R4 ;  /* 0x000000040a0a7220 */ /* 0x000fe40000410000 */
[----:B------:R-:W-:Y:S02]  /*7a40*/  FMUL.FTZ R169, R19, R0 ;  /* 0x0000000013a97220 */ /* 0x000fe40000410000 */
[----:B------:R-:W-:Y:S02]  /*7a50*/  FADD.FTZ R29, -R187, R29 ;  /* 0x0000001dbb1d7221 */ /* 0x000fe40000010100 */
[----:B------:R-:W-:Y:S02]  /*7a60*/  FFMA.FTZ R4, -R221, R221, 1 ;  /* 0x3f800000dd047423 */ /* 0x000fe400000101dd */
[----:B------:R-:W-:Y:S02]  /*7a70*/  FMUL.FTZ R19, R43, R28 ;  /* 0x0000001c2b137220 */ /* 0x000fe40000410000 */
[----:B------:R-:W-:Y:S01]  /*7a80*/  FMUL.FTZ R168, R16, R5 ;  /* 0x0000000510a87220 */ /* 0x000fe20000410000 */
[----:B------:R2:W5:Y:S01]  /*7a90*/  LDL.LU R43, [R1+0x7c] ;  /* 0x00007c00012b7983 */ /* 0x0005620000300800 */
[----:B------:R-:W-:Y:S02]  /*7aa0*/  FMUL.FTZ R170, R18, R2 ;  /* 0x0000000212aa7220 */ /* 0x000fe40000410000 */
[----:B------:R-:W-:Y:S02]  /*7ab0*/  FADD.FTZ R30, -R186, R30 ;  /* 0x0000001eba1e7221 */ /* 0x000fe40000010100 */
[----:B------:R-:W-:Y:S02]  /*7ac0*/  FFMA.FTZ R5, -R223, R223, 1 ;  /* 0x3f800000df057423 */ /* 0x000fe400000101df */
[----:B------:R-:W-:Y:S02]  /*7ad0*/  FMUL.FTZ R4, R4, c[0x0][0x2ec] ;  /* 0x0000bb0004047a20 */ /* 0x000fe40000410000 */
[----:B------:R-:W-:Y:S02]  /*7ae0*/  FMUL.FTZ R18, R42, R29 ;  /* 0x0000001d2a127220 */ /* 0x000fe40000410000 */
[----:B------:R-:W-:Y:S01]  /*7af0*/  FADD.FTZ R31, -R186, R31 ;  /* 0x0000001fba1f7221 */ /* 0x000fe20000010100 */
[----:B------:R2:W5:Y:S01]  /*7b00*/  LDL.LU R42, [R1+0x78] ;  /* 0x00007800012a7983 */ /* 0x0005620000300800 */
[----:B------:R-:W-:Y:S02]  /*7b10*/  FMUL.FTZ R5, R5, c[0x0][0x2ec] ;  /* 0x0000bb0005057a20 */ /* 0x000fe40000410000 */
[----:B------:R-:W-:Y:S02]  /*7b20*/  FMUL.FTZ R25, R21, R4 ;  /* 0x0000000415197220 */ /* 0x000fe40000410000 */
[----:B------:R-:W-:Y:S02]  /*7b30*/  FMUL.FTZ R21, R41, R30 ;  /* 0x0000001e29157220 */ /* 0x000fe40000410000 */
[----:B------:R-:W-:Y:S01]  /*7b40*/  FMUL.FTZ R26, R20, R5 ;  /* 0x00000005141a7220 */ /* 0x000fe20000410000 */
[----:B------:R2:W5:Y:S01]  /*7b50*/  LDL.LU R41, [R1+0x74] ;  /* 0x0000740001297983 */ /* 0x0005620000300800 */
[----:B------:R-:W-:Y:S02]  /*7b60*/  FADD.FTZ R32, -R202, R32 ;  /* 0x00000020ca207221 */ /* 0x000fe40000010100 */
[----:B------:R-:W-:Y:S02]  /*7b70*/  FMUL.FTZ R20, R40, R31 ;  /* 0x0000001f28147220 */ /* 0x000fe40000410000 */
[----:B------:R-:W-:Y:S01]  /*7b80*/  FADD.FTZ R33, -R202, R33 ;  /* 0x00000021ca217221 */ /* 0x000fe20000010100 */
[----:B------:R2:W5:Y:S01]  /*7b90*/  LDL.LU R40, [R1+0x70] ;  /* 0x0000700001287983 */ /* 0x0005620000300800 */
[----:B------:R-:W-:Y:S02]  /*7ba0*/  FMUL.FTZ R14, R39, R32 ;  /* 0x00000020270e7220 */ /* 0x000fe40000410000 */
[C---:B------:R-:W-:Y:S01]  /*7bb0*/  FADD.FTZ R34, -R201.reuse, R34 ;  /* 0x00000022c9227221 */ /* 0x040fe20000010100 */
[----:B------:R2:W5:Y:S01]  /*7bc0*/  LDL.LU R39, [R1+0x6c] ;  /* 0x00006c0001277983 */ /* 0x0005620000300800 */
[----:B------:R-:W-:Y:S02]  /*7bd0*/  FMUL.FTZ R13, R38, R33 ;  /* 0x00000021260d7220 */ /* 0x000fe40000410000 */
[----:B------:R-:W-:Y:S01]  /*7be0*/  FADD.FTZ R35, -R201, R35 ;  /* 0x00000023c9237221 */ /* 0x000fe20000010100 */
[----:B------:R2:W5:Y:S01]  /*7bf0*/  LDL.LU R38, [R1+0x68] ;  /* 0x0000680001267983 */ /* 0x0005620000300800 */
[----:B------:R-:W-:Y:S02]  /*7c00*/  FMUL.FTZ R16, R37, R34 ;  /* 0x0000002225107220 */ /* 0x000fe40000410000 */
[----:B------:R-:W-:Y:S01]  /*7c10*/  FMUL.FTZ R15, R36, R35 ;  /* 0x00000023240f7220 */ /* 0x000fe20000410000 */
[----:B------:R2:W5:Y:S01]  /*7c20*/  LDL.LU R37, [R1+0x64] ;  /* 0x0000640001257983 */ /* 0x0005620000300800 */
[----:B------:R-:W-:Y:S02]  /*7c30*/  FFMA.FTZ R2, -R219, R219, 1 ;  /* 0x3f800000db027423 */ /* 0x000fe400000101db */
[----:B------:R-:W-:Y:S01]  /*7c40*/  FFMA.FTZ R0, -R218, R218, 1 ;  /* 0x3f800000da007423 */ /* 0x000fe200000101da */
[----:B------:R2:W5:Y:S01]  /*7c50*/  LDL.LU R36, [R1+0x60] ;  /* 0x0000600001247983 */ /* 0x0005620000300800 */
[----:B------:R-:W-:Y:S02]  /*7c60*/  FMUL.FTZ R2, R2, c[0x0][0x2ec] ;  /* 0x0000bb0002027a20 */ /* 0x000fe40000410000 */
[----:B------:R-:W-:Y:S01]  /*7c70*/  FMUL.FTZ R0, R0, c[0x0][0x2ec] ;  /* 0x0000bb0000007a20 */ /* 0x000fe20000410000 */
[----:B------:R2:W5:Y:S01]  /*7c80*/  LDL R201, [R1] ;  /* 0x0000000001c97983 */ /* 0x0005620000100800 */
[----:B------:R-:W-:Y:S02]  /*7c90*/  FMUL.FTZ R164, R9, R2 ;  /* 0x0000000209a47220 */ /* 0x000fe40000410000 */
[----:B------:R-:W-:Y:S02]  /*7ca0*/  FMUL.FTZ R27, R8, R0 ;  /* 0x00000000081b7220 */ /* 0x000fe40000410000 */
[----:B------:R-:W-:Y:S02]  /*7cb0*/  FFMA.FTZ R5, -R233, R233, 1 ;  /* 0x3f800000e9057423 */ /* 0x000fe400000101e9 */
[----:B------:R-:W-:Y:S02]  /*7cc0*/  FFMA.FTZ R4, -R229, R229, 1 ;  /* 0x3f800000e5047423 */ /* 0x000fe400000101e5 */
[----:B------:R-:W-:Y:S02]  /*7cd0*/  FFMA.FTZ R2, -R227, R227, 1 ;  /* 0x3f800000e3027423 */ /* 0x000fe400000101e3 */
[----:B------:R-:W-:Y:S02]  /*7ce0*/  FFMA.FTZ R0, -R225, R225, 1 ;  /* 0x3f800000e1007423 */ /* 0x000fe400000101e1 */
        /* <DEDUP_REMOVED lines=33> */
[----:B--2---:R-:W-:Y:S01]  /*7f00*/  ISETP.GE.AND P4, PT, R244, c[0x0][0x220], PT ;  /* 0x00008800f4007a0c */ /* 0x004fe20003f86270 */
        /* <DEDUP_REMOVED lines=54> */
.L_x_1594:
[----:B--2---:R-:W-:Y:S01]  /*8270*/  F2FP.PACK_AB R12, R183, R204 ;  /* 0x000000ccb70c723e */ /* 0x004fe200000000ff */
        /* <DEDUP_REMOVED lines=46> */
[-C--:B-1---5:R-:W-:Y:S04]  /*8560*/  HMMA.16816.F32 R36, R4, R8.reuse, R36 ;  /* 0x000000080424723c */ /* 0x0a2fe80000001824 */
        /* <DEDUP_REMOVED lines=119> */
.L_x_1595:
[----:B------:R-:W-:Y:S01]  /*8ce0*/  LDSM.16.M88.4 R32, [R3+0x1c000] ;  /* 0x01c000000320783b */ /* 0x000fe20000000200 */
[----:B-1----:R-:W-:Y:S01]  /*8cf0*/  IMAD.MOV.U32 R2, RZ, RZ, c[0x0][0x22c] ;  /* 0x00008b00ff027624 */ /* 0x002fe200078e00ff */
[----:B------:R-:W-:Y:S02]  /*8d00*/  ULOP3.LUT UR8, UR7, 0x1, URZ, 0xc0, !UPT ;  /* 0x0000000107087892 */ /* 0x000fe4000f8ec03f */
[----:B------:R-:W-:Y:S01]  /*8d10*/  UISETP.GT.AND UP2, UPT, UR7, UR17, UPT ;  /* 0x000000110700728c */ /* 0x000fe2000bf44270 */
[----:B------:R-:W1:Y:S01]  /*8d20*/  LDSM.16.MT88.4 R16, [R189] ;  /* 0x00000000bd10783b */ /* 0x000e620000004200 */
[----:B------:R-:W-:Y:S01]  /*8d30*/  IMAD R2, R2, c[0x0][0x1c0], RZ ;  /* 0x0000700002027a24 */ /* 0x000fe200078e02ff */
[----:B------:R-:W-:Y:S02]  /*8d40*/  UISETP.NE.U32.AND UP0, UPT, UR8, 0x1, UPT ;  /* 0x000000010800788c */ /* 0x000fe4000bf05070 */
[----:B------:R-:W-:Y:S01]  /*8d50*/  UIADD3 UR7, UR7, -0x1, URZ ;  /* 0xffffffff07077890 */ /* 0x000fe2000fffe03f */
[----:B------:R-:W2:Y:S01]  /*8d60*/  LDSM.16.M88.4 R28, [R3+0x1d000] ;  /* 0x01d00000031c783b */ /* 0x000ea20000000200 */
[----:B------:R-:W-:Y:S04]  /*8d70*/  IMAD.U32 R2, R2, -0x40, RZ ;  /* 0xffffffc002027824 */ /* 0x000fe800078e00ff */
[----:B------:R-:W3:Y:S05]  /*8d80*/  LDSM.16.MT88.4 R164, [R189+0x4000] ;  /* 0x00400000bda4783b */ /* 0x000eea0000004200 */
[----:B------:R-:W4:Y:S05]  /*8d90*/  LDL R208, [R1+0x44] ;  /* 0x0000440001d07983 */ /* 0x000f2a0000100800 */
        /* <DEDUP_REMOVED lines=83> */
[----:B------:R1:W5:Y:S07]  /*92d0*/  LDSM.16.M88.4 R176, [R188+0x1f000] ;  /* 0x01f00000bcb0783b */ /* 0x00036e0000000200 */
[-C--:B--2---:R-:W-:Y:S08]  /*92e0*/  HMMA.16816.F32 R20, R168, R180.reuse, R20 ;  /* 0x000000b4a814723c */ /* 0x084ff00000001814 */
[C---:B------:R-:W-:Y:S07]  /*92f0*/  HMMA.16816.F32 R24, R184.reuse, R180, R24 ;  /* 0x000000b4b818723c */ /* 0x040fee0000001818 */
[----:B------:R-:W-:Y:S01]  /*9300*/  IMAD.MOV.U32 R181, RZ, RZ, c[0x0][0x22c] ;  /* 0x00008b00ffb57624 */ /* 0x000fe200078e00ff */
[-C--:B------:R-:W-:Y:S01]  /*9310*/  HMMA.16816.F32 R28, R184, R182.reuse, R28 ;  /* 0x000000b6b81c723c */ /* 0x080fe2000000181c */
[----:B------:R-:W2:Y:S03]  /*9320*/  LDSM.16.MT88.4 R184, [R189+0x7800] ;  /* 0x00780000bdb8783b */ /* 0x000ea60000004200 */
[----:B-1----:R-:W-:Y:S01]  /*9330*/  LEA R188, P0, R2, R248, 0x2 ;  /* 0x000000f802bc7211 */ /* 0x002fe200078010ff */
[----:B------:R-:W-:Y:S02]  /*9340*/  IMAD R181, R181, c[0x0][0x1c0], RZ ;  /* 0x00007000b5b57a24 */ /* 0x000fe400078e02ff */
[----:B------:R-:W-:Y:S01]  /*9350*/  IMAD.MOV.U32 R180, RZ, RZ, c[0x0][0x22c] ;  /* 0x00008b00ffb47624 */ /* 0x000fe200078e00ff */
[----:B------:R-:W-:Y:S04]  /*9360*/  HMMA.16816.F32 R32, R168, R182, R32 ;  /* 0x000000b6a820723c */ /* 0x000fe80000001820 */
[----:B------:R-:W-:Y:S02]  /*9370*/  IMAD R181, R181, 0x28, RZ ;  /* 0x00000028b5b57824 */ /* 0x000fe400078e02ff */
[----:B------:R-:W-:Y:S01]  /*9380*/  IMAD R180, R180, c[0x0][0x1c0], RZ ;  /* 0x00007000b4b47a24 */ /* 0x000fe200078e02ff */
[----:B----4-:R-:W-:Y:S01]  /*9390*/  @P2 IADD3 R170, P3, R208, UR14, RZ ;  /* 0x0000000ed0aa2c10 */ /* 0x010fe2000ff7e0ff */
[-C--:B---3--:R-:W-:Y:S01]  /*93a0*/  HMMA.16816.F32 R4, R164, R172.reuse, R4 ;  /* 0x000000aca404723c */ /* 0x088fe20000001804 */
[----:B------:R-:W-:Y:S01]  /*93b0*/  IMAD.MOV.U32 R182, RZ, RZ, c[0x0][0x22c] ;  /* 0x00008b00ffb67624 */ /* 0x000fe200078e00ff */
[----:B------:R-:W-:Y:S02]  /*93c0*/  @UP3 UIADD3 UR14, UP1, UR14, -0x100, URZ ;  /* 0xffffff000e0e3890 */ /* 0x000fe4000ff3e03f */
[----:B------:R-:W-:Y:S01]  /*93d0*/  IMAD.MOV.U32 R208, RZ, RZ, c[0x0][0x22c] ;  /* 0x00008b00ffd07624 */ /* 0x000fe200078e00ff */
[----:B-----5:R-:W-:Y:S01]  /*93e0*/  @P2 IADD3.X R171, R204, UR13, RZ, P3, !PT ;  /* 0x0000000dccab2c10 */ /* 0x020fe20009ffe4ff */
[----:B------:R-:W-:Y:S01]  /*93f0*/  IMAD R180, R180, 0x30, RZ ;  /* 0x00000030b4b47824 */ /* 0x000fe200078e02ff */
[----:B------:R-:W-:Y:S01]  /*9400*/  @UP3 UIADD3.X UR13, UR13, -0x1, URZ, UP1, !UPT ;  /* 0xffffffff0d0d3890 */ /* 0x000fe20008ffe43f */
[C---:B------:R-:W-:Y:S01]  /*9410*/  HMMA.16816.F32 R8, R176.reuse, R172, R8 ;  /* 0x000000acb008723c */ /* 0x040fe20000001808 */
[----:B------:R-:W-:Y:S01]  /*9420*/  IMAD.MOV.U32 R204, RZ, RZ, c[0x0][0x22c] ;  /* 0x00008b00ffcc7624 */ /* 0x000fe200078e00ff */
[----:B------:R-:W3:Y:S02]  /*9430*/  @P2 LDG.E R205, [R170.64+0x20] ;  /* 0x00002004aacd2981 */ /* 0x000ee4000c1e1900 */
[----:B------:R-:W-:Y:S02]  /*9440*/  IMAD R182, R182, c[0x0][0x1c0], RZ ;  /* 0x00007000b6b67a24 */ /* 0x000fe400078e02ff */
[----:B------:R-:W-:Y:S01]  /*9450*/  IMAD R204, R204, c[0x0][0x1c0], RZ ;  /* 0x00007000cccc7a24 */ /* 0x000fe200078e02ff */
[----:B------:R-:W4:Y:S01]  /*9460*/  @P2 LDG.E R0, [R170.64+0xa0] ;  /* 0x0000a004aa002981 */ /* 0x000f22000c1e1900 */
[-C--:B------:R-:W-:Y:S04]  /*9470*/  HMMA.16816.F32 R12, R176, R174.reuse, R12 ;  /* 0x000000aeb00c723c */ /* 0x080fe8000000180c */
[----:B------:R-:W5:Y:S01]  /*9480*/  @P2 LDG.E R206, [R170.64+0x80] ;  /* 0x00008004aace2981 */ /* 0x000f62000c1e1900 */
[----:B------:R-:W-:Y:S02]  /*9490*/  IMAD.SHL.U32 R204, R204, 0x8, RZ ;  /* 0x00000008cccc7824 */ /* 0x000fe400078e00ff */
[----:B------:R-:W-:Y:S01]  /*94a0*/  IMAD.SHL.U32 R182, R182, 0x20, RZ ;  /* 0x00000020b6b67824 */ /* 0x000fe200078e00ff */
[C---:B------:R-:W-:Y:S01]  /*94b0*/  HMMA.16816.F32 R16, R164.reuse, R174, R16 ;  /* 0x000000aea410723c */ /* 0x040fe20000001810 */
[----:B------:R-:W5:Y:S03]  /*94c0*/  @P2 LDG.E R207, [R170.64] ;  /* 0x00000004aacf2981 */ /* 0x000f66000c1e1900 */
[----:B------:R-:W-:Y:S03]  /*94d0*/  IMAD R208, R208, c[0x0][0x1c0], RZ ;  /* 0x00007000d0d07a24 */ /* 0x000fe600078e02ff */
[----:B------:R-:W-:Y:S01]  /*94e0*/  IMAD.MOV.U32 R175, RZ, RZ, c[0x0][0x22c] ;  /* 0x00008b00ffaf7624 */ /* 0x000fe200078e00ff */
[-C--:B--2---:R-:W-:Y:S04]  /*94f0*/  HMMA.16816.F32 R20, R164, R184.reuse, R20 ;  /* 0x000000b8a414723c */ /* 0x084fe80000001814 */
[----:B------:R-:W-:Y:S02]  /*9500*/  IMAD R175, R175, c[0x0][0x1c0], RZ ;  /* 0x00007000afaf7a24 */ /* 0x000fe400078e02ff */
[----:B------:R-:W-:Y:S02]  /*9510*/  IMAD.SHL.U32 R208, R208, 0x10, RZ ;  /* 0x00000010d0d07824 */ /* 0x000fe400078e00ff */
[C---:B------:R-:W-:Y:S04]  /*9520*/  HMMA.16816.F32 R24, R176.reuse, R184, R24 ;  /* 0x000000b8b018723c */ /* 0x040fe80000001818 */
[----:B------:R-:W-:Y:S03]  /*9530*/  IMAD R175, R175, 0x38, RZ ;  /* 0x00000038afaf7824 */ /* 0x000fe600078e02ff */
[----:B------:R-:W-:Y:S01]  /*9540*/  LEA.HI.X.SX32 R184, R2, R249, 0x2, P0 ;  /* 0x000000f902b87211 */ /* 0x000fe200000f16ff */
[-C--:B------:R-:W-:Y:S04]  /*9550*/  HMMA.16816.F32 R28, R176, R186.reuse, R28 ;  /* 0x000000bab01c723c */ /* 0x080fe8000000181c */
[----:B------:R-:W-:Y:S02]  /*9560*/  IMAD.MOV.U32 R2, RZ, RZ, R188 ;  /* 0x000000ffff027224 */ /* 0x000fe400078e00bc */
[----:B------:R-:W-:Y:S02]  /*9570*/  IMAD.MOV.U32 R3, RZ, RZ, R184 ;  /* 0x000000ffff037224 */ /* 0x000fe400078e00b8 */
[----:B------:R-:W-:Y:S03]  /*9580*/  HMMA.16816.F32 R32, R164, R186, R32 ;  /* 0x000000baa420723c */ /* 0x000fe60000001820 */
[----:B------:R-:W-:Y:S01]  /*9590*/  RED.E.ADD.F32.FTZ.RN.STRONG.GPU [R2.64], R4 ;  /* 0x000000040200798e */ /* 0x000fe2000c10e784 */
[CC--:B------:R-:W-:Y:S04]  /*95a0*/  LEA R168, P3, R204.reuse, R2.reuse, 0x2 ;  /* 0x00000002cca87211 */ /* 0x0c0fe800078610ff */
[-C--:B------:R-:W-:Y:S04]  /*95b0*/  LEA.HI.X.SX32 R169, R204, R3.reuse, 0x2, P3 ;  /* 0x00000003cca97211 */ /* 0x080fe800018f16ff */
[CC--:B------:R-:W-:Y:S01]  /*95c0*/  LEA R164, P3, R181.reuse, R2.reuse, 0x2 ;  /* 0x00000002b5a47211 */ /* 0x0c0fe200078610ff */
[----:B------:R-:W-:Y:S03]  /*95d0*/  RED.E.ADD.F32.FTZ.RN.STRONG.GPU [R168.64], R5 ;  /* 0x00000005a800798e */ /* 0x000fe6000c10e784 */
[-C--:B------:R-:W-:Y:S02]  /*95e0*/  LEA.HI.X.SX32 R165, R181, R3.reuse, 0x2, P3 ;  /* 0x00000003b5a57211 */ /* 0x080fe400018f16ff */
[----:B---3--:R1:W-:Y:S05]  /*95f0*/  @P2 STL [R1+0x10], R205 ;  /* 0x000010cd01002387 */ /* 0x0083ea0000100800 */
[----:B----4-:R2:W-:Y:S05]  /*9600*/  @P2 STL [R1+0x8], R0 ;  /* 0x0000080001002387 */ /* 0x0105ea0000100800 */
[----:B------:R-:W3:Y:S01]  /*9610*/  LDL R174, [R1+0x28] ;  /* 0x0000280001ae7983 */ /* 0x000ee20000100800 */
[----:B-1----:R-:W-:Y:S04]  /*9620*/  IMAD.MOV.U32 R205, RZ, RZ, c[0x0][0x22c] ;  /* 0x00008b00ffcd7624 */ /* 0x002fe800078e00ff */
[----:B------:R-:W-:Y:S01]  /*9630*/  IMAD R205, R205, c[0x0][0x1c0], RZ ;  /* 0x00007000cdcd7a24 */ /* 0x000fe200078e02ff */
[----:B--2---:R-:W2:Y:S03]  /*9640*/  LDL R0, [R1+0x1c] ;  /* 0x00001c0001007983 */ /* 0x004ea60000100800 */
[----:B------:R-:W-:Y:S02]  /*9650*/  IMAD.SHL.U32 R205, R205, 0x10, RZ ;  /* 0x00000010cdcd7824 */ /* 0x000fe400078e00ff */
[----:B-----5:R1:W-:Y:S03]  /*9660*/  @P2 STL [R1+0x4], R206 ;  /* 0x000004ce01002387 */ /* 0x0203e60000100800 */
[CC--:B------:R-:W-:Y:S02]  /*9670*/  LEA R172, P0, R205.reuse, R2.reuse, 0x2 ;  /* 0x00000002cdac7211 */ /* 0x0c0fe400078010ff */
[----:B------:R4:W-:Y:S02]  /*9680*/  @P2 STL [R1+0xc], R207 ;  /* 0x00000ccf01002387 */ /* 0x0009e40000100800 */
[-C--:B------:R-:W-:Y:S02]  /*9690*/  LEA.HI.X.SX32 R173, R205, R3.reuse, 0x2, P0 ;  /* 0x00000003cdad7211 */ /* 0x080fe400000f16ff */
[CC--:B------:R-:W-:Y:S03]  /*96a0*/  LEA R166, P0, R182.reuse, R2.reuse, 0x2 ;  /* 0x00000002b6a67211 */ /* 0x0c0fe600078010ff */
[----:B------:R5:W-:Y:S01]  /*96b0*/  RED.E.ADD.F32.FTZ.RN.STRONG.GPU [R172.64], R6 ;  /* 0x00000006ac00798e */ /* 0x000be2000c10e784 */
[-C--:B------:R-:W-:Y:S01]  /*96c0*/  LEA.HI.X.SX32 R167, R182, R3.reuse, 0x2, P0 ;  /* 0x00000003b6a77211 */ /* 0x080fe200000f16ff */
[----:B-1----:R-:W-:Y:S04]  /*96d0*/  IMAD.MOV.U32 R206, RZ, RZ, c[0x0][0x22c] ;  /* 0x00008b00ffce7624 */ /* 0x002fe800078e00ff */
[----:B------:R-:W-:Y:S02]  /*96e0*/  IMAD R206, R206, c[0x0][0x1c0], RZ ;  /* 0x00007000cece7a24 */ /* 0x000fe400078e02ff */
[----:B----4-:R-:W-:Y:S02]  /*96f0*/  IMAD.MOV.U32 R207, RZ, RZ, c[0x0][0x22c] ;  /* 0x00008b00ffcf7624 */ /* 0x010fe400078e00ff */
[----:B------:R-:W-:Y:S02]  /*9700*/  IMAD R206, R206, 0x18, RZ ;  /* 0x00000018cece7824 */ /* 0x000fe400078e02ff */
[----:B------:R-:W-:Y:S03]  /*9710*/  IMAD R207, R207, c[0x0][0x1c0], RZ ;  /* 0x00007000cfcf7a24 */ /* 0x000fe600078e02ff */
[CC--:B------:R-:W-:Y:S01]  /*9720*/  LEA R170, P2, R206.reuse, R2.reuse, 0x2 ;  /* 0x00000002ceaa7211 */ /* 0x0c0fe200078410ff */
[----:B------:R-:W-:Y:S01]  /*9730*/  IMAD.SHL.U32 R207, R207, 0x10, RZ ;  /* 0x00000010cfcf7824 */ /* 0x000fe200078e00ff */
[-C--:B-----5:R-:W-:Y:S02]  /*9740*/  LEA R6, P0, R175, R2.reuse, 0x2 ;  /* 0x00000002af067211 */ /* 0x0a0fe400078010ff */
[-C--:B------:R-:W-:Y:S01]  /*9750*/  LEA.HI.X.SX32 R171, R206, R3.reuse, 0x2, P2 ;  /* 0x00000003ceab7211 */ /* 0x080fe200010f16ff */
[----:B------:R-:W-:Y:S01]  /*9760*/  IMAD.MOV.U32 R206, RZ, RZ, c[0x0][0x22c] ;  /* 0x00008b00ffce7624 */ /* 0x000fe200078e00ff */
[CC--:B------:R-:W-:Y:S02]  /*9770*/  LEA R4, P2, R180.reuse, R2.reuse, 0x2 ;  /* 0x00000002b4047211 */ /* 0x0c0fe400078410ff */
[C---:B------:R-:W-:Y:S01]  /*9780*/  IADD3 R177, R207.reuse, 0x20, RZ ;  /* 0x00000020cfb17810 */ /* 0x040fe20007ffe0ff */
[----:B------:R1:W-:Y:S01]  /*9790*/  RED.E.ADD.F32.FTZ.RN.STRONG.GPU [R170.64], R7 ;  /* 0x00000007aa00798e */ /* 0x0003e2000c10e784 */
[-C--:B------:R-:W-:Y:S01]  /*97a0*/  LEA.HI.X.SX32 R5, R180, R3.reuse, 0x2, P2 ;  /* 0x00000003b4057211 */ /* 0x080fe200010f16ff */
[----:B------:R-:W-:Y:S01]  /*97b0*/  IMAD R206, R206, c[0x0][0x1c0], RZ ;  /* 0x00007000cece7a24 */ /* 0x000fe200078e02ff */
[----:B------:R-:W-:Y:S02]  /*97c0*/  IADD3 R176, R207, 0x20, RZ ;  /* 0x00000020cfb07810 */ /* 0x000fe40007ffe0ff */
[----:B------:R-:W-:Y:S01]  /*97d0*/  RED.E.ADD.F32.FTZ.RN.STRONG.GPU [R166.64], R8 ;  /* 0x00000008a600798e */ /* 0x000fe2000c10e784 */
[----:B------:R-:W-:Y:S04]  /*97e0*/  IMAD.SHL.U32 R206, R206, 0x8, RZ ;  /* 0x00000008cece7824 */ /* 0x000fe800078e00ff */
[----:B------:R4:W-:Y:S01]  /*97f0*/  RED.E.ADD.F32.FTZ.RN.STRONG.GPU [R164.64], R9 ;  /* 0x00000009a400798e */ /* 0x0009e2000c10e784 */
[C---:B------:R-:W-:Y:S02]  /*9800*/  IMAD.IADD R177, R206.reuse, 0x1, R177 ;  /* 0x00000001ceb17824 */ /* 0x040fe400078e02b1 */
[C---:B------:R-:W-:Y:S02]  /*9810*/  IMAD.IADD R176, R206.reuse, 0x1, R176 ;  /* 0x00000001ceb07824 */ /* 0x040fe400078e02b0 */
[----:B------:R5:W-:Y:S02]  /*9820*/  RED.E.ADD.F32.FTZ.RN.STRONG.GPU [R4.64], R10 ;  /* 0x0000000a0400798e */ /* 0x000be4000c10e784 */
[----:B------:R-:W-:Y:S01]  /*9830*/  IMAD.IADD R176, R206, 0x1, R176 ;  /* 0x00000001ceb07824 */ /* 0x000fe200078e02b0 */
[-C--:B-1----:R-:W-:Y:S02]  /*9840*/  LEA.HI.X.SX32 R7, R175, R3.reuse, 0x2, P0 ;  /* 0x00000003af077211 */ /* 0x082fe400000f16ff */
[----:B------:R-:W-:Y:S01]  /*9850*/  IADD3 R175, R208, 0x20, RZ ;  /* 0x00000020d0af7810 */ /* 0x000fe20007ffe0ff */
[----:B------:R-:W-:Y:S02]  /*9860*/  IMAD.MOV.U32 R208, RZ, RZ, c[0x0][0x22c] ;  /* 0x00008b00ffd07624 */ /* 0x000fe400078e00ff */
[----:B------:R1:W-:Y:S02]  /*9870*/  RED.E.ADD.F32.FTZ.RN.STRONG.GPU [R6.64], R11 ;  /* 0x0000000b0600798e */ /* 0x0003e4000c10e784 */
[----:B------:R-:W-:Y:S03]  /*9880*/  IMAD R208, R208, c[0x0][0x1c0], RZ ;  /* 0x00007000d0d07a24 */ /* 0x000fe600078e02ff */
[----:B----4-:R-:W4:Y:S01]  /*9890*/  LDL R164, [R1+0x18] ;  /* 0x0000180001a47983 */ /* 0x010f220000100800 */
[----:B------:R-:W-:Y:S04]  /*98a0*/  IMAD.SHL.U32 R208, R208, 0x10, RZ ;  /* 0x00000010d0d07824 */ /* 0x000fe800078e00ff */
[----:B------:R1:W-:Y:S01]  /*98b0*/  RED.E.ADD.F32.FTZ.RN.STRONG.GPU [R2.64+0x80], R16 ;  /* 0x000080100200798e */ /* 0x0003e2000c10e784 */
[CC--:B-----5:R-:W-:Y:S02]  /*98c0*/  LEA R4, P0, R175.reuse, R2.reuse, 0x2 ;  /* 0x00000002af047211 */ /* 0x0e0fe400078010ff */
[----:B------:R-:W-:Y:S02]  /*98d0*/  IADD3 R166, R208, 0x40, RZ ;  /* 0x00000040d0a67810 */ /* 0x000fe40007ffe0ff */
[----:B------:R-:W5:Y:S01]  /*98e0*/  LDL R165, [R1+0x24] ;  /* 0x0000240001a57983 */ /* 0x000f620000100800 */
[-C--:B------:R-:W-:Y:S02]  /*98f0*/  LEA.HI.X.SX32 R5, R175, R3.reuse, 0x2, P0 ;  /* 0x00000003af057211 */ /* 0x080fe400000f16ff */
[----:B------:R-:W-:Y:S01]  /*9900*/  IADD3 R175, R207, 0x20, RZ ;  /* 0x00000020cfaf7810 */ /* 0x000fe20007ffe0ff */
[----:B------:R-:W-:Y:S01]  /*9910*/  IMAD.MOV.U32 R207, RZ, RZ, c[0x0][0x22c] ;  /* 0x00008b00ffcf7624 */ /* 0x000fe200078e00ff */
[----:B------:R1:W-:Y:S01]  /*9920*/  RED.E.ADD.F32.FTZ.RN.STRONG.GPU [R168.64+0x80], R17 ;  /* 0x00008011a800798e */ /* 0x0003e2000c10e784 */
[-C--:B------:R-:W-:Y:S02]  /*9930*/  LEA R10, P0, R176, R2.reuse, 0x2 ;  /* 0x00000002b00a7211 */ /* 0x080fe400078010ff */
[C---:B------:R-:W-:Y:S02]  /*9940*/  IMAD.IADD R175, R206.reuse, 0x1, R175 ;  /* 0x00000001ceaf7824 */ /* 0x040fe400078e02af */
[----:B------:R1:W-:Y:S01]  /*9950*/  RED.E.ADD.F32.FTZ.RN.STRONG.GPU [R4.64], R18 ;  /* 0x000000120400798e */ /* 0x0003e2000c10e784 */
[----:B------:R-:W-:Y:S01]  /*9960*/  IMAD R207, R207, c[0x0][0x1c0], RZ ;  /* 0x00007000cfcf7a24 */ /* 0x000fe200078e02ff */
[-C--:B-1----:R-:W-:Y:S01]  /*9970*/  LEA R6, P2, R177, R2.reuse, 0x2 ;  /* 0x00000002b1067211 */ /* 0x082fe200078410ff */
[----:B------:R-:W-:Y:S01]  /*9980*/  IMAD.IADD R175, R206, 0x1, R175 ;  /* 0x00000001ceaf7824 */ /* 0x000fe200078e02af */
[-C--:B------:R-:W-:Y:S01]  /*9990*/  LEA.HI.X.SX32 R11, R176, R3.reuse, 0x2, P0 ;  /* 0x00000003b00b7211 */ /* 0x080fe200000f16ff */
[----:B------:R-:W-:Y:S01]  /*99a0*/  IMAD.SHL.U32 R207, R207, 0x10, RZ ;  /* 0x00000010cfcf7824 */ /* 0x000fe200078e00ff */
[-C--:B------:R-:W-:Y:S01]  /*99b0*/  LEA.HI.X.SX32 R7, R177, R3.reuse, 0x2, P2 ;  /* 0x00000003b1077211 */ /* 0x080fe200010f16ff */
[----:B------:R-:W-:Y:S02]  /*99c0*/  IMAD.IADD R175, R206, 0x1, R175 ;  /* 0x00000001ceaf7824 */ /* 0x000fe400078e02af */
[----:B------:R-:W-:Y:S01]  /*99d0*/  IMAD.MOV.U32 R206, RZ, RZ, c[0x0][0x22c] ;  /* 0x00008b00ffce7624 */ /* 0x000fe200078e00ff */
[----:B------:R-:W-:Y:S01]  /*99e0*/  IADD3 R170, R207, 0x40, RZ ;  /* 0x00000040cfaa7810 */ /* 0x000fe20007ffe0ff */
[----:B------:R1:W-:Y:S01]  /*99f0*/  RED.E.ADD.F32.FTZ.RN.STRONG.GPU [R6.64], R19 ;  /* 0x000000130600798e */ /* 0x0003e2000c10e784 */
[-C--:B------:R-:W-:Y:S01]  /*9a00*/  LEA R8, P3, R175, R2.reuse, 0x2 ;  /* 0x00000002af087211 */ /* 0x080fe200078610ff */
[----:B------:R-:W-:Y:S01]  /*9a10*/  IMAD R206, R206, c[0x0][0x1c0], RZ ;  /* 0x00007000cece7a24 */ /* 0x000fe200078e02ff */
[----:B------:R-:W-:Y:S02]  /*9a20*/  IADD3 R167, R207, 0x40, RZ ;  /* 0x00000040cfa77810 */ /* 0x000fe40007ffe0ff */
[----:B------:R-:W5:Y:S01]  /*9a30*/  LDL R16, [R1+0x14] ;  /* 0x0000140001107983 */ /* 0x000f620000100800 */
[-C--:B------:R-:W-:Y:S01]  /*9a40*/  LEA.HI.X.SX32 R9, R175, R3.reuse, 0x2, P3 ;  /* 0x00000003af097211 */ /* 0x080fe200018f16ff */
[----:B------:R-:W-:Y:S03]  /*9a50*/  IMAD.SHL.U32 R206, R206, 0x8, RZ ;  /* 0x00000008cece7824 */ /* 0x000fe600078e00ff */
[----:B------:R2:W-:Y:S01]  /*9a60*/  RED.E.ADD.F32.FTZ.RN.STRONG.GPU [R10.64], R12 ;  /* 0x0000000c0a00798e */ /* 0x0005e2000c10e784 */
[C---:B------:R-:W-:Y:S01]  /*9a70*/  IMAD.IADD R170, R206.reuse, 0x1, R170 ;  /* 0x00000001ceaa7824 */ /* 0x040fe200078e02aa */
[C---:B------:R-:W-:Y:S01]  /*9a80*/  IADD3 R17, R205.reuse, 0x60, RZ ;  /* 0x00000060cd117810 */ /* 0x040fe20007ffe0ff */
[C---:B------:R-:W-:Y:S02]  /*9a90*/  IMAD.IADD R167, R206.reuse, 0x1, R167 ;  /* 0x00000001cea77824 */ /* 0x040fe400078e02a7 */
[----:B------:R2:W-:Y:S01]  /*9aa0*/  RED.E.ADD.F32.FTZ.RN.STRONG.GPU [R8.64], R13 ;  /* 0x0000000d0800798e */ /* 0x0005e2000c10e784 */
[C---:B------:R-:W-:Y:S01]  /*9ab0*/  IADD3 R18, R205.reuse, 0x60, RZ ;  /* 0x00000060cd127810 */ /* 0x040fe20007ffe0ff */
[----:B------:R-:W-:Y:S02]  /*9ac0*/  IMAD.IADD R167, R206, 0x1, R167 ;  /* 0x00000001cea77824 */ /* 0x000fe400078e02a7 */
[C---:B------:R-:W-:Y:S02]  /*9ad0*/  IMAD.IADD R17, R204.reuse, 0x1, R17 ;  /* 0x00000001cc117824 */ /* 0x040fe400078e0211 */
[C---:B------:R-:W-:Y:S02]  /*9ae0*/  IMAD.IADD R18, R204.reuse, 0x1, R18 ;  /* 0x00000001cc127824 */ /* 0x040fe400078e0212 */
[C---:B------:R-:W-:Y:S02]  /*9af0*/  IMAD.IADD R17, R204.reuse, 0x1, R17 ;  /* 0x00000001cc117824 */ /* 0x040fe400078e0211 */
[C---:B------:R-:W-:Y:S01]  /*9b00*/  IMAD.IADD R18, R204.reuse, 0x1, R18 ;  /* 0x00000001cc127824 */ /* 0x040fe200078e0212 */
[----:B-1----:R-:W-:Y:S01]  /*9b10*/  IADD3 R19, R205, 0x60, RZ ;  /* 0x00000060cd137810 */ /* 0x002fe20007ffe0ff */
[C---:B------:R-:W-:Y:S04]  /*9b20*/  IMAD.IADD R17, R204.reuse, 0x1, R17 ;  /* 0x00000001cc117824 */ /* 0x040fe800078e0211 */
[----:B------:R-:W-:Y:S01]  /*9b30*/  IMAD.IADD R19, R204, 0x1, R19 ;  /* 0x00000001cc137824 */ /* 0x000fe200078e0213 */
[CC--:B---3--:R-:W-:Y:S04]  /*9b40*/  LEA R6, P0, R174.reuse, R2.reuse, 0x2 ;  /* 0x00000002ae067211 */ /* 0x0c8fe800078010ff */
        /* <DEDUP_REMOVED lines=13> */
[CC--:B------:R-:W-:Y:S01]  /*9c20*/  LEA R10, P0, R167.reuse, R2.reuse, 0x2 ;  /* 0x00000002a70a7211 */ /* 0x0c0fe200078010ff */
[----:B------:R-:W-:Y:S02]  /*9c30*/  RED.E.ADD.F32.FTZ.RN.STRONG.GPU [R4.64], R22 ;  /* 0x000000160400798e */ /* 0x000fe4000c10e784 */
        /* <DEDUP_REMOVED lines=12> */
[-C--:B---3--:R-:W-:Y:S02]  /*9d00*/  LEA R10, P4, R18, R2.reuse, 0x2 ;  /* 0x00000002120a7211 */ /* 0x088fe400078810ff */
[-C--:B----4-:R-:W-:Y:S02]  /*9d10*/  LEA R6, P2, R164, R2.reuse, 0x2 ;  /* 0x00000002a4067211 */ /* 0x090fe400078410ff */
[-C--:B------:R-:W-:Y:S02]  /*9d20*/  LEA.HI.X.SX32 R11, R18, R3.reuse, 0x2, P4 ;  /* 0x00000003120b7211 */ /* 0x080fe400020f16ff */
[-C--:B------:R-:W-:Y:S02]  /*9d30*/  LEA.HI.X.SX32 R7, R164, R3.reuse, 0x2, P2 ;  /* 0x00000003a4077211 */ /* 0x080fe400010f16ff */
[----:B------:R-:W-:Y:S03]  /*9d40*/  IADD3 R164, R205, 0x60, RZ ;  /* 0x00000060cda47810 */ /* 0x000fe60007ffe0ff */
[----:B------:R1:W-:Y:S01]  /*9d50*/  RED.E.ADD.F32.FTZ.RN.STRONG.GPU [R6.64], R26 ;  /* 0x0000001a0600798e */ /* 0x0003e2000c10e784 */
[CC--:B-----5:R-:W-:Y:S02]  /*9d60*/  LEA R4, P0, R165.reuse, R2.reuse, 0x2 ;  /* 0x00000002a5047211 */ /* 0x0e0fe400078010ff */
[CC--:B------:R-:W-:Y:S02]  /*9d70*/  LEA R14, P6, R164.reuse, R2.reuse, 0x2 ;  /* 0x00000002a40e7211 */ /* 0x0c0fe400078c10ff */
[-C--:B------:R-:W-:Y:S02]  /*9d80*/  LEA.HI.X.SX32 R5, R165, R3.reuse, 0x2, P0 ;  /* 0x00000003a5057211 */ /* 0x080fe400000f16ff */
[-C--:B------:R-:W-:Y:S02]  /*9d90*/  LEA.HI.X.SX32 R15, R164, R3.reuse, 0x2, P6 ;  /* 0x00000003a40f7211 */ /* 0x080fe400030f16ff */
[CC--:B------:R-:W-:Y:S01]  /*9da0*/  LEA R8, P3, R17.reuse, R2.reuse, 0x2 ;  /* 0x0000000211087211 */ /* 0x0c0fe200078610ff */
[----:B------:R2:W-:Y:S03]  /*9db0*/  RED.E.ADD.F32.FTZ.RN.STRONG.GPU [R4.64], R27 ;  /* 0x0000001b0400798e */ /* 0x0005e6000c10e784 */
[-C--:B------:R-:W-:Y:S02]  /*9dc0*/  LEA.HI.X.SX32 R9, R17, R3.reuse, 0x2, P3 ;  /* 0x0000000311097211 */ /* 0x080fe400018f16ff */
[----:B------:R-:W-:Y:S05]  /*9dd0*/  RED.E.ADD.F32.FTZ.RN.STRONG.GPU [R2.64+0x180], R32 ;  /* 0x000180200200798e */ /* 0x000fea000c10e784 */
[----:B------:R-:W-:Y:S05]  /*9de0*/  RED.E.ADD.F32.FTZ.RN.STRONG.GPU [R168.64+0x180], R33 ;  /* 0x00018021a800798e */ /* 0x000fea000c10e784 */
[----:B------:R-:W-:Y:S01]  /*9df0*/  RED.E.ADD.F32.FTZ.RN.STRONG.GPU [R14.64], R34 ;  /* 0x000000220e00798e */ /* 0x000fe2000c10e784 */
[CC--:B-1----:R-:W-:Y:S04]  /*9e00*/  LEA R6, P2, R16.reuse, R2.reuse, 0x2 ;  /* 0x0000000210067211 */ /* 0x0c2fe800078410ff */
[----:B------:R-:W-:Y:S01]  /*9e10*/  RED.E.ADD.F32.FTZ.RN.STRONG.GPU [R12.64], R35 ;  /* 0x000000230c00798e */ /* 0x000fe2000c10e784 */
[-C--:B------:R-:W-:Y:S02]  /*9e20*/  LEA.HI.X.SX32 R7, R16, R3.reuse, 0x2, P2 ;  /* 0x0000000310077211 */ /* 0x080fe400010f16ff */
[----:B------:R-:W-:Y:S01]  /*9e30*/  PLOP3.LUT P2, PT, PT, PT, UP0, 0x80, 0x0 ;  /* 0x000000000000781c */ /* 0x000fe20003f4f008 */
[----:B------:R-:W-:Y:S01]  /*9e40*/  @UP3 UIADD3 UR16, UP0, UR16, -0x100, URZ ;  /* 0xffffff0010103890 */ /* 0x000fe2000ff1e03f */
[----:B------:R-:W-:Y:S03]  /*9e50*/  RED.E.ADD.F32.FTZ.RN.STRONG.GPU [R10.64], R28 ;  /* 0x0000001c0a00798e */ /* 0x000fe6000c10e784 */
[----:B------:R-:W-:Y:S02]  /*9e60*/  @UP3 UIADD3.X UR15, UR15, -0x1, URZ, UP0, !UPT ;  /* 0xffffffff0f0f3890 */ /* 0x000fe400087fe43f */
[----:B------:R-:W-:Y:S05]  /*9e70*/  RED.E.ADD.F32.FTZ.RN.STRONG.GPU [R8.64], R29 ;  /* 0x0000001d0800798e */ /* 0x000fea000c10e784 */
[----:B------:R-:W-:Y:S05]  /*9e80*/  RED.E.ADD.F32.FTZ.RN.STRONG.GPU [R6.64], R30 ;  /* 0x0000001e0600798e */ /* 0x000fea000c10e784 */
[----:B------:R-:W-:Y:S05]  /*9e90*/  LDSM.16.MT88.4 R8, [R191] ;  /* 0x00000000bf08783b */ /* 0x000fea0000004200 */
[----:B------:R-:W-:Y:S05]  /*9ea0*/  LDSM.16.MT88.4 R12, [R190+0x1e000] ;  /* 0x01e00000be0c783b */ /* 0x000fea0000004200 */
[----:B------:R-:W-:Y:S05]  /*9eb0*/  LDSM.16.MT88.4 R32, [R190+0x1e800] ;  /* 0x01e80000be20783b */ /* 0x000fea0000004200 */
[----:B------:R-:W-:Y:S01]  /*9ec0*/  LDSM.16.MT88.4 R168, [R191+0x2800] ;  /* 0x00280000bfa8783b */ /* 0x000fe20000004200 */
[C---:B--2---:R-:W-:Y:S04]  /*9ed0*/  LEA R4, P0, R0.reuse, R2, 0x2 ;  /* 0x0000000200047211 */ /* 0x044fe800078010ff */
[----:B------:R-:W-:Y:S01]  /*9ee0*/  LEA.HI.X.SX32 R5, R0, R3, 0x2, P0 ;  /* 0x0000000300057211 */ /* 0x000fe200000f16ff */
[----:B------:R-:W-:Y:S01]  /*9ef0*/  IMAD.IADD R0, R197, 0x1, R191 ;  /* 0x00000001c5007824 */ /* 0x000fe200078e02bf */
[----:B------:R-:W-:Y:S03]  /*9f00*/  PLOP3.LUT P0, PT, PT, PT, UP2, 0x80, 0x0 ;  /* 0x000000000000781c */ /* 0x000fe60003f0f028 */
[----:B------:R-:W-:Y:S05]  /*9f10*/  RED.E.ADD.F32.FTZ.RN.STRONG.GPU [R4.64], R31 ;  /* 0x0000001f0400798e */ /* 0x000fea000c10e784 */
        /* <DEDUP_REMOVED lines=306> */
.L_x_1597:
        /* <DEDUP_REMOVED lines=18> */
.L_x_1598:
        /* <DEDUP_REMOVED lines=57> */
.L_x_1600:
[----:B---34-:R-:W-:Y:S05]  /*b6f0*/  BSYNC B0 ;  /* 0x0000000000007941 */ /* 0x018fea0003800000 */
.L_x_1599:
        /* <DEDUP_REMOVED lines=18> */
.L_x_1602:
[----:B------:R-:W-:Y:S05]  /*b820*/  BSYNC B0 ;  /* 0x0000000000007941 */ /* 0x000fea0003800000 */
.L_x_1601:
        /* <DEDUP_REMOVED lines=18> */
.L_x_1604:
[----:B------:R-:W-:Y:S05]  /*b950*/  BSYNC B0 ;  /* 0x0000000000007941 */ /* 0x000fea0003800000 */
.L_x_1603:
        /* <DEDUP_REMOVED lines=18> */
.L_x_1606:
[----:B------:R-:W-:Y:S05]  /*ba80*/  BSYNC B0 ;  /* 0x0000000000007941 */ /* 0x000fea0003800000 */
.L_x_1605:
        /* <DEDUP_REMOVED lines=27> */
.L_x_1608:
[----:B------:R-:W-:Y:S05]  /*bc40*/  BSYNC B0 ;  /* 0x0000000000007941 */ /* 0x000fea0003800000 */
.L_x_1607:
        /* <DEDUP_REMOVED lines=16> */
.L_x_1610:
[----:B------:R-:W-:Y:S05]  /*bd50*/  BSYNC B0 ;  /* 0x0000000000007941 */ /* 0x000fea0003800000 */
.L_x_1609:
        /* <DEDUP_REMOVED lines=16> */
.L_x_1612:
[----:B------:R-:W-:Y:S05]  /*be60*/  BSYNC B0 ;  /* 0x0000000000007941 */ /* 0x000fea0003800000 */
.L_x_1611:
        /* <DEDUP_REMOVED lines=14> */
.L_x_1565:
[----:B------:R-:W-:Y:S05]  /*bf50*/  BSYNC B1 ;  /* 0x0000000000017941 */ /* 0x000fea0003800000 */
.L_x_1543:
        /* <DEDUP_REMOVED lines=11> */
.L_x_1613:
[----:B------:R-:W-:Y:S05]  /*c010*/  EXIT ;  /* 0x000000000000794d */ /* 0x000fea0003800000 */
.L_x_1615:
        /* <DEDUP_REMOVED lines=14> */
.L_x_2083:


//--------------------- .text._ZN5flash44flash_bwd_dq_dk_dv_loop_seqk_parallel_kernelI23Flash_bwd_kernel_traitsILi128ELi64ELi128ELi8ELi2ELi4ELi2ELb0ELb0EN7cutlass6half_tE19Flash_kernel_traitsILi128ELi64ELi128ELi8ES3_EELb1ELb0ELb0ELb0ELb1ELb1ELb0EEEvNS_16Flash_bwd_paramsE --------------------------
	.section	.text._ZN5flash44flash_bwd_dq_dk_dv_loop_seqk_parallel_kernelI23Flash_bwd_kernel_traitsILi128ELi64ELi128ELi8ELi2ELi4ELi2ELb0ELb0EN7cutlass6half_tE19Flash_kernel_traitsILi128ELi64ELi128ELi8ES3_EELb1ELb0ELb0ELb0ELb1ELb1ELb0EEEvNS_16Flash_bwd_paramsE,"ax",@progbits
	.sectioninfo	@"SHI_REGISTERS=255"
	.align	128
        .global         _ZN5flash44flash_bwd_dq_dk_dv_loop_seqk_parallel_kernelI23Flash_bwd_kernel_traitsILi128ELi64ELi128ELi8ELi2ELi4ELi2ELb0ELb0EN7cutlass6half_tE19Flash_kernel_traitsILi128ELi64ELi128ELi8ES3_EELb1ELb0ELb0ELb0ELb1ELb1ELb0EEEvNS_16Flash_bwd_paramsE
        .type           _ZN5flash44flash_bwd_dq_dk_dv_loop_seqk_parallel_kernelI23Flash_bwd_kernel_traitsILi128ELi64ELi128ELi8ELi2ELi4ELi2ELb0ELb0EN7cutlass6half_tE19Flash_kernel_traitsILi128ELi64ELi128ELi8ES3_EELb1ELb0ELb0ELb0ELb1ELb1ELb0EEEvNS_16Flash_bwd_paramsE,@function
        .size           _ZN5flash44flash_bwd_dq_dk_dv_loop_seqk_parallel_kernelI23Flash_bwd_kernel_traitsILi128ELi64ELi128ELi8ELi2ELi4ELi2ELb0ELb0EN7cutlass6half_tE19Flash_kernel_traitsILi128ELi64ELi128ELi8ES3_EELb1ELb0ELb0ELb0ELb1ELb1ELb0EEEvNS_16Flash_bwd_paramsE,(.L_x_2084 - _ZN5flash44flash_bwd_dq_dk_dv_loop_seqk_parallel_kernelI23Flash_bwd_kernel_traitsILi128ELi64ELi128ELi8ELi2ELi4ELi2ELb0ELb0EN7cutlass6half_tE19Flash_kernel_traitsILi128ELi64ELi128ELi8ES3_EELb1ELb0ELb0ELb0ELb1ELb1ELb0EEEvNS_16Flash_bwd_paramsE)
        .other          _ZN5flash44flash_bwd_dq_dk_dv_loop_seqk_parallel_kernelI23Flash_bwd_kernel_traitsILi128ELi64ELi128ELi8ELi2ELi4ELi2ELb0ELb0EN7cutlass6half_tE19Flash_kernel_traitsILi128ELi64ELi128ELi8ES3_EELb1ELb0ELb0ELb0ELb1ELb1ELb0EEEvNS_16Flash_bwd_paramsE,@"STO_CUDA_ENTRY STV_DEFAULT"
_ZN5flash44flash_bwd_dq_dk_dv_loop_seqk_parallel_kernelI23Flash_bwd_kernel_traitsILi128ELi64ELi128ELi8ELi2ELi4ELi2ELb0ELb0EN7cutlass6half_tE19Flash_kernel_traitsILi128ELi64ELi128ELi8ES3_EELb1ELb0ELb0ELb0ELb1ELb1ELb0EEEvNS_16Flash_bwd_paramsE:
.text._ZN5flash44flash_bwd_dq_dk_dv_loop_seqk_parallel_kernelI23Flash_bwd_kernel_traitsILi128ELi64ELi128ELi8ELi2ELi4ELi2ELb0ELb0EN7cutlass6half_tE19Flash_kernel_traitsILi128ELi64ELi128ELi8ES3_EELb1ELb0ELb0ELb0ELb1ELb1ELb0EEEvNS_16Flash_bwd_paramsE:
        /* <DEDUP_REMOVED lines=44> */
[----:B------:R-:W-:Y:S01]  /*02c0*/  IMAD.IADD R10, R8, 0x1, -R5 ;  /* 0x00000001080a7824 */ /* 0x000fe200078e0a05 */
[----:B------:R-:W-:Y:S01]  /*02d0*/  LOP3.LUT R6, R4, 0xfffffff0, RZ, 0xc0, !PT ;  /* 0xfffffff004067812 */ /* 0x000fe200078ec0ff */
[C---:B------:R-:W-:Y:S01]  /*02e0*/  IMAD.IADD R15, R8.reuse, 0x1, -R3 ;  /* 0x00000001080f7824 */ /* 0x040fe200078e0a03 */
[--C-:B------:R-:W-:Y:S01]  /*02f0*/  SHF.R.S32.HI R3, RZ, 0x5, R0.reuse ;  /* 0x00000005ff037819 */ /* 0x100fe20000011400 */
[C---:B------:R-:W-:Y:S01]  /*0300*/  IMAD.IADD R12, R8.reuse, 0x1, -R7 ;  /* 0x00000001080c7824 */ /* 0x040fe200078e0a07 */
[----:B------:R-:W-:Y:S01]  /*0310*/  SHF.R.S32.HI R5, RZ, 0x1f, R0 ;  /* 0x0000001fff057819 */ /* 0x000fe20000011400 */
[----:B------:R-:W-:Y:S01]  /*0320*/  IMAD.IADD R6, R8, 0x1, -R6 ;  /* 0x0000000108067824 */ /* 0x000fe200078e0a06 */
[--C-:B------:R-:W-:Y:S01]  /*0330*/  SHF.R.S32.HI R8, RZ, 0x2, R2.reuse ;  /* 0x00000002ff087819 */ /* 0x100fe20000011402 */
[----:B------:R-:W-:Y:S01]  /*0340*/  ULDC UR12, c[0x0][0x1c0] ;  /* 0x00007000000c7ab9 */ /* 0x000fe20000000800 */
[----:B------:R-:W-:Y:S01]  /*0350*/  SHF.R.S32.HI R2, RZ, 0x1f, R2 ;  /* 0x0000001fff027819 */ /* 0x000fe20000011402 */
[----:B------:R-:W-:Y:S01]  /*0360*/  UMOV UR19, 0xffffc000 ;  /* 0xffffc00000137882 */ /* 0x000fe20000000000 */
[-C--:B------:R-:W-:Y:S01]  /*0370*/  LEA.HI R7, R0, R3.reuse, RZ, 0x1 ;  /* 0x0000000300077211 */ /* 0x080fe200078f08ff */
[----:B------:R-:W-:Y:S01]  /*0380*/  UIMAD UR21, UR4, UR21, URZ ;  /* 0x00000015041572a4 */ /* 0x000fe2000f8e023f */
[----:B------:R-:W-:Y:S01]  /*0390*/  LEA.HI R2, R2, R8, RZ, 0x3 ;  /* 0x0000000802027211 */ /* 0x000fe200078f18ff */
[----:B------:R-:W-:Y:S01]  /*03a0*/  USHF.R.S32.HI UR22, URZ, 0x1f, UR23 ;  /* 0x0000001f3f167899 */ /* 0x000fe20008011417 */
[----:B------:R-:W-:Y:S01]  /*03b0*/  LEA.HI R0, R5, R3, RZ, 0x2 ;  /* 0x0000000305007211 */ /* 0x000fe200078f10ff */
[----:B------:R-:W-:Y:S01]  /*03c0*/  UMOV UR17, 0x6 ;  /* 0x0000000600117882 */ /* 0x000fe20000000000 */
[----:B------:R-:W-:-:S02]  /*03d0*/  LOP3.LUT R5, R7, 0xfffffffe, RZ, 0xc0, !PT ;  /* 0xfffffffe07057812 */ /* 0x000fc400078ec0ff */
[----:B------:R-:W-:Y:S02]  /*03e0*/  LOP3.LUT R2, R2, 0xfffffff8, RZ, 0xc0, !PT ;  /* 0xfffffff802027812 */ /* 0x000fe400078ec0ff */
[----:B------:R-:W-:Y:S01]  /*03f0*/  LOP3.LUT R0, R0, 0xfffffffc, RZ, 0xc0, !PT ;  /* 0xfffffffc00007812 */ /* 0x000fe200078ec0ff */
[C---:B------:R-:W-:Y:S01]  /*0400*/  IMAD.IADD R17, R3.reuse, 0x1, -R5 ;  /* 0x0000000103117824 */ /* 0x040fe200078e0a05 */
[----:B------:R-:W-:Y:S01]  /*0410*/  SHF.R.S32.HI R9, RZ, 0x4, R4 ;  /* 0x00000004ff097819 */ /* 0x000fe20000011404 */
[----:B------:R-:W-:Y:S01]  /*0420*/  IMAD.IADD R5, R8, 0x1, -R2 ;  /* 0x0000000108057824 */ /* 0x000fe200078e0a02 */
[----:B------:R-:W-:Y:S01]  /*0430*/  SHF.R.S32.HI R2, RZ, 0x1f, R6 ;  /* 0x0000001fff027819 */ /* 0x000fe20000011406 */
[----:B------:R-:W-:Y:S01]  /*0440*/  IMAD.IADD R7, R3, 0x1, -R0 ;  /* 0x0000000103077824 */ /* 0x000fe200078e0a00 */
[----:B------:R-:W-:Y:S01]  /*0450*/  SHF.R.S32.HI R0, RZ, 0x1f, R10 ;  /* 0x0000001fff007819 */ /* 0x000fe2000001140a */
[----:B------:R-:W-:Y:S01]  /*0460*/  STL [R1+0x28], R17 ;  /* 0x0000281101007387 */ /* 0x000fe20000100800 */
[----:B------:R-:W-:Y:S01]  /*0470*/  LEA.HI R11, R2, R6, RZ, 0x3 ;  /* 0x00000006020b7211 */ /* 0x000fe200078f18ff */
[----:B------:R-:W-:Y:S01]  /*0480*/  IMAD.SHL.U32 R2, R12, 0x40, RZ ;  /* 0x000000400c027824 */ /* 0x000fe200078e00ff */
[----:B------:R-:W-:-:S02]  /*0490*/  LEA.HI R247, R0, R10, RZ, 0x2 ;  /* 0x0000000a00f77211 */ /* 0x000fc400078f10ff */
[----:B------:R-:W-:Y:S02]  /*04a0*/  LEA.HI R4, R4, R9, RZ, 0x1 ;  /* 0x0000000904047211 */ /* 0x000fe400078f08ff */
[----:B------:R-:W-:Y:S02]  /*04b0*/  LOP3.LUT R0, R11, 0xfffffff8, RZ, 0xc0, !PT ;  /* 0xfffffff80b007812 */ /* 0x000fe400078ec0ff */
[----:B------:R-:W-:Y:S02]  /*04c0*/  LOP3.LUT R4, R4, 0xfffffffe, RZ, 0xc0, !PT ;  /* 0xfffffffe04047812 */ /* 0x000fe400078ec0ff */
[----:B------:R-:W-:Y:S01]  /*04d0*/  SHF.R.S32.HI R19, RZ, 0x6, R13 ;  /* 0x00000006ff137819 */ /* 0x000fe2000001140d */
[----:B------:R-:W-:Y:S01]  /*04e0*/  IMAD.IADD R18, R6, 0x1, -R0 ;  /* 0x0000000106127824 */ /* 0x000fe200078e0a00 */
[----:B------:R-:W-:Y:S01]  /*04f0*/  LOP3.LUT R0, R2, 0x1c0, RZ, 0xc0, !PT ;  /* 0x000001c002007812 */ /* 0x000fe200078ec0ff */
[----:B------:R-:W-:Y:S01]  /*0500*/  IMAD.SHL.U32 R2, R7, 0x10, RZ ;  /* 0x0000001007027824 */ /* 0x000fe200078e00ff */
[----:B------:R-:W-:Y:S01]  /*0510*/  SHF.R.S32.HI R247, RZ, 0x2, R247 ;  /* 0x00000002fff77819 */ /* 0x000fe200000114f7 */
[----:B------:R-:W-:Y:S01]  /*0520*/  IMAD.IADD R9, R9, 0x1, -R4 ;  /* 0x0000000109097824 */ /* 0x000fe200078e0a04 */
[C---:B------:R-:W-:Y:S01]  /*0530*/  LOP3.LUT R217, R0.reuse, 0x8, R14, 0xf8, !PT ;  /* 0x0000000800d97812 */ /* 0x040fe200078ef80e */
[----:B------:R-:W-:Y:S01]  /*0540*/  STL [R1+0x2c], R18 ;  /* 0x00002c1201007387 */ /* 0x000fe20000100800 */
[----:B------:R-:W-:Y:S01]  /*0550*/  LOP3.LUT R209, R0, 0x30, R2, 0xf8, !PT ;  /* 0x0000003000d17812 */ /* 0x000fe200078ef802 */
[----:B------:R-:W-:Y:S01]  /*0560*/  IMAD.SHL.U32 R4, R9, 0x200, RZ ;  /* 0x0000020009047824 */ /* 0x000fe200078e00ff */
[----:B------:R-:W-:Y:S01]  /*0570*/  SHF.R.U32.HI R3, RZ, 0x3, R0 ;  /* 0x00000003ff037819 */ /* 0x000fe20000011600 */
[----:B------:R-:W-:Y:S01]  /*0580*/  IMAD R247, R17, 0x10, R247 ;  /* 0x0000001011f77824 */ /* 0x000fe200078e02f7 */
[----:B------:R-:W-:Y:S01]  /*0590*/  LOP3.LUT R0, R5, 0x1, RZ, 0xc0, !PT ;  /* 0x0000000105007812 */ /* 0x000fe200078ec0ff */
[----:B------:R-:W-:Y:S01]  /*05a0*/  IMAD R2, R19, 0x800, R4 ;  /* 0x0000080013027824 */ /* 0x000fe200078e0204 */
[----:B------:R-:W-:-:S02]  /*05b0*/  LOP3.LUT R217, R217, R3, RZ, 0x3c, !PT ;  /* 0x00000003d9d97212 */ /* 0x000fc400078e3cff */
        /* <DEDUP_REMOVED lines=13> */
[----:B------:R-:W-:Y:S01]  /*0690*/  IMAD.SHL.U32 R5, R19, 0x20, RZ ;  /* 0x0000002013057824 */ /* 0x000fe200078e00ff */
[C---:B------:R-:W-:Y:S01]  /*06a0*/  LOP3.LUT P4, RZ, R12.reuse, 0x2, RZ, 0xc0, !PT ;  /* 0x000000020cff7812 */ /* 0x040fe2000788c0ff */
[--C-:B------:R-:W-:Y:S01]  /*06b0*/  IMAD R10, R7, 0x400, R2.reuse ;  /* 0x00000400070a7824 */ /* 0x100fe200078e0202 */
[----:B------:R-:W-:Y:S01]  /*06c0*/  LOP3.LUT P3, RZ, R12, 0x4, RZ, 0xc0, !PT ;  /* 0x000000040cff7812 */ /* 0x000fe2000786c0ff */
[----:B------:R-:W-:Y:S01]  /*06d0*/  IMAD R7, R0, 0x1000, R2 ;  /* 0x0000100000077824 */ /* 0x000fe200078e0202 */
[----:B------:R-:W-:Y:S01]  /*06e0*/  SEL R238, R238, 0x10, !P0 ;  /* 0x00000010eeee7807 */ /* 0x000fe20004000000 */
[----:B------:R-:W-:Y:S01]  /*06f0*/  IMAD.SHL.U32 R2, R0, 0x8, RZ ;  /* 0x0000000800027824 */ /* 0x000fe200078e00ff */
[----:B------:R-:W-:Y:S01]  /*0700*/  LOP3.LUT R0, R3, 0x1c0, RZ, 0xc0, !PT ;  /* 0x000001c003007812 */ /* 0x000fe200078ec0ff */
[----:B------:R-:W-:-:S02]  /*0710*/  IMAD.SHL.U32 R4, R9, 0x10, RZ ;  /* 0x0000001009047824 */ /* 0x000fc400078e00ff */
[----:B------:R-:W-:Y:S01]  /*0720*/  IMAD.SHL.U32 R209, R209, 0x2, RZ ;  /* 0x00000002d1d17824 */ /* 0x000fe200078e00ff */
[----:B------:R-:W-:Y:S02]  /*0730*/  LOP3.LUT R2, R2, 0x8, RZ, 0xc0, !PT ;  /* 0x0000000802027812 */ /* 0x000fe400078ec0ff */
[----:B------:R-:W-:Y:S02]  /*0740*/  SHF.R.U32.HI R3, RZ, 0x3, R0 ;  /* 0x00000003ff037819 */ /* 0x000fe40000011600 */
[----:B------:R-:W-:Y:S02]  /*0750*/  LOP3.LUT R5, R0, 0x20, R5, 0xf8, !PT ;  /* 0x0000002000057812 */ /* 0x000fe400078ef805 */
[----:B------:R-:W-:Y:S01]  /*0760*/  LOP3.LUT R8, R2, 0x10, R4, 0xf8, !PT ;  /* 0x0000001002087812 */ /* 0x000fe200078ef804 */
[----:B------:R-:W-:Y:S01]  /*0770*/  IMAD.SHL.U32 R4, R11, 0x40, RZ ;  /* 0x000000400b047824 */ /* 0x000fe200078e00ff */
[----:B------:R-:W-:Y:S01]  /*0780*/  LOP3.LUT R6, R3, R0, R2, 0x1e, !PT ;  /* 0x0000000003067212 */ /* 0x000fe200078e1e02 */
[----:B------:R-:W-:Y:S01]  /*0790*/  IMAD R0, R17, 0x400, R7 ;  /* 0x0000040011007824 */ /* 0x000fe200078e0207 */
[----:B------:R-:W-:Y:S01]  /*07a0*/  LOP3.LUT R2, R5, R3, RZ, 0x3c, !PT ;  /* 0x0000000305027212 */ /* 0x000fe200078e3cff */
[----:B------:R-:W-:-:S02]  /*07b0*/  IMAD.SHL.U32 R3, R18, 0x40, RZ ;  /* 0x0000004012037824 */ /* 0x000fc400078e00ff */
[----:B------:R-:W-:Y:S02]  /*07c0*/  IMAD.SHL.U32 R5, R9, 0x8, RZ ;  /* 0x0000000809057824 */ /* 0x000fe400078e00ff */
[----:B------:R-:W-:Y:S01]  /*07d0*/  IMAD.IADD R239, R2, 0x1, R0 ;  /* 0x0000000102ef7824 */ /* 0x000fe200078e0200 */
[----:B------:R-:W-:Y:S01]  /*07e0*/  LOP3.LUT R3, R3, 0x1c0, RZ, 0xc0, !PT ;  /* 0x000001c003037812 */ /* 0x000fe200078ec0ff */
[----:B------:R-:W-:Y:S01]  /*07f0*/  IMAD.IADD R6, R10, 0x1, R6 ;  /* 0x000000010a067824 */ /* 0x000fe200078e0206 */
[----:B------:R-:W-:Y:S01]  /*0800*/  LOP3.LUT R0, R4, 0xfffffe00, RZ, 0xc0, !PT ;  /* 0xfffffe0004007812 */ /* 0x000fe200078ec0ff */
[----:B------:R-:W-:Y:S01]  /*0810*/  IMAD.SHL.U32 R239, R239, 0x2, RZ ;  /* 0x00000002efef7824 */ /* 0x000fe200078e00ff */
[----:B------:R-:W-:Y:S02]  /*0820*/  LOP3.LUT R2, R3, 0x8, R5, 0xf8, !PT ;  /* 0x0000000803027812 */ /* 0x000fe400078ef805 */
[----:B------:R-:W-:Y:S01]  /*0830*/  SHF.R.U32.HI R4, RZ, 0x3, R3 ;  /* 0x00000003ff047819 */ /* 0x000fe20000011603 */
[----:B------:R-:W-:Y:S01]  /*0840*/  IMAD R5, R17, 0x400, R0 ;  /* 0x0000040011057824 */ /* 0x000fe200078e0200 */
[----:B------:R-:W-:Y:S01]  /*0850*/  LEA R6, R6, 0xc000, 0x1 ;  /* 0x0000c00006067811 */ /* 0x000fe200078e08ff */
[----:B------:R-:W-:Y:S01]  /*0860*/  IMAD.IADD R240, R239, 0x1, R238 ;  /* 0x00000001eff07824 */ /* 0x000fe200078e02ee */
[----:B------:R-:W-:-:S02]  /*0870*/  LOP3.LUT R220, R2, R4, RZ, 0x3c, !PT ;  /* 0x0000000402dc7212 */ /* 0x000fc400078e3cff */
[C-C-:B------:R-:W-:Y:S02]  /*0880*/  LOP3.LUT R2, R4.reuse, R8, R3.reuse, 0x1e, !PT ;  /* 0x0000000804027212 */ /* 0x140fe400078e1e03 */
[----:B------:R-:W-:Y:S01]  /*0890*/  LOP3.LUT R208, R4, R208, R3, 0x1e, !PT ;  /* 0x000000d004d07212 */ /* 0x000fe200078e1e03 */
[----:B------:R-:W-:Y:S01]  /*08a0*/  IMAD.MOV.U32 R3, RZ, RZ, 0x40 ;  /* 0x00000040ff037424 */ /* 0x000fe200078e00ff */
[-C--:B------:R-:W-:Y:S01]  /*08b0*/  LOP3.LUT R219, R2, R0.reuse, RZ, 0xfc, !PT ;  /* 0x0000000002db7212 */ /* 0x080fe200078efcff */
[----:B------:R-:W-:Y:S01]  /*08c0*/  IMAD.MOV.U32 R2, RZ, RZ, 0x20 ;  /* 0x00000020ff027424 */ /* 0x000fe200078e00ff */
[----:B------:R-:W-:Y:S01]  /*08d0*/  LOP3.LUT R208, R208, R0, RZ, 0xfc, !PT ;  /* 0x00000000d0d07212 */ /* 0x000fe200078efcff */
[----:B------:R-:W-:Y:S01]  /*08e0*/  IMAD.SHL.U32 R4, R12, 0x8, RZ ;  /* 0x000000080c047824 */ /* 0x000fe200078e00ff */
[----:B------:R-:W-:Y:S01]  /*08f0*/  SHF.R.S32.HI R0, RZ, 0x3, R14 ;  /* 0x00000003ff007819 */ /* 0x000fe2000001140e */
[----:B------:R-:W-:Y:S01]  /*0900*/  IMAD.IADD R220, R5, 0x1, R220 ;  /* 0x0000000105dc7824 */ /* 0x000fe200078e02dc */
[----:B------:R-:W-:-:S02]  /*0910*/  SEL R0, R2, 0xffffffe0, !P4 ;  /* 0xffffffe002007807 */ /* 0x000fc40006000000 */
[----:B------:R-:W-:Y:S01]  /*0920*/  SEL R216, R3, 0xffffffc0, !P3 ;  /* 0xffffffc003d87807 */ /* 0x000fe20005800000 */
[----:B------:R1:W-:Y:S01]  /*0930*/  STL [R1+0x10], R4 ;  /* 0x0000100401007387 */ /* 0x0003e20000100800 */
[----:B------:R-:W-:Y:S01]  /*0940*/  SEL R2, R2, 0xffffffe0, !P1 ;  /* 0xffffffe002027807 */ /* 0x000fe20004800000 */
[----:B------:R-:W-:Y:S01]  /*0950*/  IMAD R215, R217, 0x2, R0 ;  /* 0x00000002d9d77824 */ /* 0x000fe200078e0200 */
[----:B------:R-:W-:Y:S01]  /*0960*/  SEL R3, R3, 0xffffffc0, !P2 ;  /* 0xffffffc003037807 */ /* 0x000fe20005000000 */
[----:B------:R-:W-:Y:S01]  /*0970*/  STL [R1+0x20], R6 ;  /* 0x0000200601007387 */ /* 0x000fe20000100800 */
[----:B------:R-:W-:Y:S01]  /*0980*/  IMAD R217, R217, 0x2, R216 ;  /* 0x00000002d9d97824 */ /* 0x000fe200078e02d8 */
[----:B------:R-:W-:Y:S01]  /*0990*/  LEA R208, R208, 0xc000, 0x1 ;  /* 0x0000c000d0d07811 */ /* 0x000fe200078e08ff */
[----:B------:R-:W-:Y:S02]  /*09a0*/  IMAD.IADD R5, R2, 0x1, R6 ;  /* 0x0000000102057824 */ /* 0x000fe400078e0206 */
[----:B------:R-:W-:-:S02]  /*09b0*/  IMAD.IADD R0, R6, 0x1, R3 ;  /* 0x0000000106007824 */ /* 0x000fc400078e0203 */
[----:B------:R-:W-:Y:S01]  /*09c0*/  IMAD.IADD R233, R239, 0x1, R2 ;  /* 0x00000001efe97824 */ /* 0x000fe200078e0202 */
[----:B------:R-:W-:Y:S01]  /*09d0*/  STL [R1+0x30], R5 ;  /* 0x0000300501007387 */ /* 0x000fe20000100800 */
[----:B------:R-:W-:Y:S02]  /*09e0*/  IMAD.IADD R2, R5, 0x1, R3 ;  /* 0x0000000105027824 */ /* 0x000fe400078e0203 */
[----:B------:R-:W-:Y:S01]  /*09f0*/  IMAD.IADD R216, R216, 0x1, R215 ;  /* 0x00000001d8d87824 */ /* 0x000fe200078e02d7 */
[----:B------:R2:W-:Y:S01]  /*0a00*/  STL [R1+0x24], R0 ;  /* 0x0000240001007387 */ /* 0x0005e20000100800 */
[----:B------:R-:W-:Y:S01]  /*0a10*/  IMAD.IADD R238, R238, 0x1, R233 ;  /* 0x00000001eeee7824 */ /* 0x000fe200078e02e9 */
[C---:B-1----:R-:W-:Y:S02]  /*0a20*/  IADD3 R4, R6.reuse, 0x420, RZ ;  /* 0x0000042006047810 */ /* 0x042fe40007ffe0ff */
[----:B------:R-:W-:-:S05]  /*0a30*/  @P1 IADD3 R4, R6, 0x3e0, RZ ;  /* 0x000003e006041810 */ /* 0x000fca0007ffe0ff */
[----:B------:R1:W-:Y:S04]  /*0a40*/  STL [R1+0x3c], R4 ;  /* 0x00003c0401007387 */ /* 0x0003e80000100800 */
[----:B------:R1:W-:Y:S01]  /*0a50*/  STL [R1+0x34], R2 ;  /* 0x0000340201007387 */ /* 0x0003e20000100800 */
[----:B--2---:R-:W-:-:S05]  /*0a60*/  IMAD.IADD R0, R3, 0x1, R4 ;  /* 0x0000000103007824 */ /* 0x004fca00078e0204 */
[----:B------:R1:W-:Y:S02]  /*0a70*/  STL [R1+0x38], R0 ;  /* 0x0000380001007387 */ /* 0x0003e40000100800 */
.L_x_1624:
        /* <DEDUP_REMOVED lines=8> */
[----:B--2---:R-:W2:Y:S01]  /*0b00*/  @P1 S2R R5, SR_CTAID.Y ;  /* 0x0000000000051919 */ /* 0x004ea20000002600 */
[----:B-1----:R-:W-:-:S06]  /*0b10*/  @P1 IMAD.MOV.U32 R4, RZ, RZ, 0x4 ;  /* 0x00000004ff041424 */ /* 0x002fcc00078e00ff */
[----:B------:R-:W1:Y:S01]  /*0b20*/  @P0 S2R R0, SR_CTAID.Y ;  /* 0x0000000000000919 */ /* 0x000e620000002600 */
[----:B--2---:R-:W-:-:S06]  /*0b30*/  @P1 IMAD.WIDE R4, R5, R4, c[0x0][0x250] ;  /* 0x0000940005041625 */ /* 0x004fcc00078e0204 */
[----:B------:R-:W2:Y:S01]  /*0b40*/  @P1 LDG.E R4, [R4.64] ;  /* 0x0000002604041981 */ /* 0x000ea2000c1e1900 */
[----:B-1----:R-:W1:Y:S02]  /*0b50*/  @P0 R2UR UR5, R0 ;  /* 0x00000000000503c2 */ /* 0x002e6400000e0000 */
[----:B-1----:R-:W-:-:S06]  /*0b60*/  @UP1 UIMAD.WIDE UR4, UR5, UR4, UR6 ;  /* 0x00000004050412a5 */ /* 0x002fcc000f8e0206 */
[----:B------:R-:W-:Y:S02]  /*0b70*/  IMAD.U32 R2, RZ, RZ, UR4 ;  /* 0x00000004ff027e24 */ /* 0x000fe4000f8e00ff */
[----:B------:R-:W-:Y:S01]  /*0b80*/  IMAD.U32 R3, RZ, RZ, UR5 ;  /* 0x00000005ff037e24 */ /* 0x000fe2000f8e00ff */
[----:B------:R-:W-:Y:S02]  /*0b90*/  UMOV UR36, URZ ;  /* 0x0000003f00247c82 */ /* 0x000fe40008000000 */
[----:B------:R-:W-:Y:S02]  /*0ba0*/  ULDC.64 UR4, c[0x0][0x268] ;  /* 0x00009a0000047ab9 */ /* 0x000fe40000000a00 */
[----:B------:R-:W3:Y:S01]  /*0bb0*/  @P0 LDG.E R0, [R2.64] ;  /* 0x0000002602000981 */ /* 0x000ee2000c1e1900 */
[----:B------:R-:W-:-:S04]  /*0bc0*/  @!UP1 UISETP.NE.U32.AND UP0, UPT, URZ, UR4, UPT ;  /* 0x000000043f00928c */ /* 0x000fc8000bf05070 */
[----:B------:R-:W-:-:S03]  /*0bd0*/  @!UP1 UISETP.NE.AND.EX UP0, UPT, URZ, UR5, UPT, UP0 ;  /* 0x000000053f00928c */ /* 0x000fc6000bf05300 */
[----:B------:R-:W-:Y:S02]  /*0be0*/  ULDC.64 UR4, c[0x0][0x218] ;  /* 0x0000860000047ab9 */ /* 0x000fe40000000a00 */
[----:B------:R-:W-:Y:S01]  /*0bf0*/  @!UP1 USEL UR5, URZ, UR5, !UP0 ;  /* 0x000000053f059287 */ /* 0x000fe2000c000000 */
[----:B--2---:R-:W1:Y:S08]  /*0c00*/  @P1 R2UR UR36, R4 ;  /* 0x00000000042413c2 */ /* 0x004e7000000e0000 */
[----:B---3--:R-:W1:Y:S02]  /*0c10*/  @P0 R2UR UR6, R0 ;  /* 0x00000000000603c2 */ /* 0x008e6400000e0000 */
        /* <DEDUP_REMOVED lines=78> */
.L_x_1617:
[----:B------:R-:W-:-:S04]  /*1100*/  UIMAD UR44, UR34, UR16, UR37 ;  /* 0x00000010222c72a4 */ /* 0x000fc8000f8e0225 */
[----:B------:R-:W-:Y:S02]  /*1110*/  UIMAD UR44, UR44, UR15, URZ ;  /* 0x0000000f2c2c72a4 */ /* 0x000fe4000f8e023f */
.L_x_1618:
[----:B------:R-:W2:Y:S01]  /*1120*/  LDL.64 R4, [R1+0x10] ;  /* 0x0000100001047983 */ /* 0x000ea20000100a00 */
[----:B------:R-:W-:-:S03]  /*1130*/  ULDC.64 UR4, c[0x0][0x368] ;  /* 0x0000da0000047ab9 */ /* 0x000fc60000000a00 */
[----:B------:R1:W2:Y:S01]  /*1140*/  LDL.64 R8, [R1+0x10] ;  /* 0x0000100001087983 */ /* 0x0002a20000100a00 */
[----:B------:R-:W-:Y:S01]  /*1150*/  UIADD3 UR36, UP0, UR6, UR36, URZ ;  /* 0x0000002406247290 */ /* 0x000fe2000ff1e03f */
[----:B------:R-:W-:Y:S01]  /*1160*/  CS2R R158, SRZ ;  /* 0x00000000009e7805 */ /* 0x000fe2000001ff00 */
[----:B------:R-:W-:Y:S01]  /*1170*/  UIMAD UR4, UR49, UR4, URZ ;  /* 0x00000004310472a4 */ /* 0x000fe2000f8e023f */
[----:B------:R-:W3:Y:S01]  /*1180*/  S2R R24, SR_TID.X ;  /* 0x0000000000187919 */ /* 0x000ee20000002100 */
[----:B------:R-:W-:Y:S01]  /*1190*/  UIADD3.X UR35, UR8, UR35, URZ, UP0, !UPT ;  /* 0x0000002308237290 */ /* 0x000fe200087fe43f */
[----:B------:R-:W-:Y:S01]  /*11a0*/  CS2R R156, SRZ ;  /* 0x00000000009c7805 */ /* 0x000fe2000001ff00 */
[----:B------:R-:W-:Y:S01]  /*11b0*/  ULDC.64 UR6, c[0x0][0x1a0] ;  /* 0x0000680000067ab9 */ /* 0x000fe20000000a00 */
[----:B------:R-:W4:Y:S01]  /*11c0*/  S2R R25, SR_TID.X ;  /* 0x0000000000197919 */ /* 0x000f220000002100 */
[----:B------:R-:W-:Y:S01]  /*11d0*/  UIMAD UR5, UR34, UR5, UR4 ;  /* 0x00000005220572a4 */ /* 0x000fe2000f8e0204 */
[----:B------:R-:W-:Y:S01]  /*11e0*/  CS2R R162, SRZ ;  /* 0x0000000000a27805 */ /* 0x000fe2000001ff00 */
[----:B------:R-:W-:Y:S01]  /*11f0*/  UIMAD UR4, UR35, UR6, URZ ;  /* 0x00000006230472a4 */ /* 0x000fe2000f8e023f */
[----:B------:R-:W5:Y:S01]  /*1200*/  S2R R19, SR_TID.X ;  /* 0x0000000000137919 */ /* 0x000f620000002100 */
[----:B------:R-:W-:Y:S01]  /*1210*/  ULDC.64 UR10, c[0x0][0x198] ;  /* 0x00006600000a7ab9 */ /* 0x000fe20000000a00 */
[----:B------:R-:W-:Y:S01]  /*1220*/  CS2R R160, SRZ ;  /* 0x0000000000a07805 */ /* 0x000fe2000001ff00 */
[----:B------:R-:W-:Y:S01]  /*1230*/  UIMAD UR4, UR36, UR7, UR4 ;  /* 0x00000007240472a4 */ /* 0x000fe2000f8e0204 */
[----:B------:R-:W1:Y:S01]  /*1240*/  S2R R21, SR_CTAID.Y ;  /* 0x0000000000157919 */ /* 0x000e620000002600 */
[----:B------:R-:W-:Y:S01]  /*1250*/  UIMAD UR8, UR35, UR10, URZ ;  /* 0x0000000a230872a4 */ /* 0x000fe2000f8e023f */
[----:B------:R-:W-:Y:S01]  /*1260*/  CS2R R154, SRZ ;  /* 0x00000000009a7805 */ /* 0x000fe2000001ff00 */
[----:B------:R-:W-:Y:S01]  /*1270*/  UIMAD UR47, UR47, UR13, UR21 ;  /* 0x0000000d2f2f72a4 */ /* 0x000fe2000f8e0215 */
[----:B------:R-:W1:Y:S01]  /*1280*/  S2R R22, SR_TID.X ;  /* 0x0000000000167919 */ /* 0x000e620000002100 */
[----:B------:R-:W-:Y:S01]  /*1290*/  UIMAD UR8, UR36, UR11, UR8 ;  /* 0x0000000b240872a4 */ /* 0x000fe2000f8e0208 */
[----:B------:R-:W-:Y:S01]  /*12a0*/  CS2R R152, SRZ ;  /* 0x0000000000987805 */ /* 0x000fe2000001ff00 */
[----:B------:R-:W-:Y:S01]  /*12b0*/  UIADD3 UR47, UR33, UR47, URZ ;  /* 0x0000002f212f7290 */ /* 0x000fe2000fffe03f */
[----:B------:R-:W1:Y:S01]  /*12c0*/  S2R R23, SR_TID.X ;  /* 0x0000000000177919 */ /* 0x000e620000002100 */
[----:B------:R-:W-:Y:S01]  /*12d0*/  ULEA.HI.SX32 UR46, UR46, 0xffffffff, 0x1a ;  /* 0xffffffff2e2e7891 */ /* 0x000fe2000f8fd23f */
[----:B------:R-:W-:Y:S01]  /*12e0*/  CS2R R150, SRZ ;  /* 0x0000000000967805 */ /* 0x000fe2000001ff00 */
[----:B------:R-:W-:Y:S01]  /*12f0*/  UIADD3 UR45, UR50, UR45, URZ ;  /* 0x0000002d322d7290 */ /* 0x000fe2000fffe03f */
[----:B---3--:R-:W-:Y:S01]  /*1300*/  SHF.R.S32.HI R24, RZ, 0x1f, R24 ;  /* 0x0000001fff187819 */ /* 0x008fe20000011418 */
[----:B------:R-:W-:Y:S01]  /*1310*/  UIADD3 UR44, UR50, UR44, URZ ;  /* 0x0000002c322c7290 */ /* 0x000fe2000fffe03f */
[----:B------:R-:W-:Y:S01]  /*1320*/  CS2R R148, SRZ ;  /* 0x0000000000947805 */ /* 0x000fe2000001ff00 */
[----:B------:R-:W-:Y:S01]  /*1330*/  CS2R R142, SRZ ;  /* 0x00000000008e7805 */ /* 0x000fe2000001ff00 */
[----:B----4-:R-:W-:Y:S01]  /*1340*/  LEA.HI R24, R24, R25, RZ, 0x3 ;  /* 0x0000001918187211 */ /* 0x010fe200078f18ff */
[----:B------:R-:W-:Y:S01]  /*1350*/  CS2R R140, SRZ ;  /* 0x00000000008c7805 */ /* 0x000fe2000001ff00 */
[----:B------:R-:W-:Y:S01]  /*1360*/  CS2R R146, SRZ ;  /* 0x0000000000927805 */ /* 0x000fe2000001ff00 */
[----:B------:R-:W-:Y:S01]  /*1370*/  CS2R R144, SRZ ;  /* 0x0000000000907805 */ /* 0x000fe2000001ff00 */
[----:B------:R-:W-:Y:S01]  /*1380*/  SHF.R.S32.HI R24, RZ, 0x3, R24 ;  /* 0x00000003ff187819 */ /* 0x000fe20000011418 */
[----:B------:R-:W-:Y:S01]  /*1390*/  CS2R R138, SRZ ;  /* 0x00000000008a7805 */ /* 0x000fe2000001ff00 */
[----:B-----5:R-:W-:Y:S01]  /*13a0*/  SHF.R.S32.HI R13, RZ, 0x1f, R19 ;  /* 0x0000001fff0d7819 */ /* 0x020fe20000011413 */
[----:B------:R-:W-:Y:S01]  /*13b0*/  CS2R R136, SRZ ;  /* 0x0000000000887805 */ /* 0x000fe2000001ff00 */
[----:B------:R-:W-:Y:S01]  /*13c0*/  SHF.R.S32.HI R20, RZ, 0x1f, R24 ;  /* 0x0000001fff147819 */ /* 0x000fe20000011418 */
[C---:B------:R-:W-:Y:S01]  /*13d0*/  IMAD.SHL.U32 R2, R24.reuse, 0x40, RZ ;  /* 0x0000004018027824 */ /* 0x040fe200078e00ff */
[----:B------:R-:W-:Y:S01]  /*13e0*/  IADD3 R10, P0, R24, UR50, RZ ;  /* 0x00000032180a7c10 */ /* 0x000fe2000ff1e0ff */
[----:B------:R-:W-:Y:S01]  /*13f0*/  CS2R R134, SRZ ;  /* 0x0000000000867805 */ /* 0x000fe2000001ff00 */
[----:B------:R-:W-:Y:S01]  /*1400*/  LEA.HI R13, R13, R19, RZ, 0x5 ;  /* 0x000000130d0d7211 */ /* 0x000fe200078f28ff */
[----:B------:R-:W-:Y:S01]  /*1410*/  CS2R R132, SRZ ;  /* 0x0000000000847805 */ /* 0x000fe2000001ff00 */
[----:B------:R-:W-:Y:S01]  /*1420*/  LOP3.LUT R2, R2, 0x1c0, RZ, 0xc0, !PT ;  /* 0x000001c002027812 */ /* 0x000fe200078ec0ff */
[----:B------:R-:W-:Y:S01]  /*1430*/  CS2R R126, SRZ ;  /* 0x00000000007e7805 */ /* 0x000fe2000001ff00 */
[----:B------:R-:W-:Y:S01]  /*1440*/  IADD3.X R11, R20, UR51, RZ, P0, !PT ;  /* 0x00000033140b7c10 */ /* 0x000fe200087fe4ff */
[----:B------:R-:W-:Y:S01]  /*1450*/  CS2R R124, SRZ ;  /* 0x00000000007c7805 */ /* 0x000fe2000001ff00 */
[----:B------:R-:W-:Y:S01]  /*1460*/  LOP3.LUT R15, R13, 0xffffffe0, RZ, 0xc0, !PT ;  /* 0xffffffe00d0f7812 */ /* 0x000fe200078ec0ff */
[----:B------:R-:W-:Y:S01]  /*1470*/  CS2R R130, SRZ ;  /* 0x0000000000827805 */ /* 0x000fe2000001ff00 */
[----:B-1----:R-:W-:Y:S01]  /*1480*/  SHF.R.S32.HI R22, RZ, 0x1f, R22 ;  /* 0x0000001fff167819 */ /* 0x002fe20000011416 */
[C---:B------:R-:W-:Y:S01]  /*1490*/  IMAD R12, R11.reuse, c[0x0][0x190], RZ ;  /* 0x000064000b0c7a24 */ /* 0x040fe200078e02ff */
[----:B------:R-:W-:Y:S01]  /*14a0*/  CS2R R128, SRZ ;  /* 0x0000000000807805 */ /* 0x000fe2000001ff00 */
[----:B------:R-:W-:Y:S01]  /*14b0*/  IMAD R11, R11, c[0x0][0x370], RZ ;  /* 0x0000dc000b0b7a24 */ /* 0x000fe200078e02ff */
[----:B------:R-:W-:Y:S01]  /*14c0*/  LEA.HI R22, R22, R23, RZ, 0x6 ;  /* 0x0000001716167211 */ /* 0x000fe200078f30ff */
[----:B------:R-:W-:Y:S01]  /*14d0*/  IMAD.IADD R19, R19, 0x1, -R15 ;  /* 0x0000000113137824 */ /* 0x000fe200078e0a0f */
[----:B------:R-:W-:Y:S01]  /*14e0*/  CS2R R122, SRZ ;  /* 0x00000000007a7805 */ /* 0x000fe2000001ff00 */
[----:B------:R-:W1:Y:S01]  /*14f0*/  S2R R15, SR_CTAID.Z ;  /* 0x00000000000f7919 */ /* 0x000e620000002700 */
[C---:B------:R-:W-:Y:S01]  /*1500*/  IMAD R12, R10.reuse, c[0x0][0x194], R12 ;  /* 0x000065000a0c7a24 */ /* 0x040fe200078e020c */
[----:B------:R-:W-:Y:S01]  /*1510*/  SHF.R.S32.HI R22, RZ, 0x6, R22 ;  /* 0x00000006ff167819 */ /* 0x000fe20000011416 */
[----:B------:R-:W-:Y:S01]  /*1520*/  IMAD R11, R10, c[0x0][0x374], R11 ;  /* 0x0000dd000a0b7a24 */ /* 0x000fe200078e020b */
        /* <DEDUP_REMOVED lines=43> */
[----:B--2---:R-:W-:-:S02]  /*17e0*/  IMAD.MOV.U32 R8, RZ, RZ, R4 ;  /* 0x000000ffff087224 */ /* 0x004fc400078e0004 */
[----:B------:R-:W-:-:S03]  /*17f0*/  IMAD.U32 R4, RZ, RZ, UR36 ;  /* 0x00000024ff047e24 */ /* 0x000fc6000f8e00ff */
[----:B------:R-:W-:Y:S02]  /*1800*/  LOP3.LUT R3, R2, 0x38, R8, 0xf8, !PT ;  /* 0x0000003802037812 */ /* 0x000fe400078ef808 */
[----:B------:R-:W-:Y:S02]  /*1810*/  SHF.R.U32.HI R2, RZ, 0x3, R2 ;  /* 0x00000003ff027819 */ /* 0x000fe40000011602 */
[--C-:B------:R-:W-:Y:S02]  /*1820*/  SHF.R.S32.HI R9, RZ, 0x1f, R8.reuse ;  /* 0x0000001fff097819 */ /* 0x100fe40000011408 */
[----:B------:R-:W-:Y:S01]  /*1830*/  LOP3.LUT R18, R3, R2, RZ, 0x3c, !PT ;  /* 0x0000000203127212 */ /* 0x000fe200078e3cff */
[----:B------:R-:W-:Y:S02]  /*1840*/  IMAD.U32 R2, RZ, RZ, UR36 ;  /* 0x00000024ff027e24 */ /* 0x000fe4000f8e00ff */
[--C-:B------:R-:W-:Y:S01]  /*1850*/  IMAD.WIDE.U32 R6, R21, c[0x0][0x368], R8.reuse ;  /* 0x0000da0015067a25 */ /* 0x100fe200078e0008 */
[----:B------:R2:W-:Y:S03]  /*1860*/  STL [R1+0x14], R9 ;  /* 0x0000140901007387 */ /* 0x0005e60000100800 */
[----:B------:R-:W-:Y:S01]  /*1870*/  IMAD.WIDE.U32 R2, R2, c[0x0][0x1a0], R8 ;  /* 0x0000680002027a25 */ /* 0x000fe200078e0008 */
[----:B------:R-:W-:-:S03]  /*1880*/  IADD3 R7, R7, UR5, RZ ;  /* 0x0000000507077c10 */ /* 0x000fc6000fffe0ff */
[----:B------:R-:W-:Y:S01]  /*1890*/  IMAD.WIDE.U32 R4, R4, c[0x0][0x198], R8 ;  /* 0x0000660004047a25 */ /* 0x000fe200078e0008 */
[----:B------:R-:W-:Y:S01]  /*18a0*/  IADD3 R3, R3, UR4, RZ ;  /* 0x0000000403037c10 */ /* 0x000fe2000fffe0ff */
[----:B------:R-:W-:Y:S02]  /*18b0*/  ULDC.64 UR4, c[0x0][0x178] ;  /* 0x00005e0000047ab9 */ /* 0x000fe40000000a00 */
[----:B------:R-:W-:Y:S01]  /*18c0*/  UIMAD UR4, UR49, UR4, URZ ;  /* 0x00000004310472a4 */ /* 0x000fe2000f8e023f */
[----:B------:R-:W-:Y:S01]  /*18d0*/  IADD3 R5, R5, UR8, RZ ;  /* 0x0000000805057c10 */ /* 0x000fe2000fffe0ff */
[----:B------:R-:W-:Y:S01]  /*18e0*/  IMAD.WIDE.U32 R6, R10, c[0x0][0x370], R6 ;  /* 0x0000dc000a067a25 */ /* 0x000fe200078e0006 */
[----:B------:R-:W-:Y:S02]  /*18f0*/  ULDC.64 UR8, c[0x0][0x180] ;  /* 0x0000600000087ab9 */ /* 0x000fe40000000a00 */
[----:B------:R-:W-:Y:S01]  /*1900*/  UIMAD UR52, UR34, UR5, UR4 ;  /* 0x00000005223472a4 */ /* 0x000fe2000f8e0204 */
[----:B------:R-:W-:Y:S01]  /*1910*/  IMAD.WIDE.U32 R4, R21, c[0x0][0x180], R4 ;  /* 0x0000600015047a25 */ /* 0x000fe200078e0004 */
[----:B------:R-:W-:-:S02]  /*1920*/  UIMAD UR8, UR49, UR8, URZ ;  /* 0x00000008310872a4 */ /* 0x000fc4000f8e023f */
[----:B------:R-:W-:Y:S01]  /*1930*/  ULDC.64 UR4, c[0x0][0x188] ;  /* 0x0000620000047ab9 */ /* 0x000fe20000000a00 */
[----:B------:R-:W-:Y:S01]  /*1940*/  IMAD.WIDE.U32 R2, R21, c[0x0][0x188], R2 ;  /* 0x0000620015027a25 */ /* 0x000fe200078e0002 */
[----:B------:R-:W-:Y:S02]  /*1950*/  UIMAD UR4, UR49, UR4, URZ ;  /* 0x00000004310472a4 */ /* 0x000fe4000f8e023f */
[----:B------:R-:W-:Y:S01]  /*1960*/  UIMAD UR8, UR34, UR9, UR8 ;  /* 0x00000009220872a4 */ /* 0x000fe2000f8e0208 */
[----:B--2---:R-:W-:Y:S01]  /*1970*/  IMAD.WIDE.U32 R8, R10, c[0x0][0x190], R8 ;  /* 0x000064000a087a25 */ /* 0x004fe200078e0008 */
[----:B------:R-:W-:Y:S01]  /*1980*/  SHF.R.S32.HI R10, RZ, 0x5, R13 ;  /* 0x00000005ff0a7819 */ /* 0x000fe2000001140d */
[----:B------:R-:W-:Y:S02]  /*1990*/  UIMAD UR9, UR34, UR5, UR4 ;  /* 0x00000005220972a4 */ /* 0x000fe4000f8e0204 */
[----:B------:R-:W-:Y:S01]  /*19a0*/  IMAD.IADD R9, R9, 0x1, R12 ;  /* 0x0000000109097824 */ /* 0x000fe200078e020c */
[----:B------:R-:W-:Y:S01]  /*19b0*/  ULDC.64 UR4, c[0x0][0x378] ;  /* 0x0000de0000047ab9 */ /* 0x000fe20000000a00 */
[----:B------:R-:W-:Y:S01]  /*19c0*/  IMAD.U32 R12, RZ, RZ, UR53 ;  /* 0x00000035ff0c7e24 */ /* 0x000fe2000f8e00ff */
[----:B------:R-:W-:Y:S01]  /*19d0*/  UIMAD UR4, UR43, UR4, URZ ;  /* 0x000000042b0472a4 */ /* 0x000fe2000f8e023f */
[----:B------:R-:W-:Y:S01]  /*19e0*/  IMAD R10, R10, UR24, R19 ;  /* 0x000000180a0a7c24 */ /* 0x000fe2000f8e0213 */
[----:B------:R-:W-:Y:S01]  /*19f0*/  IADD3 R5, R5, UR8, RZ ;  /* 0x0000000805057c10 */ /* 0x000fe2000fffe0ff */
[----:B------:R-:W-:Y:S01]  /*1a00*/  IMAD.U32 R13, RZ, RZ, UR48 ;  /* 0x00000030ff0d7e24 */ /* 0x000fe2000f8e00ff */
[----:B------:R-:W-:Y:S01]  /*1a10*/  UIMAD UR8, UR37, UR5, UR4 ;  /* 0x00000005250872a4 */ /* 0x000fe2000f8e0204 */
[----:B------:R-:W-:Y:S01]  /*1a20*/  IMAD.WIDE.U32 R8, R21, c[0x0][0x178], R8 ;  /* 0x00005e0015087a25 */ /* 0x000fe200078e0008 */
[----:B------:R-:W-:Y:S01]  /*1a30*/  @P3 BAR.SYNC.DEFER_BLOCKING 0x0 ;  /* 0x0000000000003b1d */ /* 0x000fe20000010000 */
[----:B------:R-:W-:Y:S01]  /*1a40*/  IADD3 R12, P1, P0, R10, UR23, R12 ;  /* 0x000000170a0c7c10 */ /* 0x000fe2000f83e00c */
[----:B------:R-:W-:Y:S01]  /*1a50*/  UIMAD.WIDE UR48, UR34, UR14, UR50 ;  /* 0x0000000e223072a5 */ /* 0x000fe2000f8e0232 */
[----:B------:R-:W-:Y:S01]  /*1a60*/  SHF.R.S32.HI R10, RZ, 0x1f, R10 ;  /* 0x0000001fff0a7819 */ /* 0x000fe2000001140a */
[----:B------:R-:W-:Y:S01]  /*1a70*/  IMAD.IADD R7, R7, 0x1, R11 ;  /* 0x0000000107077824 */ /* 0x000fe200078e020b */
[----:B------:R-:W-:Y:S01]  /*1a80*/  IADD3 R9, R9, UR52, RZ ;  /* 0x0000003409097c10 */ /* 0x000fe2000fffe0ff */
[----:B------:R-:W-:Y:S01]  /*1a90*/  ULDC.64 UR4, c[0x0][0x1a8] ;  /* 0x00006a0000047ab9 */ /* 0x000fe20000000a00 */
[----:B------:R-:W-:Y:S01]  /*1aa0*/  IADD3.X R10, R10, UR22, R13, P1, P0 ;  /* 0x000000160a0a7c10 */ /* 0x000fe20008fe040d */
[----:B------:R-:W-:Y:S01]  /*1ab0*/  UIMAD UR4, UR43, UR4, URZ ;  /* 0x000000042b0472a4 */ /* 0x000fe2000f8e023f */
[----:B------:R-:W-:Y:S01]  /*1ac0*/  IADD3 R12, P0, R12, R17, RZ ;  /* 0x000000110c0c7210 */ /* 0x000fe20007f1e0ff */
[----:B------:R-:W-:Y:S01]  /*1ad0*/  UIADD3 UR42, UP0, UR48, UR42, URZ ;  /* 0x0000002a302a7290 */ /* 0x000fe2000ff1e03f */
[----:B------:R-:W-:Y:S01]  /*1ae0*/  IADD3 R3, R3, UR9, RZ ;  /* 0x0000000903037c10 */ /* 0x000fe2000fffe0ff */
[----:B------:R-:W-:Y:S01]  /*1af0*/  UIMAD UR4, UR37, UR5, UR4 ;  /* 0x00000005250472a4 */ /* 0x000fe2000f8e0204 */
[----:B-1----:R-:W-:Y:S01]  /*1b00*/  IMAD.WIDE.U32 R8, R15, c[0x0][0x1a8], R8 ;  /* 0x00006a000f087a25 */ /* 0x002fe200078e0008 */
[----:B------:R-:W-:-:S02]  /*1b10*/  UIADD3.X UR41, UR49, UR41, URZ, UP0, !UPT ;  /* 0x0000002931297290 */ /* 0x000fc400087fe43f */
[----:B------:R-:W-:Y:S01]  /*1b20*/  UIMAD UR47, UR47, UR42, URZ ;  /* 0x0000002a2f2f72a4 */ /* 0x000fe2000f8e023f */
[----:B------:R-:W-:Y:S01]  /*1b30*/  IMAD.X R13, R10, 0x1, R16, P0 ;  /* 0x000000010a0d7824 */ /* 0x000fe200000e0610 */
[----:B------:R-:W-:Y:S01]  /*1b40*/  LEA R234, P1, R8, c[0x0][0x160], 0x1 ;  /* 0x0000580008ea7a11 */ /* 0x000fe200078208ff */
[----:B------:R-:W-:Y:S01]  /*1b50*/  IMAD.WIDE.U32 R10, R15, c[0x0][0x378], R6 ;  /* 0x0000de000f0a7a25 */ /* 0x000fe200078e0006 */
[----:B------:R-:W-:Y:S02]  /*1b60*/  UIMAD UR41, UR41, UR32, UR47 ;  /* 0x00000020292972a4 */ /* 0x000fe4000f8e022f */
[----:B------:R-:W-:Y:S01]  /*1b70*/  USHF.L.U32 UR5, UR6, 0x6, URZ ;  /* 0x0000000606057899 */ /* 0x000fe2000800063f */
[----:B------:R-:W-:Y:S01]  /*1b80*/  IMAD R7, R14, c[0x0][0x1b0], RZ ;  /* 0x00006c000e077a24 */ /* 0x000fe200078e02ff */
[----:B------:R-:W-:Y:S01]  /*1b90*/  LEA R236, P0, R10, c[0x0][0x330], 0x1 ;  /* 0x0000cc000aec7a11 */ /* 0x000fe200078008ff */
[----:B------:R-:W-:Y:S01]  /*1ba0*/  IMAD R6, R14, c[0x0][0x1b8], RZ ;  /* 0x00006e000e067a24 */ /* 0x000fe200078e02ff */
[----:B------:R-:W-:Y:S01]  /*1bb0*/  USHF.L.U64.HI UR6, UR6, UR20, UR7 ;  /* 0x0000001406067299 */ /* 0x000fe20008010207 */
[----:B------:R-:W-:-:S02]  /*1bc0*/  IMAD.U32 R16, RZ, RZ, UR32 ;  /* 0x00000020ff107e24 */ /* 0x000fc4000f8e00ff */
[C---:B------:R-:W-:Y:S02]  /*1bd0*/  IMAD R14, R0.reuse, c[0x0][0x1b4], R7 ;  /* 0x00006d00000e7a24 */ /* 0x040fe400078e0207 */
[C---:B------:R-:W-:Y:S02]  /*1be0*/  IMAD R15, R0.reuse, c[0x0][0x1bc], R6 ;  /* 0x00006f00000f7a24 */ /* 0x040fe400078e0206 */
[----:B------:R-:W-:-:S04]  /*1bf0*/  IMAD.WIDE.U32 R4, R0, c[0x0][0x1b0], R4 ;  /* 0x00006c0000047a25 */ /* 0x000fc800078e0004 */
[----:B------:R-:W-:Y:S01]  /*1c00*/  IMAD.WIDE.U32 R6, R0, c[0x0][0x1b8], R2 ;  /* 0x00006e0000067a25 */ /* 0x000fe200078e0002 */
[----:B------:R-:W-:Y:S02]  /*1c10*/  IADD3 R0, R11, UR8, RZ ;  /* 0x000000080b007c10 */ /* 0x000fe4000fffe0ff */
[----:B------:R-:W-:Y:S01]  /*1c20*/  IADD3 R2, R9, UR4, RZ ;  /* 0x0000000409027c10 */ /* 0x000fe2000fffe0ff */
[----:B------:R-:W-:Y:S01]  /*1c30*/  IMAD.WIDE.U32 R12, R16, UR42, R12 ;  /* 0x0000002a100c7c25 */ /* 0x000fe2000f8e000c */
[----:B------:R-:W-:Y:S01]  /*1c40*/  LEA.HI.X R237, R10, c[0x0][0x334], R0, 0x1, P0 ;  /* 0x0000cd000aed7a11 */ /* 0x000fe200000f0c00 */
[----:B------:R-:W-:Y:S01]  /*1c50*/  ULEA.HI UR4, UR46, UR46, URZ, 0x1 ;  /* 0x0000002e2e047291 */ /* 0x000fe2000f8f083f */
[----:B------:R-:W-:Y:S01]  /*1c60*/  LEA.HI.X R235, R8, c[0x0][0x164], R2, 0x1, P1 ;  /* 0x0000590008eb7a11 */ /* 0x000fe200008f0c02 */
[----:B------:R-:W-:Y:S01]  /*1c70*/  IMAD.MOV.U32 R2, RZ, RZ, R4 ;  /* 0x000000ffff027224 */ /* 0x000fe200078e0004 */
[----:B------:R-:W-:Y:S01]  /*1c80*/  IADD3 R0, R13, UR41, RZ ;  /* 0x000000290d007c10 */ /* 0x000fe2000fffe0ff */
[----:B------:R-:W-:Y:S01]  /*1c90*/  IMAD.IADD R3, R5, 0x1, R14 ;  /* 0x0000000105037824 */ /* 0x000fe200078e020e */
[----:B------:R-:W-:Y:S01]  /*1ca0*/  LEA R224, P0, R12, c[0x0][0x350], 0x2 ;  /* 0x0000d4000ce07a11 */ /* 0x000fe200078010ff */
[----:B------:R-:W-:Y:S01]  /*1cb0*/  IMAD R4, R20, c[0x0][0x198], RZ ;  /* 0x0000660014047a24 */ /* 0x000fe200078e02ff */
[----:B------:R-:W-:Y:S01]  /*1cc0*/  ULOP3.LUT UR4, UR4, 0xfffffffe, URZ, 0xc0, !UPT ;  /* 0xfffffffe04047892 */ /* 0x000fe2000f8ec03f */
[----:B------:R-:W-:Y:S01]  /*1cd0*/  IMAD.MOV.U32 R5, RZ, RZ, c[0x0][0x370] ;  /* 0x0000dc00ff057624 */ /* 0x000fe200078e00ff */
[----:B------:R-:W-:Y:S01]  /*1ce0*/  LEA.HI.X R225, R12, c[0x0][0x354], R0, 0x2, P0 ;  /* 0x0000d5000ce17a11 */ /* 0x000fe200000f1400 */
[C---:B------:R-:W-:Y:S01]  /*1cf0*/  IMAD R0, R24.reuse, c[0x0][0x19c], R4 ;  /* 0x0000670018007a24 */ /* 0x040fe200078e0204 */
[----:B------:R-:W-:Y:S01]  /*1d00*/  UIADD3 UR4, UR46, -UR4, URZ ;  /* 0x800000042e047290 */ /* 0x000fe2000fffe03f */
[----:B------:R-:W-:Y:S01]  /*1d10*/  IMAD.WIDE.U32 R2, R24, c[0x0][0x198], R2 ;  /* 0x0000660018027a25 */ /* 0x000fe200078e0002 */
[----:B------:R-:W-:-:S02]  /*1d20*/  LEA R12, P1, R5, R236, 0x6 ;  /* 0x000000ec050c7211 */ /* 0x000fc400078230ff */
[----:B------:R-:W-:Y:S01]  /*1d30*/  UISETP.NE.AND UP0, UPT, UR4, 0x1, UPT ;  /* 0x000000010400788c */ /* 0x000fe2000bf05270 */
[----:B------:R-:W-:Y:S01]  /*1d40*/  IMAD.MOV.U32 R8, RZ, RZ, c[0x0][0x374] ;  /* 0x0000dd00ff087624 */ /* 0x000fe200078e00ff */
[----:B------:R-:W-:Y:S01]  /*1d50*/  LEA R4, P0, R2, c[0x0][0x168], 0x1 ;  /* 0x00005a0002047a11 */ /* 0x000fe200078008ff */
[----:B------:R-:W-:Y:S01]  /*1d60*/  IMAD.IADD R3, R3, 0x1, R0 ;  /* 0x0000000103037824 */ /* 0x000fe200078e0200 */
[----:B------:R-:W-:Y:S01]  /*1d70*/  USHF.L.U32 UR4, UR10, 0x6, URZ ;  /* 0x000000060a047899 */ /* 0x000fe2000800063f */
[----:B------:R-:W-:Y:S01]  /*1d80*/  IMAD.IADD R7, R7, 0x1, R15 ;  /* 0x0000000107077824 */ /* 0x000fe200078e020f */
[----:B------:R-:W-:Y:S01]  /*1d90*/  LEA.HI.X R13, R5, R237, R8, 0x6, P1 ;  /* 0x000000ed050d7211 */ /* 0x000fe200008f3408 */
[----:B------:R-:W-:Y:S01]  /*1da0*/  IMAD R0, R20, c[0x0][0x1a0], RZ ;  /* 0x0000680014007a24 */ /* 0x000fe200078e02ff */
[----:B------:R-:W-:Y:S01]  /*1db0*/  LEA.HI.X R5, R2, c[0x0][0x16c], R3, 0x1, P0 ;  /* 0x00005b0002057a11 */ /* 0x000fe200000f0c03 */
[----:B------:R-:W-:Y:S01]  /*1dc0*/  IMAD.WIDE.U32 R6, R24, c[0x0][0x1a0], R6 ;  /* 0x0000680018067a25 */ /* 0x000fe200078e0006 */
[----:B------:R-:W-:Y:S01]  /*1dd0*/  PLOP3.LUT P0, PT, PT, PT, UP0, 0x80, 0x0 ;  /* 0x000000000000781c */ /* 0x000fe20003f0f008 */
[----:B------:R-:W-:-:S02]  /*1de0*/  USHF.L.U64.HI UR10, UR10, UR20, UR11 ;  /* 0x000000140a0a7299 */ /* 0x000fc4000801020b */
[----:B------:R-:W-:Y:S01]  /*1df0*/  IMAD R2, R24, c[0x0][0x1a4], R0 ;  /* 0x0000690018027a24 */ /* 0x000fe200078e0200 */
[----:B------:R-:W-:Y:S01]  /*1e00*/  LEA R8, P1, R6, c[0x0][0x170], 0x1 ;  /* 0x00005c0006087a11 */ /* 0x000fe200078208ff */
[----:B------:R-:W-:Y:S01]  /*1e10*/  IMAD R0, R22, 0x200, R18 ;  /* 0x0000020016007824 */ /* 0x000fe200078e0212 */
[----:B------:R-:W-:Y:S01]  /*1e20*/  UISETP.GE.AND UP0, UPT, UR40, 0x1, UPT ;  /* 0x000000012800788c */ /* 0x000fe2000bf06270 */
[----:B------:R-:W-:Y:S01]  /*1e30*/  IMAD.IADD R2, R7, 0x1, R2 ;  /* 0x0000000107027824 */ /* 0x000fe200078e0202 */
[----:B------:R-:W-:Y:S01]  /*1e40*/  UIMAD.WIDE UR40, UR45, UR18, UR30 ;  /* 0x000000122d2872a5 */ /* 0x000fe2000f8e021e */
[----:B------:R-:W-:Y:S01]  /*1e50*/  IMAD.MOV.U32 R11, RZ, RZ, c[0x0][0x190] ;  /* 0x00006400ff0b7624 */ /* 0x000fe200078e00ff */
[----:B------:R-:W-:Y:S01]  /*1e60*/  IADD3 R3, R0, 0x2000, RZ ;  /* 0x0000200000037810 */ /* 0x000fe20007ffe0ff */
[----:B------:R-:W-:Y:S01]  /*1e70*/  IMAD.MOV.U32 R14, RZ, RZ, c[0x0][0x194] ;  /* 0x00006500ff0e7624 */ /* 0x000fe200078e00ff */
[----:B------:R-:W-:Y:S01]  /*1e80*/  LEA.HI.X R9, R6, c[0x0][0x174], R2, 0x1, P1 ;  /* 0x00005d0006097a11 */ /* 0x000fe200008f0c02 */
[----:B------:R-:W-:Y:S01]  /*1e90*/  IMAD.U32 R17, RZ, RZ, UR33 ;  /* 0x00000021ff117e24 */ /* 0x000fe2000f8e00ff */
[----:B------:R-:W-:Y:S01]  /*1ea0*/  SEL R2, R3, R0, !P0 ;  /* 0x0000000003027207 */ /* 0x000fe20004000000 */
[----:B------:R-:W-:Y:S01]  /*1eb0*/  IMAD.SHL.U32 R0, R0, 0x2, RZ ;  /* 0x0000000200007824 */ /* 0x000fe200078e00ff */
[----:B------:R-:W-:Y:S01]  /*1ec0*/  LEA R10, P2, R11, R234, 0x6 ;  /* 0x000000ea0b0a7211 */ /* 0x000fe200078430ff */
[----:B------:R-:W-:-:S02]  /*1ed0*/  UIMAD.WIDE UR44, UR44, UR18, UR28 ;  /* 0x000000122c2c72a5 */ /* 0x000fc4000f8e021c */
[----:B------:R-:W-:Y:S01]  /*1ee0*/  IMAD.SHL.U32 R241, R2, 0x2, RZ ;  /* 0x0000000202f17824 */ /* 0x000fe200078e00ff */
[----:B------:R-:W-:Y:S01]  /*1ef0*/  @!PT LDS RZ, [RZ] ;  /* 0x00000000fffff984 */ /* 0x000fe20000000800 */
[----:B------:R-:W-:Y:S01]  /*1f00*/  @!PT LDS RZ, [RZ] ;  /* 0x00000000fffff984 */ /* 0x000fe20000000800 */
[----:B------:R-:W-:Y:S01]  /*1f10*/  @!PT LDS RZ, [RZ] ;  /* 0x00000000fffff984 */ /* 0x000fe20000000800 */
[----:B------:R1:W-:Y:S01]  /*1f20*/  LDGSTS.E.BYPASS.LTC128B.128 [R0+0x8000], [R236.64] ;  /* 0x08000000ec007fae */ /* 0x0003e2000b901d66 */
[----:B------:R-:W-:Y:S02]  /*1f30*/  IADD3 R2, P1, R4, UR4, RZ ;  /* 0x0000000404027c10 */ /* 0x000fe4000ff3e0ff */
[----:B------:R-:W-:Y:S01]  /*1f40*/  LEA.HI.X R11, R11, R235, R14, 0x6, P2 ;  /* 0x000000eb0b0b7211 */ /* 0x000fe200010f340e */
[----:B------:R1:W-:Y:S01]  /*1f50*/  LDGSTS.E.BYPASS.LTC128B.128 [R0+0xa000], [R236.64+0x80] ;  /* 0x0a000080ec007fae */ /* 0x0003e2000b901d66 */
[----:B------:R-:W-:Y:S02]  /*1f60*/  IADD3.X R3, R5, UR10, RZ, P1, !PT ;  /* 0x0000000a05037c10 */ /* 0x000fe40008ffe4ff */
[----:B------:R-:W-:Y:S01]  /*1f70*/  IADD3 R6, P1, R2, UR4, RZ ;  /* 0x0000000402067c10 */ /* 0x000fe2000ff3e0ff */
[----:B------:R1:W-:Y:S03]  /*1f80*/  LDGSTS.E.BYPASS.LTC128B.128 [R0+0x9000], [R12.64] ;  /* 0x090000000c007fae */ /* 0x0003e6000b901d66 */
[----:B------:R-:W-:Y:S01]  /*1f90*/  IADD3.X R7, R3, UR10, RZ, P1, !PT ;  /* 0x0000000a03077c10 */ /* 0x000fe20008ffe4ff */
        /* <DEDUP_REMOVED lines=9> */
[----:B------:R5:W-:Y:S04]  /*2030*/  LDGSTS.E.BYPASS.LTC128B.128 [R0+0xe000], [R6.64] ;  /* 0x0e00000006007fae */ /* 0x000be8000b901d66 */
[----:B------:R5:W-:Y:S01]  /*2040*/  LDGSTS.E.BYPASS.LTC128B.128 [R0+0x12000], [R6.64+0x80] ;  /* 0x1200008006007fae */ /* 0x000be2000b901d66 */
[----:B--2---:R-:W-:-:S04]  /*2050*/  IADD3 R10, P2, R6, UR4, RZ ;  /* 0x00000004060a7c10 */ /* 0x004fc8000ff5e0ff */
[----:B------:R-:W-:Y:S02]  /*2060*/  IADD3.X R11, R7, UR10, RZ, P2, !PT ;  /* 0x0000000a070b7c10 */ /* 0x000fe400097fe4ff */
[----:B---3--:R-:W-:-:S03]  /*2070*/  IADD3 R4, P1, R8, UR5, RZ ;  /* 0x0000000508047c10 */ /* 0x008fc6000ff3e0ff */
[----:B------:R1:W-:Y:S01]  /*2080*/  LDGSTS.E.BYPASS.LTC128B.128 [R0+0xf000], [R10.64] ;  /* 0x0f0000000a007fae */ /* 0x0003e2000b901d66 */
[----:B------:R-:W-:-:S03]  /*2090*/  IADD3.X R5, R9, UR6, RZ, P1, !PT ;  /* 0x0000000609057c10 */ /* 0x000fc60008ffe4ff */
[----:B------:R1:W-:Y:S01]  /*20a0*/  LDGSTS.E.BYPASS.LTC128B.128 [R0+0x13000], [R10.64+0x80] ;  /* 0x130000800a007fae */ /* 0x0003e2000b901d66 */
[----:B----4-:R-:W-:-:S03]  /*20b0*/  IADD3 R2, P1, R4, UR5, RZ ;  /* 0x0000000504027c10 */ /* 0x010fc6000ff3e0ff */
[----:B------:R1:W-:Y:S01]  /*20c0*/  LDGSTS.E.BYPASS.LTC128B.128 [R0+0x14000], [R8.64] ;  /* 0x1400000008007fae */ /* 0x0003e2000b901d66 */
[----:B------:R-:W-:-:S03]  /*20d0*/  IADD3.X R3, R5, UR6, RZ, P1, !PT ;  /* 0x0000000605037c10 */ /* 0x000fc60008ffe4ff */
[----:B------:R1:W-:Y:S01]  /*20e0*/  LDGSTS.E.BYPASS.LTC128B.128 [R0+0x18000], [R8.64+0x80] ;  /* 0x1800008008007fae */ /* 0x0003e2000b901d66 */
[----:B-----5:R-:W-:-:S03]  /*20f0*/  IADD3 R6, P1, R2, UR5, RZ ;  /* 0x0000000502067c10 */ /* 0x020fc6000ff3e0ff */
[----:B------:R1:W-:Y:S01]  /*2100*/  LDGSTS.E.BYPASS.LTC128B.128 [R0+0x15000], [R4.64] ;  /* 0x1500000004007fae */ /* 0x0003e2000b901d66 */
[----:B------:R-:W-:-:S03]  /*2110*/  IADD3.X R7, R3, UR6, RZ, P1, !PT ;  /* 0x0000000603077c10 */ /* 0x000fc60008ffe4ff */
[----:B------:R1:W-:Y:S01]  /*2120*/  LDGSTS.E.BYPASS.LTC128B.128 [R0+0x19000], [R4.64+0x80] ;  /* 0x1900008004007fae */ /* 0x0003e2000b901d66 */
[----:B------:R-:W-:-:S03]  /*2130*/  PLOP3.LUT P1, PT, PT, PT, UP0, 0x80, 0x0 ;  /* 0x000000000000781c */ /* 0x000fc60003f2f008 */
[----:B------:R1:W-:Y:S04]  /*2140*/  LDGSTS.E.BYPASS.LTC128B.128 [R0+0x16000], [R2.64] ;  /* 0x1600000002007fae */ /* 0x0003e8000b901d66 */
[----:B------:R1:W-:Y:S04]  /*2150*/  LDGSTS.E.BYPASS.LTC128B.128 [R0+0x1a000], [R2.64+0x80] ;  /* 0x1a00008002007fae */ /* 0x0003e8000b901d66 */
[----:B------:R1:W-:Y:S04]  /*2160*/  LDGSTS.E.BYPASS.LTC128B.128 [R0+0x17000], [R6.64] ;  /* 0x1700000006007fae */ /* 0x0003e8000b901d66 */
[----:B------:R1:W-:Y:S04]  /*2170*/  LDGSTS.E.BYPASS.LTC128B.128 [R0+0x1b000], [R6.64+0x80] ;  /* 0x1b00008006007fae */ /* 0x0003e8000b901d66 */
[----:B------:R-:W0:Y:S01]  /*2180*/  LDGDEPBAR ;  /* 0x00000000000079af */ /* 0x000e220000000000 */
[----:B------:R-:W-:Y:S05]  /*2190*/  @!P1 BRA `(.L_x_1619) ;  /* 0x00004d7000009947 */ /* 0x000fea0003800000 */
[----:B-1----:R-:W-:Y:S02]  /*21a0*/  IMAD.MOV.U32 R4, RZ, RZ, c[0x0][0x308] ;  /* 0x0000c200ff047624 */ /* 0x002fe400078e00ff */
[----:B------:R-:W-:-:S05]  /*21b0*/  IMAD.MOV.U32 R5, RZ, RZ, c[0x0][0x30c] ;  /* 0x0000c300ff057624 */ /* 0x000fca00078e00ff */
[----:B------:R1:W2:Y:S04]  /*21c0*/  LDG.E.64 R6, [R4.64] ;  /* 0x0000002604067981 */ /* 0x0002a8000c1e1b00 */
[----:B-1----:R-:W3:Y:S01]  /*21d0*/  LDG.E.64 R4, [R4.64+0x8] ;  /* 0x0000082604047981 */ /* 0x002ee2000c1e1b00 */
[----:B------:R-:W-:Y:S01]  /*21e0*/  UIMAD UR5, UR34, UR12, UR37 ;  /* 0x0000000c220572a4 */ /* 0x000fe2000f8e0225 */
[----:B------:R-:W-:-:S03]  /*21f0*/  IMAD.MOV.U32 R2, RZ, RZ, 0x4 ;  /* 0x00000004ff027424 */ /* 0x000fc600078e00ff */
[----:B------:R-:W-:Y:S01]  /*2200*/  USHF.L.U32 UR5, UR5, 0x5, URZ ;  /* 0x0000000505057899 */ /* 0x000fe2000800063f */
[----:B------:R-:W-:Y:S01]  /*2210*/  SHF.R.S32.HI R0, RZ, 0x1f, R19 ;  /* 0x0000001fff007819 */ /* 0x000fe20000011413 */
[----:B------:R-:W-:Y:S02]  /*2220*/  IMAD.WIDE R2, R247, R2, UR40 ;  /* 0x00000028f7027e25 */ /* 0x000fe4000f8e0202 */
[----:B------:R-:W-:-:S03]  /*2230*/  USHF.R.S32.HI UR4, URZ, 0x1f, UR5 ;  /* 0x0000001f3f047899 */ /* 0x000fc60008011405 */
[----:B------:R1:W5:Y:S04]  /*2240*/  LDG.E R246, [R2.64] ;  /* 0x0000002602f67981 */ /* 0x000368000c1e1900 */
[----:B------:R1:W5:Y:S04]  /*2250*/  LDG.E R245, [R2.64+0x20] ;  /* 0x0000202602f57981 */ /* 0x000368000c1e1900 */
[----:B------:R1:W5:Y:S04]  /*2260*/  LDG.E R244, [R2.64+0x80] ;  /* 0x0000802602f47981 */ /* 0x000368000c1e1900 */
[----:B------:R1:W5:Y:S01]  /*2270*/  LDG.E R243, [R2.64+0xa0] ;  /* 0x0000a02602f37981 */ /* 0x000362000c1e1900 */
[----:B------:R-:W-:Y:S01]  /*2280*/  IMAD.MOV.U32 R159, RZ, RZ, RZ ;  /* 0x000000ffff9f7224 */ /* 0x000fe200078e00ff */
[----:B-1----:R-:W-:Y:S01]  /*2290*/  IADD3 R2, R219, 0x2000, RZ ;  /* 0x00002000db027810 */ /* 0x002fe20007ffe0ff */
[----:B------:R-:W-:-:S03]  /*22a0*/  IMAD.U32 R3, RZ, RZ, UR27 ;  /* 0x0000001bff037e24 */ /* 0x000fc6000f8e00ff */
[----:B------:R-:W-:Y:S01]  /*22b0*/  SEL R2, R2, R219, !P0 ;  /* 0x000000db02027207 */ /* 0x000fe20004000000 */
[----:B------:R-:W-:-:S04]  /*22c0*/  IMAD R3, R3, 0x4, R22 ;  /* 0x0000000403037824 */ /* 0x000fc800078e0216 */
[----:B------:R-:W-:Y:S01]  /*22d0*/  IMAD.SHL.U32 R210, R2, 0x2, RZ ;  /* 0x0000000202d27824 */ /* 0x000fe200078e00ff */
[----:B--2---:R-:W1:Y:S08]  /*22e0*/  R2UR UR11, R6 ;  /* 0x00000000060b73c2 */ /* 0x004e7000000e0000 */
[----:B------:R-:W2:Y:S01]  /*22f0*/  R2UR UR10, R7 ;  /* 0x00000000070a73c2 */ /* 0x000ea200000e0000 */
[----:B---3--:R-:W-:Y:S01]  /*2300*/  IADD3 R19, P2, P1, R4, UR5, R19 ;  /* 0x0000000504137c10 */ /* 0x008fe2000f95e013 */
[----:B------:R-:W-:-:S03]  /*2310*/  UMOV UR5, UR45 ;  /* 0x0000002d00057c82 */ /* 0x000fc60008000000 */
[----:B------:R-:W-:Y:S01]  /*2320*/  IADD3.X R4, R5, UR4, R0, P2, P1 ;  /* 0x0000000405047c10 */ /* 0x000fe200097e2400 */
[----:B------:R-:W-:Y:S01]  /*2330*/  UMOV UR4, UR44 ;  /* 0x0000002c00047c82 */ /* 0x000fe20008000000 */
[----:B------:R-:W-:Y:S02]  /*2340*/  IADD3 R0, R220, 0x2000, RZ ;  /* 0x00002000dc007810 */ /* 0x000fe40007ffe0ff */
[----:B--2---:R-:W-:Y:S02]  /*2350*/  LOP3.LUT R3, R3, UR10, RZ, 0x3c, !PT ;  /* 0x0000000a03037c12 */ /* 0x004fe4000f8e3cff */
[----:B------:R-:W-:-:S05]  /*2360*/  SEL R0, R0, R220, !P0 ;  /* 0x000000dc00007207 */ /* 0x000fca0004000000 */
[----:B------:R-:W-:Y:S01]  /*2370*/  IMAD.SHL.U32 R213, R0, 0x2, RZ ;  /* 0x0000000200d57824 */ /* 0x000fe200078e00ff */
[----:B-1----:R-:W-:-:S05]  /*2380*/  LOP3.LUT R0, R4, UR11, RZ, 0x3c, !PT ;  /* 0x0000000b04007c12 */ /* 0x002fca000f8e3cff */
[----:B------:R1:W-:Y:S02]  /*2390*/  STL [R1+0x8], R0 ;  /* 0x0000080001007387 */ /* 0x0003e40000100800 */
[----:B-1----:R-:W-:Y:S01]  /*23a0*/  IMAD.MOV.U32 R0, RZ, RZ, c[0x0][0x22c] ;  /* 0x00008b00ff007624 */ /* 0x002fe200078e00ff */
[----:B------:R-:W-:Y:S01]  /*23b0*/  SHF.L.U32 R212, R220, 0x1, RZ ;  /* 0x00000001dcd47819 */ /* 0x000fe200000006ff */
[----:B------:R-:W-:Y:S01]  /*23c0*/  IMAD.WIDE.U32 R4, R19, -0x2daee0ad, RZ ;  /* 0xd2511f5313047825 */ /* 0x000fe200078e00ff */
[----:B------:R-:W-:-:S03]  /*23d0*/  MOV R221, 0x40 ;  /* 0x0000004000dd7802 */ /* 0x000fc60000000f00 */
[----:B------:R-:W-:Y:S01]  /*23e0*/  IMAD R0, R0, c[0x0][0x1c0], RZ ;  /* 0x0000700000007a24 */ /* 0x000fe200078e02ff */
[----:B------:R1:W-:Y:S01]  /*23f0*/  STL.64 [R1+0x18], R4 ;  /* 0x0000180401007387 */ /* 0x0003e20000100a00 */
[----:B------:R-:W-:Y:S01]  /*2400*/  LOP3.LUT R3, R5, R3, RZ, 0x3c, !PT ;  /* 0x0000000305037212 */ /* 0x000fe200078e3cff */
[----:B------:R-:W-:Y:S02]  /*2410*/  IMAD.MOV.U32 R222, RZ, RZ, 0x20 ;  /* 0x00000020ffde7424 */ /* 0x000fe400078e00ff */
[----:B------:R-:W-:Y:S02]  /*2420*/  SHF.L.U32 R242, R0, 0x3, RZ ;  /* 0x0000000300f27819 */ /* 0x000fe400000006ff */
[----:B------:R-:W-:-:S04]  /*2430*/  IMAD.WIDE.U32 R248, R3, -0x326172a9, RZ ;  /* 0xcd9e8d5703f87825 */ /* 0x000fc800078e00ff */
[----:B-1----:R-:W-:-:S05]  /*2440*/  IMAD.SHL.U32 R5, R0, 0x10, RZ ;  /* 0x0000001000057824 */ /* 0x002fca00078e00ff */
[C---:B------:R-:W-:Y:S02]  /*2450*/  IADD3 R2, R5.reuse, 0x20, RZ ;  /* 0x0000002005027810 */ /* 0x040fe40007ffe0ff */
[C---:B------:R-:W-:Y:S02]  /*2460*/  IADD3 R4, R5.reuse, 0x40, RZ ;  /* 0x0000004005047810 */ /* 0x040fe40007ffe0ff */
[----:B------:R-:W-:Y:S01]  /*2470*/  IADD3 R5, R5, 0x60, RZ ;  /* 0x0000006005057810 */ /* 0x000fe20007ffe0ff */
[C---:B------:R-:W-:Y:S01]  /*2480*/  IMAD.IADD R2, R242.reuse, 0x1, R2 ;  /* 0x00000001f2027824 */ /* 0x040fe200078e0202 */
[----:B------:R-:W-:-:S03]  /*2490*/  IADD3 R4, R242, R4, RZ ;  /* 0x00000004f2047210 */ /* 0x000fc60007ffe0ff */
[C---:B------:R-:W-:Y:S01]  /*24a0*/  IMAD.IADD R5, R242.reuse, 0x1, R5 ;  /* 0x00000001f2057824 */ /* 0x040fe200078e0205 */
[C---:B------:R-:W-:Y:S01]  /*24b0*/  IADD3 R2, R242.reuse, R2, RZ ;  /* 0x00000002f2027210 */ /* 0x040fe20007ffe0ff */
[----:B------:R-:W-:-:S03]  /*24c0*/  IMAD.IADD R4, R242, 0x1, R4 ;  /* 0x00000001f2047824 */ /* 0x000fc600078e0204 */
[C---:B------:R-:W-:Y:S01]  /*24d0*/  IADD3 R5, R242.reuse, R5, RZ ;  /* 0x00000005f2057210 */ /* 0x040fe20007ffe0ff */
[C---:B------:R-:W-:Y:S01]  /*24e0*/  IMAD.IADD R2, R242.reuse, 0x1, R2 ;  /* 0x00000001f2027824 */ /* 0x040fe200078e0202 */
[----:B------:R-:W-:-:S03]  /*24f0*/  IADD3 R4, R242, R4, RZ ;  /* 0x00000004f2047210 */ /* 0x000fc60007ffe0ff */
[C---:B------:R-:W-:Y:S01]  /*2500*/  IMAD.IADD R251, R242.reuse, 0x1, R5 ;  /* 0x00000001f2fb7824 */ /* 0x040fe200078e0205 */
[C---:B------:R-:W-:Y:S01]  /*2510*/  IADD3 R2, R242.reuse, R2, RZ ;  /* 0x00000002f2027210 */ /* 0x040fe20007ffe0ff */
[----:B------:R-:W-:-:S03]  /*2520*/  IMAD.IADD R252, R242, 0x1, R4 ;  /* 0x00000001f2fc7824 */ /* 0x000fc600078e0204 */
[C---:B------:R-:W-:Y:S01]  /*2530*/  IADD3 R250, R242.reuse, R251, RZ ;  /* 0x000000fbf2fa7210 */ /* 0x040fe20007ffe0ff */
[C---:B------:R-:W-:Y:S01]  /*2540*/  IMAD.IADD R3, R242.reuse, 0x1, R2 ;  /* 0x00000001f2037824 */ /* 0x040fe200078e0202 */
[----:B------:R1:W-:Y:S03]  /*2550*/  STL [R1], R2 ;  /* 0x0000000201007387 */ /* 0x0003e60000100800 */
[C---:B------:R-:W-:Y:S01]  /*2560*/  IMAD.IADD R0, R242.reuse, 0x1, R250 ;  /* 0x00000001f2007824 */ /* 0x040fe200078e02fa */
[----:B------:R2:W-:Y:S01]  /*2570*/  STL [R1+0x4], R3 ;  /* 0x0000040301007387 */ /* 0x0005e20000100800 */
[----:B-1----:R-:W-:-:S04]  /*2580*/  IADD3 R2, R242, R252, RZ ;  /* 0x000000fcf2027210 */ /* 0x002fc80007ffe0ff */
.L_x_1622:
[----:B------:R-:W3:Y:S01]  /*2590*/  LDL R0, [R1+0x2c] ;  /* 0x00002c0001007983 */ /* 0x000ee20000100800 */
[----:B------:R-:W-:Y:S02]  /*25a0*/  UIADD3 UR6, UR11, -0x61c88647, URZ ;  /* 0x9e3779b90b067890 */ /* 0x000fe4000fffe03f */
[----:B------:R-:W-:Y:S01]  /*25b0*/  UIADD3 UR7, UR10, -0x4498517b, URZ ;  /* 0xbb67ae850a077890 */ /* 0x000fe2000fffe03f */
[----:B------:R-:W0:Y:S01]  /*25c0*/  LDGDEPBAR ;  /* 0x00000000000079af */ /* 0x000e220000000000 */
[----:B------:R-:W-:Y:S02]  /*25d0*/  UIADD3 UR8, UR10, -0x56f99767, URZ ;  /* 0xa90668990a087890 */ /* 0x000fe4000fffe03f */
[----:B------:R-:W-:Y:S02]  /*25e0*/  UIADD3 UR9, UR10, 0x646e171e, URZ ;  /* 0x646e171e0a097890 */ /* 0x000fe4000fffe03f */
[----:B------:R-:W-:Y:S03]  /*25f0*/  UISETP.GE.AND UP2, UPT, UR46, 0x1, UPT ;  /* 0x000000012e00788c */ /* 0x000fe6000bf46270 */
[----:B------:R-:W4:Y:S04]  /*2600*/  LDL R228, [R1+0x28] ;  /* 0x0000280001e47983 */ /* 0x000f280000100800 */
[----:B--2---:R-:W2:Y:S01]  /*2610*/  LDL.64 R226, [R1+0x18] ;  /* 0x0000180001e27983 */ /* 0x004ea20000100a00 */
[----:B------:R-:W-:Y:S05]  /*2620*/  DEPBAR.LE SB0, 0x0 ;  /* 0x000080000000791a */ /* 0x000fea0000000000 */
[----:B------:R-:W-:Y:S08]  /*2630*/  BAR.SYNC.DEFER_BLOCKING 0x0 ;  /* 0x0000000000007b1d */ /* 0x000ff00000010000 */
[----:B------:R-:W-:Y:S08]  /*2640*/  LDSM.16.M88.4 R32, [R213] ;  /* 0x00000000d520783b */ /* 0x000ff00000000200 */
[----:B------:R-:W1:Y:S08]  /*2650*/  LDSM.16.M88.4 R16, [R218+0xc000] ;  /* 0x00c00000da10783b */ /* 0x000e700000000200 */
[----:B------:R-:W1:Y:S08]  /*2660*/  LDSM.16.M88.4 R28, [R213+0x1000] ;  /* 0x00100000d51c783b */ /* 0x000e700000000200 */
[----:B------:R-:W1:Y:S08]  /*2670*/  LDSM.16.M88.4 R164, [R218+0xc800] ;  /* 0x00c80000daa4783b */ /* 0x000e700000000200 */
[----:B------:R-:W-:Y:S08]  /*2680*/  LDSM.16.M88.4 R172, [R215+0xc000] ;  /* 0x00c00000d7ac783b */ /* 0x000ff00000000200 */
[----:B------:R-:W-:Y:S01]  /*2690*/  LDSM.16.M88.4 R180, [R215+0xc800] ;  /* 0x00c80000d7b4783b */ /* 0x000fe20000000200 */
[-C--:B-1----:R-:W-:Y:S07]  /*26a0*/  HMMA.16816.F32 R4, R32, R16.reuse, RZ ;  /* 0x000000102004723c */ /* 0x082fee00000018ff */
[----:B------:R-:W-:Y:S01]  /*26b0*/  LDSM.16.M88.4 R188, [R217+0xc000] ;  /* 0x00c00000d9bc783b */ /* 0x000fe20000000200 */
[C---:B------:R-:W-:Y:S07]  /*26c0*/  HMMA.16816.F32 R8, R28.reuse, R16, RZ ;  /* 0x000000101c08723c */ /* 0x040fee00000018ff */
[----:B------:R-:W-:Y:S01]  /*26d0*/  LDSM.16.M88.4 R200, [R216+0xc000] ;  /* 0x00c00000d8c8783b */ /* 0x000fe20000000200 */
[-C--:B------:R-:W-:Y:S08]  /*26e0*/  HMMA.16816.F32 R12, R28, R18.reuse, RZ ;  /* 0x000000121c0c723c */ /* 0x080ff000000018ff */
[C---:B------:R-:W-:Y:S08]  /*26f0*/  HMMA.16816.F32 R16, R32.reuse, R18, RZ ;  /* 0x000000122010723c */ /* 0x040ff000000018ff */
[-C--:B------:R-:W-:Y:S08]  /*2700*/  HMMA.16816.F32 R20, R32, R164.reuse, RZ ;  /* 0x000000a42014723c */ /* 0x080ff000000018ff */
[C---:B------:R-:W-:Y:S08]  /*2710*/  HMMA.16816.F32 R24, R28.reuse, R164, RZ ;  /* 0x000000a41c18723c */ /* 0x040ff000000018ff */
[-C--:B------:R-:W-:Y:S08]  /*2720*/  HMMA.16816.F32 R28, R28, R166.reuse, RZ ;  /* 0x000000a61c1c723c */ /* 0x080ff000000018ff */
[----:B------:R-:W-:Y:S01]  /*2730*/  HMMA.16816.F32 R32, R32, R166, RZ ;  /* 0x000000a62020723c */ /* 0x000fe200000018ff */
[----:B------:R-:W-:Y:S01]  /*2740*/  LDSM.16.M88.4 R164, [R217+0xc800] ;  /* 0x00c80000d9a4783b */ /* 0x000fe20000000200 */
[----:B---3--:R-:W-:Y:S02]  /*2750*/  R2P PR, R0, 0x6 ;  /* 0x0000000600007804 */ /* 0x008fe40000000000 */
[----:B-----5:R-:W-:Y:S03]  /*2760*/  FSETP.NEU.FTZ.AND P0, PT, R246, -INF , PT ;  /* 0xff800000f600780b */ /* 0x020fe60003f1d000 */
[----:B------:R-:W-:Y:S02]  /*2770*/  SEL R211, R222, 0xffffffe0, !P1 ;  /* 0xffffffe0ded37807 */ /* 0x000fe40004800000 */
[----:B------:R-:W-:Y:S03]  /*2780*/  SEL R214, R221, 0xffffffc0, !P2 ;  /* 0xffffffc0ddd67807 */ /* 0x000fe60005000000 */
[C---:B------:R-:W-:Y:S02]  /*2790*/  IMAD.IADD R0, R213.reuse, 0x1, R211 ;  /* 0x00000001d5007824 */ /* 0x040fe400078e02d3 */
[----:B------:R-:W-:Y:S02]  /*27a0*/  IMAD.IADD R3, R213, 0x1, R214 ;  /* 0x00000001d5037824 */ /* 0x000fe400078e02d6 */
[----:B------:R-:W-:Y:S01]  /*27b0*/  IMAD.IADD R2, R214, 0x1, R0 ;  /* 0x00000001d6027824 */ /* 0x000fe200078e0200 */
[----:B------:R-:W1:Y:S08]  /*27c0*/  LDSM.16.M88.4 R168, [R0] ;  /* 0x0000000000a8783b */ /* 0x000e700000000200 */
[----:B------:R-:W3:Y:S08]  /*27d0*/  LDSM.16.M88.4 R176, [R0+0x1000] ;  /* 0x0010000000b0783b */ /* 0x000ef00000000200 */
[----:B------:R-:W2:Y:S08]  /*27e0*/  LDSM.16.M88.4 R184, [R3] ;  /* 0x0000000003b8783b */ /* 0x000eb00000000200 */
[----:B------:R-:W2:Y:S08]  /*27f0*/  LDSM.16.M88.4 R192, [R3+0x1000] ;  /* 0x0010000003c0783b */ /* 0x000eb00000000200 */
[----:B------:R-:W2:Y:S01]  /*2800*/  LDSM.16.M88.4 R196, [R2] ;  /* 0x0000000002c4783b */ /* 0x000ea20000000200 */
[-C--:B-1----:R-:W-:Y:S07]  /*2810*/  HMMA.16816.F32 R4, R168, R172.reuse, R4 ;  /* 0x000000aca804723c */ /* 0x082fee0000001804 */
[----:B------:R-:W1:Y:S01]  /*2820*/  LDSM.16.M88.4 R204, [R2+0x1000] ;  /* 0x0010000002cc783b */ /* 0x000e620000000200 */
        /* <DEDUP_REMOVED lines=10> */
[-C--:B--2---:R-:W-:Y:S01]  /*28d0*/  HMMA.16816.F32 R4, R184, R188.reuse, R4 ;  /* 0x000000bcb804723c */ /* 0x084fe20000001804 */
[----:B------:R-:W2:Y:S07]  /*28e0*/  LDSM.16.M88.4 R180, [R213+0x3000] ;  /* 0x00300000d5b4783b */ /* 0x000eae0000000200 */
        /* <DEDUP_REMOVED lines=12> */
[C---:B-1----:R-:W-:Y:S01]  /*29b0*/  HMMA.16816.F32 R8, R204.reuse, R200, R8 ;  /* 0x000000c8cc08723c */ /* 0x042fe20000001808 */
[----:B------:R-:W4:Y:S07]  /*29c0*/  LDL R201, [R1+0x8] ;  /* 0x0000080001c97983 */ /* 0x000f2e0000100800 */
[-C--:B------:R-:W-:Y:S08]  /*29d0*/  HMMA.16816.F32 R12, R204, R202.reuse, R12 ;  /* 0x000000cacc0c723c */ /* 0x080ff0000000180c */
[C---:B------:R-:W-:Y:S04]  /*29e0*/  HMMA.16816.F32 R16, R196.reuse, R202, R16 ;  /* 0x000000cac410723c */ /* 0x040fe80000001810 */
[----:B---3--:R-:W-:Y:S04]  /*29f0*/  FMUL.FTZ R0, R243, 1.4426950216293334961 ;  /* 0x3fb8aa3bf3007820 */ /* 0x008fe80000410000 */
        /* <DEDUP_REMOVED lines=32> */
[----:B------:R-:W-:Y:S01]  /*2c00*/  FSETP.NEU.FTZ.AND P0, PT, R244, -INF , PT ;  /* 0xff800000f400780b */ /* 0x000fe20003f1d000 */
[----:B------:R-:W-:Y:S01]  /*2c10*/  IMAD.IADD R185, R212, 0x1, R214 ;  /* 0x00000001d4b97824 */ /* 0x000fe200078e02d6 */
[-C--:B---3--:R-:W-:Y:S08]  /*2c20*/  HMMA.16816.F32 R4, R164, R172.reuse, R4 ;  /* 0x000000aca404723c */ /* 0x088ff00000001804 */
        /* <DEDUP_REMOVED lines=13> */
[--C-:B------:R-:W-:Y:S01]  /*2d00*/  FFMA.FTZ R4, R4, c[0x0][0x23c], -R168.reuse ;  /* 0x00008f0004047a23 */ /* 0x100fe200000108a8 */
[----:B------:R-:W-:Y:S01]  /*2d10*/  FSEL R0, R0, RZ, P0 ;  /* 0x000000ff00007208 */ /* 0x000fe20000000000 */
[----:B------:R-:W-:Y:S01]  /*2d20*/  FFMA.FTZ R5, R5, c[0x0][0x23c], -R168 ;  /* 0x00008f0005057a23 */ /* 0x000fe200000108a8 */
[----:B------:R1:W-:Y:S01]  /*2d30*/  MUFU.EX2 R204, R6 ;  /* 0x0000000600cc7308 */ /* 0x0003e20000000800 */
[--C-:B------:R-:W-:Y:S01]  /*2d40*/  FFMA.FTZ R7, R7, c[0x0][0x23c], -R3.reuse ;  /* 0x00008f0007077a23 */ /* 0x100fe20000010803 */
[C---:B---3--:R-:W-:Y:S08]  /*2d50*/  HMMA.16816.F32 R8, R164.reuse, R192, R8 ;  /* 0x000000c0a408723c */ /* 0x048ff00000001808 */
[----:B------:R2:W-:Y:S01]  /*2d60*/  MUFU.EX2 R206, R4 ;  /* 0x0000000400ce7308 */ /* 0x0005e20000000800 */
[-C--:B------:R-:W-:Y:S08]  /*2d70*/  HMMA.16816.F32 R12, R164, R194.reuse, R12 ;  /* 0x000000c2a40c723c */ /* 0x080ff0000000180c */
[C---:B------:R-:W-:Y:S01]  /*2d80*/  HMMA.16816.F32 R16, R188.reuse, R194, R16 ;  /* 0x000000c2bc10723c */ /* 0x040fe20000001810 */
[----:B------:R3:W-:Y:S03]  /*2d90*/  MUFU.EX2 R205, R5 ;  /* 0x0000000500cd7308 */ /* 0x0007e60000000800 */
[----:B-1----:R-:W-:Y:S03]  /*2da0*/  IMAD.U32 R6, RZ, RZ, UR46 ;  /* 0x0000002eff067e24 */ /* 0x002fe6000f8e00ff */
[--C-:B------:R-:W-:Y:S04]  /*2db0*/  FFMA.FTZ R8, R8, c[0x0][0x23c], -R2.reuse ;  /* 0x00008f0008087a23 */ /* 0x100fe80000010802 */
[----:B------:R1:W-:Y:S01]  /*2dc0*/  MUFU.EX2 R223, R7 ;  /* 0x0000000700df7308 */ /* 0x0003e20000000800 */
[----:B------:R-:W-:Y:S02]  /*2dd0*/  FFMA.FTZ R9, R9, c[0x0][0x23c], -R2 ;  /* 0x00008f0009097a23 */ /* 0x000fe40000010802 */
[----:B------:R-:W-:Y:S02]  /*2de0*/  FFMA.FTZ R10, R10, c[0x0][0x23c], -R0 ;  /* 0x00008f000a0a7a23 */ /* 0x000fe40000010800 */
[----:B----4-:R-:W-:Y:S02]  /*2df0*/  IMAD R6, R6, 0x4, R228 ;  /* 0x0000000406067824 */ /* 0x010fe400078e02e4 */
[----:B------:R-:W-:Y:S02]  /*2e00*/  FFMA.FTZ R11, R11, c[0x0][0x23c], -R0 ;  /* 0x00008f000b0b7a23 */ /* 0x000fe40000010800 */
[--C-:B------:R-:W-:Y:S01]  /*2e10*/  FFMA.FTZ R12, R12, c[0x0][0x23c], -R2.reuse ;  /* 0x00008f000c0c7a23 */ /* 0x100fe20000010802 */
[----:B------:R4:W-:Y:S01]  /*2e20*/  MUFU.EX2 R230, R8 ;  /* 0x0000000800e67308 */ /* 0x0009e20000000800 */
[----:B--2---:R-:W-:Y:S01]  /*2e30*/  IADD3 R4, R6, 0x2, RZ ;  /* 0x0000000206047810 */ /* 0x004fe20007ffe0ff */
[----:B------:R-:W-:Y:S02]  /*2e40*/  FFMA.FTZ R13, R13, c[0x0][0x23c], -R2 ;  /* 0x00008f000d0d7a23 */ /* 0x000fe40000010802 */
[----:B------:R-:W-:Y:S02]  /*2e50*/  FFMA.FTZ R14, R14, c[0x0][0x23c], -R0 ;  /* 0x00008f000e0e7a23 */ /* 0x000fe40000010800 */
[----:B---3--:R-:W-:Y:S04]  /*2e60*/  IMAD.WIDE.U32 R4, R4, -0x326172a9, RZ ;  /* 0xcd9e8d5704047825 */ /* 0x008fe800078e00ff */
[----:B------:R2:W-:Y:S01]  /*2e70*/  MUFU.EX2 R229, R9 ;  /* 0x0000000900e57308 */ /* 0x0005e20000000800 */
[----:B------:R-:W-:Y:S01]  /*2e80*/  LOP3.LUT R169, R249, UR6, R4, 0x96, !PT ;  /* 0x00000006f9a97c12 */ /* 0x000fe2000f8e9604 */
[--C-:B------:R-:W-:Y:S02]  /*2e90*/  FFMA.FTZ R16, R16, c[0x0][0x23c], -R168.reuse ;  /* 0x00008f0010107a23 */ /* 0x100fe400000108a8 */
[----:B-1----:R-:W-:Y:S04]  /*2ea0*/  IMAD.WIDE.U32 R6, R6, -0x326172a9, RZ ;  /* 0xcd9e8d5706067825 */ /* 0x002fe800078e00ff */
[----:B------:R-:W-:Y:S02]  /*2eb0*/  IMAD.WIDE.U32 R176, R169, -0x2daee0ad, RZ ;  /* 0xd2511f53a9b07825 */ /* 0x000fe400078e00ff */
[----:B------:R1:W-:Y:S02]  /*2ec0*/  MUFU.EX2 R232, R10 ;  /* 0x0000000a00e87308 */ /* 0x0003e40000000800 */
[----:B------:R-:W-:Y:S01]  /*2ed0*/  FFMA.FTZ R17, R17, c[0x0][0x23c], -R168 ;  /* 0x00008f0011117a23 */ /* 0x000fe200000108a8 */
[-C--:B----4-:R-:W-:Y:S01]  /*2ee0*/  LOP3.LUT R8, R5, R201.reuse, RZ, 0x3c, !PT ;  /* 0x000000c905087212 */ /* 0x090fe200078e3cff */
[----:B------:R-:W-:Y:S02]  /*2ef0*/  FFMA.FTZ R169, R15, c[0x0][0x23c], -R0 ;  /* 0x00008f000fa97a23 */ /* 0x000fe40000010800 */
[--C-:B------:R-:W-:Y:S02]  /*2f00*/  FFMA.FTZ R18, R18, c[0x0][0x23c], -R3.reuse ;  /* 0x00008f0012127a23 */ /* 0x100fe40000010803 */
[--C-:B------:R-:W-:Y:S02]  /*2f10*/  FFMA.FTZ R19, R19, c[0x0][0x23c], -R3.reuse ;  /* 0x00008f0013137a23 */ /* 0x100fe40000010803 */
[----:B------:R3:W-:Y:S01]  /*2f20*/  MUFU.EX2 R231, R11 ;  /* 0x0000000b00e77308 */ /* 0x0007e20000000800 */
[----:B--2---:R-:W-:Y:S01]  /*2f30*/  LOP3.LUT R9, R249, UR6, R6, 0x96, !PT ;  /* 0x00000006f9097c12 */ /* 0x004fe2000f8e9606 */
[----:B------:R-:W-:Y:S04]  /*2f40*/  UIADD3 UR6, UR10, 0x76cf5d0a, URZ ;  /* 0x76cf5d0a0a067890 */ /* 0x000fe8000fffe03f */
[----:B------:R-:W-:Y:S04]  /*2f50*/  IMAD.WIDE.U32 R170, R9, -0x2daee0ad, RZ ;  /* 0xd2511f5309aa7825 */ /* 0x000fe800078e00ff */
[----:B------:R2:W-:Y:S01]  /*2f60*/  MUFU.EX2 R228, R12 ;  /* 0x0000000c00e47308 */ /* 0x0005e20000000800 */
[----:B------:R-:W-:Y:S01]  /*2f70*/  IMAD.WIDE.U32 R8, R8, -0x2daee0ad, RZ ;  /* 0xd2511f5308087825 */ /* 0x000fe200078e00ff */
[----:B-1----:R-:W-:Y:S02]  /*2f80*/  LOP3.LUT R10, R7, R201, RZ, 0x3c, !PT ;  /* 0x000000c9070a7212 */ /* 0x002fe400078e3cff */
[----:B------:R-:W1:Y:S02]  /*2f90*/  LDSM.16.M88.4 R4, [R216+0x10800] ;  /* 0x01080000d804783b */ /* 0x000e640000000200 */
[----:B------:R-:W-:Y:S04]  /*2fa0*/  LOP3.LUT R174, R177, UR6, R8, 0x96, !PT ;  /* 0x00000006b1ae7c12 */ /* 0x000fe8000f8e9608 */
[----:B------:R4:W-:Y:S01]  /*2fb0*/  MUFU.EX2 R207, R13 ;  /* 0x0000000d00cf7308 */ /* 0x0009e20000000800 */
[----:B------:R-:W-:Y:S04]  /*2fc0*/  IMAD.WIDE.U32 R174, R174, -0x326172a9, RZ ;  /* 0xcd9e8d57aeae7825 */ /* 0x000fe800078e00ff */
[----:B---3--:R-:W-:Y:S05]  /*2fd0*/  IMAD.WIDE.U32 R10, R10, -0x2daee0ad, RZ ;  /* 0xd2511f530a0a7825 */ /* 0x008fea00078e00ff */
[----:B------:R3:W-:Y:S01]  /*2fe0*/  MUFU.EX2 R227, R14 ;  /* 0x0000000e00e37308 */ /* 0x0007e20000000800 */
[----:B--2---:R-:W-:Y:S01]  /*2ff0*/  LOP3.LUT R12, R226, UR7, RZ, 0x3c, !PT ;  /* 0x00000007e20c7c12 */ /* 0x004fe2000f8e3cff */
[----:B------:R-:W-:Y:S03]  /*3000*/  UIADD3 UR7, UR11, 0x3c6ef372, URZ ;  /* 0x3c6ef3720b077890 */ /* 0x000fe6000fffe03f */
[C---:B------:R-:W-:Y:S05]  /*3010*/  LOP3.LUT R11, R12.reuse, R11, RZ, 0x3c, !PT ;  /* 0x0000000b0c0b7212 */ /* 0x040fea00078e3cff */
[----:B------:R-:W-:Y:S01]  /*3020*/  MUFU.EX2 R200, R19 ;  /* 0x0000001300c87308 */ /* 0x000fe20000000800 */
[----:B------:R-:W-:Y:S02]  /*3030*/  LOP3.LUT R9, R12, R9, RZ, 0x3c, !PT ;  /* 0x000000090c097212 */ /* 0x000fe400078e3cff */
[----:B----4-:R-:W-:Y:S01]  /*3040*/  LOP3.LUT R13, R171, UR6, R10, 0x96, !PT ;  /* 0x00000006ab0d7c12 */ /* 0x010fe2000f8e960a */
[----:B------:R-:W-:Y:S02]  /*3050*/  UIADD3 UR6, UR11, -0x255992d5, URZ ;  /* 0xdaa66d2b0b067890 */ /* 0x000fe4000fffe03f */
[----:B------:R-:W-:Y:S04]  /*3060*/  IMAD.WIDE.U32 R8, R9, -0x326172a9, RZ ;  /* 0xcd9e8d5709087825 */ /* 0x000fe800078e00ff */
[----:B------:R2:W-:Y:S01]  /*3070*/  MUFU.EX2 R203, R16 ;  /* 0x0000001000cb7308 */ /* 0x0005e20000000800 */
[----:B------:R-:W-:Y:S01]  /*3080*/  LOP3.LUT R172, R175, UR6, R8, 0x96, !PT ;  /* 0x00000006afac7c12 */ /* 0x000fe2000f8e9608 */
[----:B------:R-:W-:Y:S01]  /*3090*/  IMAD.WIDE.U32 R12, R13, -0x326172a9, RZ ;  /* 0xcd9e8d570d0c7825 */ /* 0x000fe200078e00ff */
[----:B---3--:R-:W-:Y:S01]  /*30a0*/  LOP3.LUT R14, R248, UR7, RZ, 0x3c, !PT ;  /* 0x00000007f80e7c12 */ /* 0x008fe2000f8e3cff */
[----:B------:R-:W-:Y:S01]  /*30b0*/  UIADD3 UR7, UR10, -0x126145ec, URZ ;  /* 0xed9eba140a077890 */ /* 0x000fe2000fffe03f */
[-C--:B-1----:R-:W-:Y:S03]  /*30c0*/  HMMA.16816.F32 R20, R188, R4.reuse, R20 ;  /* 0x00000004bc14723c */ /* 0x082fe60000001814 */
[----:B------:R-:W-:Y:S02]  /*30d0*/  IMAD.WIDE.U32 R10, R11, -0x326172a9, RZ ;  /* 0xcd9e8d570b0a7825 */ /* 0x000fe400078e00ff */
[----:B------:R1:W-:Y:S01]  /*30e0*/  MUFU.EX2 R202, R17 ;  /* 0x0000001100ca7308 */ /* 0x0003e20000000800 */
[----:B------:R-:W-:Y:S01]  /*30f0*/  LOP3.LUT R9, R14, R9, RZ, 0x3c, !PT ;  /* 0x000000090e097212 */ /* 0x000fe200078e3cff */
[----:B------:R-:W-:Y:S01]  /*3100*/  IMAD.WIDE.U32 R172, R172, -0x2daee0ad, RZ ;  /* 0xd2511f53acac7825 */ /* 0x000fe200078e00ff */
[C---:B------:R-:W-:Y:S04]  /*3110*/  HMMA.16816.F32 R24, R164.reuse, R4, R24 ;  /* 0x00000004a418723c */ /* 0x040fe80000001818 */
[----:B------:R-:W-:Y:S01]  /*3120*/  LOP3.LUT R11, R14, R11, RZ, 0x3c, !PT ;  /* 0x0000000b0e0b7212 */ /* 0x000fe200078e3cff */
[----:B------:R-:W-:Y:S01]  /*3130*/  IMAD.WIDE.U32 R8, R9, -0x2daee0ad, RZ ;  /* 0xd2511f5309087825 */ /* 0x000fe200078e00ff */
[----:B------:R-:W-:Y:S01]  /*3140*/  LOP3.LUT R15, R13, UR6, R10, 0x96, !PT ;  /* 0x000000060d0f7c12 */ /* 0x000fe2000f8e960a */
[----:B------:R-:W-:Y:S01]  /*3150*/  UIADD3 UR6, UR10, 0x32370b8f, URZ ;  /* 0x32370b8f0a067890 */ /* 0x000fe2000fffe03f */
[-C--:B------:R-:W-:Y:S01]  /*3160*/  HMMA.16816.F32 R28, R164, R6.reuse, R28 ;  /* 0x00000006a41c723c */ /* 0x080fe2000000181c */
[----:B------:R3:W-:Y:S03]  /*3170*/  MUFU.EX2 R226, R169 ;  /* 0x000000a900e27308 */ /* 0x0007e60000000800 */
[----:B------:R-:W-:Y:S01]  /*3180*/  IMAD.WIDE.U32 R10, R11, -0x2daee0ad, RZ ;  /* 0xd2511f530b0a7825 */ /* 0x000fe200078e00ff */
[----:B------:R-:W-:Y:S02]  /*3190*/  LOP3.LUT R13, R9, UR6, R176, 0x96, !PT ;  /* 0x00000006090d7c12 */ /* 0x000fe4000f8e96b0 */
[----:B--2---:R-:W-:Y:S01]  /*31a0*/  LOP3.LUT R16, R173, UR7, R8, 0x96, !PT ;  /* 0x00000007ad107c12 */ /* 0x004fe2000f8e9608 */
[----:B------:R-:W-:Y:S03]  /*31b0*/  HMMA.16816.F32 R32, R188, R6, R32 ;  /* 0x00000006bc20723c */ /* 0x000fe60000001820 */
[----:B------:R2:W-:Y:S01]  /*31c0*/  MUFU.EX2 R201, R18 ;  /* 0x0000001200c97308 */ /* 0x0005e20000000800 */
[----:B------:R-:W-:Y:S01]  /*31d0*/  IMAD.WIDE.U32 R14, R15, -0x2daee0ad, RZ ;  /* 0xd2511f530f0e7825 */ /* 0x000fe200078e00ff */
[----:B------:R-:W-:Y:S01]  /*31e0*/  LOP3.LUT R11, R11, UR6, R170, 0x96, !PT ;  /* 0x000000060b0b7c12 */ /* 0x000fe2000f8e96aa */
[----:B------:R-:W-:Y:S02]  /*31f0*/  UIADD3 UR6, UR11, 0x78dde6e4, URZ ;  /* 0x78dde6e40b067890 */ /* 0x000fe4000fffe03f */
[----:B------:R-:W-:Y:S01]  /*3200*/  FFMA.FTZ R20, R20, c[0x0][0x23c], -R168 ;  /* 0x00008f0014147a23 */ /* 0x000fe200000108a8 */
[----:B------:R-:W-:Y:S01]  /*3210*/  LOP3.LUT R170, R15, UR7, R10, 0x96, !PT ;  /* 0x000000070faa7c12 */ /* 0x000fe2000f8e960a */
[----:B------:R-:W-:Y:S02]  /*3220*/  UIADD3 UR7, UR11, 0x1715609d, URZ ;  /* 0x1715609d0b077890 */ /* 0x000fe4000fffe03f */
[----:B------:R-:W-:Y:S01]  /*3230*/  IMAD.WIDE.U32 R10, R11, -0x326172a9, RZ ;  /* 0xcd9e8d570b0a7825 */ /* 0x000fe200078e00ff */
[----:B------:R4:W2:Y:S03]  /*3240*/  MUFU.EX2 R199, R20 ;  /* 0x0000001400c77308 */ /* 0x0008a60000000800 */
[----:B------:R-:W-:Y:S01]  /*3250*/  IMAD.WIDE.U32 R170, R170, -0x326172a9, RZ ;  /* 0xcd9e8d57aaaa7825 */ /* 0x000fe200078e00ff */
[----:B------:R-:W-:Y:S03]  /*3260*/  LOP3.LUT R8, R11, UR6, R12, 0x96, !PT ;  /* 0x000000060b087c12 */ /* 0x000fe6000f8e960c */
[----:B------:R-:W-:Y:S01]  /*3270*/  IMAD.WIDE.U32 R12, R13, -0x326172a9, RZ ;  /* 0xcd9e8d570d0c7825 */ /* 0x000fe200078e00ff */
[----:B------:R-:W-:Y:S03]  /*3280*/  LOP3.LUT R10, R171, UR7, R10, 0x96, !PT ;  /* 0x00000007ab0a7c12 */ /* 0x000fe6000f8e960a */
[----:B-1----:R-:W-:Y:S01]  /*3290*/  IMAD.WIDE.U32 R16, R16, -0x326172a9, RZ ;  /* 0xcd9e8d5710107825 */ /* 0x002fe200078e00ff */
[----:B------:R-:W-:Y:S01]  /*32a0*/  LOP3.LUT R15, R13, UR6, R174, 0x96, !PT ;  /* 0x000000060d0f7c12 */ /* 0x000fe2000f8e96ae */
[----:B------:R-:W-:Y:S02]  /*32b0*/  ULDC.U8 UR6, c[0x0][0x2d8] ;  /* 0x0000b60000067ab9 */ /* 0x000fe40000000000 */
[----:B------:R-:W-:Y:S01]  /*32c0*/  IMAD.WIDE.U32 R8, R8, -0x2daee0ad, RZ ;  /* 0xd2511f5308087825 */ /* 0x000fe200078e00ff */
[----:B------:R-:W-:Y:S01]  /*32d0*/  LOP3.LUT R12, R17, UR7, R12, 0x96, !PT ;  /* 0x00000007110c7c12 */ /* 0x000fe2000f8e960c */
[----:B------:R-:W-:Y:S02]  /*32e0*/  UIADD3 UR7, UR11, -0x4ab325aa, URZ ;  /* 0xb54cda560b077890 */ /* 0x000fe4000fffe03f */
[----:B------:R-:W-:Y:S01]  /*32f0*/  IMAD.WIDE.U32 R10, R10, -0x2daee0ad, RZ ;  /* 0xd2511f530a0a7825 */ /* 0x000fe200078e00ff */
[----:B---3--:R-:W-:Y:S03]  /*3300*/  LOP3.LUT R169, R9, UR8, R14, 0x96, !PT ;  /* 0x0000000809a97c12 */ /* 0x008fe6000f8e960e */
[----:B------:R-:W-:Y:S01]  /*3310*/  IMAD.WIDE.U32 R14, R15, -0x2daee0ad, RZ ;  /* 0xd2511f530f0e7825 */ /* 0x000fe200078e00ff */
[----:B------:R-:W-:Y:S02]  /*3320*/  SHF.R.U32.HI R176, RZ, 0x10, R10 ;  /* 0x00000010ffb07819 */ /* 0x000fe4000001160a */
[----:B------:R-:W-:Y:S01]  /*3330*/  LOP3.LUT R175, R10, 0xffff, RZ, 0xc0, !PT ;  /* 0x0000ffff0aaf7812 */ /* 0x000fe200078ec0ff */
[--C-:B------:R-:W-:Y:S01]  /*3340*/  FFMA.FTZ R28, R28, c[0x0][0x23c], -R2.reuse ;  /* 0x00008f001c1c7a23 */ /* 0x100fe20000010802 */
[----:B--2---:R-:W-:Y:S01]  /*3350*/  LOP3.LUT R18, R10, 0xff, RZ, 0xc0, !PT ;  /* 0x000000ff0a127812 */ /* 0x004fe200078ec0ff */
[----:B------:R-:W-:Y:S01]  /*3360*/  FFMA.FTZ R24, R24, c[0x0][0x23c], -R2 ;  /* 0x00008f0018187a23 */ /* 0x000fe20000010802 */
[----:B------:R-:W-:Y:S01]  /*3370*/  SHF.R.U32.HI R17, RZ, 0x18, R10 ;  /* 0x00000018ff117819 */ /* 0x000fe2000001160a */
[----:B------:R-:W-:Y:S01]  /*3380*/  FFMA.FTZ R25, R25, c[0x0][0x23c], -R2 ;  /* 0x00008f0019197a23 */ /* 0x000fe20000010802 */
[----:B------:R-:W-:Y:S01]  /*3390*/  LOP3.LUT R13, R11, UR9, R8, 0x96, !PT ;  /* 0x000000090b0d7c12 */ /* 0x000fe2000f8e9608 */
[----:B------:R-:W-:Y:S01]  /*33a0*/  IMAD.WIDE.U32 R8, R12, -0x2daee0ad, RZ ;  /* 0xd2511f530c087825 */ /* 0x000fe200078e00ff */
[----:B------:R-:W-:Y:S01]  /*33b0*/  LOP3.LUT R172, R15, UR8, R172, 0x96, !PT ;  /* 0x000000080fac7c12 */ /* 0x000fe2000f8e96ac */
[----:B------:R-:W-:Y:S01]  /*33c0*/  MUFU.EX2 R197, R24 ;  /* 0x0000001800c57308 */ /* 0x000fe20000000800 */
[----:B------:R-:W-:Y:S01]  /*33d0*/  ISETP.LE.U32.AND P5, PT, R17, UR6, PT ;  /* 0x0000000611007c0c */ /* 0x000fe2000bfa3070 */
[----:B------:R-:W-:Y:S01]  /*33e0*/  IMAD.WIDE.U32 R10, R169, -0x326172a9, RZ ;  /* 0xcd9e8d57a90a7825 */ /* 0x000fe200078e00ff */
[----:B------:R-:W-:Y:S02]  /*33f0*/  LOP3.LUT R171, R8, 0xffff, RZ, 0xc0, !PT ;  /* 0x0000ffff08ab7812 */ /* 0x000fe400078ec0ff */
[----:B------:R-:W-:Y:S01]  /*3400*/  LOP3.LUT R12, R9, UR9, R14, 0x96, !PT ;  /* 0x00000009090c7c12 */ /* 0x000fe2000f8e960e */
[----:B------:R-:W-:Y:S01]  /*3410*/  IMAD.WIDE.U32 R4, R172, -0x326172a9, RZ ;  /* 0xcd9e8d57ac047825 */ /* 0x000fe200078e00ff */
[----:B------:R-:W-:Y:S02]  /*3420*/  LOP3.LUT R9, R11, UR7, R170, 0x96, !PT ;  /* 0x000000070b097c12 */ /* 0x000fe4000f8e96aa */
[----:B------:R-:W-:Y:S01]  /*3430*/  LOP3.LUT R169, R8, 0xff, RZ, 0xc0, !PT ;  /* 0x000000ff08a97812 */ /* 0x000fe200078ec0ff */
[----:B------:R-:W-:Y:S01]  /*3440*/  FFMA.FTZ R2, R29, c[0x0][0x23c], -R2 ;  /* 0x00008f001d027a23 */ /* 0x000fe20000010802 */
[----:B------:R-:W-:Y:S01]  /*3450*/  SHF.R.U32.HI R173, RZ, 0x18, R8 ;  /* 0x00000018ffad7819 */ /* 0x000fe20000011608 */
[----:B------:R-:W-:Y:S01]  /*3460*/  FFMA.FTZ R21, R21, c[0x0][0x23c], -R168 ;  /* 0x00008f0015157a23 */ /* 0x000fe200000108a8 */
[----:B------:R-:W-:Y:S01]  /*3470*/  SHF.R.U32.HI R174, RZ, 0x10, R8 ;  /* 0x00000010ffae7819 */ /* 0x000fe20000011608 */
[----:B------:R-:W-:Y:S01]  /*3480*/  MUFU.EX2 R188, R2 ;  /* 0x0000000200bc7308 */ /* 0x000fe20000000800 */
[----:B------:R-:W-:Y:S01]  /*3490*/  LOP3.LUT R17, R10, 0xffff, RZ, 0xc0, !PT ;  /* 0x0000ffff0a117812 */ /* 0x000fe200078ec0ff */
[--C-:B------:R-:W-:Y:S01]  /*34a0*/  FFMA.FTZ R22, R22, c[0x0][0x23c], -R3.reuse ;  /* 0x00008f0016167a23 */ /* 0x100fe20000010803 */
[----:B------:R-:W-:Y:S01]  /*34b0*/  LOP3.LUT R8, R13, 0xff, RZ, 0xc0, !PT ;  /* 0x000000ff0d087812 */ /* 0x000fe200078ec0ff */
[----:B------:R-:W-:Y:S01]  /*34c0*/  FFMA.FTZ R32, R32, c[0x0][0x23c], -R168 ;  /* 0x00008f0020207a23 */ /* 0x000fe200000108a8 */
[----:B------:R-:W-:Y:S01]  /*34d0*/  LOP3.LUT R11, R9, 0xffff, RZ, 0xc0, !PT ;  /* 0x0000ffff090b7812 */ /* 0x000fe200078ec0ff */
[--C-:B------:R-:W-:Y:S01]  /*34e0*/  FFMA.FTZ R34, R34, c[0x0][0x23c], -R3.reuse ;  /* 0x00008f0022227a23 */ /* 0x100fe20000010803 */
[----:B------:R-:W-:Y:S01]  /*34f0*/  LOP3.LUT R19, R10, 0xff, RZ, 0xc0, !PT ;  /* 0x000000ff0a137812 */ /* 0x000fe200078ec0ff */
[--C-:B------:R-:W-:Y:S01]  /*3500*/  FFMA.FTZ R23, R23, c[0x0][0x23c], -R3.reuse ;  /* 0x00008f0017177a23 */ /* 0x100fe20000010803 */
[----:B------:R-:W-:Y:S01]  /*3510*/  ISETP.LE.U32.AND P1, PT, R18, UR6, PT ;  /* 0x0000000612007c0c */ /* 0x000fe2000bf23070 */
[----:B------:R-:W-:Y:S01]  /*3520*/  MUFU.EX2 R192, R21 ;  /* 0x0000001500c07308 */ /* 0x000fe20000000800 */
[--C-:B------:R-:W-:Y:S01]  /*3530*/  SHF.R.U32.HI R18, RZ, 0x10, R10.reuse ;  /* 0x00000010ff127819 */ /* 0x100fe2000001160a */
[----:B------:R-:W-:Y:S01]  /*3540*/  FFMA.FTZ R3, R35, c[0x0][0x23c], -R3 ;  /* 0x00008f0023037a23 */ /* 0x000fe20000010803 */
[----:B----4-:R-:W-:Y:S01]  /*3550*/  SHF.R.U32.HI R20, RZ, 0x18, R10 ;  /* 0x00000018ff147819 */ /* 0x010fe2000001160a */
[----:B------:R-:W-:Y:S01]  /*3560*/  FFMA.FTZ R168, R33, c[0x0][0x23c], -R168 ;  /* 0x00008f0021a87a23 */ /* 0x000fe200000108a8 */
[----:B------:R-:W-:Y:S01]  /*3570*/  LOP3.LUT R10, R9, 0xff, RZ, 0xc0, !PT ;  /* 0x000000ff090a7812 */ /* 0x000fe200078ec0ff */
[--C-:B------:R-:W-:Y:S01]  /*3580*/  FFMA.FTZ R30, R30, c[0x0][0x23c], -R0.reuse ;  /* 0x00008f001e1e7a23 */ /* 0x100fe20000010800 */
[----:B------:R-:W-:Y:S01]  /*3590*/  ISETP.LE.U32.AND P4, PT, R8, UR6, PT ;  /* 0x0000000608007c0c */ /* 0x000fe2000bf83070 */
[----:B------:R-:W-:Y:S01]  /*35a0*/  FFMA.FTZ R26, R26, c[0x0][0x23c], -R0 ;  /* 0x00008f001a1a7a23 */ /* 0x000fe20000010800 */
[----:B------:R-:W-:Y:S01]  /*35b0*/  LOP3.LUT R8, R5, UR7, R16, 0x96, !PT ;  /* 0x0000000705087c12 */ /* 0x000fe2000f8e9610 */
[----:B------:R-:W-:Y:S01]  /*35c0*/  MUFU.EX2 R194, R22 ;  /* 0x0000001600c27308 */ /* 0x000fe20000000800 */
[----:B------:R-:W-:Y:S01]  /*35d0*/  LOP3.LUT R14, R4, 0xffff, RZ, 0xc0, !PT ;  /* 0x0000ffff040e7812 */ /* 0x000fe200078ec0ff */
[--C-:B------:R-:W-:Y:S01]  /*35e0*/  FFMA.FTZ R27, R27, c[0x0][0x23c], -R0.reuse ;  /* 0x00008f001b1b7a23 */ /* 0x100fe20000010800 */
[----:B------:R-:W-:Y:S01]  /*35f0*/  SHF.R.U32.HI R5, RZ, 0x8, R11 ;  /* 0x00000008ff057819 */ /* 0x000fe2000001160b */
[----:B------:R-:W-:Y:S01]  /*3600*/  FFMA.FTZ R0, R31, c[0x0][0x23c], -R0 ;  /* 0x00008f001f007a23 */ /* 0x000fe20000010800 */
[----:B------:R-:W-:Y:S01]  /*3610*/  ISETP.LE.U32.AND P2, PT, R10, UR6, PT ;  /* 0x000000060a007c0c */ /* 0x000fe2000bf43070 */
[----:B------:R-:W-:Y:S01]  /*3620*/  IMAD.MOV.U32 R191, RZ, RZ, c[0x0][0x1c0] ;  /* 0x00007000ffbf7624 */ /* 0x000fe200078e00ff */
[--C-:B------:R-:W-:Y:S02]  /*3630*/  SHF.R.U32.HI R10, RZ, 0x10, R9.reuse ;  /* 0x00000010ff0a7819 */ /* 0x100fe40000011609 */
[----:B------:R-:W-:Y:S01]  /*3640*/  LOP3.LUT R5, R5, 0xffff, RZ, 0xc0, !PT ;  /* 0x0000ffff05057812 */ /* 0x000fe200078ec0ff */
[----:B------:R-:W-:Y:S01]  /*3650*/  @!P4 FADD.FTZ R199, -R199, -RZ ;  /* 0x800000ffc7c7c221 */ /* 0x000fe20000010100 */
[----:B------:R-:W-:Y:S01]  /*3660*/  LOP3.LUT R10, R10, 0xff, RZ, 0xc0, !PT ;  /* 0x000000ff0a0a7812 */ /* 0x000fe200078ec0ff */
[----:B------:R-:W1:Y:S01]  /*3670*/  MUFU.EX2 R183, R32 ;  /* 0x0000002000b77308 */ /* 0x000e620000000800 */
[--C-:B------:R-:W-:Y:S01]  /*3680*/  SHF.R.U32.HI R16, RZ, 0x18, R4.reuse ;  /* 0x00000018ff107819 */ /* 0x100fe20000011604 */
[----:B------:R-:W-:Y:S01]  /*3690*/  IMAD R191, R191, c[0x0][0x22c], RZ ;  /* 0x00008b00bfbf7a24 */ /* 0x000fe200078e02ff */
[----:B------:R-:W-:Y:S02]  /*36a0*/  LOP3.LUT R15, R4, 0xff, RZ, 0xc0, !PT ;  /* 0x000000ff040f7812 */ /* 0x000fe400078ec0ff */
[----:B------:R-:W-:Y:S01]  /*36b0*/  SHF.R.U32.HI R11, RZ, 0x10, R4 ;  /* 0x00000010ff0b7819 */ /* 0x000fe20000011604 */
[----:B------:R-:W-:Y:S01]  /*36c0*/  @!P2 FADD.FTZ R206, -R206, -RZ ;  /* 0x800000ffcecea221 */ /* 0x000fe20000010100 */
[----:B------:R-:W-:Y:S01]  /*36d0*/  LOP3.LUT R4, R8, 0xffff, RZ, 0xc0, !PT ;  /* 0x0000ffff08047812 */ /* 0x000fe200078ec0ff */
[----:B------:R-:W-:Y:S01]  /*36e0*/  IMAD.U32 R191, R191, -0x40, RZ ;  /* 0xffffffc0bfbf7824 */ /* 0x000fe200078e00ff */
[----:B------:R-:W-:Y:S01]  /*36f0*/  ISETP.LE.U32.AND P0, PT, R5, UR6, PT ;  /* 0x0000000605007c0c */ /* 0x000fe2000bf03070 */
[----:B------:R-:W2:Y:S01]  /*3700*/  MUFU.EX2 R180, R3 ;  /* 0x0000000300b47308 */ /* 0x000ea20000000800 */
[----:B------:R-:W-:Y:S02]  /*3710*/  ISETP.LE.U32.AND P6, PT, R10, UR6, PT ;  /* 0x000000060a007c0c */ /* 0x000fe4000bfc3070 */
[----:B------:R-:W-:Y:S02]  /*3720*/  LOP3.LUT R5, R8, 0xff, RZ, 0xc0, !PT ;  /* 0x000000ff08057812 */ /* 0x000fe400078ec0ff */
[----:B------:R-:W-:Y:S02]  /*3730*/  SHF.R.U32.HI R4, RZ, 0x8, R4 ;  /* 0x00000008ff047819 */ /* 0x000fe40000011604 */
[----:B------:R-:W-:Y:S02]  /*3740*/  ISETP.LE.U32.AND P2, PT, R5, UR6, PT ;  /* 0x0000000605007c0c */ /* 0x000fe4000bf43070 */
[----:B------:R-:W-:Y:S01]  /*3750*/  LOP3.LUT R5, R4, 0xffff, RZ, 0xc0, !PT ;  /* 0x0000ffff04057812 */ /* 0x000fe200078ec0ff */
[----:B------:R-:W-:Y:S01]  /*3760*/  MUFU.EX2 R181, R168 ;  /* 0x000000a800b57308 */ /* 0x000fe20000000800 */
[----:B------:R-:W-:Y:S01]  /*3770*/  SHF.R.U32.HI R4, RZ, 0x10, R8 ;  /* 0x00000010ff047819 */ /* 0x000fe20000011608 */
[----:B------:R-:W-:Y:S01]  /*3780*/  @!P0 FADD.FTZ R205, -R205, -RZ ;  /* 0x800000ffcdcd8221 */ /* 0x000fe20000010100 */
[----:B------:R-:W-:Y:S01]  /*3790*/  SHF.R.U32.HI R9, RZ, 0x18, R9 ;  /* 0x00000018ff097819 */ /* 0x000fe20000011609 */
[----:B------:R-:W-:Y:S01]  /*37a0*/  @!P6 FADD.FTZ R204, -R204, -RZ ;  /* 0x800000ffcccce221 */ /* 0x000fe20000010100 */
[----:B------:R-:W-:Y:S01]  /*37b0*/  LOP3.LUT R4, R4, 0xff, RZ, 0xc0, !PT ;  /* 0x000000ff04047812 */ /* 0x000fe200078ec0ff */
[----:B-1----:R-:W-:Y:S01]  /*37c0*/  @!P1 FADD.FTZ R183, -R183, -RZ ;  /* 0x800000ffb7b79221 */ /* 0x002fe20000010100 */
[----:B------:R-:W-:Y:S02]  /*37d0*/  ISETP.LE.U32.AND P0, PT, R5, UR6, PT ;  /* 0x0000000605007c0c */ /* 0x000fe4000bf03070 */
[----:B------:R-:W-:Y:S01]  /*37e0*/  ISETP.LE.U32.AND P6, PT, R4, UR6, PT ;  /* 0x0000000604007c0c */ /* 0x000fe2000bfc3070 */
[----:B------:R-:W-:Y:S01]  /*37f0*/  @!P2 FADD.FTZ R230, -R230, -RZ ;  /* 0x800000ffe6e6a221 */ /* 0x000fe20000010100 */
[----:B------:R-:W-:Y:S01]  /*3800*/  ISETP.LE.U32.AND P3, PT, R9, UR6, PT ;  /* 0x0000000609007c0c */ /* 0x000fe2000bf63070 */
[----:B------:R-:W-:Y:S01]  /*3810*/  MUFU.EX2 R186, R0 ;  /* 0x0000000000ba7308 */ /* 0x000fe20000000800 */
[----:B------:R-:W-:Y:S01]  /*3820*/  SHF.R.U32.HI R4, RZ, 0x8, R14 ;  /* 0x00000008ff047819 */ /* 0x000fe2000001160e */
[----:B--2---:R-:W-:Y:S01]  /*3830*/  @!P5 FADD.FTZ R180, -R180, -RZ ;  /* 0x800000ffb4b4d221 */ /* 0x004fe20000010100 */
[----:B------:R-:W-:Y:S02]  /*3840*/  ISETP.LE.U32.AND P2, PT, R15, UR6, PT ;  /* 0x000000060f007c0c */ /* 0x000fe4000bf43070 */
[----:B------:R-:W-:Y:S02]  /*3850*/  LOP3.LUT R5, R4, 0xffff, RZ, 0xc0, !PT ;  /* 0x0000ffff04057812 */ /* 0x000fe400078ec0ff */
[----:B------:R-:W-:Y:S01]  /*3860*/  LOP3.LUT R4, R11, 0xff, RZ, 0xc0, !PT ;  /* 0x000000ff0b047812 */ /* 0x000fe200078ec0ff */
[----:B------:R-:W-:Y:S01]  /*3870*/  @!P0 FADD.FTZ R229, -R229, -RZ ;  /* 0x800000ffe5e58221 */ /* 0x000fe20000010100 */
[----:B------:R-:W-:Y:S01]  /*3880*/  ISETP.LE.U32.AND P0, PT, R5, UR6, PT ;  /* 0x0000000605007c0c */ /* 0x000fe2000bf03070 */
[----:B------:R-:W-:Y:S01]  /*3890*/  @!P6 FADD.FTZ R232, -R232, -RZ ;  /* 0x800000ffe8e8e221 */ /* 0x000fe20000010100 */
[----:B------:R-:W-:Y:S01]  /*38a0*/  SHF.R.U32.HI R8, RZ, 0x18, R8 ;  /* 0x00000018ff087819 */ /* 0x000fe20000011608 */
[----:B------:R-:W-:Y:S01]  /*38b0*/  @!P3 FADD.FTZ R223, -R223, -RZ ;  /* 0x800000ffdfdfb221 */ /* 0x000fe20000010100 */
[----:B------:R-:W-:Y:S01]  /*38c0*/  ISETP.LE.U32.AND P6, PT, R4, UR6, PT ;  /* 0x0000000604007c0c */ /* 0x000fe2000bfc3070 */
[----:B------:R-:W1:Y:S01]  /*38d0*/  MUFU.EX2 R193, R23 ;  /* 0x0000001700c17308 */ /* 0x000e620000000800 */
[----:B------:R-:W-:Y:S01]  /*38e0*/  ISETP.LE.U32.AND P3, PT, R8, UR6, PT ;  /* 0x0000000608007c0c */ /* 0x000fe2000bf63070 */
[----:B------:R-:W-:Y:S01]  /*38f0*/  @!P2 FADD.FTZ R228, -R228, -RZ ;  /* 0x800000ffe4e4a221 */ /* 0x000fe20000010100 */
[----:B------:R-:W-:Y:S02]  /*3900*/  SHF.R.U32.HI R4, RZ, 0x8, R17 ;  /* 0x00000008ff047819 */ /* 0x000fe40000011611 */
[----:B------:R-:W-:Y:S02]  /*3910*/  ISETP.LE.U32.AND P2, PT, R19, UR6, PT ;  /* 0x0000000613007c0c */ /* 0x000fe4000bf43070 */
[----:B------:R-:W-:Y:S01]  /*3920*/  LOP3.LUT R5, R18, 0xff, RZ, 0xc0, !PT ;  /* 0x000000ff12057812 */ /* 0x000fe200078ec0ff */
[----:B------:R-:W-:Y:S01]  /*3930*/  @!P0 FADD.FTZ R207, -R207, -RZ ;  /* 0x800000ffcfcf8221 */ /* 0x000fe20000010100 */
[----:B------:R-:W-:Y:S01]  /*3940*/  LOP3.LUT R4, R4, 0xffff, RZ, 0xc0, !PT ;  /* 0x0000ffff04047812 */ /* 0x000fe200078ec0ff */
[----:B------:R-:W2:Y:S01]  /*3950*/  MUFU.EX2 R198, R26 ;  /* 0x0000001a00c67308 */ /* 0x000ea20000000800 */
[----:B------:R-:W-:Y:S01]  /*3960*/  ISETP.LE.U32.AND P0, PT, R5, UR6, PT ;  /* 0x0000000605007c0c */ /* 0x000fe2000bf03070 */
[----:B------:R-:W-:Y:S01]  /*3970*/  @!P6 FADD.FTZ R227, -R227, -RZ ;  /* 0x800000ffe3e3e221 */ /* 0x000fe20000010100 */
[----:B------:R-:W-:Y:S01]  /*3980*/  ISETP.LE.U32.AND P6, PT, R4, UR6, PT ;  /* 0x0000000604007c0c */ /* 0x000fe2000bfc3070 */
[----:B------:R-:W-:Y:S01]  /*3990*/  @!P3 FADD.FTZ R231, -R231, -RZ ;  /* 0x800000ffe7e7b221 */ /* 0x000fe20000010100 */
[----:B------:R-:W-:Y:S02]  /*39a0*/  LOP3.LUT R4, R13, 0xffff, RZ, 0xc0, !PT ;  /* 0x0000ffff0d047812 */ /* 0x000fe400078ec0ff */
[----:B------:R-:W-:Y:S01]  /*39b0*/  ISETP.LE.U32.AND P3, PT, R16, UR6, PT ;  /* 0x0000000610007c0c */ /* 0x000fe2000bf63070 */
[----:B------:R-:W-:Y:S01]  /*39c0*/  @!P2 FADD.FTZ R203, -R203, -RZ ;  /* 0x800000ffcbcba221 */ /* 0x000fe20000010100 */
[----:B------:R-:W-:Y:S01]  /*39d0*/  SHF.R.U32.HI R2, RZ, 0x8, R4 ;  /* 0x00000008ff027819 */ /* 0x000fe20000011604 */
[----:B------:R-:W3:Y:S01]  /*39e0*/  MUFU.EX2 R195, R25 ;  /* 0x0000001900c37308 */ /* 0x000ee20000000800 */
[----:B------:R-:W-:Y:S02]  /*39f0*/  ISETP.LE.U32.AND P2, PT, R20, UR6, PT ;  /* 0x0000000614007c0c */ /* 0x000fe4000bf43070 */
[--C-:B------:R-:W-:Y:S01]  /*3a00*/  SHF.R.U32.HI R5, RZ, 0x18, R13.reuse ;  /* 0x00000018ff057819 */ /* 0x100fe2000001160d */
[----:B------:R-:W-:Y:S01]  /*3a10*/  @!P0 FADD.FTZ R201, -R201, -RZ ;  /* 0x800000ffc9c98221 */ /* 0x000fe20000010100 */
[----:B------:R-:W-:Y:S01]  /*3a20*/  SHF.R.U32.HI R13, RZ, 0x10, R13 ;  /* 0x00000010ff0d7819 */ /* 0x000fe2000001160d */
[----:B------:R-:W-:Y:S01]  /*3a30*/  @!P6 FADD.FTZ R202, -R202, -RZ ;  /* 0x800000ffcacae221 */ /* 0x000fe20000010100 */
[----:B------:R-:W-:Y:S02]  /*3a40*/  LOP3.LUT R2, R2, 0xffff, RZ, 0xc0, !PT ;  /* 0x0000ffff02027812 */ /* 0x000fe400078ec0ff */
[----:B------:R-:W-:Y:S01]  /*3a50*/  LOP3.LUT R13, R13, 0xff, RZ, 0xc0, !PT ;  /* 0x000000ff0d0d7812 */ /* 0x000fe200078ec0ff */
[----:B------:R-:W-:Y:S01]  /*3a60*/  @!P3 FADD.FTZ R226, -R226, -RZ ;  /* 0x800000ffe2e2b221 */ /* 0x000fe20000010100 */
[----:B------:R-:W-:Y:S01]  /*3a70*/  ISETP.LE.U32.AND P0, PT, R2, UR6, PT ;  /* 0x0000000602007c0c */ /* 0x000fe2000bf03070 */
[----:B------:R-:W4:Y:S01]  /*3a80*/  MUFU.EX2 R182, R34 ;  /* 0x0000002200b67308 */ /* 0x000f220000000800 */
[----:B------:R-:W-:Y:S01]  /*3a90*/  LOP3.LUT R2, R12, 0xffff, RZ, 0xc0, !PT ;  /* 0x0000ffff0c027812 */ /* 0x000fe200078ec0ff */
[----:B------:R-:W-:Y:S01]  /*3aa0*/  @!P2 FADD.FTZ R200, -R200, -RZ ;  /* 0x800000ffc8c8a221 */ /* 0x000fe20000010100 */
[----:B------:R-:W-:Y:S02]  /*3ab0*/  ISETP.LE.U32.AND P3, PT, R5, UR6, PT ;  /* 0x0000000605007c0c */ /* 0x000fe4000bf63070 */
[----:B------:R-:W-:Y:S02]  /*3ac0*/  LOP3.LUT R5, R12, 0xff, RZ, 0xc0, !PT ;  /* 0x000000ff0c057812 */ /* 0x000fe400078ec0ff */
[----:B------:R-:W-:Y:S02]  /*3ad0*/  ISETP.LE.U32.AND P6, PT, R13, UR6, PT ;  /* 0x000000060d007c0c */ /* 0x000fe4000bfc3070 */
[----:B------:R-:W-:Y:S01]  /*3ae0*/  SHF.R.U32.HI R4, RZ, 0x10, R12 ;  /* 0x00000010ff047819 */ /* 0x000fe2000001160c */
[----:B------:R-:W-:Y:S01]  /*3af0*/  MUFU.EX2 R196, R27 ;  /* 0x0000001b00c47308 */ /* 0x000fe20000000800 */
[----:B------:R-:W-:Y:S01]  /*3b00*/  SHF.R.U32.HI R2, RZ, 0x8, R2 ;  /* 0x00000008ff027819 */ /* 0x000fe20000011602 */
[----:B------:R-:W-:Y:S01]  /*3b10*/  @!P0 FADD.FTZ R192, -R192, -RZ ;  /* 0x800000ffc0c08221 */ /* 0x000fe20000010100 */
[----:B------:R-:W-:Y:S02]  /*3b20*/  ISETP.LE.U32.AND P2, PT, R5, UR6, PT ;  /* 0x0000000605007c0c */ /* 0x000fe4000bf43070 */
[----:B------:R-:W-:Y:S01]  /*3b30*/  LOP3.LUT R4, R4, 0xff, RZ, 0xc0, !PT ;  /* 0x000000ff04047812 */ /* 0x000fe200078ec0ff */
[----:B-1----:R-:W-:Y:S01]  /*3b40*/  @!P3 FADD.FTZ R193, -R193, -RZ ;  /* 0x800000ffc1c1b221 */ /* 0x002fe20000010100 */
[----:B------:R-:W-:Y:S02]  /*3b50*/  LOP3.LUT R2, R2, 0xffff, RZ, 0xc0, !PT ;  /* 0x0000ffff02027812 */ /* 0x000fe400078ec0ff */
[----:B------:R-:W-:Y:S01]  /*3b60*/  ISETP.LE.U32.AND P4, PT, R4, UR6, PT ;  /* 0x0000000604007c0c */ /* 0x000fe2000bf83070 */
[----:B------:R-:W-:Y:S01]  /*3b70*/  @!P6 FADD.FTZ R194, -R194, -RZ ;  /* 0x800000ffc2c2e221 */ /* 0x000fe20000010100 */
[----:B------:R-:W-:Y:S01]  /*3b80*/  SHF.R.U32.HI R4, RZ, 0x8, R175 ;  /* 0x00000008ff047819 */ /* 0x000fe200000116af */
[----:B------:R-:W-:Y:S01]  /*3b90*/  MUFU.EX2 R189, R28 ;  /* 0x0000001c00bd7308 */ /* 0x000fe20000000800 */
[----:B------:R-:W-:Y:S02]  /*3ba0*/  ISETP.LE.U32.AND P0, PT, R2, UR6, PT ;  /* 0x0000000602007c0c */ /* 0x000fe4000bf03070 */
[----:B------:R-:W-:Y:S01]  /*3bb0*/  LOP3.LUT R2, R176, 0xff, RZ, 0xc0, !PT ;  /* 0x000000ffb0027812 */ /* 0x000fe200078ec0ff */
[----:B------:R-:W-:Y:S01]  /*3bc0*/  @!P2 FADD.FTZ R197, -R197, -RZ ;  /* 0x800000ffc5c5a221 */ /* 0x000fe20000010100 */
[----:B------:R-:W-:Y:S02]  /*3bd0*/  LOP3.LUT R5, R174, 0xff, RZ, 0xc0, !PT ;  /* 0x000000ffae057812 */ /* 0x000fe400078ec0ff */
[----:B------:R-:W-:Y:S02]  /*3be0*/  ISETP.LE.U32.AND P6, PT, R2, UR6, PT ;  /* 0x0000000602007c0c */ /* 0x000fe4000bfc3070 */
[----:B------:R-:W-:Y:S01]  /*3bf0*/  LOP3.LUT R2, R4, 0xffff, RZ, 0xc0, !PT ;  /* 0x0000ffff04027812 */ /* 0x000fe200078ec0ff */
[----:B------:R-:W1:Y:S01]  /*3c00*/  MUFU.EX2 R187, R30 ;  /* 0x0000001e00bb7308 */ /* 0x000e620000000800 */
[----:B------:R-:W-:Y:S01]  /*3c10*/  SHF.R.U32.HI R4, RZ, 0x8, R171 ;  /* 0x00000008ff047819 */ /* 0x000fe200000116ab */
[----:B--2---:R-:W-:Y:S01]  /*3c20*/  @!P4 FADD.FTZ R198, -R198, -RZ ;  /* 0x800000ffc6c6c221 */ /* 0x004fe20000010100 */
[----:B------:R-:W-:Y:S01]  /*3c30*/  ISETP.LE.U32.AND P2, PT, R2, UR6, PT ;  /* 0x0000000602007c0c */ /* 0x000fe2000bf43070 */
[----:B---3--:R-:W-:Y:S01]  /*3c40*/  @!P0 FADD.FTZ R195, -R195, -RZ ;  /* 0x800000ffc3c38221 */ /* 0x008fe20000010100 */
[----:B------:R-:W-:Y:S02]  /*3c50*/  F2FP.RELU.PACK_AB R2, R205, R206 ;  /* 0x000000cecd02723e */ /* 0x000fe400000008ff */
[----:B------:R-:W-:Y:S02]  /*3c60*/  ISETP.LE.U32.AND P1, PT, R5, UR6, PT ;  /* 0x0000000605007c0c */ /* 0x000fe4000bf23070 */
[----:B------:R-:W-:Y:S01]  /*3c70*/  F2FP.RELU.PACK_AB R5, R223, R204 ;  /* 0x000000ccdf05723e */ /* 0x000fe200000008ff */
[----:B------:R2:W-:Y:S01]  /*3c80*/  STS [R239+0x20000], R2 ;  /* 0x02000002ef007388 */ /* 0x0005e20000000800 */
[----:B------:R-:W-:Y:S01]  /*3c90*/  F2FP.RELU.PACK_AB R3, R202, R203 ;  /* 0x000000cbca03723e */ /* 0x000fe200000008ff */
[----:B----4-:R-:W-:Y:S01]  /*3ca0*/  @!P6 FADD.FTZ R182, -R182, -RZ ;  /* 0x800000ffb6b6e221 */ /* 0x010fe20000010100 */
[----:B------:R-:W-:Y:S01]  /*3cb0*/  LOP3.LUT R4, R4, 0xffff, RZ, 0xc0, !PT ;  /* 0x0000ffff04047812 */ /* 0x000fe200078ec0ff */
[----:B------:R3:W-:Y:S01]  /*3cc0*/  STS [R239+0x20400], R5 ;  /* 0x02040005ef007388 */ /* 0x0007e20000000800 */
[----:B------:R-:W-:Y:S01]  /*3cd0*/  F2FP.RELU.PACK_AB R0, R231, R232 ;  /* 0x000000e8e700723e */ /* 0x000fe200000008ff */
[----:B------:R-:W-:Y:S01]  /*3ce0*/  @!P2 FADD.FTZ R181, -R181, -RZ ;  /* 0x800000ffb5b5a221 */ /* 0x000fe20000010100 */
[----:B------:R-:W-:Y:S01]  /*3cf0*/  ISETP.LE.U32.AND P2, PT, R4, UR6, PT ;  /* 0x0000000604007c0c */ /* 0x000fe2000bf43070 */
[----:B------:R4:W-:Y:S01]  /*3d00*/  STS [R240+0x20000], R3 ;  /* 0x02000003f0007388 */ /* 0x0009e20000000800 */
[----:B------:R-:W-:Y:S02]  /*3d10*/  F2FP.RELU.PACK_AB R4, R229, R230 ;  /* 0x000000e6e504723e */ /* 0x000fe400000008ff */
[----:B------:R-:W-:Y:S02]  /*3d20*/  SHF.R.U32.HI R12, RZ, 0x18, R12 ;  /* 0x00000018ff0c7819 */ /* 0x000fe4000001160c */
[----:B------:R-:W-:Y:S01]  /*3d30*/  ISETP.LE.U32.AND P3, PT, R169, UR6, PT ;  /* 0x00000006a9007c0c */ /* 0x000fe2000bf63070 */
[----:B-1----:R-:W-:Y:S01]  /*3d40*/  @!P1 FADD.FTZ R187, -R187, -RZ ;  /* 0x800000ffbbbb9221 */ /* 0x002fe20000010100 */
[----:B------:R-:W-:Y:S02]  /*3d50*/  ISETP.LE.U32.AND P4, PT, R12, UR6, PT ;  /* 0x000000060c007c0c */ /* 0x000fe4000bf83070 */
[----:B------:R-:W-:Y:S02]  /*3d60*/  ISETP.LE.U32.AND P0, PT, R173, UR6, PT ;  /* 0x00000006ad007c0c */ /* 0x000fe4000bf03070 */
[----:B------:R-:W-:Y:S01]  /*3d70*/  FSETP.GE.FTZ.AND P1, PT, R205, RZ, PT ;  /* 0x000000ffcd00720b */ /* 0x000fe20003f36000 */
[----:B------:R-:W-:Y:S01]  /*3d80*/  @!P2 FADD.FTZ R188, -R188, -RZ ;  /* 0x800000ffbcbca221 */ /* 0x000fe20000010100 */
[----:B------:R-:W-:Y:S02]  /*3d90*/  FSETP.GE.FTZ.AND P2, PT, R206, RZ, PT ;  /* 0x000000ffce00720b */ /* 0x000fe40003f56000 */
[----:B------:R-:W-:Y:S02]  /*3da0*/  FSETP.GE.FTZ.AND P5, PT, R203, RZ, PT ;  /* 0x000000ffcb00720b */ /* 0x000fe40003fb6000 */
[----:B--2---:R-:W-:Y:S01]  /*3db0*/  F2FP.RELU.PACK_AB R2, R200, R201 ;  /* 0x000000c9c802723e */ /* 0x004fe200000008ff */
[----:B------:R-:W-:Y:S01]  /*3dc0*/  @!P3 FADD.FTZ R189, -R189, -RZ ;  /* 0x800000ffbdbdb221 */ /* 0x000fe20000010100 */
[----:B------:R-:W-:Y:S01]  /*3dd0*/  FSETP.GE.FTZ.AND P3, PT, R199, RZ, PT ;  /* 0x000000ffc700720b */ /* 0x000fe20003f76000 */
[----:B------:R-:W-:Y:S01]  /*3de0*/  @!P4 FADD.FTZ R196, -R196, -RZ ;  /* 0x800000ffc4c4c221 */ /* 0x000fe20000010100 */
[----:B---3--:R-:W-:Y:S01]  /*3df0*/  F2FP.RELU.PACK_AB R5, R207, R228 ;  /* 0x000000e4cf05723e */ /* 0x008fe200000008ff */
[----:B------:R1:W-:Y:S01]  /*3e00*/  STS [R240+0x20400], R2 ;  /* 0x02040002f0007388 */ /* 0x0003e20000000800 */
[----:B------:R-:W-:Y:S01]  /*3e10*/  @!P0 FADD.FTZ R186, -R186, -RZ ;  /* 0x800000ffbaba8221 */ /* 0x000fe20000010100 */
[----:B------:R-:W-:Y:S02]  /*3e20*/  FSETP.GE.FTZ.AND P4, PT, R202, RZ, PT ;  /* 0x000000ffca00720b */ /* 0x000fe40003f96000 */
[----:B------:R2:W-:Y:S01]  /*3e30*/  STS [R239+0x21000], R4 ;  /* 0x02100004ef007388 */ /* 0x0005e20000000800 */
[----:B----4-:R-:W-:Y:S03]  /*3e40*/  F2FP.RELU.PACK_AB R3, R192, R199 ;  /* 0x000000c7c003723e */ /* 0x010fe600000008ff */
[----:B------:R3:W-:Y:S04]  /*3e50*/  STS [R239+0x21400], R0 ;  /* 0x02140000ef007388 */ /* 0x0007e80000000800 */
[----:B------:R4:W-:Y:S01]  /*3e60*/  STS [R240+0x21000], R5 ;  /* 0x02100005f0007388 */ /* 0x0009e20000000800 */
[----:B-1----:R-:W-:Y:S02]  /*3e70*/  F2FP.RELU.PACK_AB R2, R193, R194 ;  /* 0x000000c2c102723e */ /* 0x002fe400000008ff */
[----:B--2---:R-:W-:Y:S02]  /*3e80*/  F2FP.RELU.PACK_AB R4, R226, R227 ;  /* 0x000000e3e204723e */ /* 0x004fe400000008ff */
[----:B---3--:R-:W-:Y:S03]  /*3e90*/  F2FP.RELU.PACK_AB R0, R181, R183 ;  /* 0x000000b7b500723e */ /* 0x008fe600000008ff */
[----:B------:R1:W-:Y:S01]  /*3ea0*/  STS [R240+0x21400], R4 ;  /* 0x02140004f0007388 */ /* 0x0003e20000000800 */
[----:B----4-:R-:W-:Y:S03]  /*3eb0*/  F2FP.RELU.PACK_AB R5, R195, R197 ;  /* 0x000000c5c305723e */ /* 0x010fe600000008ff */
        /* <DEDUP_REMOVED lines=14> */
[----:B------:R-:W1:Y:S01]  /*3fa0*/  LDSM.16.M88.4 R16, [R218+0x14000] ;  /* 0x01400000da10783b */ /* 0x000e620000000200 */
[----:B------:R-:W-:Y:S07]  /*3fb0*/  IMAD.IADD R184, R214, 0x1, R3 ;  /* 0x00000001d6b87824 */ /* 0x000fee00078e0203 */
        /* <DEDUP_REMOVED lines=102> */
[----:B------:R-:W-:Y:S03]  /*4620*/  FSEL R0, R0, R176, P0 ;  /* 0x000000b000007208 */ /* 0x000fe60000000000 */
[----:B------:R-:W-:Y:S01]  /*4630*/  FMUL.FTZ R205, R205, R2 ;  /* 0x00000002cdcd7220 */ /* 0x000fe20000410000 */
[----:B------:R-:W-:Y:S01]  /*4640*/  FSEL R4, R4, R177, P2 ;  /* 0x000000b104047208 */ /* 0x000fe20001000000 */
[----:B------:R-:W-:Y:S01]  /*4650*/  FMUL.FTZ R204, R204, R0 ;  /* 0x00000000cccc7220 */ /* 0x000fe20000410000 */
[----:B------:R-:W2:Y:S01]  /*4660*/  LDG.E R2, [R178.64+0x80] ;  /* 0x00008026b2027981 */ /* 0x000ea2000c1e1900 */
[C---:B------:R-:W-:Y:S02]  /*4670*/  LEA R224, P0, R191.reuse, R224, 0x2 ;  /* 0x000000e0bfe07211 */ /* 0x040fe400078010ff */
[----:B------:R-:W-:Y:S01]  /*4680*/  FMUL.FTZ R206, R206, R4 ;  /* 0x00000004cece7220 */ /* 0x000fe20000410000 */
[----:B------:R-:W3:Y:S01]  /*4690*/  LDG.E R0, [R178.64+0xa0] ;  /* 0x0000a026b2007981 */ /* 0x000ee2000c1e1900 */
[----:B------:R-:W-:Y:S02]  /*46a0*/  LEA.HI.X.SX32 R225, R191, R225, 0x2, P0 ;  /* 0x000000e1bfe17211 */ /* 0x000fe400000f16ff */
[----:B------:R-:W-:Y:S02]  /*46b0*/  FSETP.GE.FTZ.AND P0, PT, R181, RZ, PT ;  /* 0x000000ffb500720b */ /* 0x000fe40003f16000 */
[C---:B------:R-:W-:Y:S01]  /*46c0*/  FADD.FTZ R4, -R177.reuse, R16 ;  /* 0x00000010b1047221 */ /* 0x040fe20000010100 */
[----:B------:R-:W-:Y:S01]  /*46d0*/  FSETP.GE.FTZ.AND P2, PT, R192, RZ, PT ;  /* 0x000000ffc000720b */ /* 0x000fe20003f56000 */
        /* <DEDUP_REMOVED lines=18> */
[----:B------:R-:W-:Y:S02]  /*4800*/  FADD.FTZ R6, -R176, R7 ;  /* 0x00000007b0067221 */ /* 0x000fe40000010100 */
        /* <DEDUP_REMOVED lines=41> */
[----:B------:R-:W-:Y:S01]  /*4aa0*/  FADD.FTZ R24, -R2, R24 ;  /* 0x0000001802187221 */ /* 0x000fe20000010100 */
[----:B------:R-:W-:Y:S01]  /*4ab0*/  FSETP.GE.FTZ.AND P1, PT, R228, RZ, PT ;  /* 0x000000ffe400720b */ /* 0x000fe20003f36000 */
[----:B------:R-:W-:Y:S01]  /*4ac0*/  FADD.FTZ R28, -R2, R28 ;  /* 0x0000001c021c7221 */ /* 0x000fe20000010100 */
[----:B------:R-:W-:Y:S01]  /*4ad0*/  FSEL R13, R13, R2, P3 ;  /* 0x000000020d0d7208 */ /* 0x000fe20001800000 */
[----:B------:R-:W-:Y:S01]  /*4ae0*/  FMUL.FTZ R22, R229, R4 ;  /* 0x00000004e5167220 */ /* 0x000fe20000410000 */
[-C--:B------:R-:W-:Y:S01]  /*4af0*/  FSEL R12, R12, R2.reuse, P1 ;  /* 0x000000020c0c7208 */ /* 0x080fe20000800000 */
[C---:B---3--:R-:W-:Y:S01]  /*4b00*/  FADD.FTZ R4, -R0.reuse, R14 ;  /* 0x0000000e00047221 */ /* 0x048fe20000010100 */
        /* <DEDUP_REMOVED lines=66> */
.L_x_1620:
        /* <DEDUP_REMOVED lines=125> */
[----:B------:R-:W2:Y:S01]  /*5700*/  LDL.64 R178, [R1+0x10] ;  /* 0x0000100001b27983 */ /* 0x000ea20000100a00 */
[----:B------:R-:W-:Y:S02]  /*5710*/  IMAD.MOV.U32 R6, RZ, RZ, c[0x0][0x370] ;  /* 0x0000dc00ff067624 */ /* 0x000fe400078e00ff */
[----:B------:R-:W-:Y:S01]  /*5720*/  IMAD.MOV.U32 R7, RZ, RZ, c[0x0][0x374] ;  /* 0x0000dd00ff077624 */ /* 0x000fe200078e00ff */
[----:B------:R-:W1:Y:S01]  /*5730*/  S2R R180, SR_TID.X ;  /* 0x0000000000b47919 */ /* 0x000e620000002100 */
[----:B------:R-:W-:Y:S03]  /*5740*/  IMAD.U32 R2, R6, -0x40, RZ ;  /* 0xffffffc006027824 */ /* 0x000fe600078e00ff */
[----:B------:R-:W3:Y:S02]  /*5750*/  S2R R181, SR_TID.X ;  /* 0x0000000000b57919 */ /* 0x000ee40000002100 */
[C---:B------:R-:W-:Y:S04]  /*5760*/  LEA R5, P1, R2.reuse, R236, 0x1 ;  /* 0x000000ec02057211 */ /* 0x040fe800078208ff */
[----:B------:R-:W-:Y:S01]  /*5770*/  LEA.HI.X.SX32 R2, R2, R237, 0x1, P1 ;  /* 0x000000ed02027211 */ /* 0x000fe200008f0eff */
[----:B------:R-:W-:Y:S04]  /*5780*/  IMAD.MOV.U32 R236, RZ, RZ, R5 ;  /* 0x000000ffffec7224 */ /* 0x000fe800078e0005 */
[----:B------:R-:W-:Y:S01]  /*5790*/  IMAD.MOV.U32 R237, RZ, RZ, R2 ;  /* 0x000000ffffed7224 */ /* 0x000fe200078e0002 */
[----:B--2---:R-:W2:Y:S01]  /*57a0*/  S2R R179, SR_TID.X ;  /* 0x0000000000b37919 */ /* 0x004ea20000002100 */
[----:B-1----:R-:W-:Y:S04]  /*57b0*/  SHF.R.S32.HI R180, RZ, 0x1f, R180 ;  /* 0x0000001fffb47819 */ /* 0x002fe800000114b4 */
[----:B---3--:R-:W-:Y:S04]  /*57c0*/  LEA.HI R180, R180, R181, RZ, 0x3 ;  /* 0x000000b5b4b47211 */ /* 0x008fe800078f18ff */
[----:B------:R-:W-:Y:S05]  /*57d0*/  SHF.R.S32.HI R180, RZ, 0x3, R180 ;  /* 0x00000003ffb47819 */ /* 0x000fea00000114b4 */
[----:B------:R-:W-:Y:S05]  /*57e0*/  IMAD.SHL.U32 R0, R180, 0x40, RZ ;  /* 0x00000040b4007824 */ /* 0x000fea00078e00ff */
[----:B------:R-:W-:Y:S04]  /*57f0*/  LOP3.LUT R0, R0, 0x1c0, RZ, 0xc0, !PT ;  /* 0x000001c000007812 */ /* 0x000fe800078ec0ff */
[----:B------:R-:W-:Y:S02]  /*5800*/  LOP3.LUT R4, R0, 0x38, R178, 0xf8, !PT ;  /* 0x0000003800047812 */ /* 0x000fe400078ef8b2 */
[----:B------:R-:W1:Y:S01]  /*5810*/  S2R R178, SR_TID.X ;  /* 0x0000000000b27919 */ /* 0x000e620000002100 */
[----:B------:R-:W-:Y:S04]  /*5820*/  SHF.R.U32.HI R0, RZ, 0x3, R0 ;  /* 0x00000003ff007819 */ /* 0x000fe80000011600 */
[----:B------:R-:W-:Y:S02]  /*5830*/  LOP3.LUT R0, R4, R0, RZ, 0x3c, !PT ;  /* 0x0000000004007212 */ /* 0x000fe400078e3cff */
[C---:B------:R-:W-:Y:S04]  /*5840*/  LEA R4, P1, R6.reuse, R236, 0x6 ;  /* 0x000000ec06047211 */ /* 0x040fe800078230ff */
[----:B------:R-:W-:Y:S02]  /*5850*/  LEA.HI.X R5, R6, R237, R7, 0x6, P1 ;  /* 0x000000ed06057211 */ /* 0x000fe400008f3407 */
[----:B-1----:R-:W-:Y:S04]  /*5860*/  SHF.R.S32.HI R178, RZ, 0x1f, R178 ;  /* 0x0000001fffb27819 */ /* 0x002fe800000114b2 */
[----:B--2---:R-:W-:Y:S04]  /*5870*/  LEA.HI R178, R178, R179, RZ, 0x6 ;  /* 0x000000b3b2b27211 */ /* 0x004fe800078f30ff */
[----:B------:R-:W-:Y:S05]  /*5880*/  SHF.R.S32.HI R178, RZ, 0x6, R178 ;  /* 0x00000006ffb27819 */ /* 0x000fea00000114b2 */
[----:B------:R-:W-:Y:S04]  /*5890*/  IMAD R0, R178, 0x200, R0 ;  /* 0x00000200b2007824 */ /* 0x000fe800078e0200 */
[----:B------:R-:W-:Y:S05]  /*58a0*/  IMAD.SHL.U32 R0, R0, 0x2, RZ ;  /* 0x0000000200007824 */ /* 0x000fea00078e00ff */
        /* <DEDUP_REMOVED lines=8> */
.L_x_1621:
[----:B------:R-:W-:Y:S01]  /*5930*/  LDSM.16.M88.4 R32, [R212+0x1c000] ;  /* 0x01c00000d420783b */ /* 0x000fe20000000200 */
[----:B-1----:R-:W-:Y:S01]  /*5940*/  IMAD.MOV.U32 R0, RZ, RZ, 0x4 ;  /* 0x00000004ff007424 */ /* 0x002fe200078e00ff */
[----:B------:R-:W-:Y:S01]  /*5950*/  LEA R2, P1, R242, R224, 0x2 ;  /* 0x000000e0f2027211 */ /* 0x000fe200078210ff */
[----:B------:R-:W-:Y:S01]  /*5960*/  IMAD.MOV.U32 R188, RZ, RZ, c[0x0][0x22c] ;  /* 0x00008b00ffbc7624 */ /* 0x000fe200078e00ff */
[----:B------:R-:W-:Y:S01]  /*5970*/  ULOP3.LUT UR6, UR46, 0x1, URZ, 0xc0, !UPT ;  /* 0x000000012e067892 */ /* 0x000fe2000f8ec03f */
[----:B------:R-:W1:Y:S01]  /*5980*/  LDSM.16.MT88.4 R16, [R208] ;  /* 0x00000000d010783b */ /* 0x000e620000004200 */
[----:B------:R-:W-:Y:S01]  /*5990*/  IMAD.MOV.U32 R189, RZ, RZ, c[0x0][0x22c] ;  /* 0x00008b00ffbd7624 */ /* 0x000fe200078e00ff */
[----:B------:R-:W-:Y:S01]  /*59a0*/  @UP2 UIADD3 UR7, UP1, UR40, -0x100, URZ ;  /* 0xffffff0028072890 */ /* 0x000fe2000ff3e03f */
[----:B------:R-:W-:Y:S01]  /*59b0*/  IMAD R188, R188, c[0x0][0x1c0], RZ ;  /* 0x00007000bcbc7a24 */ /* 0x000fe200078e02ff */
[----:B------:R-:W-:Y:S01]  /*59c0*/  UISETP.NE.U32.AND UP0, UPT, UR6, 0x1, UPT ;  /* 0x000000010600788c */ /* 0x000fe2000bf05070 */
[----:B------:R-:W2:Y:S01]  /*59d0*/  LDSM.16.M88.4 R28, [R212+0x1d000] ;  /* 0x01d00000d41c783b */ /* 0x000ea20000000200 */
[----:B------:R-:W-:Y:S01]  /*59e0*/  IMAD R189, R189, c[0x0][0x1c0], RZ ;  /* 0x00007000bdbd7a24 */ /* 0x000fe200078e02ff */
[----:B------:R-:W-:Y:S01]  /*59f0*/  UIADD3 UR8, UR46, -0x1, URZ ;  /* 0xffffffff2e087890 */ /* 0x000fe2000fffe03f */
[----:B------:R-:W-:Y:S01]  /*5a00*/  IMAD.SHL.U32 R188, R188, 0x10, RZ ;  /* 0x00000010bcbc7824 */ /* 0x000fe200078e00ff */
[----:B------:R-:W-:Y:S01]  /*5a10*/  @UP2 UIADD3.X UR6, UR41, -0x1, URZ, UP1, !UPT ;  /* 0xffffffff29062890 */ /* 0x000fe20008ffe43f */
[----:B------:R-:W3:Y:S01]  /*5a20*/  LDSM.16.MT88.4 R164, [R208+0x4000] ;  /* 0x00400000d0a4783b */ /* 0x000ee20000004200 */
[----:B------:R-:W-:Y:S02]  /*5a30*/  IMAD R189, R189, 0x18, RZ ;  /* 0x00000018bdbd7824 */ /* 0x000fe400078e02ff */
[----:B------:R-:W-:Y:S02]  /*5a40*/  IMAD.MOV.U32 R192, RZ, RZ, c[0x0][0x22c] ;  /* 0x00008b00ffc07624 */ /* 0x000fe400078e00ff */
[----:B------:R-:W-:Y:S01]  /*5a50*/  LDSM.16.M88.4 R168, [R3+0x1c000] ;  /* 0x01c0000003a8783b */ /* 0x000fe20000000200 */
[----:B------:R-:W-:Y:S02]  /*5a60*/  IMAD.MOV.U32 R190, RZ, RZ, c[0x0][0x22c] ;  /* 0x00008b00ffbe7624 */ /* 0x000fe400078e00ff */
[----:B------:R-:W-:Y:S02]  /*5a70*/  IMAD R192, R192, c[0x0][0x1c0], RZ ;  /* 0x00007000c0c07a24 */ /* 0x000fe400078e02ff */
[----:B------:R-:W4:Y:S01]  /*5a80*/  LDSM.16.MT88.4 R172, [R208+0x800] ;  /* 0x00080000d0ac783b */ /* 0x000f220000004200 */
[----:B------:R-:W-:Y:S02]  /*5a90*/  IMAD R190, R190, c[0x0][0x1c0], RZ ;  /* 0x00007000bebe7a24 */ /* 0x000fe400078e02ff */
[----:B------:R-:W-:Y:S02]  /*5aa0*/  IMAD.SHL.U32 R192, R192, 0x20, RZ ;  /* 0x00000020c0c07824 */ /* 0x000fe400078e00ff */
[----:B------:R-:W3:Y:S01]  /*5ab0*/  LDSM.16.M88.4 R176, [R3+0x1d000] ;  /* 0x01d0000003b0783b */ /* 0x000ee20000000200 */
[----:B------:R-:W-:Y:S02]  /*5ac0*/  IMAD R190, R190, 0x28, RZ ;  /* 0x00000028bebe7824 */ /* 0x000fe400078e02ff */
[----:B------:R-:W-:Y:S02]  /*5ad0*/  IMAD.MOV.U32 R191, RZ, RZ, c[0x0][0x22c] ;  /* 0x00008b00ffbf7624 */ /* 0x000fe400078e00ff */
[----:B------:R-:W3:Y:S02]  /*5ae0*/  LDSM.16.MT88.4 R180, [R208+0x4800] ;  /* 0x00480000d0b4783b */ /* 0x000ee40000004200 */
[----:B------:R-:W-:Y:S04]  /*5af0*/  IMAD R191, R191, c[0x0][0x1c0], RZ ;  /* 0x00007000bfbf7a24 */ /* 0x000fe800078e02ff */
[----:B------:R-:W-:Y:S01]  /*5b00*/  IMAD R191, R191, 0x38, RZ ;  /* 0x00000038bfbf7824 */ /* 0x000fe200078e02ff */
        /* <DEDUP_REMOVED lines=57> */
[-C--:B-1----:R-:W-:Y:S05]  /*5ea0*/  HMMA.16816.F32 R4, R172, R176.reuse, R4 ;  /* 0x000000b0ac04723c */ /* 0x082fea0000001804 */
[-C--:B--2---:R-:W-:Y:S03]  /*5eb0*/  LEA.HI.X.SX32 R3, R242, R225.reuse, 0x2, P1 ;  /* 0x000000e1f2037211 */ /* 0x084fe600008f16ff */
[C---:B---3--:R-:W-:Y:S08]  /*5ec0*/  HMMA.16816.F32 R8, R180.reuse, R176, R8 ;  /* 0x000000b0b408723c */ /* 0x048ff00000001808 */
[-C--:B------:R-:W-:Y:S08]  /*5ed0*/  HMMA.16816.F32 R12, R180, R178.reuse, R12 ;  /* 0x000000b2b40c723c */ /* 0x080ff0000000180c */
[C---:B------:R-:W-:Y:S01]  /*5ee0*/  HMMA.16816.F32 R16, R172.reuse, R178, R16 ;  /* 0x000000b2ac10723c */ /* 0x040fe20000001810 */
[----:B------:R-:W1:Y:S07]  /*5ef0*/  LDSM.16.MT88.4 R176, [R208+0x3000] ;  /* 0x00300000d0b0783b */ /* 0x000e6e0000004200 */
[-C--:B----4-:R-:W-:Y:S08]  /*5f00*/  HMMA.16816.F32 R20, R172, R164.reuse, R20 ;  /* 0x000000a4ac14723c */ /* 0x090ff00000001814 */
        /* <DEDUP_REMOVED lines=14> */
[----:B------:R-:W-:Y:S01]  /*5ff0*/  @P0 IADD3 R164, R247, -0x40, RZ ;  /* 0xffffffc0f7a40810 */ /* 0x000fe20007ffe0ff */
[-C--:B------:R-:W-:Y:S01]  /*6000*/  HMMA.16816.F32 R28, R180, R166.reuse, R28 ;  /* 0x000000a6b41c723c */ /* 0x080fe2000000181c */
[----:B------:R-:W2:Y:S03]  /*6010*/  LDSM.16.MT88.4 R180, [R208+0x7800] ;  /* 0x00780000d0b4783b */ /* 0x000ea60000004200 */
[----:B------:R-:W-:Y:S01]  /*6020*/  @P0 IMAD.WIDE R164, R164, R0, UR40 ;  /* 0x00000028a4a40e25 */ /* 0x000fe2000f8e0200 */
[----:B------:R-:W-:Y:S01]  /*6030*/  @UP2 UMOV UR40, UR7 ;  /* 0x0000000700282c82 */ /* 0x000fe20008000000 */
[----:B------:R-:W3:Y:S01]  /*6040*/  LDL R0, [R1] ;  /* 0x0000000001007983 */ /* 0x000ee20000100800 */
[----:B------:R-:W-:Y:S01]  /*6050*/  @UP2 UMOV UR41, UR6 ;  /* 0x0000000600292c82 */ /* 0x000fe20008000000 */
[----:B------:R-:W-:Y:S03]  /*6060*/  HMMA.16816.F32 R32, R168, R166, R32 ;  /* 0x000000a6a820723c */ /* 0x000fe60000001820 */
[----:B------:R4:W5:Y:S04]  /*6070*/  @P0 LDG.E R246, [R164.64] ;  /* 0x00000026a4f60981 */ /* 0x000968000c1e1900 */
[CC--:B------:R-:W-:Y:S01]  /*6080*/  LEA R168, P1, R189.reuse, R224.reuse, 0x2 ;  /* 0x000000e0bda87211 */ /* 0x0c0fe200078210ff */
[----:B------:R4:W5:Y:S01]  /*6090*/  @P0 LDG.E R245, [R164.64+0x20] ;  /* 0x00002026a4f50981 */ /* 0x000962000c1e1900 */
[-C--:B-1----:R-:W-:Y:S04]  /*60a0*/  HMMA.16816.F32 R4, R172, R176.reuse, R4 ;  /* 0x000000b0ac04723c */ /* 0x082fe80000001804 */
[----:B------:R4:W5:Y:S01]  /*60b0*/  @P0 LDG.E R244, [R164.64+0x80] ;  /* 0x00008026a4f40981 */ /* 0x000962000c1e1900 */
[-C--:B------:R-:W-:Y:S01]  /*60c0*/  LEA.HI.X.SX32 R169, R189, R225.reuse, 0x2, P1 ;  /* 0x000000e1bda97211 */ /* 0x080fe200008f16ff */
[----:B------:R-:W-:Y:S02]  /*60d0*/  IMAD.MOV.U32 R189, RZ, RZ, c[0x0][0x22c] ;  /* 0x00008b00ffbd7624 */ /* 0x000fe400078e00ff */
[C---:B------:R-:W-:Y:S01]  /*60e0*/  HMMA.16816.F32 R8, R184.reuse, R176, R8 ;  /* 0x000000b0b808723c */ /* 0x040fe20000001808 */
[----:B------:R-:W3:Y:S03]  /*60f0*/  LDL R176, [R1+0x4] ;  /* 0x0000040001b07983 */ /* 0x000ee60000100800 */
[----:B------:R-:W-:Y:S02]  /*6100*/  IMAD R189, R189, c[0x0][0x1c0], RZ ;  /* 0x00007000bdbd7a24 */ /* 0x000fe400078e02ff */
[----:B------:R4:W5:Y:S01]  /*6110*/  @P0 LDG.E R243, [R164.64+0xa0] ;  /* 0x0000a026a4f30981 */ /* 0x000962000c1e1900 */
[CC--:B------:R-:W-:Y:S01]  /*6120*/  LEA R170, P0, R188.reuse, R224.reuse, 0x2 ;  /* 0x000000e0bcaa7211 */ /* 0x0c0fe200078010ff */
        /* <DEDUP_REMOVED lines=9> */
[----:B------:R2:W-:Y:S05]  /*61c0*/  RED.E.ADD.F32.FTZ.RN.STRONG.GPU [R170.64], R6 ;  /* 0x00000006aa00798e */ /* 0x0005ea000c10e7a6 */
[----:B------:R2:W-:Y:S01]  /*61d0*/  RED.E.ADD.F32.FTZ.RN.STRONG.GPU [R168.64], R7 ;  /* 0x00000007a800798e */ /* 0x0005e2000c10e7a6 */
[CC--:B----4-:R-:W-:Y:S01]  /*61e0*/  LEA R164, P2, R190.reuse, R224.reuse, 0x2 ;  /* 0x000000e0bea47211 */ /* 0x0d0fe200078410ff */
[C---:B------:R-:W-:Y:S03]  /*61f0*/  HMMA.16816.F32 R24, R184.reuse, R180, R24 ;  /* 0x000000b4b818723c */ /* 0x040fe60000001818 */
[----:B------:R-:W-:Y:S01]  /*6200*/  RED.E.ADD.F32.FTZ.RN.STRONG.GPU [R166.64], R8 ;  /* 0x00000008a600798e */ /* 0x000fe2000c10e7a6 */
[-C--:B------:R-:W-:Y:S01]  /*6210*/  LEA.HI.X.SX32 R165, R190, R225.reuse, 0x2, P2 ;  /* 0x000000e1bea57211 */ /* 0x080fe200010f16ff */
[----:B------:R-:W-:Y:S03]  /*6220*/  IMAD.MOV.U32 R190, RZ, RZ, c[0x0][0x22c] ;  /* 0x00008b00ffbe7624 */ /* 0x000fe600078e00ff */
[-C--:B------:R-:W-:Y:S01]  /*6230*/  HMMA.16816.F32 R28, R184, R182.reuse, R28 ;  /* 0x000000b6b81c723c */ /* 0x080fe2000000181c */
[----:B------:R-:W-:Y:S03]  /*6240*/  RED.E.ADD.F32.FTZ.RN.STRONG.GPU [R164.64], R9 ;  /* 0x00000009a400798e */ /* 0x000fe6000c10e7a6 */
[CC--:B-1----:R-:W-:Y:S01]  /*6250*/  LEA R4, P1, R189.reuse, R224.reuse, 0x2 ;  /* 0x000000e0bd047211 */ /* 0x0c2fe200078210ff */
[----:B------:R-:W-:Y:S03]  /*6260*/  IMAD R190, R190, c[0x0][0x1c0], RZ ;  /* 0x00007000bebe7a24 */ /* 0x000fe600078e02ff */
[----:B------:R-:W-:Y:S04]  /*6270*/  HMMA.16816.F32 R32, R172, R182, R32 ;  /* 0x000000b6ac20723c */ /* 0x000fe80000001820 */
[-C--:B------:R-:W-:Y:S01]  /*6280*/  LEA.HI.X.SX32 R5, R189, R225.reuse, 0x2, P1 ;  /* 0x000000e1bd057211 */ /* 0x080fe200008f16ff */
[----:B------:R-:W-:Y:S01]  /*6290*/  IMAD.SHL.U32 R190, R190, 0x10, RZ ;  /* 0x00000010bebe7824 */ /* 0x000fe200078e00ff */
[CC--:B--2---:R-:W-:Y:S01]  /*62a0*/  LEA R6, P0, R191.reuse, R224.reuse, 0x2 ;  /* 0x000000e0bf067211 */ /* 0x0c4fe200078010ff */
[----:B------:R-:W-:Y:S02]  /*62b0*/  IMAD.MOV.U32 R189, RZ, RZ, c[0x0][0x22c] ;  /* 0x00008b00ffbd7624 */ /* 0x000fe400078e00ff */
[----:B------:R1:W-:Y:S03]  /*62c0*/  RED.E.ADD.F32.FTZ.RN.STRONG.GPU [R4.64], R10 ;  /* 0x0000000a0400798e */ /* 0x0003e6000c10e7a6 */
[-C--:B------:R-:W-:Y:S01]  /*62d0*/  LEA.HI.X.SX32 R7, R191, R225.reuse, 0x2, P0 ;  /* 0x000000e1bf077211 */ /* 0x080fe200000f16ff */
[----:B------:R-:W-:Y:S01]  /*62e0*/  IMAD R189, R189, c[0x0][0x1c0], RZ ;  /* 0x00007000bdbd7a24 */ /* 0x000fe200078e02ff */
[----:B------:R-:W-:Y:S03]  /*62f0*/  IADD3 R177, R190, 0x20, RZ ;  /* 0x00000020beb17810 */ /* 0x000fe60007ffe0ff */
[----:B------:R2:W-:Y:S01]  /*6300*/  RED.E.ADD.F32.FTZ.RN.STRONG.GPU [R6.64], R11 ;  /* 0x0000000b0600798e */ /* 0x0005e2000c10e7a6 */
[----:B------:R-:W-:Y:S04]  /*6310*/  IMAD.SHL.U32 R189, R189, 0x10, RZ ;  /* 0x00000010bdbd7824 */ /* 0x000fe800078e00ff */
[----:B------:R4:W-:Y:S01]  /*6320*/  RED.E.ADD.F32.FTZ.RN.STRONG.GPU [R224.64+0x80], R16 ;  /* 0x00008010e000798e */ /* 0x0009e2000c10e7a6 */
[C---:B------:R-:W-:Y:S02]  /*6330*/  IADD3 R179, R189.reuse, 0x20, RZ ;  /* 0x00000020bdb37810 */ /* 0x040fe40007ffe0ff */
[----:B------:R-:W-:Y:S02]  /*6340*/  IADD3 R178, R189, 0x20, RZ ;  /* 0x00000020bdb27810 */ /* 0x000fe40007ffe0ff */
[----:B------:R4:W-:Y:S01]  /*6350*/  RED.E.ADD.F32.FTZ.RN.STRONG.GPU [R2.64+0x80], R17 ;  /* 0x000080110200798e */ /* 0x0009e2000c10e7a6 */
[C---:B------:R-:W-:Y:S02]  /*6360*/  IMAD.IADD R179, R242.reuse, 0x1, R179 ;  /* 0x00000001f2b37824 */ /* 0x040fe400078e02b3 */
[C---:B------:R-:W-:Y:S04]  /*6370*/  IMAD.IADD R178, R242.reuse, 0x1, R178 ;  /* 0x00000001f2b27824 */ /* 0x040fe800078e02b2 */
[----:B------:R-:W-:Y:S01]  /*6380*/  IMAD.IADD R178, R242, 0x1, R178 ;  /* 0x00000001f2b27824 */ /* 0x000fe200078e02b2 */
[CC--:B-1----:R-:W-:Y:S04]  /*6390*/  LEA R4, P0, R177.reuse, R224.reuse, 0x2 ;  /* 0x000000e0b1047211 */ /* 0x0c2fe800078010ff */
[-C--:B------:R-:W-:Y:S02]  /*63a0*/  LEA.HI.X.SX32 R5, R177, R225.reuse, 0x2, P0 ;  /* 0x000000e1b1057211 */ /* 0x080fe400000f16ff */
[----:B------:R-:W-:Y:S01]  /*63b0*/  IADD3 R177, R189, 0x20, RZ ;  /* 0x00000020bdb17810 */ /* 0x000fe20007ffe0ff */
[----:B------:R-:W-:Y:S01]  /*63c0*/  IMAD.MOV.U32 R189, RZ, RZ, c[0x0][0x22c] ;  /* 0x00008b00ffbd7624 */ /* 0x000fe200078e00ff */
[CC--:B--2---:R-:W-:Y:S01]  /*63d0*/  LEA R6, P1, R179.reuse, R224.reuse, 0x2 ;  /* 0x000000e0b3067211 */ /* 0x0c4fe200078210ff */
[----:B------:R-:W-:Y:S01]  /*63e0*/  RED.E.ADD.F32.FTZ.RN.STRONG.GPU [R4.64], R18 ;  /* 0x000000120400798e */ /* 0x000fe2000c10e7a6 */
[-C--:B------:R-:W-:Y:S01]  /*63f0*/  LEA R10, P0, R178, R224.reuse, 0x2 ;  /* 0x000000e0b20a7211 */ /* 0x080fe200078010ff */
[----:B------:R-:W-:Y:S01]  /*6400*/  IMAD.IADD R177, R242, 0x1, R177 ;  /* 0x00000001f2b17824 */ /* 0x000fe200078e02b1 */
[-C--:B------:R-:W-:Y:S01]  /*6410*/  LEA.HI.X.SX32 R7, R179, R225.reuse, 0x2, P1 ;  /* 0x000000e1b3077211 */ /* 0x080fe200008f16ff */
[----:B------:R-:W-:Y:S01]  /*6420*/  IMAD R189, R189, c[0x0][0x1c0], RZ ;  /* 0x00007000bdbd7a24 */ /* 0x000fe200078e02ff */
[-C--:B------:R-:W-:Y:S01]  /*6430*/  LEA.HI.X.SX32 R11, R178, R225.reuse, 0x2, P0 ;  /* 0x000000e1b20b7211 */ /* 0x080fe200000f16ff */
[----:B------:R-:W-:Y:S01]  /*6440*/  IMAD.IADD R177, R242, 0x1, R177 ;  /* 0x00000001f2b17824 */ /* 0x000fe200078e02b1 */
[C---:B----4-:R-:W-:Y:S01]  /*6450*/  IADD3 R16, R188.reuse, 0x60, RZ ;  /* 0x00000060bc107810 */ /* 0x050fe20007ffe0ff */
[----:B------:R-:W-:Y:S01]  /*6460*/  RED.E.ADD.F32.FTZ.RN.STRONG.GPU [R6.64], R19 ;  /* 0x000000130600798e */ /* 0x000fe2000c10e7a6 */
[----:B------:R-:W-:Y:S01]  /*6470*/  IMAD.SHL.U32 R189, R189, 0x10, RZ ;  /* 0x00000010bdbd7824 */ /* 0x000fe200078e00ff */
[----:B------:R-:W-:Y:S01]  /*6480*/  IADD3 R17, R188, 0x60, RZ ;  /* 0x00000060bc117810 */ /* 0x000fe20007ffe0ff */
[C---:B------:R-:W-:Y:S02]  /*6490*/  IMAD.IADD R177, R242.reuse, 0x1, R177 ;  /* 0x00000001f2b17824 */ /* 0x040fe400078e02b1 */
[----:B------:R-:W-:Y:S01]  /*64a0*/  RED.E.ADD.F32.FTZ.RN.STRONG.GPU [R10.64], R12 ;  /* 0x0000000c0a00798e */ /* 0x000fe2000c10e7a6 */
[----:B------:R-:W-:Y:S01]  /*64b0*/  IADD3 R167, R189, 0x40, RZ ;  /* 0x00000040bda77810 */ /* 0x000fe20007ffe0ff */
[C---:B------:R-:W-:Y:S01]  /*64c0*/  IMAD.IADD R16, R242.reuse, 0x1, R16 ;  /* 0x00000001f2107824 */ /* 0x040fe200078e0210 */
[-C--:B------:R-:W-:Y:S02]  /*64d0*/  LEA R8, P2, R177, R224.reuse, 0x2 ;  /* 0x000000e0b1087211 */ /* 0x080fe400078410ff */
[----:B------:R-:W-:Y:S01]  /*64e0*/  IADD3 R166, R189, 0x40, RZ ;  /* 0x00000040bda67810 */ /* 0x000fe20007ffe0ff */
[C---:B------:R-:W-:Y:S01]  /*64f0*/  IMAD.IADD R167, R242.reuse, 0x1, R167 ;  /* 0x00000001f2a77824 */ /* 0x040fe200078e02a7 */
[-C--:B------:R-:W-:Y:S01]  /*6500*/  LEA.HI.X.SX32 R9, R177, R225.reuse, 0x2, P2 ;  /* 0x000000e1b1097211 */ /* 0x080fe200010f16ff */
[C---:B------:R-:W-:Y:S02]  /*6510*/  IMAD.IADD R16, R242.reuse, 0x1, R16 ;  /* 0x00000001f2107824 */ /* 0x040fe400078e0210 */
[C---:B------:R-:W-:Y:S02]  /*6520*/  IMAD.IADD R166, R242.reuse, 0x1, R166 ;  /* 0x00000001f2a67824 */ /* 0x040fe400078e02a6 */
[----:B------:R1:W-:Y:S01]  /*6530*/  RED.E.ADD.F32.FTZ.RN.STRONG.GPU [R8.64], R13 ;  /* 0x0000000d0800798e */ /* 0x0003e2000c10e7a6 */
[C---:B------:R-:W-:Y:S02]  /*6540*/  IMAD.IADD R167, R242.reuse, 0x1, R167 ;  /* 0x00000001f2a77824 */ /* 0x040fe400078e02a7 */
[C---:B------:R-:W-:Y:S04]  /*6550*/  IMAD.IADD R166, R242.reuse, 0x1, R166 ;  /* 0x00000001f2a67824 */ /* 0x040fe800078e02a6 */
[----:B------:R-:W-:Y:S05]  /*6560*/  IMAD.IADD R166, R242, 0x1, R166 ;  /* 0x00000001f2a67824 */ /* 0x000fea00078e02a6 */
[CC--:B-1----:R-:W-:Y:S04]  /*6570*/  LEA R8, P2, R166.reuse, R224.reuse, 0x2 ;  /* 0x000000e0a6087211 */ /* 0x0c2fe800078410ff */
[-C--:B------:R-:W-:Y:S02]  /*6580*/  LEA.HI.X.SX32 R9, R166, R225.reuse, 0x2, P2 ;  /* 0x000000e1a6097211 */ /* 0x080fe400010f16ff */
[CC--:B---3--:R-:W-:Y:S04]  /*6590*/  LEA R4, P1, R0.reuse, R224.reuse, 0x2 ;  /* 0x000000e000047211 */ /* 0x0c8fe800078210ff */
[-C--:B------:R-:W-:Y:S01]  /*65a0*/  LEA.HI.X.SX32 R5, R0, R225.reuse, 0x2, P1 ;  /* 0x000000e100057211 */ /* 0x080fe200008f16ff */
[----:B------:R-:W-:Y:S04]  /*65b0*/  IMAD.MOV.U32 R0, RZ, RZ, c[0x0][0x22c] ;  /* 0x00008b00ff007624 */ /* 0x000fe800078e00ff */
[----:B------:R1:W-:Y:S01]  /*65c0*/  RED.E.ADD.F32.FTZ.RN.STRONG.GPU [R4.64], R14 ;  /* 0x0000000e0400798e */ /* 0x0003e2000c10e7a6 */
[----:B------:R-:W-:Y:S04]  /*65d0*/  IMAD R0, R0, c[0x0][0x1c0], RZ ;  /* 0x0000700000007a24 */ /* 0x000fe800078e02ff */
[----:B------:R-:W-:Y:S05]  /*65e0*/  IMAD.SHL.U32 R0, R0, 0x10, RZ ;  /* 0x0000001000007824 */ /* 0x000fea00078e00ff */
[----:B------:R-:W-:Y:S02]  /*65f0*/  IADD3 R168, R0, 0x40, RZ ;  /* 0x0000004000a87810 */ /* 0x000fe40007ffe0ff */
[CC--:B------:R-:W-:Y:S02]  /*6600*/  LEA R6, P0, R176.reuse, R224.reuse, 0x2 ;  /* 0x000000e0b0067211 */ /* 0x0c0fe400078010ff */
[----:B------:R-:W-:Y:S02]  /*6610*/  IADD3 R0, R189, 0x40, RZ ;  /* 0x00000040bd007810 */ /* 0x000fe40007ffe0ff */
[-C--:B------:R-:W-:Y:S03]  /*6620*/  LEA.HI.X.SX32 R7, R176, R225.reuse, 0x2, P0 ;  /* 0x000000e1b0077211 */ /* 0x080fe600000f16ff */
[----:B------:R-:W-:Y:S02]  /*6630*/  IMAD.IADD R0, R242, 0x1, R0 ;  /* 0x00000001f2007824 */ /* 0x000fe400078e0200 */
[----:B------:R2:W-:Y:S05]  /*6640*/  RED.E.ADD.F32.FTZ.RN.STRONG.GPU [R6.64], R15 ;  /* 0x0000000f0600798e */ /* 0x0005ea000c10e7a6 */
[----:B------:R-:W-:Y:S01]  /*6650*/  RED.E.ADD.F32.FTZ.RN.STRONG.GPU [R224.64+0x100], R20 ;  /* 0x00010014e000798e */ /* 0x000fe2000c10e7a6 */
[CC--:B-1----:R-:W-:Y:S04]  /*6660*/  LEA R4, P0, R168.reuse, R224.reuse, 0x2 ;  /* 0x000000e0a8047211 */ /* 0x0c2fe800078010ff */
[----:B------:R-:W-:Y:S01]  /*6670*/  RED.E.ADD.F32.FTZ.RN.STRONG.GPU [R2.64+0x100], R21 ;  /* 0x000100150200798e */ /* 0x000fe2000c10e7a6 */
[-C--:B------:R-:W-:Y:S02]  /*6680*/  LEA.HI.X.SX32 R5, R168, R225.reuse, 0x2, P0 ;  /* 0x000000e1a8057211 */ /* 0x080fe400000f16ff */
[CC--:B------:R-:W-:Y:S02]  /*6690*/  LEA R10, P0, R167.reuse, R224.reuse, 0x2 ;  /* 0x000000e0a70a7211 */ /* 0x0c0fe400078010ff */
[----:B------:R-:W-:Y:S02]  /*66a0*/  LDSM.16.MT88.4 R12, [R209+0x1e000] ;  /* 0x01e00000d10c783b */ /* 0x000fe40000004200 */
[-C--:B------:R-:W-:Y:S03]  /*66b0*/  LEA.HI.X.SX32 R11, R167, R225.reuse, 0x2, P0 ;  /* 0x000000e1a70b7211 */ /* 0x080fe600000f16ff */
[----:B------:R1:W-:Y:S05]  /*66c0*/  RED.E.ADD.F32.FTZ.RN.STRONG.GPU [R4.64], R22 ;  /* 0x000000160400798e */ /* 0x0003ea000c10e7a6 */
[----:B------:R-:W-:Y:S01]  /*66d0*/  LDSM.16.MT88.4 R168, [R210+0x2800] ;  /* 0x00280000d2a8783b */ /* 0x000fe20000004200 */
[CC--:B--2---:R-:W-:Y:S04]  /*66e0*/  LEA R6, P1, R0.reuse, R224.reuse, 0x2 ;  /* 0x000000e000067211 */ /* 0x0c4fe800078210ff */
[-C--:B------:R-:W-:Y:S01]  /*66f0*/  LEA.HI.X.SX32 R7, R0, R225.reuse, 0x2, P1 ;  /* 0x000000e100077211 */ /* 0x080fe200008f16ff */
[----:B------:R-:W-:Y:S04]  /*6700*/  IMAD.IADD R0, R242, 0x1, R252 ;  /* 0x00000001f2007824 */ /* 0x000fe800078e02fc */
[----:B------:R2:W-:Y:S05]  /*6710*/  RED.E.ADD.F32.FTZ.RN.STRONG.GPU [R6.64], R23 ;  /* 0x000000170600798e */ /* 0x0005ea000c10e7a6 */
[----:B------:R-:W-:Y:S05]  /*6720*/  RED.E.ADD.F32.FTZ.RN.STRONG.GPU [R10.64], R24 ;  /* 0x000000180a00798e */ /* 0x000fea000c10e7a6 */
[----:B------:R3:W-:Y:S01]  /*6730*/  RED.E.ADD.F32.FTZ.RN.STRONG.GPU [R8.64], R25 ;  /* 0x000000190800798e */ /* 0x0007e2000c10e7a6 */
[CC--:B-1----:R-:W-:Y:S04]  /*6740*/  LEA R4, P1, R252.reuse, R224.reuse, 0x2 ;  /* 0x000000e0fc047211 */ /* 0x0c2fe800078210ff */
[-C--:B------:R-:W-:Y:S01]  /*6750*/  LEA.HI.X.SX32 R5, R252, R225.reuse, 0x2, P1 ;  /* 0x000000e1fc057211 */ /* 0x080fe200008f16ff */
[----:B------:R-:W-:Y:S05]  /*6760*/  LDSM.16.MT88.4 R20, [R210+0x2000] ;  /* 0x00200000d214783b */ /* 0x000fea0000004200 */
[----:B------:R1:W-:Y:S01]  /*6770*/  RED.E.ADD.F32.FTZ.RN.STRONG.GPU [R4.64], R26 ;  /* 0x0000001a0400798e */ /* 0x0003e2000c10e7a6 */
[CC--:B--2---:R-:W-:Y:S04]  /*6780*/  LEA R6, P0, R0.reuse, R224.reuse, 0x2 ;  /* 0x000000e000067211 */ /* 0x0c4fe800078010ff */
[-C--:B------:R-:W-:Y:S02]  /*6790*/  LEA.HI.X.SX32 R7, R0, R225.reuse, 0x2, P0 ;  /* 0x000000e100077211 */ /* 0x080fe400000f16ff */
[----:B------:R-:W-:Y:S03]  /*67a0*/  IADD3 R0, R188, 0x60, RZ ;  /* 0x00000060bc007810 */ /* 0x000fe60007ffe0ff */
[----:B------:R2:W-:Y:S01]  /*67b0*/  RED.E.ADD.F32.FTZ.RN.STRONG.GPU [R6.64], R27 ;  /* 0x0000001b0600798e */ /* 0x0005e2000c10e7a6 */
[-C--:B---3--:R-:W-:Y:S01]  /*67c0*/  LEA R8, P3, R16, R224.reuse, 0x2 ;  /* 0x000000e010087211 */ /* 0x088fe200078610ff */
[----:B------:R-:W-:Y:S03]  /*67d0*/  IMAD.IADD R0, R242, 0x1, R0 ;  /* 0x00000001f2007824 */ /* 0x000fe600078e0200 */
[----:B------:R-:W-:Y:S01]  /*67e0*/  RED.E.ADD.F32.FTZ.RN.STRONG.GPU [R224.64+0x180], R32 ;  /* 0x00018020e000798e */ /* 0x000fe2000c10e7a6 */
[-C--:B------:R-:W-:Y:S02]  /*67f0*/  LEA.HI.X.SX32 R9, R16, R225.reuse, 0x2, P3 ;  /* 0x000000e110097211 */ /* 0x080fe400018f16ff */
[CC--:B------:R-:W-:Y:S02]  /*6800*/  LEA R10, P0, R0.reuse, R224.reuse, 0x2 ;  /* 0x000000e0000a7211 */ /* 0x0c0fe400078010ff */
[----:B------:R3:W-:Y:S01]  /*6810*/  RED.E.ADD.F32.FTZ.RN.STRONG.GPU [R2.64+0x180], R33 ;  /* 0x000180210200798e */ /* 0x0007e2000c10e7a6 */
[CC--:B-1----:R-:W-:Y:S02]  /*6820*/  LEA R4, P1, R17.reuse, R224.reuse, 0x2 ;  /* 0x000000e011047211 */ /* 0x0c2fe400078210ff */
[-C--:B------:R-:W-:Y:S01]  /*6830*/  LEA.HI.X.SX32 R11, R0, R225.reuse, 0x2, P0 ;  /* 0x000000e1000b7211 */ /* 0x080fe200000f16ff */
[----:B------:R-:W-:Y:S01]  /*6840*/  IMAD.IADD R0, R242, 0x1, R250 ;  /* 0x00000001f2007824 */ /* 0x000fe200078e02fa */
[-C--:B------:R-:W-:Y:S05]  /*6850*/  LEA.HI.X.SX32 R5, R17, R225.reuse, 0x2, P1 ;  /* 0x000000e111057211 */ /* 0x080fea00008f16ff */
[----:B------:R1:W-:Y:S05]  /*6860*/  RED.E.ADD.F32.FTZ.RN.STRONG.GPU [R4.64], R34 ;  /* 0x000000220400798e */ /* 0x0003ea000c10e7a6 */
[----:B------:R-:W-:Y:S01]  /*6870*/  RED.E.ADD.F32.FTZ.RN.STRONG.GPU [R10.64], R35 ;  /* 0x000000230a00798e */ /* 0x000fe2000c10e7a6 */
[CC--:B--2---:R-:W-:Y:S04]  /*6880*/  LEA R6, P2, R251.reuse, R224.reuse, 0x2 ;  /* 0x000000e0fb067211 */ /* 0x0c4fe800078410ff */
[----:B------:R-:W-:Y:S01]  /*6890*/  RED.E.ADD.F32.FTZ.RN.STRONG.GPU [R8.64], R28 ;  /* 0x0000001c0800798e */ /* 0x000fe2000c10e7a6 */
[-C--:B------:R-:W-:Y:S04]  /*68a0*/  LEA.HI.X.SX32 R7, R251, R225.reuse, 0x2, P2 ;  /* 0x000000e1fb077211 */ /* 0x080fe800010f16ff */
[----:B------:R-:W-:Y:S01]  /*68b0*/  LDSM.16.MT88.4 R8, [R210] ;  /* 0x00000000d208783b */ /* 0x000fe20000004200 */
[CC--:B---3--:R-:W-:Y:S04]  /*68c0*/  LEA R2, P0, R0.reuse, R224.reuse, 0x2 ;  /* 0x000000e000027211 */ /* 0x0c8fe800078010ff */
[----:B------:R-:W-:Y:S01]  /*68d0*/  RED.E.ADD.F32.FTZ.RN.STRONG.GPU [R6.64], R29 ;  /* 0x0000001d0600798e */ /* 0x000fe2000c10e7a6 */
[-C--:B------:R-:W-:Y:S01]  /*68e0*/  LEA.HI.X.SX32 R3, R0, R225.reuse, 0x2, P0 ;  /* 0x000000e100037211 */ /* 0x080fe200000f16ff */
[----:B------:R-:W-:Y:S01]  /*68f0*/  IMAD.IADD R0, R214, 0x1, R210 ;  /* 0x00000001d6007824 */ /* 0x000fe200078e02d2 */
[----:B------:R-:W-:Y:S01]  /*6900*/  PLOP3.LUT P0, PT, PT, PT, UP0, 0x80, 0x0 ;  /* 0x000000000000781c */ /* 0x000fe20003f0f008 */
[----:B------:R-:W-:Y:S01]  /*6910*/  @UP2 UIADD3 UR4, UP0, UR4, -0x100, URZ ;  /* 0xffffff0004042890 */ /* 0x000fe2000ff1e03f */
[----:B------:R-:W-:Y:S01]  /*6920*/  LDSM.16.MT88.4 R32, [R209+0x1e800] ;  /* 0x01e80000d120783b */ /* 0x000fe20000004200 */
[C---:B-1----:R-:W-:Y:S02]  /*6930*/  LEA R4, P1, R250.reuse, R224, 0x2 ;  /* 0x000000e0fa047211 */ /* 0x042fe400078210ff */
[----:B------:R-:W-:Y:S02]  /*6940*/  @UP2 UIADD3.X UR5, UR5, -0x1, URZ, UP0, !UPT ;  /* 0xffffffff05052890 */ /* 0x000fe400087fe43f */
[----:B------:R-:W-:Y:S01]  /*6950*/  LDSM.16.MT88.4 R16, [R0] ;  /* 0x000000000010783b */ /* 0x000fe20000004200 */
[----:B------:R-:W-:Y:S02]  /*6960*/  LEA.HI.X.SX32 R5, R250, R225, 0x2, P1 ;  /* 0x000000e1fa057211 */ /* 0x000fe400008f16ff */
[----:B------:R-:W-:Y:S01]  /*6970*/  ISETP.LT.AND P1, PT, RZ, UR46, PT ;  /* 0x0000002eff007c0c */ /* 0x000fe2000bf21270 */
[----:B------:R-:W-:Y:S01]  /*6980*/  UMOV UR46, UR8 ;  /* 0x00000008002e7c82 */ /* 0x000fe20008000000 */
[----:B------:R-:W-:Y:S05]  /*6990*/  LDSM.16.MT88.4 R24, [R0+0x2000] ;  /* 0x002000000018783b */ /* 0x000fea0000004200 */
[----:B------:R-:W-:Y:S05]  /*69a0*/  RED.E.ADD.F32.FTZ.RN.STRONG.GPU [R4.64], R30 ;  /* 0x0000001e0400798e */ /* 0x000fea000c10e7a6 */
        /* <DEDUP_REMOVED lines=86> */
.L_x_1619:
[----:B------:R-:W2:Y:S04]  /*6f10*/  LDL R173, [R1+0x20] ;  /* 0x0000200001ad7983 */ /* 0x000ea80000100800 */
[----:B------:R-:W3:Y:S04]  /*6f20*/  LDL R172, [R1+0x30] ;  /* 0x0000300001ac7983 */ /* 0x000ee80000100800 */
[----:B------:R-:W4:Y:S01]  /*6f30*/  LDL R174, [R1+0x3c] ;  /* 0x00003c0001ae7983 */ /* 0x000f220000100800 */
[----:B------:R-:W-:Y:S01]  /*6f40*/  FMUL.FTZ R27, R55, c[0x0][0x2dc] ;  /* 0x0000b700371b7a20 */ /* 0x000fe20000410000 */
[----:B------:R-:W-:-:S02]  /*6f50*/  ULDC.64 UR6, c[0x0][0x3a0] ;  /* 0x0000e80000067ab9 */ /* 0x000fc40000000a00 */
[----:B------:R-:W4:Y:S04]  /*6f60*/  LDL R171, [R1+0x24] ;  /* 0x0000240001ab7983 */ /* 0x000f280000100800 */
[----:B------:R-:W4:Y:S04]  /*6f70*/  LDL R170, [R1+0x34] ;  /* 0x0000340001aa7983 */ /* 0x000f280000100800 */
[----:B------:R-:W4:Y:S01]  /*6f80*/  LDL.64 R176, [R1+0x10] ;  /* 0x0000100001b07983 */ /* 0x000f220000100a00 */
[----:B------:R-:W-:Y:S01]  /*6f90*/  FMUL.FTZ R100, R100, c[0x0][0x2e0] ;  /* 0x0000b80064647a20 */ /* 0x000fe20000410000 */
[----:B------:R-:W-:-:S02]  /*6fa0*/  ULDC.64 UR4, c[0x0][0x3a8] ;  /* 0x0000ea0000047ab9 */ /* 0x000fc40000000a00 */
[----:B------:R-:W4:Y:S01]  /*6fb0*/  LDL R55, [R1+0x38] ;  /* 0x0000380001377983 */ /* 0x000f220000100800 */
[----:B-1----:R-:W-:Y:S02]  /*6fc0*/  FMUL.FTZ R2, R101, c[0x0][0x2e0] ;  /* 0x0000b80065027a20 */ /* 0x002fe40000410000 */
[----:B------:R-:W-:Y:S02]  /*6fd0*/  FMUL.FTZ R102, R102, c[0x0][0x2e0] ;  /* 0x0000b80066667a20 */ /* 0x000fe40000410000 */
[----:B------:R-:W-:Y:S02]  /*6fe0*/  FMUL.FTZ R0, R103, c[0x0][0x2e0] ;  /* 0x0000b80067007a20 */ /* 0x000fe40000410000 */
[----:B------:R-:W-:Y:S02]  /*6ff0*/  FMUL.FTZ R112, R112, c[0x0][0x2e0] ;  /* 0x0000b80070707a20 */ /* 0x000fe40000410000 */
[----:B------:R-:W-:Y:S02]  /*7000*/  FMUL.FTZ R6, R113, c[0x0][0x2e0] ;  /* 0x0000b80071067a20 */ /* 0x000fe40000410000 */
[----:B------:R-:W-:-:S02]  /*7010*/  FMUL.FTZ R34, R41, c[0x0][0x2dc] ;  /* 0x0000b70029227a20 */ /* 0x000fc40000410000 */
[----:B------:R-:W-:Y:S02]  /*7020*/  FMUL.FTZ R114, R114, c[0x0][0x2e0] ;  /* 0x0000b80072727a20 */ /* 0x000fe40000410000 */
[----:B------:R-:W-:Y:S01]  /*7030*/  FMUL.FTZ R8, R115, c[0x0][0x2e0] ;  /* 0x0000b80073087a20 */ /* 0x000fe20000410000 */
[----:B------:R-:W-:Y:S01]  /*7040*/  F2FP.PACK_AB R2, R2, R100 ;  /* 0x000000640202723e */ /* 0x000fe200000000ff */
[----:B------:R-:W-:Y:S01]  /*7050*/  BAR.SYNC.DEFER_BLOCKING 0x0 ;  /* 0x0000000000007b1d */ /* 0x000fe20000010000 */
[----:B------:R-:W-:Y:S02]  /*7060*/  FMUL.FTZ R104, R104, c[0x0][0x2e0] ;  /* 0x0000b80068687a20 */ /* 0x000fe40000410000 */
[----:B------:R-:W-:Y:S01]  /*7070*/  FMUL.FTZ R41, R105, c[0x0][0x2e0] ;  /* 0x0000b80069297a20 */ /* 0x000fe20000410000 */
[----:B------:R-:W-:Y:S01]  /*7080*/  F2FP.PACK_AB R0, R0, R102 ;  /* 0x000000660000723e */ /* 0x000fe200000000ff */
[----:B------:R-:W-:Y:S02]  /*7090*/  FMUL.FTZ R4, R44, c[0x0][0x2dc] ;  /* 0x0000b7002c047a20 */ /* 0x000fe40000410000 */
        /* <DEDUP_REMOVED lines=29> */
[----:B------:R-:W-:Y:S02]  /*7270*/  FMUL.FTZ R120, R120, c[0x0][0x2e0] ;  /* 0x0000b80078787a20 */ /* 0x000fe40000410000 */
        /* <DEDUP_REMOVED lines=58> */
[----:B------:R-:W1:Y:S01]  /*7620*/  S2R R168, SR_TID.X ;  /* 0x0000000000a87919 */ /* 0x000e620000002100 */
        /* <DEDUP_REMOVED lines=10> */
[----:B------:R-:W1:Y:S01]  /*76d0*/  S2R R169, SR_TID.X ;  /* 0x0000000000a97919 */ /* 0x000e620000002100 */
[----:B------:R-:W-:-:S02]  /*76e0*/  F2FP.PACK_AB R36, R36, R167 ;  /* 0x000000a72424723e */ /* 0x000fc400000000ff */
        /* <DEDUP_REMOVED lines=40> */
[----:B------:R-:W2:Y:S01]  /*7970*/  S2R R52, SR_CTAID.Y ;  /* 0x0000000000347919 */ /* 0x000ea20000002600 */
        /* <DEDUP_REMOVED lines=9> */
[----:B-1----:R-:W-:Y:S01]  /*7a10*/  SHF.R.S32.HI R168, RZ, 0x1f, R168 ;  /* 0x0000001fffa87819 */ /* 0x002fe200000114a8 */
[----:B------:R-:W-:Y:S01]  /*7a20*/  FMUL.FTZ R13, R79, c[0x0][0x2dc] ;  /* 0x0000b7004f0d7a20 */ /* 0x000fe20000410000 */
[----:B------:R-:W-:Y:S02]  /*7a30*/  F2FP.PACK_AB R18, R18, R72 ;  /* 0x000000481212723e */ /* 0x000fe400000000ff */
[----:B------:R-:W-:Y:S01]  /*7a40*/  F2FP.PACK_AB R17, R17, R74 ;  /* 0x0000004a1111723e */ /* 0x000fe200000000ff */
[----:B--2---:R-:W-:Y:S04]  /*7a50*/  STS [R173], R2 ;  /* 0x00000002ad007388 */ /* 0x004fe80000000800 */
[----:B------:R1:W-:Y:S04]  /*7a60*/  STS [R173+0x400], R0 ;  /* 0x00040000ad007388 */ /* 0x0003e80000000800 */
[----:B---3--:R-:W-:Y:S04]  /*7a70*/  STS [R172], R6 ;  /* 0x00000006ac007388 */ /* 0x008fe80000000800 */
[----:B----4-:R-:W-:Y:S04]  /*7a80*/  STS [R174], R8 ;  /* 0x00000008ae007388 */ /* 0x010fe80000000800 */
[----:B------:R-:W-:Y:S04]  /*7a90*/  STS [R173+0x2000], R41 ;  /* 0x00200029ad007388 */ /* 0x000fe80000000800 */
[----:B------:R-:W-:Y:S04]  /*7aa0*/  STS [R173+0x2400], R9 ;  /* 0x00240009ad007388 */ /* 0x000fe80000000800 */
[----:B------:R-:W-:Y:S04]  /*7ab0*/  STS [R172+0x2000], R44 ;  /* 0x0020002cac007388 */ /* 0x000fe80000000800 */
[----:B------:R-:W-:Y:S04]  /*7ac0*/  STS [R172+0x2400], R43 ;  /* 0x0024002bac007388 */ /* 0x000fe80000000800 */
        /* <DEDUP_REMOVED lines=38> */
[----:B------:R-:W-:-:S03]  /*7d30*/  F2FP.PACK_AB R14, R14, R76 ;  /* 0x0000004c0e0e723e */ /* 0x000fc600000000ff */
[----:B------:R-:W-:Y:S01]  /*7d40*/  STS [R170+0xa000], R22 ;  /* 0x00a00016aa007388 */ /* 0x000fe20000000800 */
[----:B------:R-:W-:-:S03]  /*7d50*/  F2FP.PACK_AB R13, R13, R78 ;  /* 0x0000004e0d0d723e */ /* 0x000fc600000000ff */
[----:B------:R-:W-:Y:S01]  /*7d60*/  STS [R55+0xa000], R21 ;  /* 0x00a0001537007388 */ /* 0x000fe20000000800 */
[----:B------:R-:W-:-:S03]  /*7d70*/  LEA.HI R168, R168, R169, RZ, 0x3 ;  /* 0x000000a9a8a87211 */ /* 0x000fc600078f18ff */
[----:B------:R-:W-:Y:S04]  /*7d80*/  STS [R173+0xc000], R20 ;  /* 0x00c00014ad007388 */ /* 0x000fe80000000800 */
[----:B------:R-:W-:Y:S04]  /*7d90*/  STS [R173+0xc400], R19 ;  /* 0x00c40013ad007388 */ /* 0x000fe80000000800 */
[----:B------:R-:W-:Y:S01]  /*7da0*/  STS [R172+0xc000], R16 ;  /* 0x00c00010ac007388 */ /* 0x000fe20000000800 */
[----:B------:R-:W-:-:S03]  /*7db0*/  SHF.R.S32.HI R168, RZ, 0x3, R168 ;  /* 0x00000003ffa87819 */ /* 0x000fc600000114a8 */
[----:B------:R-:W-:Y:S04]  /*7dc0*/  STS [R172+0xc400], R15 ;  /* 0x00c4000fac007388 */ /* 0x000fe80000000800 */
[----:B------:R-:W-:Y:S04]  /*7dd0*/  STS [R173+0xe000], R18 ;  /* 0x00e00012ad007388 */ /* 0x000fe80000000800 */
[----:B------:R2:W-:Y:S04]  /*7de0*/  STS [R173+0xe400], R17 ;  /* 0x00e40011ad007388 */ /* 0x0005e80000000800 */
[----:B------:R-:W-:Y:S01]  /*7df0*/  STS [R172+0xe000], R14 ;  /* 0x00e0000eac007388 */ /* 0x000fe20000000800 */
[----:B-1----:R-:W-:-:S03]  /*7e00*/  SHF.L.U32 R0, R168, 0x6, RZ ;  /* 0x00000006a8007819 */ /* 0x002fc600000006ff */
[----:B------:R1:W-:Y:S01]  /*7e10*/  STS [R172+0xe400], R13 ;  /* 0x00e4000dac007388 */ /* 0x0003e20000000800 */
[----:B------:R-:W-:Y:S02]  /*7e20*/  FMUL.FTZ R84, R84, c[0x0][0x2dc] ;  /* 0x0000b70054547a20 */ /* 0x000fe40000410000 */
[----:B------:R-:W-:Y:S01]  /*7e30*/  FMUL.FTZ R12, R85, c[0x0][0x2dc] ;  /* 0x0000b700550c7a20 */ /* 0x000fe20000410000 */
[----:B------:R-:W3:Y:S01]  /*7e40*/  S2R R53, SR_CTAID.Z ;  /* 0x0000000000357919 */ /* 0x000ee20000002700 */
[----:B------:R-:W-:Y:S01]  /*7e50*/  FMUL.FTZ R86, R86, c[0x0][0x2dc] ;  /* 0x0000b70056567a20 */ /* 0x000fe20000410000 */
[----:B------:R-:W-:Y:S01]  /*7e60*/  SHF.R.S32.HI R3, RZ, 0x1f, R176 ;  /* 0x0000001fff037819 */ /* 0x000fe200000114b0 */
[----:B------:R-:W-:Y:S01]  /*7e70*/  FMUL.FTZ R11, R87, c[0x0][0x2dc] ;  /* 0x0000b700570b7a20 */ /* 0x000fe20000410000 */
[----:B------:R-:W-:Y:S01]  /*7e80*/  MOV R4, UR36 ;  /* 0x0000002400047c02 */ /* 0x000fe20008000f00 */
[----:B------:R-:W-:Y:S01]  /*7e90*/  FMUL.FTZ R96, R96, c[0x0][0x2dc] ;  /* 0x0000b70060607a20 */ /* 0x000fe20000410000 */
[----:B------:R-:W-:Y:S01]  /*7ea0*/  UIMAD UR8, UR35, UR6, URZ ;  /* 0x00000006230872a4 */ /* 0x000fe2000f8e023f */
[----:B------:R-:W-:Y:S01]  /*7eb0*/  FMUL.FTZ R10, R97, c[0x0][0x2dc] ;  /* 0x0000b700610a7a20 */ /* 0x000fe20000410000 */
[----:B------:R-:W-:Y:S01]  /*7ec0*/  MOV R2, R176 ;  /* 0x000000b000027202 */ /* 0x000fe20000000f00 */
[----:B------:R-:W-:Y:S01]  /*7ed0*/  FMUL.FTZ R98, R98, c[0x0][0x2dc] ;  /* 0x0000b70062627a20 */ /* 0x000fe20000410000 */
[----:B------:R-:W-:Y:S01]  /*7ee0*/  LOP3.LUT R0, R0, 0x1c0, RZ, 0xc0, !PT ;  /* 0x000001c000007812 */ /* 0x000fe200078ec0ff */
[----:B------:R-:W-:Y:S01]  /*7ef0*/  FMUL.FTZ R7, R99, c[0x0][0x2dc] ;  /* 0x0000b70063077a20 */ /* 0x000fe20000410000 */
[----:B--2---:R-:W2:Y:S01]  /*7f00*/  S2R R173, SR_TID.X ;  /* 0x0000000000ad7919 */ /* 0x004ea20000002100 */
[----:B------:R-:W-:-:S03]  /*7f10*/  FMUL.FTZ R88, R88, c[0x0][0x2dc] ;  /* 0x0000b70058587a20 */ /* 0x000fc60000410000 */
[----:B-1----:R-:W1:Y:S01]  /*7f20*/  S2R R172, SR_TID.X ;  /* 0x0000000000ac7919 */ /* 0x002e620000002100 */
[----:B------:R-:W-:Y:S01]  /*7f30*/  FMUL.FTZ R39, R89, c[0x0][0x2dc] ;  /* 0x0000b70059277a20 */ /* 0x000fe20000410000 */
[----:B------:R-:W-:Y:S01]  /*7f40*/  F2FP.PACK_AB R12, R12, R84 ;  /* 0x000000540c0c723e */ /* 0x000fe200000000ff */
[----:B------:R-:W-:Y:S01]  /*7f50*/  FMUL.FTZ R90, R90, c[0x0][0x2dc] ;  /* 0x0000b7005a5a7a20 */ /* 0x000fe20000410000 */
[----:B------:R-:W-:Y:S01]  /*7f60*/  F2FP.PACK_AB R11, R11, R86 ;  /* 0x000000560b0b723e */ /* 0x000fe200000000ff */
[----:B------:R-:W-:Y:S01]  /*7f70*/  FMUL.FTZ R38, R91, c[0x0][0x2dc] ;  /* 0x0000b7005b267a20 */ /* 0x000fe20000410000 */
[----:B------:R-:W-:Y:S01]  /*7f80*/  MOV R42, UR36 ;  /* 0x00000024002a7c02 */ /* 0x000fe20008000f00 */
[----:B------:R-:W-:Y:S01]  /*7f90*/  FMUL.FTZ R92, R92, c[0x0][0x2dc] ;  /* 0x0000b7005c5c7a20 */ /* 0x000fe20000410000 */
[----:B------:R-:W-:Y:S01]  /*7fa0*/  UIMAD UR8, UR36, UR7, UR8 ;  /* 0x00000007240872a4 */ /* 0x000fe2000f8e0208 */
[----:B------:R-:W-:Y:S01]  /*7fb0*/  FMUL.FTZ R37, R93, c[0x0][0x2dc] ;  /* 0x0000b7005d257a20 */ /* 0x000fe20000410000 */
[----:B------:R-:W-:Y:S01]  /*7fc0*/  F2FP.PACK_AB R10, R10, R96 ;  /* 0x000000600a0a723e */ /* 0x000fe200000000ff */
[----:B------:R-:W-:Y:S01]  /*7fd0*/  FMUL.FTZ R94, R94, c[0x0][0x2dc] ;  /* 0x0000b7005e5e7a20 */ /* 0x000fe20000410000 */
[----:B------:R-:W-:Y:S01]  /*7fe0*/  UIMAD UR35, UR35, UR4, URZ ;  /* 0x00000004232372a4 */ /* 0x000fe2000f8e023f */
[----:B------:R-:W-:Y:S01]  /*7ff0*/  FMUL.FTZ R40, R95, c[0x0][0x2dc] ;  /* 0x0000b7005f287a20 */ /* 0x000fe20000410000 */
[----:B------:R-:W-:Y:S01]  /*8000*/  LOP3.LUT R6, R0, 0x38, R176, 0xf8, !PT ;  /* 0x0000003800067812 */ /* 0x000fe200078ef8b0 */
[----:B------:R-:W-:Y:S01]  /*8010*/  IMAD.WIDE.U32 R4, R4, c[0x0][0x3a0], R2 ;  /* 0x0000e80004047a25 */ /* 0x000fe200078e0002 */
[----:B------:R-:W-:-:S02]  /*8020*/  F2FP.PACK_AB R7, R7, R98 ;  /* 0x000000620707723e */ /* 0x000fc400000000ff */
[----:B------:R-:W-:Y:S02]  /*8030*/  SHF.R.U32.HI R0, RZ, 0x3, R0 ;  /* 0x00000003ff007819 */ /* 0x000fe40000011600 */
[----:B------:R-:W-:Y:S01]  /*8040*/  SHF.R.S32.HI R54, RZ, 0x1f, R52 ;  /* 0x0000001fff367819 */ /* 0x000fe20000011434 */
[----:B------:R-:W-:Y:S01]  /*8050*/  STS [R171+0xc000], R12 ;  /* 0x00c0000cab007388 */ /* 0x000fe20000000800 */
[----:B------:R-:W-:Y:S01]  /*8060*/  F2FP.PACK_AB R39, R39, R88 ;  /* 0x000000582727723e */ /* 0x000fe200000000ff */
[----:B------:R-:W-:Y:S01]  /*8070*/  UIMAD UR35, UR36, UR5, UR35 ;  /* 0x00000005242372a4 */ /* 0x000fe2000f8e0223 */
[----:B------:R-:W-:Y:S01]  /*8080*/  F2FP.PACK_AB R38, R38, R90 ;  /* 0x0000005a2626723e */ /* 0x000fe200000000ff */
[----:B------:R-:W-:Y:S01]  /*8090*/  IMAD.WIDE.U32 R2, R42, c[0x0][0x3a8], R2 ;  /* 0x0000ea002a027a25 */ /* 0x000fe200078e0002 */
[----:B------:R-:W-:Y:S01]  /*80a0*/  F2FP.PACK_AB R37, R37, R92 ;  /* 0x0000005c2525723e */ /* 0x000fe200000000ff */
[----:B------:R-:W-:Y:S01]  /*80b0*/  STS [R171+0xc400], R11 ;  /* 0x00c4000bab007388 */ /* 0x000fe20000000800 */
[----:B------:R-:W-:-:S02]  /*80c0*/  F2FP.PACK_AB R40, R40, R94 ;  /* 0x0000005e2828723e */ /* 0x000fc400000000ff */
[----:B------:R-:W-:Y:S01]  /*80d0*/  IADD3 R5, R5, UR8, RZ ;  /* 0x0000000805057c10 */ /* 0x000fe2000fffe0ff */
[----:B------:R4:W-:Y:S01]  /*80e0*/  STS [R170+0xc000], R10 ;  /* 0x00c0000aaa007388 */ /* 0x0009e20000000800 */
[----:B------:R-:W-:Y:S01]  /*80f0*/  LOP3.LUT R42, R6, R0, RZ, 0x3c, !PT ;  /* 0x00000000062a7212 */ /* 0x000fe200078e3cff */
[----:B------:R-:W-:Y:S02]  /*8100*/  IMAD R6, R54, c[0x0][0x388], RZ ;  /* 0x0000e20036067a24 */ /* 0x000fe400078e02ff */
[----:B------:R4:W-:Y:S01]  /*8110*/  STS [R170+0xc400], R7 ;  /* 0x00c40007aa007388 */ /* 0x0009e20000000800 */
[----:B------:R-:W-:-:S03]  /*8120*/  IADD3 R3, R3, UR35, RZ ;  /* 0x0000002303037c10 */ /* 0x000fc6000fffe0ff */
[----:B------:R-:W-:Y:S01]  /*8130*/  STS [R171+0xe000], R39 ;  /* 0x00e00027ab007388 */ /* 0x000fe20000000800 */
[----:B------:R-:W-:-:S03]  /*8140*/  IMAD R6, R52, c[0x0][0x38c], R6 ;  /* 0x0000e30034067a24 */ /* 0x000fc600078e0206 */
[----:B------:R-:W-:Y:S01]  /*8150*/  STS [R171+0xe400], R38 ;  /* 0x00e40026ab007388 */ /* 0x000fe20000000800 */
[----:B------:R-:W-:-:S03]  /*8160*/  IMAD.WIDE.U32 R4, R52, c[0x0][0x388], R4 ;  /* 0x0000e20034047a25 */ /* 0x000fc600078e0004 */
[----:B------:R-:W-:Y:S01]  /*8170*/  STS [R170+0xe000], R37 ;  /* 0x00e00025aa007388 */ /* 0x000fe20000000800 */
[----:B------:R-:W-:-:S03]  /*8180*/  IMAD R0, R54, c[0x0][0x390], RZ ;  /* 0x0000e40036007a24 */ /* 0x000fc600078e02ff */
[----:B------:R-:W-:Y:S01]  /*8190*/  STS [R170+0xe400], R40 ;  /* 0x00e40028aa007388 */ /* 0x000fe20000000800 */
[----:B-1----:R-:W-:Y:S01]  /*81a0*/  SHF.R.S32.HI R172, RZ, 0x1f, R172 ;  /* 0x0000001fffac7819 */ /* 0x002fe200000114ac */
[C---:B------:R-:W-:Y:S01]  /*81b0*/  IMAD R0, R52.reuse, c[0x0][0x394], R0 ;  /* 0x0000e50034007a24 */ /* 0x040fe200078e0200 */
[----:B------:R-:W-:Y:S01]  /*81c0*/  IADD3 R5, R5, R6, RZ ;  /* 0x0000000605057210 */ /* 0x000fe20007ffe0ff */
[----:B------:R-:W-:Y:S01]  /*81d0*/  IMAD.WIDE.U32 R2, R52, c[0x0][0x390], R2 ;  /* 0x0000e40034027a25 */ /* 0x000fe200078e0002 */
[----:B---3--:R-:W-:Y:S02]  /*81e0*/  SHF.R.S32.HI R6, RZ, 0x1f, R53 ;  /* 0x0000001fff067819 */ /* 0x008fe40000011435 */
[----:B--2---:R-:W-:Y:S02]  /*81f0*/  LEA.HI R172, R172, R173, RZ, 0x6 ;  /* 0x000000adacac7211 */ /* 0x004fe400078f30ff */
[----:B------:R-:W-:Y:S01]  /*8200*/  IADD3 R3, R3, R0, RZ ;  /* 0x0000000003037210 */ /* 0x000fe20007ffe0ff */
[C---:B------:R-:W-:Y:S01]  /*8210*/  IMAD R0, R6.reuse, c[0x0][0x3b8], RZ ;  /* 0x0000ee0006007a24 */ /* 0x040fe200078e02ff */
[----:B------:R-:W-:Y:S01]  /*8220*/  SHF.R.S32.HI R172, RZ, 0x6, R172 ;  /* 0x00000006ffac7819 */ /* 0x000fe200000114ac */
[----:B------:R-:W-:-:S02]  /*8230*/  IMAD R41, R6, c[0x0][0x3c0], RZ ;  /* 0x0000f00006297a24 */ /* 0x000fc400078e02ff */
[----:B------:R-:W-:Y:S01]  /*8240*/  IMAD R6, R53, c[0x0][0x3bc], R0 ;  /* 0x0000ef0035067a24 */ /* 0x000fe200078e0200 */
[----:B------:R-:W-:-:S04]  /*8250*/  LEA R0, R172, R42, 0x9 ;  /* 0x0000002aac007211 */ /* 0x000fc800078e48ff */
[----:B------:R-:W-:Y:S01]  /*8260*/  SHF.L.U32 R0, R0, 0x1, RZ ;  /* 0x0000000100007819 */ /* 0x000fe200000006ff */
[----:B------:R-:W-:Y:S01]  /*8270*/  BAR.SYNC.DEFER_BLOCKING 0x0 ;  /* 0x0000000000007b1d */ /* 0x000fe20000010000 */
[----:B------:R-:W-:Y:S01]  /*8280*/  IMAD.WIDE.U32 R4, R53, c[0x0][0x3b8], R4 ;  /* 0x0000ee0035047a25 */ /* 0x000fe200078e0004 */
[----:B----4-:R-:W-:-:S03]  /*8290*/  SHF.R.S32.HI R10, RZ, 0x1f, R168 ;  /* 0x0000001fff0a7819 */ /* 0x010fc600000114a8 */
[----:B------:R-:W-:Y:S01]  /*82a0*/  IMAD.WIDE.U32 R8, R53, c[0x0][0x3c0], R2 ;  /* 0x0000f00035087a25 */ /* 0x000fe200078e0002 */
[----:B------:R-:W-:Y:S02]  /*82b0*/  IADD3 R3, R5, R6, RZ ;  /* 0x0000000605037210 */ /* 0x000fe40007ffe0ff */
[----:B------:R-:W-:Y:S01]  /*82c0*/  MOV R2, R4 ;  /* 0x0000000400027202 */ /* 0x000fe20000000f00 */
[----:B------:R-:W-:Y:S02]  /*82d0*/  IMAD R41, R53, c[0x0][0x3c4], R41 ;  /* 0x0000f10035297a24 */ /* 0x000fe400078e0229 */
[----:B------:R-:W-:Y:S01]  /*82e0*/  IMAD R6, R10, c[0x0][0x3a0], RZ ;  /* 0x0000e8000a067a24 */ /* 0x000fe200078e02ff */
[----:B------:R-:W1:Y:S04]  /*82f0*/  LDS.128 R68, [R0+0xc000] ;  /* 0x00c0000000447984 */ /* 0x000e680000000c00 */
[----:B------:R-:W2:Y:S04]  /*8300*/  LDS.128 R72, [R0+0x10000] ;  /* 0x0100000000487984 */ /* 0x000ea80000000c00 */
[----:B------:R-:W3:Y:S04]  /*8310*/  LDS.128 R64, [R0+0xd000] ;  /* 0x00d0000000407984 */ /* 0x000ee80000000c00 */
[----:B------:R-:W4:Y:S04]  /*8320*/  LDS.128 R56, [R0+0x11000] ;  /* 0x0110000000387984 */ /* 0x000f280000000c00 */
[----:B------:R-:W1:Y:S04]  /*8330*/  LDS.128 R48, [R0+0xe000] ;  /* 0x00e0000000307984 */ /* 0x000e680000000c00 */
[----:B------:R-:W1:Y:S01]  /*8340*/  LDS.128 R52, [R0+0x12000] ;  /* 0x0120000000347984 */ /* 0x000e620000000c00 */
[----:B------:R-:W-:-:S02]  /*8350*/  IMAD R6, R168, c[0x0][0x3a4], R6 ;  /* 0x0000e900a8067a24 */ /* 0x000fc400078e0206 */
[----:B------:R-:W-:Y:S01]  /*8360*/  IMAD.WIDE.U32 R4, R168, c[0x0][0x3a0], R2 ;  /* 0x0000e800a8047a25 */ /* 0x000fe200078e0002 */
[----:B------:R-:W1:Y:S04]  /*8370*/  LDS.128 R60, [R0+0xf000] ;  /* 0x00f00000003c7984 */ /* 0x000e680000000c00 */
[----:B------:R-:W1:Y:S01]  /*8380*/  LDS.128 R44, [R0+0x13000] ;  /* 0x01300000002c7984 */ /* 0x000e620000000c00 */
[----:B------:R-:W-:Y:S02]  /*8390*/  IADD3 R3, R9, R41, RZ ;  /* 0x0000002909037210 */ /* 0x000fe40007ffe0ff */
[----:B------:R-:W-:Y:S01]  /*83a0*/  IADD3 R7, R5, R6, RZ ;  /* 0x0000000605077210 */ /* 0x000fe20007ffe0ff */
[----:B------:R-:W-:Y:S01]  /*83b0*/  IMAD R5, R10, c[0x0][0x3a8], RZ ;  /* 0x0000ea000a057a24 */ /* 0x000fe200078e02ff */
[----:B------:R-:W-:Y:S01]  /*83c0*/  MOV R2, R8 ;  /* 0x0000000800027202 */ /* 0x000fe20000000f00 */
[----:B------:R-:W1:Y:S01]  /*83d0*/  LDS.128 R40, [R0+0x14000] ;  /* 0x0140000000287984 */ /* 0x000e620000000c00 */
[----:B------:R-:W-:Y:S01]  /*83e0*/  USHF.L.U64.HI UR7, UR6, UR17, UR7 ;  /* 0x0000001106077299 */ /* 0x000fe20008010207 */
[----:B------:R-:W-:-:S02]  /*83f0*/  LEA R6, P0, R4, c[0x0][0x340], 0x1 ;  /* 0x0000d00004067a11 */ /* 0x000fc400078008ff */
[----:B------:R-:W2:Y:S01]  /*8400*/  LDS.128 R24, [R0+0x18000] ;  /* 0x0180000000187984 */ /* 0x000ea20000000c00 */
[C---:B------:R-:W-:Y:S01]  /*8410*/  IMAD R5, R168.reuse, c[0x0][0x3ac], R5 ;  /* 0x0000eb00a8057a24 */ /* 0x040fe200078e0205 */
[----:B------:R-:W-:Y:S01]  /*8420*/  USHF.L.U32 UR6, UR6, 0x6, URZ ;  /* 0x0000000606067899 */ /* 0x000fe2000800063f */
[----:B------:R-:W-:Y:S01]  /*8430*/  IMAD.WIDE.U32 R2, R168, c[0x0][0x3a8], R2 ;  /* 0x0000ea00a8027a25 */ /* 0x000fe200078e0002 */
[----:B------:R-:W3:Y:S04]  /*8440*/  LDS.128 R36, [R0+0x15000] ;  /* 0x0150000000247984 */ /* 0x000ee80000000c00 */
[----:B------:R-:W4:Y:S04]  /*8450*/  LDS.128 R20, [R0+0x19000] ;  /* 0x0190000000147984 */ /* 0x000f280000000c00 */
[----:B------:R-:W4:Y:S04]  /*8460*/  LDS.128 R32, [R0+0x16000] ;  /* 0x0160000000207984 */ /* 0x000f280000000c00 */
[----:B------:R-:W4:Y:S01]  /*8470*/  LDS.128 R16, [R0+0x1a000] ;  /* 0x01a0000000107984 */ /* 0x000f220000000c00 */
[----:B------:R-:W-:-:S03]  /*8480*/  LEA.HI.X R7, R4, c[0x0][0x344], R7, 0x1, P0 ;  /* 0x0000d10004077a11 */ /* 0x000fc600000f0c07 */
[----:B------:R-:W4:Y:S04]  /*8490*/  LDS.128 R28, [R0+0x17000] ;  /* 0x01700000001c7984 */ /* 0x000f280000000c00 */
[----:B------:R-:W4:Y:S01]  /*84a0*/  LDS.128 R12, [R0+0x1b000] ;  /* 0x01b00000000c7984 */ /* 0x000f220000000c00 */
[----:B------:R-:W-:Y:S02]  /*84b0*/  IADD3 R5, R3, R5, RZ ;  /* 0x0000000503057210 */ /* 0x000fe40007ffe0ff */
[----:B------:R-:W-:Y:S02]  /*84c0*/  LEA R8, P0, R2, c[0x0][0x348], 0x1 ;  /* 0x0000d20002087a11 */ /* 0x000fe400078008ff */
[----:B------:R-:W-:Y:S02]  /*84d0*/  IADD3 R4, P1, R6, UR6, RZ ;  /* 0x0000000606047c10 */ /* 0x000fe4000ff3e0ff */
[----:B------:R-:W-:-:S02]  /*84e0*/  LEA.HI.X R9, R2, c[0x0][0x34c], R5, 0x1, P0 ;  /* 0x0000d30002097a11 */ /* 0x000fc400000f0c05 */
[----:B------:R-:W-:Y:S02]  /*84f0*/  IADD3.X R5, R7, UR7, RZ, P1, !PT ;  /* 0x0000000707057c10 */ /* 0x000fe40008ffe4ff */
[----:B------:R-:W-:Y:S01]  /*8500*/  IADD3 R2, P0, R4, UR6, RZ ;  /* 0x0000000604027c10 */ /* 0x000fe2000ff1e0ff */
[----:B-1----:R-:W-:Y:S03]  /*8510*/  STG.E.128 [R6.64], R68 ;  /* 0x0000004406007986 */ /* 0x002fe6000c101d26 */
[----:B------:R-:W-:Y:S01]  /*8520*/  IADD3.X R3, R5, UR7, RZ, P0, !PT ;  /* 0x0000000705037c10 */ /* 0x000fe200087fe4ff */
[----:B--2---:R1:W-:Y:S04]  /*8530*/  STG.E.128 [R6.64+0x80], R72 ;  /* 0x0000804806007986 */ /* 0x0043e8000c101d26 */
[----:B---3--:R-:W-:Y:S04]  /*8540*/  STG.E.128 [R4.64], R64 ;  /* 0x0000004004007986 */ /* 0x008fe8000c101d26 */
[----:B----4-:R2:W-:Y:S04]  /*8550*/  STG.E.128 [R4.64+0x80], R56 ;  /* 0x0000803804007986 */ /* 0x0105e8000c101d26 */
[----:B------:R-:W-:Y:S04]  /*8560*/  STG.E.128 [R2.64], R48 ;  /* 0x0000003002007986 */ /* 0x000fe8000c101d26 */
[----:B------:R3:W-:Y:S01]  /*8570*/  STG.E.128 [R2.64+0x80], R52 ;  /* 0x0000803402007986 */ /* 0x0007e2000c101d26 */
[----:B-1----:R-:W-:Y:S01]  /*8580*/  IADD3 R6, P0, R2, UR6, RZ ;  /* 0x0000000602067c10 */ /* 0x002fe2000ff1e0ff */
[----:B------:R-:W-:-:S02]  /*8590*/  USHF.L.U32 UR6, UR4, 0x6, URZ ;  /* 0x0000000604067899 */ /* 0x000fc4000800063f */
[----:B------:R-:W-:Y:S01]  /*85a0*/  USHF.L.U64.HI UR4, UR4, UR17, UR5 ;  /* 0x0000001104047299 */ /* 0x000fe20008010205 */
[----:B------:R-:W-:-:S03]  /*85b0*/  IADD3.X R7, R3, UR7, RZ, P0, !PT ;  /* 0x0000000703077c10 */ /* 0x000fc600087fe4ff */
[----:B--2---:R-:W-:-:S04]  /*85c0*/  IADD3 R4, P0, R8, UR6, RZ ;  /* 0x0000000608047c10 */ /* 0x004fc8000ff1e0ff */
[----:B------:R-:W-:Y:S02]  /*85d0*/  IADD3.X R5, R9, UR4, RZ, P0, !PT ;  /* 0x0000000409057c10 */ /* 0x000fe400087fe4ff */
[----:B---3--:R-:W-:Y:S01]  /*85e0*/  IADD3 R2, P0, R4, UR6, RZ ;  /* 0x0000000604027c10 */ /* 0x008fe2000ff1e0ff */
[----:B------:R-:W-:Y:S03]  /*85f0*/  STG.E.128 [R6.64], R60 ;  /* 0x0000003c06007986 */ /* 0x000fe6000c101d26 */
[----:B------:R-:W-:Y:S01]  /*8600*/  IADD3.X R3, R5, UR4, RZ, P0, !PT ;  /* 0x0000000405037c10 */ /* 0x000fe200087fe4ff */
[----:B------:R1:W-:Y:S04]  /*8610*/  STG.E.128 [R6.64+0x80], R44 ;  /* 0x0000802c06007986 */ /* 0x0003e8000c101d26 */
[----:B------:R2:W-:Y:S04]  /*8620*/  STG.E.128 [R8.64], R40 ;  /* 0x0000002808007986 */ /* 0x0005e8000c101d26 */
[----:B------:R2:W-:Y:S04]  /*8630*/  STG.E.128 [R8.64+0x80], R24 ;  /* 0x0000801808007986 */ /* 0x0005e8000c101d26 */
[----:B------:R2:W-:Y:S04]  /*8640*/  STG.E.128 [R4.64], R36 ;  /* 0x0000002404007986 */ /* 0x0005e8000c101d26 */
[----:B------:R2:W-:Y:S04]  /*8650*/  STG.E.128 [R4.64+0x80], R20 ;  /* 0x0000801404007986 */ /* 0x0005e8000c101d26 */
[----:B------:R2:W-:Y:S04]  /*8660*/  STG.E.128 [R2.64], R32 ;  /* 0x0000002002007986 */ /* 0x0005e8000c101d26 */
[----:B------:R2:W-:Y:S01]  /*8670*/  STG.E.128 [R2.64+0x80], R16 ;  /* 0x0000801002007986 */ /* 0x0005e2000c101d26 */
[----:B-1----:R-:W-:-:S04]  /*8680*/  IADD3 R6, P0, R2, UR6, RZ ;  /* 0x0000000602067c10 */ /* 0x002fc8000ff1e0ff */
[----:B------:R-:W-:-:S05]  /*8690*/  IADD3.X R7, R3, UR4, RZ, P0, !PT ;  /* 0x0000000403077c10 */ /* 0x000fca00087fe4ff */
[----:B------:R2:W-:Y:S04]  /*86a0*/  STG.E.128 [R6.64], R28 ;  /* 0x0000001c06007986 */ /* 0x0005e8000c101d26 */
[----:B------:R2:W-:Y:S02]  /*86b0*/  STG.E.128 [R6.64+0x80], R12 ;  /* 0x0000800c06007986 */ /* 0x0005e4000c101d26 */
.L_x_1616:
        /* <DEDUP_REMOVED lines=11> */
.L_x_1623:
[----:B------:R-:W-:Y:S05]  /*8770*/  EXIT ;  /* 0x000000000000794d */ /* 0x000fea0003800000 */
.L_x_1625:
        /* <DEDUP_REMOVED lines=16> */
.L_x_2084:


//--------------------- .text._ZN5flash44flash_bwd_dq_dk_dv_loop_seqk_parallel_kernelI23Flash_bwd_kernel_traitsILi128ELi64ELi128ELi8ELi2ELi4ELi2ELb0ELb0EN7cutlass6half_tE19Flash_kernel_traitsILi128ELi64ELi128ELi8ES3_EELb0ELb0ELb0ELb0ELb1ELb1ELb1EEEvNS_16Flash_bwd_paramsE --------------------------
	.section	.text._ZN5flash44flash_bwd_dq_dk_dv_loop_seqk_parallel_kernelI23Flash_bwd_kernel_traitsILi128ELi64ELi128ELi8ELi2ELi4ELi2ELb0ELb0EN7cutlass6half_tE19Flash_kernel_traitsILi128ELi64ELi128ELi8ES3_EELb0ELb0ELb0ELb0ELb1ELb1ELb1EEEvNS_16Flash_bwd_paramsE,"ax",@progbits
	.sectioninfo	@"SHI_REGISTERS=255"
	.align	128
        .global         _ZN5flash44flash_bwd_dq_dk_dv_loop_seqk_parallel_kernelI23Flash_bwd_kernel_traitsILi128ELi64ELi128ELi8ELi2ELi4ELi2ELb0ELb0EN7cutlass6half_tE19Flash_kernel_traitsILi128ELi64ELi128ELi8ES3_EELb0ELb0ELb0ELb0ELb1ELb1ELb1EEEvNS_16Flash_bwd_paramsE
        .type           _ZN5flash44flash_bwd_dq_dk_dv_loop_seqk_parallel_kernelI23Flash_bwd_kernel_traitsILi128ELi64ELi128ELi8ELi2ELi4ELi2ELb0ELb0EN7cutlass6half_tE19Flash_kernel_traitsILi128ELi64ELi128ELi8ES3_EELb0ELb0ELb0ELb0ELb1ELb1ELb1EEEvNS_16Flash_bwd_paramsE,@function
        .size           _ZN5flash44flash_bwd_dq_dk_dv_loop_seqk_parallel_kernelI23Flash_bwd_kernel_traitsILi128ELi64ELi128ELi8ELi2ELi4ELi2ELb0ELb0EN7cutlass6half_tE19Flash_kernel_traitsILi128ELi64ELi128ELi8ES3_EELb0ELb0ELb0ELb0ELb1ELb1ELb1EEEvNS_16Flash_bwd_paramsE,(.L_x_2085 - _ZN5flash44flash_bwd_dq_dk_dv_loop_seqk_parallel_kernelI23Flash_bwd_kernel_traitsILi128ELi64ELi128ELi8ELi2ELi4ELi2ELb0ELb0EN7cutlass6half_tE19Flash_kernel_traitsILi128ELi64ELi128ELi8ES3_EELb0ELb0ELb0ELb0ELb1ELb1ELb1EEEvNS_16Flash_bwd_paramsE)
        .other          _ZN5flash44flash_bwd_dq_dk_dv_loop_seqk_parallel_kernelI23Flash_bwd_kernel_traitsILi128ELi64ELi128ELi8ELi2ELi4ELi2ELb0ELb0EN7cutlass6half_tE19Flash_kernel_traitsILi128ELi64ELi128ELi8ES3_EELb0ELb0ELb0ELb0ELb1ELb1ELb1EEEvNS_16Flash_bwd_paramsE,@"STO_CUDA_ENTRY STV_DEFAULT"
_ZN5flash44flash_bwd_dq_dk_dv_loop_seqk_parallel_kernelI23Flash_bwd_kernel_traitsILi128ELi64ELi128ELi8ELi2ELi4ELi2ELb0ELb0EN7cutlass6half_tE19Flash_kernel_traitsILi128ELi64ELi128ELi8ES3_EELb0ELb0ELb0ELb0ELb1ELb1ELb1EEEvNS_16Flash_bwd_paramsE:
.text._ZN5flash44flash_bwd_dq_dk_dv_loop_seqk_parallel_kernelI23Flash_bwd_kernel_traitsILi128ELi64ELi128ELi8ELi2ELi4ELi2ELb0ELb0EN7cutlass6half_tE19Flash_kernel_traitsILi128ELi64ELi128ELi8ES3_EELb0ELb0ELb0ELb0ELb1ELb1ELb1EEEvNS_16Flash_bwd_paramsE:
        /* <DEDUP_REMOVED lines=119> */
[----:B------:R1:W-:Y:S01]  /*0770*/  STL [R1+0x28], R4 ;  /* 0x0000280401007387 */ /* 0x0003e20000100800 */
        /* <DEDUP_REMOVED lines=60> */
.L_x_1634:
        /* <DEDUP_REMOVED lines=31> */
[----:B------:R-:W-:Y:S05]  /*0d30*/  @P0 BRA `(.L_x_1626) ;  /* 0x000071c000000947 */ /* 0x000fea0003800000 */
        /* <DEDUP_REMOVED lines=72> */
.L_x_1627:
[----:B------:R-:W-:-:S04]  /*11c0*/  UIMAD UR41, UR38, UR15, UR37 ;  /* 0x0000000f262972a4 */ /* 0x000fc8000f8e0225 */
[----:B------:R-:W-:Y:S02]  /*11d0*/  UIMAD UR41, UR41, UR14, URZ ;  /* 0x0000000e292972a4 */ /* 0x000fe4000f8e023f */
.L_x_1628:
        /* <DEDUP_REMOVED lines=44> */
[----:B------:R-:W3:Y:S01]  /*14a0*/  LDL R22, [R1+0x28] ;  /* 0x0000280001167983 */ /* 0x000ee20000100800 */
        /* <DEDUP_REMOVED lines=213> */
[----:B------:R1:W2:Y:S04]  /*2200*/  LDG.E R6, [R2.64] ;  /* 0x0000002202067981 */ /* 0x0002a8000c1e1900 */
[----:B------:R1:W3:Y:S04]  /*2210*/  LDG.E R5, [R2.64+0x20] ;  /* 0x0000202202057981 */ /* 0x0002e8000c1e1900 */
[----:B------:R1:W4:Y:S04]  /*2220*/  LDG.E R4, [R2.64+0x80] ;  /* 0x0000802202047981 */ /* 0x000328000c1e1900 */
[----:B-1----:R1:W5:Y:S01]  /*2230*/  LDG.E R3, [R2.64+0xa0] ;  /* 0x0000a02202037981 */ /* 0x002362000c1e1900 */
[----:B------:R-:W-:Y:S01]  /*2240*/  IADD3 R210, R216, 0x2000, RZ ;  /* 0x00002000d8d27810 */ /* 0x000fe20007ffe0ff */
[----:B------:R-:W-:Y:S01]  /*2250*/  IMAD.MOV.U32 R159, RZ, RZ, RZ ;  /* 0x000000ffff9f7224 */ /* 0x000fe200078e00ff */
[----:B------:R-:W-:-:S02]  /*2260*/  UMOV UR8, UR6 ;  /* 0x0000000600087c82 */ /* 0x000fc40008000000 */
[----:B------:R-:W-:-:S05]  /*2270*/  SEL R210, R210, R216, !P0 ;  /* 0x000000d8d2d27207 */ /* 0x000fca0004000000 */
[----:B------:R-:W-:Y:S01]  /*2280*/  IMAD.SHL.U32 R210, R210, 0x2, RZ ;  /* 0x00000002d2d27824 */ /* 0x000fe200078e00ff */
[----:B-1----:R-:W-:-:S04]  /*2290*/  IADD3 R2, R215, 0x2000, RZ ;  /* 0x00002000d7027810 */ /* 0x002fc80007ffe0ff */
[----:B------:R-:W-:-:S05]  /*22a0*/  SEL R2, R2, R215, !P0 ;  /* 0x000000d702027207 */ /* 0x000fca0004000000 */
[----:B------:R-:W-:Y:S01]  /*22b0*/  IMAD.SHL.U32 R206, R2, 0x2, RZ ;  /* 0x0000000202ce7824 */ /* 0x000fe200078e00ff */
[----:B-----5:R1:W-:Y:S04]  /*22c0*/  STL [R1], R3 ;  /* 0x0000000301007387 */ /* 0x0203e80000100800 */
[----:B----4-:R1:W-:Y:S04]  /*22d0*/  STL [R1+0x4], R4 ;  /* 0x0000040401007387 */ /* 0x0103e80000100800 */
[----:B---3--:R1:W-:Y:S04]  /*22e0*/  STL [R1+0x8], R5 ;  /* 0x0000080501007387 */ /* 0x0083e80000100800 */
[----:B--2---:R1:W-:Y:S02]  /*22f0*/  STL [R1+0xc], R6 ;  /* 0x00000c0601007387 */ /* 0x0043e40000100800 */
[----:B------:R-:W-:Y:S01]  /*2300*/  IMAD.MOV.U32 R2, RZ, RZ, c[0x0][0x22c] ;  /* 0x00008b00ff027624 */ /* 0x000fe200078e00ff */
[----:B-1----:R-:W-:Y:S01]  /*2310*/  SHF.L.U64.HI R3, R13, 0x2, R0 ;  /* 0x000000020d037819 */ /* 0x002fe20000010200 */
[----:B------:R-:W-:Y:S01]  /*2320*/  IMAD.MOV.U32 R218, RZ, RZ, 0x20 ;  /* 0x00000020ffda7424 */ /* 0x000fe200078e00ff */
[----:B------:R-:W-:Y:S01]  /*2330*/  SHF.L.U32 R208, R216, 0x1, RZ ;  /* 0x00000001d8d07819 */ /* 0x000fe200000006ff */
[----:B------:R-:W-:-:S02]  /*2340*/  IMAD R0, R2, c[0x0][0x1c0], RZ ;  /* 0x0000700002007a24 */ /* 0x000fc400078e02ff */
[----:B------:R-:W-:Y:S01]  /*2350*/  IMAD.SHL.U32 R2, R13, 0x4, RZ ;  /* 0x000000040d027824 */ /* 0x000fe200078e00ff */
[----:B------:R1:W-:Y:S01]  /*2360*/  STL [R1+0x2c], R3 ;  /* 0x00002c0301007387 */ /* 0x0003e20000100800 */
[----:B------:R-:W-:Y:S01]  /*2370*/  IMAD.MOV.U32 R217, RZ, RZ, 0x40 ;  /* 0x00000040ffd97424 */ /* 0x000fe200078e00ff */
[C---:B------:R-:W-:Y:S02]  /*2380*/  SHF.L.U32 R5, R0.reuse, 0x4, RZ ;  /* 0x0000000400057819 */ /* 0x040fe400000006ff */
[----:B------:R-:W-:Y:S01]  /*2390*/  SHF.L.U32 R249, R0, 0x3, RZ ;  /* 0x0000000300f97819 */ /* 0x000fe200000006ff */
[----:B------:R2:W-:Y:S01]  /*23a0*/  STL [R1+0x30], R2 ;  /* 0x0000300201007387 */ /* 0x0005e20000100800 */
[----:B------:R-:W-:-:S05]  /*23b0*/  IADD3 R4, R5, 0x20, RZ ;  /* 0x0000002005047810 */ /* 0x000fca0007ffe0ff */
[----:B------:R-:W-:-:S05]  /*23c0*/  IMAD.IADD R4, R249, 0x1, R4 ;  /* 0x00000001f9047824 */ /* 0x000fca00078e0204 */
[----:B------:R-:W-:-:S05]  /*23d0*/  IADD3 R4, R249, R4, RZ ;  /* 0x00000004f9047210 */ /* 0x000fca0007ffe0ff */
[----:B------:R-:W-:Y:S01]  /*23e0*/  IMAD.IADD R4, R249, 0x1, R4 ;  /* 0x00000001f9047824 */ /* 0x000fe200078e0204 */
[----:B-1----:R-:W-:-:S04]  /*23f0*/  IADD3 R3, R5, 0x40, RZ ;  /* 0x0000004005037810 */ /* 0x002fc80007ffe0ff */
[C---:B------:R-:W-:Y:S02]  /*2400*/  IADD3 R4, R249.reuse, R4, RZ ;  /* 0x00000004f9047210 */ /* 0x040fe40007ffe0ff */
[----:B------:R-:W-:Y:S02]  /*2410*/  IADD3 R3, R249, R3, RZ ;  /* 0x00000003f9037210 */ /* 0x000fe40007ffe0ff */
[----:B--2---:R-:W-:Y:S01]  /*2420*/  IADD3 R2, R5, 0x60, RZ ;  /* 0x0000006005027810 */ /* 0x004fe20007ffe0ff */
[C---:B------:R-:W-:Y:S01]  /*2430*/  IMAD.IADD R0, R249.reuse, 0x1, R4 ;  /* 0x00000001f9007824 */ /* 0x040fe200078e0204 */
[----:B------:R-:W-:Y:S01]  /*2440*/  STL [R1+0x18], R4 ;  /* 0x0000180401007387 */ /* 0x000fe20000100800 */
[C---:B------:R-:W-:Y:S02]  /*2450*/  IMAD.IADD R3, R249.reuse, 0x1, R3 ;  /* 0x00000001f9037824 */ /* 0x040fe400078e0203 */
[----:B------:R-:W-:-:S03]  /*2460*/  IMAD.IADD R2, R249, 0x1, R2 ;  /* 0x00000001f9027824 */ /* 0x000fc600078e0202 */
[C---:B------:R-:W-:Y:S02]  /*2470*/  IADD3 R3, R249.reuse, R3, RZ ;  /* 0x00000003f9037210 */ /* 0x040fe40007ffe0ff */
[----:B------:R-:W-:-:S03]  /*2480*/  IADD3 R2, R249, R2, RZ ;  /* 0x00000002f9027210 */ /* 0x000fc60007ffe0ff */
[C---:B------:R-:W-:Y:S02]  /*2490*/  IMAD.IADD R3, R249.reuse, 0x1, R3 ;  /* 0x00000001f9037824 */ /* 0x040fe400078e0203 */
[----:B------:R-:W-:-:S03]  /*24a0*/  IMAD.IADD R2, R249, 0x1, R2 ;  /* 0x00000001f9027824 */ /* 0x000fc600078e0202 */
[----:B------:R1:W-:Y:S02]  /*24b0*/  STL [R1+0x14], R3 ;  /* 0x0000140301007387 */ /* 0x0003e40000100800 */
[C---:B------:R-:W-:Y:S02]  /*24c0*/  IADD3 R2, R249.reuse, R2, RZ ;  /* 0x00000002f9027210 */ /* 0x040fe40007ffe0ff */
[----:B------:R2:W-:Y:S04]  /*24d0*/  STL [R1+0x24], R0 ;  /* 0x0000240001007387 */ /* 0x0005e80000100800 */
[----:B------:R3:W-:Y:S01]  /*24e0*/  STL [R1+0x10], R2 ;  /* 0x0000100201007387 */ /* 0x0007e20000100800 */
[C---:B-1----:R-:W-:Y:S01]  /*24f0*/  IADD3 R3, R249.reuse, R3, RZ ;  /* 0x00000003f9037210 */ /* 0x042fe20007ffe0ff */
[----:B--2---:R-:W-:-:S04]  /*2500*/  IMAD.IADD R0, R249, 0x1, R2 ;  /* 0x00000001f9007824 */ /* 0x004fc800078e0202 */
[----:B------:R3:W-:Y:S04]  /*2510*/  STL [R1+0x20], R3 ;  /* 0x0000200301007387 */ /* 0x0007e80000100800 */
[----:B------:R3:W-:Y:S02]  /*2520*/  STL [R1+0x1c], R0 ;  /* 0x00001c0001007387 */ /* 0x0007e40000100800 */
.L_x_1632:
[----:B---3--:R-:W2:Y:S01]  /*2530*/  LDL R0, [R1+0x44] ;  /* 0x0000440001007983 */ /* 0x008ea20000100800 */
[----:B------:R-:W-:Y:S03]  /*2540*/  UISETP.GE.AND UP2, UPT, UR45, 0x1, UPT ;  /* 0x000000012d00788c */ /* 0x000fe6000bf46270 */
[----:B------:R-:W0:Y:S08]  /*2550*/  LDGDEPBAR ;  /* 0x00000000000079af */ /* 0x000e300000000000 */
        /* <DEDUP_REMOVED lines=10> */
[----:B------:R-:W-:Y:S04]  /*2600*/  STL [R1+0x74], R40 ;  /* 0x0000742801007387 */ /* 0x000fe80000100800 */
[----:B------:R-:W-:Y:S04]  /*2610*/  STL [R1+0x70], R39 ;  /* 0x0000702701007387 */ /* 0x000fe80000100800 */
[----:B------:R-:W-:Y:S04]  /*2620*/  STL [R1+0x6c], R38 ;  /* 0x00006c2601007387 */ /* 0x000fe80000100800 */
[----:B------:R3:W-:Y:S04]  /*2630*/  STL [R1+0x68], R37 ;  /* 0x0000682501007387 */ /* 0x0007e80000100800 */
[----:B------:R4:W-:Y:S04]  /*2640*/  STL [R1+0x64], R36 ;  /* 0x0000642401007387 */ /* 0x0009e80000100800 */
[----:B-1----:R-:W2:Y:S04]  /*2650*/  LDL R41, [R1+0x8] ;  /* 0x0000080001297983 */ /* 0x002ea80000100800 */
[----:B---3--:R-:W3:Y:S04]  /*2660*/  LDL R37, [R1+0xc] ;  /* 0x00000c0001257983 */ /* 0x008ee80000100800 */
[----:B----4-:R-:W4:Y:S01]  /*2670*/  LDL R36, [R1+0x4] ;  /* 0x0000040001247983 */ /* 0x010f220000100800 */
[----:B------:R-:W-:Y:S04]  /*2680*/  DEPBAR.LE SB0, 0x0 ;  /* 0x000080000000791a */ /* 0x000fe80000000000 */
        /* <DEDUP_REMOVED lines=16> */
[----:B------:R-:W-:Y:S02]  /*2790*/  HMMA.16816.F32 R32, R32, R166, RZ ;  /* 0x000000a62020723c */ /* 0x000fe400000018ff */
[----:B--2---:R-:W-:Y:S05]  /*27a0*/  R2P PR, R0, 0x6 ;  /* 0x0000000600007804 */ /* 0x004fea0000000000 */
[----:B------:R-:W-:Y:S02]  /*27b0*/  SEL R207, R218, 0xffffffe0, !P1 ;  /* 0xffffffe0dacf7807 */ /* 0x000fe40004800000 */
[----:B------:R-:W-:Y:S03]  /*27c0*/  SEL R209, R217, 0xffffffc0, !P2 ;  /* 0xffffffc0d9d17807 */ /* 0x000fe60005000000 */
[C---:B------:R-:W-:Y:S02]  /*27d0*/  IADD3 R0, R210.reuse, R207, RZ ;  /* 0x000000cfd2007210 */ /* 0x040fe40007ffe0ff */
[----:B------:R-:W-:Y:S02]  /*27e0*/  IADD3 R3, R210, R209, RZ ;  /* 0x000000d1d2037210 */ /* 0x000fe40007ffe0ff */
[----:B------:R-:W-:Y:S01]  /*27f0*/  IADD3 R2, R209, R0, RZ ;  /* 0x00000000d1027210 */ /* 0x000fe20007ffe0ff */
[----:B------:R-:W1:Y:S08]  /*2800*/  LDSM.16.M88.4 R168, [R0] ;  /* 0x0000000000a8783b */ /* 0x000e700000000200 */
[----:B------:R-:W2:Y:S08]  /*2810*/  LDSM.16.M88.4 R176, [R0+0x1000] ;  /* 0x0010000000b0783b */ /* 0x000eb00000000200 */
[----:B------:R-:W2:Y:S08]  /*2820*/  LDSM.16.M88.4 R184, [R3] ;  /* 0x0000000003b8783b */ /* 0x000eb00000000200 */
[----:B------:R-:W3:Y:S08]  /*2830*/  LDSM.16.M88.4 R192, [R3+0x1000] ;  /* 0x0010000003c0783b */ /* 0x000ef00000000200 */
[----:B------:R-:W-:Y:S01]  /*2840*/  LDSM.16.M88.4 R164, [R2] ;  /* 0x0000000002a4783b */ /* 0x000fe20000000200 */
[-C--:B-1----:R-:W-:Y:S07]  /*2850*/  HMMA.16816.F32 R4, R168, R172.reuse, R4 ;  /* 0x000000aca804723c */ /* 0x082fee0000001804 */
[----:B------:R-:W-:Y:S01]  /*2860*/  LDSM.16.M88.4 R200, [R2+0x1000] ;  /* 0x0010000002c8783b */ /* 0x000fe20000000200 */
[C---:B--2---:R-:W-:Y:S08]  /*2870*/  HMMA.16816.F32 R8, R176.reuse, R172, R8 ;  /* 0x000000acb008723c */ /* 0x044ff00000001808 */
[-C--:B------:R-:W-:Y:S08]  /*2880*/  HMMA.16816.F32 R12, R176, R174.reuse, R12 ;  /* 0x000000aeb00c723c */ /* 0x080ff0000000180c */
[C---:B------:R-:W-:Y:S01]  /*2890*/  HMMA.16816.F32 R16, R168.reuse, R174, R16 ;  /* 0x000000aea810723c */ /* 0x040fe20000001810 */
[----:B------:R-:W1:Y:S07]  /*28a0*/  LDSM.16.M88.4 R172, [R213+0xc000] ;  /* 0x00c00000d5ac783b */ /* 0x000e6e0000000200 */
[-C--:B------:R-:W-:Y:S03]  /*28b0*/  HMMA.16816.F32 R20, R168, R180.reuse, R20 ;  /* 0x000000b4a814723c */ /* 0x080fe60000001814 */
[----:B---3--:R-:W-:Y:S05]  /*28c0*/  FSETP.NEU.FTZ.AND P0, PT, R37, -INF , PT ;  /* 0xff8000002500780b */ /* 0x008fea0003f1d000 */
[C---:B------:R-:W-:Y:S08]  /*28d0*/  HMMA.16816.F32 R24, R176.reuse, R180, R24 ;  /* 0x000000b4b018723c */ /* 0x040ff00000001818 */
[-C--:B------:R-:W-:Y:S01]  /*28e0*/  HMMA.16816.F32 R28, R176, R182.reuse, R28 ;  /* 0x000000b6b01c723c */ /* 0x080fe2000000181c */
[----:B------:R-:W2:Y:S07]  /*28f0*/  LDSM.16.M88.4 R176, [R213+0xc800] ;  /* 0x00c80000d5b0783b */ /* 0x000eae0000000200 */
[----:B------:R-:W-:Y:S01]  /*2900*/  HMMA.16816.F32 R32, R168, R182, R32 ;  /* 0x000000b6a820723c */ /* 0x000fe20000001820 */
[----:B------:R-:W-:Y:S07]  /*2910*/  LDSM.16.M88.4 R168, [R210+0x2000] ;  /* 0x00200000d2a8783b */ /* 0x000fee0000000200 */
[-C--:B------:R-:W-:Y:S01]  /*2920*/  HMMA.16816.F32 R4, R184, R188.reuse, R4 ;  /* 0x000000bcb804723c */ /* 0x080fe20000001804 */
[----:B------:R-:W3:Y:S07]  /*2930*/  LDSM.16.M88.4 R180, [R211+0x10000] ;  /* 0x01000000d3b4783b */ /* 0x000eee0000000200 */
[C---:B------:R-:W-:Y:S08]  /*2940*/  HMMA.16816.F32 R8, R192.reuse, R188, R8 ;  /* 0x000000bcc008723c */ /* 0x040ff00000001808 */
[-C--:B------:R-:W-:Y:S08]  /*2950*/  HMMA.16816.F32 R12, R192, R190.reuse, R12 ;  /* 0x000000bec00c723c */ /* 0x080ff0000000180c */
[C---:B------:R-:W-:Y:S01]  /*2960*/  HMMA.16816.F32 R16, R184.reuse, R190, R16 ;  /* 0x000000beb810723c */ /* 0x040fe20000001810 */
[----:B------:R-:W2:Y:S07]  /*2970*/  LDSM.16.M88.4 R188, [R210+0x3000] ;  /* 0x00300000d2bc783b */ /* 0x000eae0000000200 */
[-C--:B------:R-:W-:Y:S08]  /*2980*/  HMMA.16816.F32 R20, R184, R196.reuse, R20 ;  /* 0x000000c4b814723c */ /* 0x080ff00000001814 */
[C---:B------:R-:W-:Y:S08]  /*2990*/  HMMA.16816.F32 R24, R192.reuse, R196, R24 ;  /* 0x000000c4c018723c */ /* 0x040ff00000001818 */
[-C--:B------:R-:W-:Y:S01]  /*29a0*/  HMMA.16816.F32 R28, R192, R198.reuse, R28 ;  /* 0x000000c6c01c723c */ /* 0x080fe2000000181c */
[----:B------:R-:W2:Y:S07]  /*29b0*/  LDSM.16.M88.4 R192, [R211+0x10800] ;  /* 0x01080000d3c0783b */ /* 0x000eae0000000200 */
[----:B------:R-:W-:Y:S01]  /*29c0*/  HMMA.16816.F32 R32, R184, R198, R32 ;  /* 0x000000c6b820723c */ /* 0x000fe20000001820 */
[----:B------:R-:W-:Y:S07]  /*29d0*/  LDSM.16.M88.4 R184, [R212+0x10000] ;  /* 0x01000000d4b8783b */ /* 0x000fee0000000200 */
[-C--:B-1----:R-:W-:Y:S01]  /*29e0*/  HMMA.16816.F32 R4, R164, R172.reuse, R4 ;  /* 0x000000aca404723c */ /* 0x082fe20000001804 */
[----:B------:R-:W-:Y:S07]  /*29f0*/  LDSM.16.M88.4 R196, [R0+0x3000] ;  /* 0x0030000000c4783b */ /* 0x000fee0000000200 */
[C---:B------:R-:W-:Y:S08]  /*2a00*/  HMMA.16816.F32 R8, R200.reuse, R172, R8 ;  /* 0x000000acc808723c */ /* 0x040ff00000001808 */
[-C--:B------:R-:W-:Y:S08]  /*2a10*/  HMMA.16816.F32 R12, R200, R174.reuse, R12 ;  /* 0x000000aec80c723c */ /* 0x080ff0000000180c */
[C---:B------:R-:W-:Y:S01]  /*2a20*/  HMMA.16816.F32 R16, R164.reuse, R174, R16 ;  /* 0x000000aea410723c */ /* 0x040fe20000001810 */
[----:B------:R-:W1:Y:S07]  /*2a30*/  LDSM.16.M88.4 R172, [R0+0x2000] ;  /* 0x0020000000ac783b */ /* 0x000e6e0000000200 */
[-C--:B--2---:R-:W-:Y:S08]  /*2a40*/  HMMA.16816.F32 R20, R164, R176.reuse, R20 ;  /* 0x000000b0a414723c */ /* 0x084ff00000001814 */
[C---:B------:R-:W-:Y:S08]  /*2a50*/  HMMA.16816.F32 R24, R200.reuse, R176, R24 ;  /* 0x000000b0c818723c */ /* 0x040ff00000001818 */
[-C--:B------:R-:W-:Y:S01]  /*2a60*/  HMMA.16816.F32 R28, R200, R178.reuse, R28 ;  /* 0x000000b2c81c723c */ /* 0x080fe2000000181c */
[----:B------:R-:W-:Y:S07]  /*2a70*/  LDSM.16.M88.4 R200, [R213+0x10000] ;  /* 0x01000000d5c8783b */ /* 0x000fee0000000200 */
[----:B------:R-:W-:Y:S01]  /*2a80*/  HMMA.16816.F32 R32, R164, R178, R32 ;  /* 0x000000b2a420723c */ /* 0x000fe20000001820 */
[----:B------:R-:W2:Y:S07]  /*2a90*/  LDSM.16.M88.4 R164, [R212+0x10800] ;  /* 0x01080000d4a4783b */ /* 0x000eae0000000200 */
[-C--:B---3--:R-:W-:Y:S01]  /*2aa0*/  HMMA.16816.F32 R4, R168, R180.reuse, R4 ;  /* 0x000000b4a804723c */ /* 0x088fe20000001804 */
[----:B------:R-:W-:Y:S07]  /*2ab0*/  LDSM.16.M88.4 R176, [R3+0x2000] ;  /* 0x0020000003b0783b */ /* 0x000fee0000000200 */
[C---:B------:R-:W-:Y:S08]  /*2ac0*/  HMMA.16816.F32 R8, R188.reuse, R180, R8 ;  /* 0x000000b4bc08723c */ /* 0x040ff00000001808 */
[-C--:B------:R-:W-:Y:S08]  /*2ad0*/  HMMA.16816.F32 R12, R188, R182.reuse, R12 ;  /* 0x000000b6bc0c723c */ /* 0x080ff0000000180c */
[C---:B------:R-:W-:Y:S01]  /*2ae0*/  HMMA.16816.F32 R16, R168.reuse, R182, R16 ;  /* 0x000000b6a810723c */ /* 0x040fe20000001810 */
[----:B------:R-:W3:Y:S07]  /*2af0*/  LDSM.16.M88.4 R180, [R214+0x10000] ;  /* 0x01000000d6b4783b */ /* 0x000eee0000000200 */
[-C--:B------:R-:W-:Y:S08]  /*2b00*/  HMMA.16816.F32 R20, R168, R192.reuse, R20 ;  /* 0x000000c0a814723c */ /* 0x080ff00000001814 */
[C---:B------:R-:W-:Y:S08]  /*2b10*/  HMMA.16816.F32 R24, R188.reuse, R192, R24 ;  /* 0x000000c0bc18723c */ /* 0x040ff00000001818 */
[-C--:B------:R-:W-:Y:S01]  /*2b20*/  HMMA.16816.F32 R28, R188, R194.reuse, R28 ;  /* 0x000000c2bc1c723c */ /* 0x080fe2000000181c */
[----:B------:R-:W-:Y:S07]  /*2b30*/  LDSM.16.M88.4 R188, [R214+0x10800] ;  /* 0x01080000d6bc783b */ /* 0x000fee0000000200 */
[----:B------:R-:W-:Y:S01]  /*2b40*/  HMMA.16816.F32 R32, R168, R194, R32 ;  /* 0x000000c2a820723c */ /* 0x000fe20000001820 */
[----:B------:R2:W3:Y:S07]  /*2b50*/  LDSM.16.M88.4 R168, [R3+0x3000] ;  /* 0x0030000003a8783b */ /* 0x0004ee0000000200 */
[-C--:B-1----:R-:W-:Y:S01]  /*2b60*/  HMMA.16816.F32 R4, R172, R184.reuse, R4 ;  /* 0x000000b8ac04723c */ /* 0x082fe20000001804 */
[----:B------:R-:W1:Y:S07]  /*2b70*/  LDSM.16.M88.4 R192, [R2+0x2000] ;  /* 0x0020000002c0783b */ /* 0x000e6e0000000200 */
[C---:B------:R-:W-:Y:S08]  /*2b80*/  HMMA.16816.F32 R8, R196.reuse, R184, R8 ;  /* 0x000000b8c408723c */ /* 0x040ff00000001808 */
[-C--:B------:R-:W-:Y:S04]  /*2b90*/  HMMA.16816.F32 R12, R196, R186.reuse, R12 ;  /* 0x000000bac40c723c */ /* 0x080fe8000000180c */
[----:B--2---:R-:W-:Y:S04]  /*2ba0*/  FMUL.FTZ R3, R41, 1.4426950216293334961 ;  /* 0x3fb8aa3b29037820 */ /* 0x004fe80000410000 */
[C---:B------:R-:W-:Y:S08]  /*2bb0*/  HMMA.16816.F32 R16, R172.reuse, R186, R16 ;  /* 0x000000baac10723c */ /* 0x040ff00000001810 */
[-C--:B------:R-:W-:Y:S08]  /*2bc0*/  HMMA.16816.F32 R20, R172, R164.reuse, R20 ;  /* 0x000000a4ac14723c */ /* 0x080ff00000001814 */
[C---:B------:R-:W-:Y:S08]  /*2bd0*/  HMMA.16816.F32 R24, R196.reuse, R164, R24 ;  /* 0x000000a4c418723c */ /* 0x040ff00000001818 */
[-C--:B------:R-:W-:Y:S08]  /*2be0*/  HMMA.16816.F32 R28, R196, R166.reuse, R28 ;  /* 0x000000a6c41c723c */ /* 0x080ff0000000181c */
[----:B------:R-:W-:Y:S01]  /*2bf0*/  HMMA.16816.F32 R32, R172, R166, R32 ;  /* 0x000000a6ac20723c */ /* 0x000fe20000001820 */
[----:B------:R4:W2:Y:S07]  /*2c00*/  LDSM.16.M88.4 R164, [R2+0x3000] ;  /* 0x0030000002a4783b */ /* 0x0008ae0000000200 */
[-C--:B---3--:R-:W-:Y:S08]  /*2c10*/  HMMA.16816.F32 R4, R176, R180.reuse, R4 ;  /* 0x000000b4b004723c */ /* 0x088ff00000001804 */
[C---:B------:R-:W-:Y:S08]  /*2c20*/  HMMA.16816.F32 R8, R168.reuse, R180, R8 ;  /* 0x000000b4a808723c */ /* 0x040ff00000001808 */
[-C--:B------:R-:W-:Y:S04]  /*2c30*/  HMMA.16816.F32 R12, R168, R182.reuse, R12 ;  /* 0x000000b6a80c723c */ /* 0x080fe8000000180c */
[----:B----4-:R-:W-:Y:S04]  /*2c40*/  FMUL.FTZ R2, R36, 1.4426950216293334961 ;  /* 0x3fb8aa3b24027820 */ /* 0x010fe80000410000 */
[C---:B------:R-:W-:Y:S08]  /*2c50*/  HMMA.16816.F32 R16, R176.reuse, R182, R16 ;  /* 0x000000b6b010723c */ /* 0x040ff00000001810 */
[-C--:B------:R-:W-:Y:S08]  /*2c60*/  HMMA.16816.F32 R20, R176, R188.reuse, R20 ;  /* 0x000000bcb014723c */ /* 0x080ff00000001814 */
[C---:B------:R-:W-:Y:S08]  /*2c70*/  HMMA.16816.F32 R24, R168.reuse, R188, R24 ;  /* 0x000000bca818723c */ /* 0x040ff00000001818 */
[-C--:B------:R-:W-:Y:S08]  /*2c80*/  HMMA.16816.F32 R28, R168, R190.reuse, R28 ;  /* 0x000000bea81c723c */ /* 0x080ff0000000181c */
[----:B------:R-:W-:Y:S08]  /*2c90*/  HMMA.16816.F32 R32, R176, R190, R32 ;  /* 0x000000beb020723c */ /* 0x000ff00000001820 */
[-C--:B-1----:R-:W-:Y:S08]  /*2ca0*/  HMMA.16816.F32 R4, R192, R200.reuse, R4 ;  /* 0x000000c8c004723c */ /* 0x082ff00000001804 */
[C---:B--2---:R-:W-:Y:S08]  /*2cb0*/  HMMA.16816.F32 R8, R164.reuse, R200, R8 ;  /* 0x000000c8a408723c */ /* 0x044ff00000001808 */
[-C--:B------:R-:W-:Y:S08]  /*2cc0*/  HMMA.16816.F32 R12, R164, R202.reuse, R12 ;  /* 0x000000caa40c723c */ /* 0x080ff0000000180c */
[----:B------:R-:W-:Y:S01]  /*2cd0*/  FMUL.FTZ R4, R4, c[0x0][0x2ec] ;  /* 0x0000bb0004047a20 */ /* 0x000fe20000410000 */
[C---:B------:R-:W-:Y:S03]  /*2ce0*/  HMMA.16816.F32 R16, R192.reuse, R202, R16 ;  /* 0x000000cac010723c */ /* 0x040fe60000001810 */
[----:B------:R-:W1:Y:S01]  /*2cf0*/  MUFU.TANH R245, R4 ;  /* 0x0000000400f57308 */ /* 0x000e620000002400 */
[----:B------:R-:W-:Y:S02]  /*2d00*/  FMUL.FTZ R5, R5, c[0x0][0x2ec] ;  /* 0x0000bb0005057a20 */ /* 0x000fe40000410000 */
[----:B------:R-:W-:Y:S02]  /*2d10*/  FMUL.FTZ R6, R6, c[0x0][0x2ec] ;  /* 0x0000bb0006067a20 */ /* 0x000fe40000410000 */
[----:B------:R-:W-:Y:S04]  /*2d20*/  FMUL.FTZ R10, R10, c[0x0][0x2ec] ;  /* 0x0000bb000a0a7a20 */ /* 0x000fe80000410000 */
[----:B------:R-:W-:Y:S01]  /*2d30*/  FMUL.FTZ R7, R7, c[0x0][0x2ec] ;  /* 0x0000bb0007077a20 */ /* 0x000fe20000410000 */
[----:B------:R2:W-:Y:S01]  /*2d40*/  MUFU.TANH R40, R10 ;  /* 0x0000000a00287308 */ /* 0x0005e20000002400 */
[----:B------:R-:W-:Y:S02]  /*2d50*/  FMUL.FTZ R8, R8, c[0x0][0x2ec] ;  /* 0x0000bb0008087a20 */ /* 0x000fe40000410000 */
[----:B------:R-:W-:Y:S02]  /*2d60*/  FMUL.FTZ R12, R12, c[0x0][0x2ec] ;  /* 0x0000bb000c0c7a20 */ /* 0x000fe40000410000 */
[----:B------:R-:W-:Y:S02]  /*2d70*/  FMUL.FTZ R13, R13, c[0x0][0x2ec] ;  /* 0x0000bb000d0d7a20 */ /* 0x000fe40000410000 */
[----:B------:R-:W-:Y:S02]  /*2d80*/  FMUL.FTZ R14, R14, c[0x0][0x2ec] ;  /* 0x0000bb000e0e7a20 */ /* 0x000fe40000410000 */
[----:B------:R-:W-:Y:S01]  /*2d90*/  FMUL.FTZ R15, R15, c[0x0][0x2ec] ;  /* 0x0000bb000f0f7a20 */ /* 0x000fe20000410000 */
[----:B------:R-:W3:Y:S01]  /*2da0*/  MUFU.TANH R250, R5 ;  /* 0x0000000500fa7308 */ /* 0x000ee20000002400 */
[----:B------:R-:W-:Y:S02]  /*2db0*/  FMUL.FTZ R16, R16, c[0x0][0x2ec] ;  /* 0x0000bb0010107a20 */ /* 0x000fe40000410000 */
[----:B------:R-:W-:Y:S02]  /*2dc0*/  FMUL.FTZ R17, R17, c[0x0][0x2ec] ;  /* 0x0000bb0011117a20 */ /* 0x000fe40000410000 */
[----:B------:R-:W-:Y:S02]  /*2dd0*/  FMUL.FTZ R18, R18, c[0x0][0x2ec] ;  /* 0x0000bb0012127a20 */ /* 0x000fe40000410000 */
[----:B------:R-:W-:Y:S02]  /*2de0*/  FMUL.FTZ R19, R19, c[0x0][0x2ec] ;  /* 0x0000bb0013137a20 */ /* 0x000fe40000410000 */
[----:B------:R-:W-:Y:S01]  /*2df0*/  FMUL.FTZ R9, R9, c[0x0][0x2ec] ;  /* 0x0000bb0009097a20 */ /* 0x000fe20000410000 */
[----:B------:R4:W-:Y:S01]  /*2e00*/  MUFU.TANH R48, R8 ;  /* 0x0000000800307308 */ /* 0x0009e20000002400 */
[----:B------:R-:W-:Y:S01]  /*2e10*/  FMUL.FTZ R11, R11, c[0x0][0x2ec] ;  /* 0x0000bb000b0b7a20 */ /* 0x000fe20000410000 */
[----:B--2---:R-:W2:Y:S08]  /*2e20*/  LDL R10, [R1] ;  /* 0x00000000010a7983 */ /* 0x004eb00000100800 */
[----:B------:R-:W1:Y:S10]  /*2e30*/  MUFU.TANH R185, R6 ;  /* 0x0000000600b97308 */ /* 0x000e740000002400 */
[----:B------:R3:W-:Y:S01]  /*2e40*/  MUFU.TANH R184, R7 ;  /* 0x0000000700b87308 */ /* 0x0007e20000002400 */
[----:B----4-:R-:W-:Y:S05]  /*2e50*/  FMUL.FTZ R8, R37, 1.4426950216293334961 ;  /* 0x3fb8aa3b25087820 */ /* 0x010fea0000410000 */
[----:B------:R-:W-:Y:S04]  /*2e60*/  FSEL R8, R8, RZ, P0 ;  /* 0x000000ff08087208 */ /* 0x000fe80000000000 */
[----:B------:R-:W4:Y:S01]  /*2e70*/  MUFU.TANH R46, R12 ;  /* 0x0000000c002e7308 */ /* 0x000f220000002400 */
[----:B------:R-:W-:Y:S01]  /*2e80*/  FSETP.NEU.FTZ.AND P0, PT, R41, -INF , PT ;  /* 0xff8000002900780b */ /* 0x000fe20003f1d000 */
[--C-:B-1----:R-:W-:Y:S03]  /*2e90*/  FFMA.FTZ R0, R245, c[0x0][0x23c], -R8.reuse ;  /* 0x00008f00f5007a23 */ /* 0x102fe60000010808 */
[----:B------:R-:W-:Y:S02]  /*2ea0*/  FSEL R3, R3, RZ, P0 ;  /* 0x000000ff03037208 */ /* 0x000fe40000000000 */
[----:B------:R-:W-:Y:S03]  /*2eb0*/  FSETP.NEU.FTZ.AND P0, PT, R36, -INF , PT ;  /* 0xff8000002400780b */ /* 0x000fe60003f1d000 */
[----:B------:R1:W-:Y:S01]  /*2ec0*/  MUFU.EX2 R191, R0 ;  /* 0x0000000000bf7308 */ /* 0x0003e20000000800 */
[----:B------:R-:W-:Y:S01]  /*2ed0*/  FSEL R2, R2, RZ, P0 ;  /* 0x000000ff02027208 */ /* 0x000fe20000000000 */
[----:B---3--:R-:W3:Y:S08]  /*2ee0*/  LDSM.16.M88.4 R4, [R213+0x10800] ;  /* 0x01080000d504783b */ /* 0x008ef00000000200 */
[----:B------:R-:W3:Y:S10]  /*2ef0*/  MUFU.TANH R45, R13 ;  /* 0x0000000d002d7308 */ /* 0x000ef40000002400 */
[----:B------:R-:W-:Y:S01]  /*2f00*/  MUFU.TANH R38, R14 ;  /* 0x0000000e00267308 */ /* 0x000fe20000002400 */
[----:B-1----:R-:W-:Y:S09]  /*2f10*/  FFMA.FTZ R0, R250, c[0x0][0x23c], -R8 ;  /* 0x00008f00fa007a23 */ /* 0x002ff20000010808 */
[----:B------:R1:W-:Y:S10]  /*2f20*/  MUFU.EX2 R190, R0 ;  /* 0x0000000000be7308 */ /* 0x0003f40000000800 */
[----:B------:R-:W-:Y:S01]  /*2f30*/  MUFU.TANH R37, R15 ;  /* 0x0000000f00257308 */ /* 0x000fe20000002400 */
[-C--:B---3--:R-:W-:Y:S09]  /*2f40*/  HMMA.16816.F32 R20, R192, R4.reuse, R20 ;  /* 0x00000004c014723c */ /* 0x088ff20000001814 */
[----:B------:R-:W-:Y:S01]  /*2f50*/  MUFU.TANH R248, R16 ;  /* 0x0000001000f87308 */ /* 0x000fe20000002400 */
[C---:B------:R-:W-:Y:S04]  /*2f60*/  HMMA.16816.F32 R24, R164.reuse, R4, R24 ;  /* 0x00000004a418723c */ /* 0x040fe80000001818 */
[--C-:B-1----:R-:W-:Y:S03]  /*2f70*/  FFMA.FTZ R0, R185, c[0x0][0x23c], -R3.reuse ;  /* 0x00008f00b9007a23 */ /* 0x102fe60000010803 */
[--C-:B----4-:R-:W-:Y:S01]  /*2f80*/  FFMA.FTZ R4, R46, c[0x0][0x23c], -R2.reuse ;  /* 0x00008f002e047a23 */ /* 0x110fe20000010802 */
[-C--:B------:R-:W-:Y:S01]  /*2f90*/  HMMA.16816.F32 R28, R164, R6.reuse, R28 ;  /* 0x00000006a41c723c */ /* 0x080fe2000000181c */
[----:B------:R1:W-:Y:S07]  /*2fa0*/  MUFU.EX2 R202, R0 ;  /* 0x0000000000ca7308 */ /* 0x0003ee0000000800 */
[----:B------:R-:W-:Y:S03]  /*2fb0*/  HMMA.16816.F32 R32, R192, R6, R32 ;  /* 0x00000006c020723c */ /* 0x000fe60000001820 */
[----:B------:R3:W-:Y:S01]  /*2fc0*/  MUFU.EX2 R222, R4 ;  /* 0x0000000400de7308 */ /* 0x0007e20000000800 */
[----:B------:R-:W-:Y:S02]  /*2fd0*/  FMUL.FTZ R20, R20, c[0x0][0x2ec] ;  /* 0x0000bb0014147a20 */ /* 0x000fe40000410000 */
[----:B------:R-:W-:Y:S02]  /*2fe0*/  FMUL.FTZ R21, R21, c[0x0][0x2ec] ;  /* 0x0000bb0015157a20 */ /* 0x000fe40000410000 */
[----:B------:R-:W-:Y:S04]  /*2ff0*/  FMUL.FTZ R22, R22, c[0x0][0x2ec] ;  /* 0x0000bb0016167a20 */ /* 0x000fe80000410000 */
[----:B------:R-:W-:Y:S01]  /*3000*/  FMUL.FTZ R23, R23, c[0x0][0x2ec] ;  /* 0x0000bb0017177a20 */ /* 0x000fe20000410000 */
[----:B------:R-:W-:Y:S01]  /*3010*/  MUFU.TANH R247, R17 ;  /* 0x0000001100f77308 */ /* 0x000fe20000002400 */
[----:B------:R-:W-:Y:S02]  /*3020*/  FMUL.FTZ R5, R24, c[0x0][0x2ec] ;  /* 0x0000bb0018057a20 */ /* 0x000fe40000410000 */
[----:B------:R-:W-:Y:S02]  /*3030*/  FMUL.FTZ R25, R25, c[0x0][0x2ec] ;  /* 0x0000bb0019197a20 */ /* 0x000fe40000410000 */
[--C-:B-1----:R-:W-:Y:S02]  /*3040*/  FFMA.FTZ R0, R184, c[0x0][0x23c], -R3.reuse ;  /* 0x00008f00b8007a23 */ /* 0x102fe40000010803 */
[----:B------:R-:W-:Y:S02]  /*3050*/  FMUL.FTZ R26, R26, c[0x0][0x2ec] ;  /* 0x0000bb001a1a7a20 */ /* 0x000fe40000410000 */
[----:B------:R-:W-:Y:S01]  /*3060*/  FMUL.FTZ R27, R27, c[0x0][0x2ec] ;  /* 0x0000bb001b1b7a20 */ /* 0x000fe20000410000 */
[----:B------:R1:W-:Y:S01]  /*3070*/  MUFU.EX2 R201, R0 ;  /* 0x0000000000c97308 */ /* 0x0003e20000000800 */
[----:B------:R-:W-:Y:S02]  /*3080*/  FMUL.FTZ R29, R29, c[0x0][0x2ec] ;  /* 0x0000bb001d1d7a20 */ /* 0x000fe40000410000 */
[----:B------:R-:W-:Y:S02]  /*3090*/  FMUL.FTZ R30, R30, c[0x0][0x2ec] ;  /* 0x0000bb001e1e7a20 */ /* 0x000fe40000410000 */
[--C-:B---3--:R-:W-:Y:S02]  /*30a0*/  FFMA.FTZ R4, R45, c[0x0][0x23c], -R2.reuse ;  /* 0x00008f002d047a23 */ /* 0x108fe40000010802 */
[----:B------:R-:W-:Y:S02]  /*30b0*/  FMUL.FTZ R34, R34, c[0x0][0x2ec] ;  /* 0x0000bb0022227a20 */ /* 0x000fe40000410000 */
[----:B------:R-:W-:Y:S01]  /*30c0*/  FMUL.FTZ R31, R31, c[0x0][0x2ec] ;  /* 0x0000bb001f1f7a20 */ /* 0x000fe20000410000 */
[----:B------:R-:W-:Y:S01]  /*30d0*/  MUFU.EX2 R219, R4 ;  /* 0x0000000400db7308 */ /* 0x000fe20000000800 */
[----:B------:R-:W-:Y:S02]  /*30e0*/  FMUL.FTZ R35, R35, c[0x0][0x2ec] ;  /* 0x0000bb0023237a20 */ /* 0x000fe40000410000 */
[----:B------:R-:W-:Y:S07]  /*30f0*/  FMUL.FTZ R33, R33, c[0x0][0x2ec] ;  /* 0x0000bb0021217a20 */ /* 0x000fee0000410000 */
[----:B------:R-:W-:Y:S01]  /*3100*/  MUFU.TANH R50, R18 ;  /* 0x0000001200327308 */ /* 0x000fe20000002400 */
[--C-:B-1----:R-:W-:Y:S09]  /*3110*/  FFMA.FTZ R0, R48, c[0x0][0x23c], -R2.reuse ;  /* 0x00008f0030007a23 */ /* 0x102ff20000010802 */
[----:B------:R-:W-:Y:S10]  /*3120*/  MUFU.EX2 R226, R0 ;  /* 0x0000000000e27308 */ /* 0x000ff40000000800 */
[----:B------:R-:W-:Y:S10]  /*3130*/  MUFU.TANH R49, R19 ;  /* 0x0000001300317308 */ /* 0x000ff40000002400 */
[----:B------:R-:W-:Y:S10]  /*3140*/  MUFU.TANH R246, R20 ;  /* 0x0000001400f67308 */ /* 0x000ff40000002400 */
[----:B------:R-:W-:Y:S10]  /*3150*/  MUFU.TANH R244, R21 ;  /* 0x0000001500f47308 */ /* 0x000ff40000002400 */
[----:B------:R-:W-:Y:S10]  /*3160*/  MUFU.TANH R252, R22 ;  /* 0x0000001600fc7308 */ /* 0x000ff40000002400 */
[----:B------:R-:W-:Y:S10]  /*3170*/  MUFU.TANH R251, R23 ;  /* 0x0000001700fb7308 */ /* 0x000ff40000002400 */
[----:B------:R1:W-:Y:S10]  /*3180*/  MUFU.TANH R44, R5 ;  /* 0x00000005002c7308 */ /* 0x0003f40000002400 */
[----:B------:R-:W-:Y:S10]  /*3190*/  MUFU.TANH R43, R25 ;  /* 0x00000019002b7308 */ /* 0x000ff40000002400 */
[----:B------:R-:W-:Y:S01]  /*31a0*/  MUFU.TANH R36, R26 ;  /* 0x0000001a00247308 */ /* 0x000fe20000002400 */
[----:B-1----:R-:W-:Y:S09]  /*31b0*/  FMUL.FTZ R5, R28, c[0x0][0x2ec] ;  /* 0x0000bb001c057a20 */ /* 0x002ff20000410000 */
[----:B------:R-:W-:Y:S10]  /*31c0*/  MUFU.TANH R217, R27 ;  /* 0x0000001b00d97308 */ /* 0x000ff40000002400 */
[----:B------:R-:W1:Y:S10]  /*31d0*/  MUFU.TANH R47, R9 ;  /* 0x00000009002f7308 */ /* 0x000e740000002400 */
[----:B------:R3:W-:Y:S10]  /*31e0*/  MUFU.TANH R42, R5 ;  /* 0x00000005002a7308 */ /* 0x0007f40000002400 */
[----:B------:R-:W-:Y:S01]  /*31f0*/  MUFU.TANH R41, R29 ;  /* 0x0000001d00297308 */ /* 0x000fe20000002400 */
[----:B-1----:R-:W-:Y:S09]  /*3200*/  FFMA.FTZ R9, R47, c[0x0][0x23c], -R2 ;  /* 0x00008f002f097a23 */ /* 0x002ff20000010802 */
[----:B------:R-:W-:Y:S01]  /*3210*/  MUFU.TANH R218, R30 ;  /* 0x0000001e00da7308 */ /* 0x000fe20000002400 */
[----:B---3--:R-:W-:Y:S09]  /*3220*/  FMUL.FTZ R5, R32, c[0x0][0x2ec] ;  /* 0x0000bb0020057a20 */ /* 0x008ff20000410000 */
[----:B------:R1:W-:Y:S01]  /*3230*/  MUFU.TANH R241, R5 ;  /* 0x0000000500f17308 */ /* 0x0003e20000002400 */
[C---:B--2---:R-:W-:Y:S01]  /*3240*/  FMUL.FTZ R0, R10.reuse, 1.4426950216293334961 ;  /* 0x3fb8aa3b0a007820 */ /* 0x044fe20000410000 */
[----:B------:R-:W-:Y:S04]  /*3250*/  FSETP.NEU.FTZ.AND P0, PT, R10, -INF , PT ;  /* 0xff8000000a00780b */ /* 0x000fe80003f1d000 */
[----:B------:R-:W-:Y:S04]  /*3260*/  FSEL R0, R0, RZ, P0 ;  /* 0x000000ff00007208 */ /* 0x000fe80000000000 */
[----:B------:R-:W-:Y:S01]  /*3270*/  MUFU.TANH R243, R34 ;  /* 0x0000002200f37308 */ /* 0x000fe20000002400 */
[--C-:B------:R-:W-:Y:S09]  /*3280*/  FFMA.FTZ R4, R38, c[0x0][0x23c], -R0.reuse ;  /* 0x00008f0026047a23 */ /* 0x100ff20000010800 */
[----:B------:R2:W-:Y:S01]  /*3290*/  MUFU.EX2 R228, R4 ;  /* 0x0000000400e47308 */ /* 0x0005e20000000800 */
[----:B-1----:R-:W-:Y:S05]  /*32a0*/  F2FP.PACK_AB R5, R201, R202 ;  /* 0x000000cac905723e */ /* 0x002fea00000000ff */
[----:B------:R1:W-:Y:S04]  /*32b0*/  STS [R231+0x20400], R5 ;  /* 0x02040005e7007388 */ /* 0x0003e80000000800 */
[----:B------:R3:W-:Y:S10]  /*32c0*/  MUFU.EX2 R225, R9 ;  /* 0x0000000900e17308 */ /* 0x0007f40000000800 */
[----:B------:R-:W4:Y:S01]  /*32d0*/  MUFU.TANH R39, R11 ;  /* 0x0000000b00277308 */ /* 0x000f220000002400 */
[--C-:B--2---:R-:W-:Y:S09]  /*32e0*/  FFMA.FTZ R4, R37, c[0x0][0x23c], -R0.reuse ;  /* 0x00008f0025047a23 */ /* 0x104ff20000010800 */
[----:B------:R2:W-:Y:S01]  /*32f0*/  MUFU.EX2 R227, R4 ;  /* 0x0000000400e37308 */ /* 0x0005e20000000800 */
[----:B---3--:R-:W-:Y:S01]  /*3300*/  FFMA.FTZ R9, R40, c[0x0][0x23c], -R0 ;  /* 0x00008f0028097a23 */ /* 0x008fe20000010800 */
[----:B-1----:R-:W-:Y:S08]  /*3310*/  F2FP.PACK_AB R5, R219, R222 ;  /* 0x000000dedb05723e */ /* 0x002ff000000000ff */
[----:B------:R-:W1:Y:S10]  /*3320*/  MUFU.TANH R249, R31 ;  /* 0x0000001f00f97308 */ /* 0x000e740000002400 */
[----:B------:R4:W-:Y:S01]  /*3330*/  MUFU.EX2 R230, R9 ;  /* 0x0000000900e67308 */ /* 0x0009e20000000800 */
[----:B--2---:R-:W-:Y:S09]  /*3340*/  FFMA.FTZ R4, R248, c[0x0][0x23c], -R8 ;  /* 0x00008f00f8047a23 */ /* 0x004ff20000010808 */
[----:B------:R2:W-:Y:S10]  /*3350*/  MUFU.EX2 R187, R4 ;  /* 0x0000000400bb7308 */ /* 0x0005f40000000800 */
[----:B------:R-:W-:Y:S01]  /*3360*/  MUFU.TANH R242, R35 ;  /* 0x0000002300f27308 */ /* 0x000fe20000002400 */
[----:B----4-:R-:W-:Y:S09]  /*3370*/  FFMA.FTZ R9, R39, c[0x0][0x23c], -R0 ;  /* 0x00008f0027097a23 */ /* 0x010ff20000010800 */
[----:B------:R-:W-:Y:S01]  /*3380*/  MUFU.EX2 R229, R9 ;  /* 0x0000000900e57308 */ /* 0x000fe20000000800 */
[--C-:B--2---:R-:W-:Y:S09]  /*3390*/  FFMA.FTZ R4, R247, c[0x0][0x23c], -R8.reuse ;  /* 0x00008f00f7047a23 */ /* 0x104ff20000010808 */
[----:B------:R2:W-:Y:S10]  /*33a0*/  MUFU.EX2 R186, R4 ;  /* 0x0000000400ba7308 */ /* 0x0005f40000000800 */
[----:B------:R-:W3:Y:S01]  /*33b0*/  MUFU.TANH R240, R33 ;  /* 0x0000002100f07308 */ /* 0x000ee20000002400 */
[--C-:B--2---:R-:W-:Y:S09]  /*33c0*/  FFMA.FTZ R4, R50, c[0x0][0x23c], -R3.reuse ;  /* 0x00008f0032047a23 */ /* 0x104ff20000010803 */
[----:B------:R2:W-:Y:S02]  /*33d0*/  MUFU.EX2 R197, R4 ;  /* 0x0000000400c57308 */ /* 0x0005e40000000800 */
[--C-:B--2---:R-:W-:Y:S08]  /*33e0*/  FFMA.FTZ R4, R49, c[0x0][0x23c], -R3.reuse ;  /* 0x00008f0031047a23 */ /* 0x104ff00000010803 */
[----:B------:R2:W4:Y:S02]  /*33f0*/  MUFU.EX2 R196, R4 ;  /* 0x0000000400c47308 */ /* 0x0005240000000800 */
[--C-:B--2---:R-:W-:Y:S08]  /*3400*/  FFMA.FTZ R4, R246, c[0x0][0x23c], -R8.reuse ;  /* 0x00008f00f6047a23 */ /* 0x104ff00000010808 */
[----:B------:R2:W-:Y:S02]  /*3410*/  MUFU.EX2 R183, R4 ;  /* 0x0000000400b77308 */ /* 0x0005e40000000800 */
[----:B--2---:R-:W-:Y:S08]  /*3420*/  FFMA.FTZ R4, R244, c[0x0][0x23c], -R8 ;  /* 0x00008f00f4047a23 */ /* 0x004ff00000010808 */
        /* <DEDUP_REMOVED lines=8> */
[----:B------:R2:W-:Y:S02]  /*34b0*/  MUFU.EX2 R198, R4 ;  /* 0x0000000400c67308 */ /* 0x0005e40000000800 */
[--C-:B--2---:R-:W-:Y:S08]  /*34c0*/  FFMA.FTZ R4, R36, c[0x0][0x23c], -R0.reuse ;  /* 0x00008f0024047a23 */ /* 0x104ff00000010800 */
[----:B------:R2:W-:Y:S02]  /*34d0*/  MUFU.EX2 R224, R4 ;  /* 0x0000000400e07308 */ /* 0x0005e40000000800 */
[----:B--2---:R-:W-:Y:S08]  /*34e0*/  FFMA.FTZ R4, R217, c[0x0][0x23c], -R0 ;  /* 0x00008f00d9047a23 */ /* 0x004ff00000010800 */
[----:B------:R2:W-:Y:S02]  /*34f0*/  MUFU.EX2 R223, R4 ;  /* 0x0000000400df7308 */ /* 0x0005e40000000800 */
[--C-:B--2---:R-:W-:Y:S02]  /*3500*/  FFMA.FTZ R4, R42, c[0x0][0x23c], -R2.reuse ;  /* 0x00008f002a047a23 */ /* 0x104fe40000010802 */
[----:B------:R-:W-:Y:S06]  /*3510*/  FFMA.FTZ R2, R41, c[0x0][0x23c], -R2 ;  /* 0x00008f0029027a23 */ /* 0x000fec0000010802 */
[----:B------:R2:W-:Y:S10]  /*3520*/  MUFU.EX2 R195, R4 ;  /* 0x0000000400c37308 */ /* 0x0005f40000000800 */
[----:B------:R1:W-:Y:S01]  /*3530*/  MUFU.EX2 R194, R2 ;  /* 0x0000000200c27308 */ /* 0x0003e20000000800 */
[----:B--2---:R-:W-:Y:S01]  /*3540*/  F2FP.PACK_AB R4, R225, R226 ;  /* 0x000000e2e104723e */ /* 0x004fe200000000ff */
[--C-:B-1----:R-:W-:Y:S02]  /*3550*/  FFMA.FTZ R2, R218, c[0x0][0x23c], -R0.reuse ;  /* 0x00008f00da027a23 */ /* 0x102fe40000010800 */
[----:B------:R-:W-:Y:S06]  /*3560*/  FFMA.FTZ R0, R249, c[0x0][0x23c], -R0 ;  /* 0x00008f00f9007a23 */ /* 0x000fec0000010800 */
[----:B------:R1:W-:Y:S10]  /*3570*/  MUFU.EX2 R203, R2 ;  /* 0x0000000200cb7308 */ /* 0x0003f40000000800 */
[----:B------:R4:W-:Y:S01]  /*3580*/  MUFU.EX2 R200, R0 ;  /* 0x0000000000c87308 */ /* 0x0009e20000000800 */
[--C-:B-1----:R-:W-:Y:S02]  /*3590*/  FFMA.FTZ R2, R241, c[0x0][0x23c], -R8.reuse ;  /* 0x00008f00f1027a23 */ /* 0x102fe40000010808 */
[----:B---3--:R-:W-:Y:S07]  /*35a0*/  FFMA.FTZ R8, R240, c[0x0][0x23c], -R8 ;  /* 0x00008f00f0087a23 */ /* 0x008fee0000010808 */
[----:B------:R1:W-:Y:S01]  /*35b0*/  MUFU.EX2 R181, R2 ;  /* 0x0000000200b57308 */ /* 0x0003e20000000800 */
[----:B----4-:R-:W-:Y:S09]  /*35c0*/  F2FP.PACK_AB R0, R196, R197 ;  /* 0x000000c5c400723e */ /* 0x010ff200000000ff */
[----:B------:R-:W2:Y:S01]  /*35d0*/  MUFU.EX2 R180, R8 ;  /* 0x0000000800b47308 */ /* 0x000ea20000000800 */
[--C-:B-1----:R-:W-:Y:S02]  /*35e0*/  FFMA.FTZ R2, R243, c[0x0][0x23c], -R3.reuse ;  /* 0x00008f00f3027a23 */ /* 0x102fe40000010803 */
[----:B------:R-:W-:Y:S07]  /*35f0*/  FFMA.FTZ R3, R242, c[0x0][0x23c], -R3 ;  /* 0x00008f00f2037a23 */ /* 0x000fee0000010803 */
[----:B------:R1:W-:Y:S10]  /*3600*/  MUFU.EX2 R189, R2 ;  /* 0x0000000200bd7308 */ /* 0x0003f40000000800 */
[----:B------:R3:W4:Y:S01]  /*3610*/  MUFU.EX2 R188, R3 ;  /* 0x0000000300bc7308 */ /* 0x0007220000000800 */
[----:B-1----:R-:W-:Y:S05]  /*3620*/  F2FP.PACK_AB R2, R190, R191 ;  /* 0x000000bfbe02723e */ /* 0x002fea00000000ff */
        /* <DEDUP_REMOVED lines=27> */
[C---:B-1----:R-:W-:Y:S02]  /*37e0*/  IADD3 R3, R208.reuse, R207, RZ ;  /* 0x000000cfd0037210 */ /* 0x042fe40007ffe0ff */
[----:B------:R-:W-:Y:S05]  /*37f0*/  MOV R207, R185 ;  /* 0x000000b900cf7202 */ /* 0x000fea0000000f00 */
[----:B------:R-:W1:Y:S01]  /*3800*/  LDSM.16.M88.4 R16, [R211+0x14000] ;  /* 0x01400000d310783b */ /* 0x000e620000000200 */
[----:B------:R-:W-:Y:S07]  /*3810*/  IADD3 R185, R208, R209, RZ ;  /* 0x000000d1d0b97210 */ /* 0x000fee0007ffe0ff */
[----:B------:R-:W4:Y:S01]  /*3820*/  LDSM.16.M88.4 R28, [R208+0x9000] ;  /* 0x00900000d01c783b */ /* 0x000f220000000200 */
[----:B--2---:R-:W-:Y:S02]  /*3830*/  MOV R2, R184 ;  /* 0x000000b800027202 */ /* 0x004fe40000000f00 */
[----:B------:R-:W-:Y:S05]  /*3840*/  IADD3 R184, R209, R3, RZ ;  /* 0x00000003d1b87210 */ /* 0x000fea0007ffe0ff */
[----:B------:R-:W2:Y:S08]  /*3850*/  LDSM.16.M88.4 R164, [R211+0x14800] ;  /* 0x01480000d3a4783b */ /* 0x000eb00000000200 */
[----:B---3--:R-:W3:Y:S04]  /*3860*/  LDL R0, [R1+0x2c] ;  /* 0x00002c0001007983 */ /* 0x008ee80000100800 */
[----:B------:R-:W-:Y:S08]  /*3870*/  LDSM.16.M88.4 R168, [R3+0x8000] ;  /* 0x0080000003a8783b */ /* 0x000ff00000000200 */
[----:B------:R-:W2:Y:S01]  /*3880*/  LDSM.16.M88.4 R172, [R212+0x14000] ;  /* 0x01400000d4ac783b */ /* 0x000ea20000000200 */
[-C--:B-1----:R-:W-:Y:S07]  /*3890*/  HMMA.16816.F32 R4, R32, R16.reuse, RZ ;  /* 0x000000102004723c */ /* 0x082fee00000018ff */
[----:B------:R-:W1:Y:S01]  /*38a0*/  LDSM.16.M88.4 R176, [R3+0x9000] ;  /* 0x0090000003b0783b */ /* 0x000e620000000200 */
[C---:B----4-:R-:W-:Y:S08]  /*38b0*/  HMMA.16816.F32 R8, R28.reuse, R16, RZ ;  /* 0x000000101c08723c */ /* 0x050ff000000018ff */
[-C--:B------:R-:W-:Y:S08]  /*38c0*/  HMMA.16816.F32 R12, R28, R18.reuse, RZ ;  /* 0x000000121c0c723c */ /* 0x080ff000000018ff */
[C---:B------:R-:W-:Y:S08]  /*38d0*/  HMMA.16816.F32 R16, R32.reuse, R18, RZ ;  /* 0x000000122010723c */ /* 0x040ff000000018ff */
[-C--:B--2---:R-:W-:Y:S08]  /*38e0*/  HMMA.16816.F32 R20, R32, R164.reuse, RZ ;  /* 0x000000a42014723c */ /* 0x084ff000000018ff */
[C---:B------:R-:W-:Y:S08]  /*38f0*/  HMMA.16816.F32 R24, R28.reuse, R164, RZ ;  /* 0x000000a41c18723c */ /* 0x040ff000000018ff */
[-C--:B------:R-:W-:Y:S08]  /*3900*/  HMMA.16816.F32 R28, R28, R166.reuse, RZ ;  /* 0x000000a61c1c723c */ /* 0x080ff000000018ff */
[----:B------:R-:W-:Y:S01]  /*3910*/  HMMA.16816.F32 R32, R32, R166, RZ ;  /* 0x000000a62020723c */ /* 0x000fe200000018ff */
[----:B------:R-:W2:Y:S07]  /*3920*/  LDSM.16.M88.4 R164, [R212+0x14800] ;  /* 0x01480000d4a4783b */ /* 0x000eae0000000200 */
[-C--:B------:R-:W-:Y:S08]  /*3930*/  HMMA.16816.F32 R4, R168, R172.reuse, R4 ;  /* 0x000000aca804723c */ /* 0x080ff00000001804 */
        /* <DEDUP_REMOVED lines=10> */
[----:B------:R-:W4:Y:S01]  /*39e0*/  LDSM.16.M88.4 R168, [R214+0x14800] ;  /* 0x01480000d6a8783b */ /* 0x000f220000000200 */
[-C--:B-1----:R-:W-:Y:S08]  /*39f0*/  HMMA.16816.F32 R4, R172, R176.reuse, R4 ;  /* 0x000000b0ac04723c */ /* 0x082ff00000001804 */
[C---:B--2---:R-:W-:Y:S01]  /*3a00*/  HMMA.16816.F32 R8, R164.reuse, R176, R8 ;  /* 0x000000b0a408723c */ /* 0x044fe20000001808 */
[----:B------:R-:W2:Y:S07]  /*3a10*/  LDL R177, [R1+0x30] ;  /* 0x0000300001b17983 */ /* 0x000eae0000100800 */
[-C--:B------:R-:W-:Y:S08]  /*3a20*/  HMMA.16816.F32 R12, R164, R178.reuse, R12 ;  /* 0x000000b2a40c723c */ /* 0x080ff0000000180c */
[C---:B------:R-:W-:Y:S08]  /*3a30*/  HMMA.16816.F32 R16, R172.reuse, R178, R16 ;  /* 0x000000b2ac10723c */ /* 0x040ff00000001810 */
[-C--:B----4-:R-:W-:Y:S08]  /*3a40*/  HMMA.16816.F32 R20, R172, R168.reuse, R20 ;  /* 0x000000a8ac14723c */ /* 0x090ff00000001814 */
        /* <DEDUP_REMOVED lines=26> */
[----:B------:R-:W-:Y:S03]  /*3bf0*/  LDSM.16.M88.4 R168, [R3+0xa000] ;  /* 0x00a0000003a8783b */ /* 0x000fe60000000200 */
[----:B--2---:R-:W-:Y:S04]  /*3c00*/  IADD3 R178, P0, R177, UR8, RZ ;  /* 0x00000008b1b27c10 */ /* 0x004fe8000ff1e0ff */
[----:B------:R-:W-:Y:S01]  /*3c10*/  HMMA.16816.F32 R32, R172, R166, R32 ;  /* 0x000000a6ac20723c */ /* 0x000fe20000001820 */
[----:B------:R-:W1:Y:S03]  /*3c20*/  LDSM.16.M88.4 R164, [R212+0x18000] ;  /* 0x01800000d4a4783b */ /* 0x000e660000000200 */
[----:B---3--:R-:W-:Y:S05]  /*3c30*/  IADD3.X R179, R0, UR7, RZ, P0, !PT ;  /* 0x0000000700b37c10 */ /* 0x008fea00087fe4ff */
[----:B------:R-:W2:Y:S08]  /*3c40*/  LDSM.16.M88.4 R172, [R3+0xb000] ;  /* 0x00b0000003ac783b */ /* 0x000eb00000000200 */
[----:B------:R3:W4:Y:S04]  /*3c50*/  LDG.E R176, [R178.64] ;  /* 0x00000022b2b07981 */ /* 0x000728000c1e1900 */
[----:B------:R3:W4:Y:S04]  /*3c60*/  LDG.E R0, [R178.64+0x80] ;  /* 0x00008022b2007981 */ /* 0x000728000c1e1900 */
[----:B------:R3:W4:Y:S01]  /*3c70*/  LDG.E R177, [R178.64+0xa0] ;  /* 0x0000a022b2b17981 */ /* 0x000722000c1e1900 */
        /* <DEDUP_REMOVED lines=18> */
[C---:B------:R-:W-:Y:S07]  /*3da0*/  HMMA.16816.F32 R24, R168.reuse, R164, R24 ;  /* 0x000000a4a818723c */ /* 0x040fee0000001818 */
[----:B------:R-:W-:Y:S01]  /*3db0*/  MOV R165, R207 ;  /* 0x000000cf00a57202 */ /* 0x000fe20000000f00 */
[-C--:B------:R-:W-:Y:S01]  /*3dc0*/  HMMA.16816.F32 R28, R168, R166.reuse, R28 ;  /* 0x000000a6a81c723c */ /* 0x080fe2000000181c */
[----:B------:R-:W-:Y:S03]  /*3dd0*/  LDSM.16.M88.4 R168, [R213+0x18000] ;  /* 0x01800000d5a8783b */ /* 0x000fe60000000200 */
[----:B------:R-:W-:Y:S04]  /*3de0*/  MOV R207, R2 ;  /* 0x0000000200cf7202 */ /* 0x000fe80000000f00 */
[----:B------:R-:W-:Y:S01]  /*3df0*/  HMMA.16816.F32 R32, R172, R166, R32 ;  /* 0x000000a6ac20723c */ /* 0x000fe20000001820 */
[----:B------:R3:W2:Y:S06]  /*3e00*/  LDG.E R2, [R178.64+0x20] ;  /* 0x00002022b2027981 */ /* 0x0006ac000c1e1900 */
[----:B------:R-:W-:Y:S01]  /*3e10*/  FFMA.FTZ R172, -R245, R245, 1 ;  /* 0x3f800000f5ac7423 */ /* 0x000fe200000101f5 */
[----:B------:R-:W-:Y:S04]  /*3e20*/  MOV R245, c[0x0][0x1c0] ;  /* 0x0000700000f57a02 */ /* 0x000fe80000000f00 */
[----:B------:R-:W-:Y:S02]  /*3e30*/  FMUL.FTZ R172, R172, c[0x0][0x2ec] ;  /* 0x0000bb00acac7a20 */ /* 0x000fe40000410000 */
[----:B------:R-:W-:Y:S05]  /*3e40*/  IMAD R245, R245, c[0x0][0x22c], RZ ;  /* 0x00008b00f5f57a24 */ /* 0x000fea00078e02ff */
[----:B------:R-:W-:Y:S04]  /*3e50*/  LEA R245, -R245, RZ, 0x6 ;  /* 0x000000fff5f57211 */ /* 0x000fe800078e31ff */
[C---:B------:R-:W-:Y:S02]  /*3e60*/  LEA R220, P0, R245.reuse, R220, 0x2 ;  /* 0x000000dcf5dc7211 */ /* 0x040fe400078010ff */
[----:B---3--:R-:W-:Y:S02]  /*3e70*/  MOV R178, R165 ;  /* 0x000000a500b27202 */ /* 0x008fe40000000f00 */
[----:B------:R-:W1:Y:S01]  /*3e80*/  LDSM.16.M88.4 R164, [R184+0xa000] ;  /* 0x00a00000b8a4783b */ /* 0x000e620000000200 */
[----:B------:R-:W-:Y:S02]  /*3e90*/  LEA.HI.X.SX32 R221, R245, R221, 0x2, P0 ;  /* 0x000000ddf5dd7211 */ /* 0x000fe400000f16ff */
[----:B------:R-:W-:Y:S02]  /*3ea0*/  MOV R245, R178 ;  /* 0x000000b200f57202 */ /* 0x000fe40000000f00 */
[----:B------:R-:W-:Y:S01]  /*3eb0*/  PLOP3.LUT P0, PT, PT, PT, UP2, 0x80, 0x0 ;  /* 0x000000000000781c */ /* 0x000fe20003f0f028 */
[-C--:B-1----:R-:W-:Y:S11]  /*3ec0*/  HMMA.16816.F32 R4, R164, R168.reuse, R4 ;  /* 0x000000a8a404723c */ /* 0x082ff60000001804 */
[----:B------:R-:W-:Y:S11]  /*3ed0*/  @!UPT UIADD3 URZ, URZ, URZ, URZ ;  /* 0x0000003f3f3ff290 */ /* 0x000ff6000fffe03f */
[----:B------:R-:W-:Y:S02]  /*3ee0*/  @!UPT UIADD3 URZ, URZ, URZ, URZ ;  /* 0x0000003f3f3ff290 */ /* 0x000fe4000fffe03f */
[C---:B----4-:R-:W-:Y:S02]  /*3ef0*/  FADD.FTZ R4, -R176.reuse, R4 ;  /* 0x00000004b0047221 */ /* 0x050fe40000010100 */
[----:B------:R-:W-:Y:S02]  /*3f00*/  FADD.FTZ R5, -R176, R5 ;  /* 0x00000005b0057221 */ /* 0x000fe40000010100 */
[----:B------:R-:W-:Y:S02]  /*3f10*/  FMUL.FTZ R4, R191, R4 ;  /* 0x00000004bf047220 */ /* 0x000fe40000410000 */
[----:B------:R-:W-:Y:S02]  /*3f20*/  FMUL.FTZ R5, R190, R5 ;  /* 0x00000005be057220 */ /* 0x000fe40000410000 */
[----:B------:R-:W-:Y:S02]  /*3f30*/  FMUL.FTZ R179, R172, R4 ;  /* 0x00000004acb37220 */ /* 0x000fe40000410000 */
[----:B------:R-:W-:Y:S01]  /*3f40*/  FFMA.FTZ R4, -R250, R250, 1 ;  /* 0x3f800000fa047423 */ /* 0x000fe200000101fa */
[----:B------:R-:W1:Y:S03]  /*3f50*/  LDSM.16.M88.4 R172, [R184+0xb000] ;  /* 0x00b00000b8ac783b */ /* 0x000e660000000200 */
[----:B------:R-:W-:Y:S04]  /*3f60*/  FMUL.FTZ R4, R4, c[0x0][0x2ec] ;  /* 0x0000bb0004047a20 */ /* 0x000fe80000410000 */
[----:B------:R-:W-:Y:S01]  /*3f70*/  FMUL.FTZ R178, R4, R5 ;  /* 0x0000000504b27220 */ /* 0x000fe20000410000 */
[C---:B-1----:R-:W-:Y:S08]  /*3f80*/  HMMA.16816.F32 R8, R172.reuse, R168, R8 ;  /* 0x000000a8ac08723c */ /* 0x042ff00000001808 */
[-C--:B------:R-:W-:Y:S08]  /*3f90*/  HMMA.16816.F32 R12, R172, R170.reuse, R12 ;  /* 0x000000aaac0c723c */ /* 0x080ff0000000180c */
[C---:B------:R-:W-:Y:S01]  /*3fa0*/  HMMA.16816.F32 R16, R164.reuse, R170, R16 ;  /* 0x000000aaa410723c */ /* 0x040fe20000001810 */
[----:B------:R-:W1:Y:S11]  /*3fb0*/  LDSM.16.M88.4 R168, [R213+0x18800] ;  /* 0x01880000d5a8783b */ /* 0x000e760000000200 */
[----:B------:R-:W-:Y:S11]  /*3fc0*/  @!UPT UIADD3 URZ, URZ, URZ, URZ ;  /* 0x0000003f3f3ff290 */ /* 0x000ff6000fffe03f */
[----:B------:R-:W-:Y:S01]  /*3fd0*/  @!UPT UIADD3 URZ, URZ, URZ, URZ ;  /* 0x0000003f3f3ff290 */ /* 0x000fe2000fffe03f */
[C---:B------:R-:W-:Y:S02]  /*3fe0*/  FADD.FTZ R16, -R176.reuse, R16 ;  /* 0x00000010b0107221 */ /* 0x040fe40000010100 */
[----:B------:R-:W-:Y:S02]  /*3ff0*/  FADD.FTZ R17, -R176, R17 ;  /* 0x00000011b0117221 */ /* 0x000fe40000010100 */
[----:B------:R-:W-:Y:S02]  /*4000*/  FMUL.FTZ R5, R187, R16 ;  /* 0x00000010bb057220 */ /* 0x000fe40000410000 */
[----:B------:R-:W-:Y:S01]  /*4010*/  FMUL.FTZ R4, R186, R17 ;  /* 0x00000011ba047220 */ /* 0x000fe20000410000 */
[-C--:B-1----:R-:W-:Y:S08]  /*4020*/  HMMA.16816.F32 R20, R164, R168.reuse, R20 ;  /* 0x000000a8a414723c */ /* 0x082ff00000001814 */
[C---:B------:R-:W-:Y:S08]  /*4030*/  HMMA.16816.F32 R24, R172.reuse, R168, R24 ;  /* 0x000000a8ac18723c */ /* 0x040ff00000001818 */
[-C--:B------:R-:W-:Y:S08]  /*4040*/  HMMA.16816.F32 R28, R172, R170.reuse, R28 ;  /* 0x000000aaac1c723c */ /* 0x080ff0000000181c */
[C---:B------:R-:W-:Y:S01]  /*4050*/  FADD.FTZ R17, -R176.reuse, R20 ;  /* 0x00000014b0117221 */ /* 0x040fe20000010100 */
[----:B------:R-:W-:Y:S04]  /*4060*/  HMMA.16816.F32 R32, R164, R170, R32 ;  /* 0x000000aaa420723c */ /* 0x000fe80000001820 */
[----:B------:R-:W-:Y:S02]  /*4070*/  FADD.FTZ R16, -R176, R21 ;  /* 0x00000015b0107221 */ /* 0x000fe40000010100 */
[----:B------:R-:W-:Y:S02]  /*4080*/  FFMA.FTZ R21, -R248, R248, 1 ;  /* 0x3f800000f8157423 */ /* 0x000fe400000101f8 */
[----:B------:R-:W-:Y:S04]  /*4090*/  FFMA.FTZ R20, -R247, R247, 1 ;  /* 0x3f800000f7147423 */ /* 0x000fe800000101f7 */
[----:B------:R-:W-:Y:S02]  /*40a0*/  FMUL.FTZ R21, R21, c[0x0][0x2ec] ;  /* 0x0000bb0015157a20 */ /* 0x000fe40000410000 */
[----:B------:R-:W-:Y:S02]  /*40b0*/  FMUL.FTZ R20, R20, c[0x0][0x2ec] ;  /* 0x0000bb0014147a20 */ /* 0x000fe40000410000 */
[----:B------:R-:W-:Y:S02]  /*40c0*/  FMUL.FTZ R175, R21, R5 ;  /* 0x0000000515af7220 */ /* 0x000fe40000410000 */
[----:B------:R-:W-:Y:S02]  /*40d0*/  FMUL.FTZ R174, R20, R4 ;  /* 0x0000000414ae7220 */ /* 0x000fe40000410000 */
[----:B------:R-:W-:Y:S02]  /*40e0*/  FFMA.FTZ R21, -R241, R241, 1 ;  /* 0x3f800000f1157423 */ /* 0x000fe400000101f1 */
[----:B------:R-:W-:Y:S02]  /*40f0*/  FFMA.FTZ R20, -R240, R240, 1 ;  /* 0x3f800000f0147423 */ /* 0x000fe400000101f0 */
[C---:B------:R-:W-:Y:S02]  /*4100*/  FADD.FTZ R32, -R176.reuse, R32 ;  /* 0x00000020b0207221 */ /* 0x040fe40000010100 */
[----:B------:R-:W-:Y:S02]  /*4110*/  FADD.FTZ R33, -R176, R33 ;  /* 0x00000021b0217221 */ /* 0x000fe40000010100 */
[----:B------:R-:W-:Y:S02]  /*4120*/  FMUL.FTZ R5, R181, R32 ;  /* 0x00000020b5057220 */ /* 0x000fe40000410000 */
[----:B------:R-:W-:Y:S02]  /*4130*/  FMUL.FTZ R4, R180, R33 ;  /* 0x00000021b4047220 */ /* 0x000fe40000410000 */
[----:B------:R-:W-:Y:S02]  /*4140*/  FFMA.FTZ R33, -R246, R246, 1 ;  /* 0x3f800000f6217423 */ /* 0x000fe400000101f6 */
[----:B------:R-:W-:Y:S02]  /*4150*/  FMUL.FTZ R21, R21, c[0x0][0x2ec] ;  /* 0x0000bb0015157a20 */ /* 0x000fe40000410000 */
[----:B------:R-:W-:Y:S02]  /*4160*/  FMUL.FTZ R20, R20, c[0x0][0x2ec] ;  /* 0x0000bb0014147a20 */ /* 0x000fe40000410000 */
[----:B------:R-:W-:Y:S02]  /*4170*/  FMUL.FTZ R17, R183, R17 ;  /* 0x00000011b7117220 */ /* 0x000fe40000410000 */
[----:B------:R-:W-:Y:S02]  /*4180*/  FMUL.FTZ R33, R33, c[0x0][0x2ec] ;  /* 0x0000bb0021217a20 */ /* 0x000fe40000410000 */
[----:B------:R-:W-:Y:S02]  /*4190*/  FMUL.FTZ R171, R21, R5 ;  /* 0x0000000515ab7220 */ /* 0x000fe40000410000 */
[----:B------:R-:W-:Y:S02]  /*41a0*/  FMUL.FTZ R170, R20, R4 ;  /* 0x0000000414aa7220 */ /* 0x000fe40000410000 */
[----:B------:R-:W-:Y:S02]  /*41b0*/  FFMA.FTZ R32, -R244, R244, 1 ;  /* 0x3f800000f4207423 */ /* 0x000fe400000101f4 */
[----:B------:R-:W-:Y:S02]  /*41c0*/  FMUL.FTZ R173, R33, R17 ;  /* 0x0000001121ad7220 */ /* 0x000fe40000410000 */
[----:B------:R-:W-:Y:S02]  /*41d0*/  FFMA.FTZ R17, -R50, R50, 1 ;  /* 0x3f80000032117423 */ /* 0x000fe40000010132 */
[----:B------:R-:W-:Y:S01]  /*41e0*/  FMUL.FTZ R16, R182, R16 ;  /* 0x00000010b6107220 */ /* 0x000fe20000410000 */
[----:B------:R1:W5:Y:S01]  /*41f0*/  LDL.LU R50, [R1+0x9c] ;  /* 0x00009c0001327983 */ /* 0x0003620000300800 */
[----:B------:R-:W-:Y:S02]  /*4200*/  FMUL.FTZ R32, R32, c[0x0][0x2ec] ;  /* 0x0000bb0020207a20 */ /* 0x000fe40000410000 */
[----:B------:R-:W-:Y:S02]  /*4210*/  FMUL.FTZ R17, R17, c[0x0][0x2ec] ;  /* 0x0000bb0011117a20 */ /* 0x000fe40000410000 */
[----:B------:R-:W-:Y:S02]  /*4220*/  FMUL.FTZ R172, R32, R16 ;  /* 0x0000001020ac7220 */ /* 0x000fe40000410000 */
[----:B------:R-:W-:Y:S02]  /*4230*/  FFMA.FTZ R16, -R49, R49, 1 ;  /* 0x3f80000031107423 */ /* 0x000fe40000010131 */
[----:B------:R-:W-:Y:S01]  /*4240*/  FFMA.FTZ R33, -R48, R48, 1 ;  /* 0x3f80000030217423 */ /* 0x000fe20000010130 */
[----:B------:R1:W5:Y:S01]  /*4250*/  LDL.LU R49, [R1+0x98] ;  /* 0x0000980001317983 */ /* 0x0003620000300800 */
[----:B------:R-:W-:Y:S02]  /*4260*/  FMUL.FTZ R16, R16, c[0x0][0x2ec] ;  /* 0x0000bb0010107a20 */ /* 0x000fe40000410000 */
[----:B------:R-:W-:Y:S01]  /*4270*/  FFMA.FTZ R32, -R46, R46, 1 ;  /* 0x3f8000002e207423 */ /* 0x000fe2000001012e */
[----:B------:R1:W5:Y:S01]  /*4280*/  LDL.LU R48, [R1+0x94] ;  /* 0x0000940001307983 */ /* 0x0003620000300800 */
[----:B------:R-:W-:Y:S02]  /*4290*/  FFMA.FTZ R21, -R43, R43, 1 ;  /* 0x3f8000002b157423 */ /* 0x000fe4000001012b */
[----:B------:R-:W-:Y:S02]  /*42a0*/  FFMA.FTZ R20, -R41, R41, 1 ;  /* 0x3f80000029147423 */ /* 0x000fe40000010129 */
[----:B------:R-:W-:Y:S02]  /*42b0*/  FMUL.FTZ R33, R33, c[0x0][0x2ec] ;  /* 0x0000bb0021217a20 */ /* 0x000fe40000410000 */
[----:B------:R-:W-:Y:S02]  /*42c0*/  FMUL.FTZ R32, R32, c[0x0][0x2ec] ;  /* 0x0000bb0020207a20 */ /* 0x000fe40000410000 */
[C---:B--2---:R-:W-:Y:S02]  /*42d0*/  FADD.FTZ R5, -R2.reuse, R6 ;  /* 0x0000000602057221 */ /* 0x044fe40000010100 */
[----:B------:R-:W-:Y:S02]  /*42e0*/  FADD.FTZ R4, -R2, R7 ;  /* 0x0000000702047221 */ /* 0x000fe40000010100 */
[----:B------:R-:W-:Y:S02]  /*42f0*/  FFMA.FTZ R7, -R245, R245, 1 ;  /* 0x3f800000f5077423 */ /* 0x000fe400000101f5 */
[----:B------:R-:W-:Y:S02]  /*4300*/  FFMA.FTZ R6, -R207, R207, 1 ;  /* 0x3f800000cf067423 */ /* 0x000fe400000101cf */
[----:B------:R-:W-:Y:S02]  /*4310*/  FMUL.FTZ R5, R202, R5 ;  /* 0x00000005ca057220 */ /* 0x000fe40000410000 */
[----:B------:R-:W-:Y:S02]  /*4320*/  FMUL.FTZ R7, R7, c[0x0][0x2ec] ;  /* 0x0000bb0007077a20 */ /* 0x000fe40000410000 */
[----:B------:R-:W-:Y:S02]  /*4330*/  FADD.FTZ R18, -R2, R18 ;  /* 0x0000001202127221 */ /* 0x000fe40000010100 */
[----:B------:R-:W-:Y:S02]  /*4340*/  FMUL.FTZ R4, R201, R4 ;  /* 0x00000004c9047220 */ /* 0x000fe40000410000 */
[----:B------:R-:W-:Y:S02]  /*4350*/  FMUL.FTZ R6, R6, c[0x0][0x2ec] ;  /* 0x0000bb0006067a20 */ /* 0x000fe40000410000 */
        /* <DEDUP_REMOVED lines=8> */
[----:B------:R-:W-:Y:S02]  /*43e0*/  FMUL.FTZ R167, R17, R7 ;  /* 0x0000000711a77220 */ /* 0x000fe40000410000 */
[----:B------:R-:W-:Y:S02]  /*43f0*/  FFMA.FTZ R7, -R242, R242, 1 ;  /* 0x3f800000f2077423 */ /* 0x000fe400000101f2 */
[----:B------:R-:W-:Y:S02]  /*4400*/  FMUL.FTZ R4, R196, R19 ;  /* 0x00000013c4047220 */ /* 0x000fe40000410000 */
[----:B------:R-:W-:Y:S02]  /*4410*/  FMUL.FTZ R2, R188, R2 ;  /* 0x00000002bc027220 */ /* 0x000fe40000410000 */
[----:B------:R-:W-:Y:S02]  /*4420*/  FMUL.FTZ R7, R7, c[0x0][0x2ec] ;  /* 0x0000bb0007077a20 */ /* 0x000fe40000410000 */
[----:B------:R-:W-:Y:S02]  /*4430*/  FMUL.FTZ R166, R16, R4 ;  /* 0x0000000410a67220 */ /* 0x000fe40000410000 */
[----:B------:R-:W-:Y:S02]  /*4440*/  FMUL.FTZ R4, R189, R34 ;  /* 0x00000022bd047220 */ /* 0x000fe40000410000 */
[----:B------:R-:W-:Y:S02]  /*4450*/  FFMA.FTZ R17, -R251, R251, 1 ;  /* 0x3f800000fb117423 */ /* 0x000fe400000101fb */
[----:B------:R-:W-:Y:S02]  /*4460*/  FMUL.FTZ R34, R7, R2 ;  /* 0x0000000207227220 */ /* 0x000fe40000410000 */
[----:B------:R-:W-:Y:S02]  /*4470*/  FADD.FTZ R2, -R0, R13 ;  /* 0x0000000d00027221 */ /* 0x000fe40000010100 */
[----:B------:R-:W-:Y:S02]  /*4480*/  FFMA.FTZ R13, -R47, R47, 1 ;  /* 0x3f8000002f0d7423 */ /* 0x000fe4000001012f */
[----:B------:R-:W-:Y:S01]  /*4490*/  FMUL.FTZ R5, R192, R5 ;  /* 0x00000005c0057220 */ /* 0x000fe20000410000 */
[----:B------:R1:W5:Y:S01]  /*44a0*/  LDL.LU R47, [R1+0x90] ;  /* 0x00009000012f7983 */ /* 0x0003620000300800 */
[----:B------:R-:W-:Y:S02]  /*44b0*/  FMUL.FTZ R17, R17, c[0x0][0x2ec] ;  /* 0x0000bb0011117a20 */ /* 0x000fe40000410000 */
[----:B------:R-:W-:Y:S01]  /*44c0*/  FFMA.FTZ R23, -R44, R44, 1 ;  /* 0x3f8000002c177423 */ /* 0x000fe2000001012c */
[----:B------:R1:W5:Y:S01]  /*44d0*/  LDL.LU R46, [R1+0x8c] ;  /* 0x00008c00012e7983 */ /* 0x0003620000300800 */
[----:B------:R-:W-:Y:S02]  /*44e0*/  FMUL.FTZ R164, R17, R5 ;  /* 0x0000000511a47220 */ /* 0x000fe40000410000 */
[----:B------:R-:W-:Y:S02]  /*44f0*/  FADD.FTZ R5, -R0, R9 ;  /* 0x0000000900057221 */ /* 0x000fe40000010100 */
[----:B------:R-:W-:Y:S02]  /*4500*/  FFMA.FTZ R9, -R45, R45, 1 ;  /* 0x3f8000002d097423 */ /* 0x000fe4000001012d */
[----:B------:R-:W-:Y:S01]  /*4510*/  FFMA.FTZ R18, -R252, R252, 1 ;  /* 0x3f800000fc127423 */ /* 0x000fe200000101fc */
[----:B------:R1:W5:Y:S01]  /*4520*/  LDL.LU R45, [R1+0x88] ;  /* 0x00008800012d7983 */ /* 0x0003620000300800 */
[----:B------:R-:W-:Y:S02]  /*4530*/  FFMA.FTZ R22, -R42, R42, 1 ;  /* 0x3f8000002a167423 */ /* 0x000fe4000001012a */
[----:B------:R-:W-:Y:S01]  /*4540*/  FMUL.FTZ R6, R193, R6 ;  /* 0x00000006c1067220 */ /* 0x000fe20000410000 */
[----:B------:R1:W5:Y:S01]  /*4550*/  LDL.LU R44, [R1+0x84] ;  /* 0x00008400012c7983 */ /* 0x0003620000300800 */
[----:B------:R-:W-:Y:S02]  /*4560*/  FFMA.FTZ R16, -R243, R243, 1 ;  /* 0x3f800000f3107423 */ /* 0x000fe400000101f3 */
[----:B------:R-:W-:Y:S01]  /*4570*/  FMUL.FTZ R18, R18, c[0x0][0x2ec] ;  /* 0x0000bb0012127a20 */ /* 0x000fe20000410000 */
[----:B------:R1:W5:Y:S01]  /*4580*/  LDL.LU R43, [R1+0x80] ;  /* 0x00008000012b7983 */ /* 0x0003620000300800 */
[----:B------:R-:W-:Y:S02]  /*4590*/  FMUL.FTZ R16, R16, c[0x0][0x2ec] ;  /* 0x0000bb0010107a20 */ /* 0x000fe40000410000 */
[----:B------:R-:W-:Y:S01]  /*45a0*/  FMUL.FTZ R165, R18, R6 ;  /* 0x0000000612a57220 */ /* 0x000fe20000410000 */
[----:B------:R1:W5:Y:S01]  /*45b0*/  LDL.LU R42, [R1+0x7c] ;  /* 0x00007c00012a7983 */ /* 0x0003620000300800 */
[----:B------:R-:W-:Y:S02]  /*45c0*/  FADD.FTZ R6, -R0, R8 ;  /* 0x0000000800067221 */ /* 0x000fe40000010100 */
[----:B------:R-:W-:Y:S01]  /*45d0*/  FFMA.FTZ R7, -R40, R40, 1 ;  /* 0x3f80000028077423 */ /* 0x000fe20000010128 */
[----:B------:R1:W5:Y:S01]  /*45e0*/  LDL.LU R41, [R1+0x78] ;  /* 0x0000780001297983 */ /* 0x0003620000300800 */
[----:B------:R-:W-:Y:S02]  /*45f0*/  FMUL.FTZ R35, R16, R4 ;  /* 0x0000000410237220 */ /* 0x000fe40000410000 */
[----:B------:R-:W-:Y:S01]  /*4600*/  FADD.FTZ R4, -R0, R12 ;  /* 0x0000000c00047221 */ /* 0x000fe20000010100 */
[----:B------:R1:W5:Y:S01]  /*4610*/  LDL.LU R40, [R1+0x74] ;  /* 0x0000740001287983 */ /* 0x0003620000300800 */
[----:B------:R-:W-:Y:S02]  /*4620*/  FMUL.FTZ R6, R226, R6 ;  /* 0x00000006e2067220 */ /* 0x000fe40000410000 */
[----:B------:R-:W-:Y:S02]  /*4630*/  FFMA.FTZ R12, -R39, R39, 1 ;  /* 0x3f800000270c7423 */ /* 0x000fe40000010127 */
[----:B------:R-:W-:Y:S01]  /*4640*/  FMUL.FTZ R33, R33, R6 ;  /* 0x0000000621217220 */ /* 0x000fe20000410000 */
[----:B------:R1:W5:Y:S01]  /*4650*/  LDL.LU R39, [R1+0x70] ;  /* 0x0000700001277983 */ /* 0x0003620000300800 */
[----:B------:R-:W-:Y:S02]  /*4660*/  FFMA.FTZ R6, -R38, R38, 1 ;  /* 0x3f80000026067423 */ /* 0x000fe40000010126 */
[----:B------:R-:W-:Y:S01]  /*4670*/  FFMA.FTZ R8, -R37, R37, 1 ;  /* 0x3f80000025087423 */ /* 0x000fe20000010125 */
[----:B------:R1:W5:Y:S01]  /*4680*/  LDL.LU R38, [R1+0x6c] ;  /* 0x00006c0001267983 */ /* 0x0003620000300800 */
[----:B------:R-:W-:Y:S02]  /*4690*/  FFMA.FTZ R19, -R36, R36, 1 ;  /* 0x3f80000024137423 */ /* 0x000fe40000010124 */
[----:B------:R-:W-:Y:S01]  /*46a0*/  FMUL.FTZ R5, R225, R5 ;  /* 0x00000005e1057220 */ /* 0x000fe20000410000 */
[----:B------:R1:W5:Y:S01]  /*46b0*/  LDL.LU R37, [R1+0x68] ;  /* 0x0000680001257983 */ /* 0x0003620000300800 */
[----:B------:R-:W-:Y:S02]  /*46c0*/  FMUL.FTZ R4, R222, R4 ;  /* 0x00000004de047220 */ /* 0x000fe40000410000 */
[----:B------:R-:W-:Y:S01]  /*46d0*/  FMUL.FTZ R2, R219, R2 ;  /* 0x00000002db027220 */ /* 0x000fe20000410000 */
[----:B------:R1:W5:Y:S01]  /*46e0*/  LDL.LU R36, [R1+0x64] ;  /* 0x0000640001247983 */ /* 0x0003620000300800 */
[----:B------:R-:W-:Y:S02]  /*46f0*/  FMUL.FTZ R13, R13, c[0x0][0x2ec] ;  /* 0x0000bb000d0d7a20 */ /* 0x000fe40000410000 */
[----:B------:R-:W-:Y:S02]  /*4700*/  FMUL.FTZ R9, R9, c[0x0][0x2ec] ;  /* 0x0000bb0009097a20 */ /* 0x000fe40000410000 */
[----:B------:R-:W-:Y:S02]  /*4710*/  FMUL.FTZ R13, R13, R5 ;  /* 0x000000050d0d7220 */ /* 0x000fe40000410000 */
[----:B------:R-:W-:Y:S02]  /*4720*/  FMUL.FTZ R32, R32, R4 ;  /* 0x0000000420207220 */ /* 0x000fe40000410000 */
        /* <DEDUP_REMOVED lines=29> */
[----:B------:R-:W-:Y:S01]  /*4900*/  FFMA.FTZ R16, -R249, R249, 1 ;  /* 0x3f800000f9107423 */ /* 0x000fe200000101f9 */
[----:B------:R-:W-:Y:S01]  /*4910*/  MOV R249, c[0x0][0x22c] ;  /* 0x00008b0000f97a02 */ /* 0x000fe20000000f00 */
        /* <DEDUP_REMOVED lines=8> */
[----:B------:R-:W-:Y:S01]  /*49a0*/  FFMA.FTZ R17, -R217, R217, 1 ;  /* 0x3f800000d9117423 */ /* 0x000fe200000101d9 */
[----:B------:R-:W-:Y:S01]  /*49b0*/  MOV R217, 0x40 ;  /* 0x0000004000d97802 */ /* 0x000fe20000000f00 */
[----:B------:R-:W-:Y:S01]  /*49c0*/  FFMA.FTZ R18, -R218, R218, 1 ;  /* 0x3f800000da127423 */ /* 0x000fe200000101da */
[----:B------:R-:W-:Y:S01]  /*49d0*/  MOV R218, 0x20 ;  /* 0x0000002000da7802 */ /* 0x000fe20000000f00 */
[----:B------:R-:W-:Y:S02]  /*49e0*/  IMAD R249, R249, c[0x0][0x1c0], RZ ;  /* 0x00007000f9f97a24 */ /* 0x000fe400078e02ff */
[----:B------:R-:W-:Y:S02]  /*49f0*/  FMUL.FTZ R5, R224, R5 ;  /* 0x00000005e0057220 */ /* 0x000fe40000410000 */
[----:B------:R-:W-:Y:S01]  /*4a00*/  FMUL.FTZ R4, R223, R4 ;  /* 0x00000004df047220 */ /* 0x000fe20000410000 */
[----:B------:R-:W-:Y:S01]  /*4a10*/  SHF.L.U32 R249, R249, 0x3, RZ ;  /* 0x00000003f9f97819 */ /* 0x000fe200000006ff */
        /* <DEDUP_REMOVED lines=33> */
.L_x_1630:
[----:B-1----:R-:W-:Y:S02]  /*4c30*/  F2FP.PACK_AB R15, R178, R179 ;  /* 0x000000b3b20f723e */ /* 0x002fe400000000ff */
        /* <DEDUP_REMOVED lines=39> */
[----:B------:R-:W3:Y:S05]  /*4eb0*/  LDSM.16.MT88.4 R24, [R2+0xa000] ;  /* 0x00a000000218783b */ /* 0x000eea0000004200 */
[----:B------:R-:W-:Y:S05]  /*4ec0*/  LDSM.16.MT88.4 R28, [R0+0x8800] ;  /* 0x00880000001c783b */ /* 0x000fea0000004200 */
[----:B------:R-:W-:Y:S05]  /*4ed0*/  LDSM.16.MT88.4 R32, [R205+0x22800] ;  /* 0x02280000cd20783b */ /* 0x000fea0000004200 */
[----:B------:R-:W-:Y:S01]  /*4ee0*/  LDSM.16.MT88.4 R164, [R2+0x8800] ;  /* 0x0088000002a4783b */ /* 0x000fe20000004200 */
[-C--:B-1---5:R-:W-:Y:S04]  /*4ef0*/  HMMA.16816.F32 R36, R4, R8.reuse, R36 ;  /* 0x000000080424723c */ /* 0x0a2fe80000001824 */
        /* <DEDUP_REMOVED lines=80> */
[----:B------:R-:W2:Y:S01]  /*5400*/  LDL R176, [R1+0x28] ;  /* 0x0000280001b07983 */ /* 0x000ea20000100800 */
        /* <DEDUP_REMOVED lines=18> */
.L_x_1631:
        /* <DEDUP_REMOVED lines=8> */
[----:B------:R-:W-:Y:S04]  /*55b0*/  IMAD.SHL.U32 R192, R192, 0x20, RZ ;  /* 0x00000020c0c07824 */ /* 0x000fe800078e00ff */
[----:B------:R-:W4:Y:S05]  /*55c0*/  LDSM.16.MT88.4 R164, [R204+0x4000] ;  /* 0x00400000cca4783b */ /* 0x000f2a0000004200 */
[----:B------:R-:W5:Y:S05]  /*55d0*/  LDL R191, [R1+0x3c] ;  /* 0x00003c0001bf7983 */ /* 0x000f6a0000100800 */
[----:B------:R-:W-:Y:S05]  /*55e0*/  LDSM.16.M88.4 R168, [R3+0x1c000] ;  /* 0x01c0000003a8783b */ /* 0x000fea0000000200 */
[----:B------:R-:W5:Y:S05]  /*55f0*/  LDL R2, [R1+0x40] ;  /* 0x0000400001027983 */ /* 0x000f6a0000100800 */
[----:B------:R-:W1:Y:S05]  /*5600*/  LDSM.16.MT88.4 R172, [R204+0x800] ;  /* 0x00080000ccac783b */ /* 0x000e6a0000004200 */
[----:B------:R1:W5:Y:S02]  /*5610*/  LDL R188, [R1+0xc] ;  /* 0x00000c0001bc7983 */ /* 0x0003640000100800 */
[-C--:B-12---:R-:W-:Y:S03]  /*5620*/  HMMA.16816.F32 R4, R32, R16.reuse, RZ ;  /* 0x000000102004723c */ /* 0x086fe600000018ff */
[----:B------:R-:W1:Y:S05]  /*5630*/  LDSM.16.M88.4 R176, [R3+0x1d000] ;  /* 0x01d0000003b0783b */ /* 0x000e6a0000000200 */
[----:B------:R2:W2:Y:S01]  /*5640*/  LDL R0, [R1] ;  /* 0x0000000001007983 */ /* 0x0004a20000100800 */
[C---:B---3--:R-:W-:Y:S04]  /*5650*/  HMMA.16816.F32 R8, R28.reuse, R16, RZ ;  /* 0x000000101c08723c */ /* 0x048fe800000018ff */
[----:B------:R-:W3:Y:S04]  /*5660*/  LDSM.16.MT88.4 R180, [R204+0x4800] ;  /* 0x00480000ccb4783b */ /* 0x000ee80000004200 */
[-C--:B------:R-:W-:Y:S01]  /*5670*/  HMMA.16816.F32 R12, R28, R18.reuse, RZ ;  /* 0x000000121c0c723c */ /* 0x080fe200000018ff */
[----:B------:R1:W2:Y:S05]  /*5680*/  LDL R189, [R1+0x4] ;  /* 0x0000040001bd7983 */ /* 0x0002aa0000100800 */
        /* <DEDUP_REMOVED lines=67> */
[-C--:B-1----:R-:W-:Y:S03]  /*5ac0*/  HMMA.16816.F32 R4, R168, R176.reuse, R4 ;  /* 0x000000b0a804723c */ /* 0x082fe60000001804 */
[----:B------:R-:W-:Y:S05]  /*5ad0*/  LDSM.16.M88.4 R184, [R184+0x1f000] ;  /* 0x01f00000b8b8783b */ /* 0x000fea0000000200 */
[C---:B---3--:R-:W-:Y:S08]  /*5ae0*/  HMMA.16816.F32 R8, R180.reuse, R176, R8 ;  /* 0x000000b0b408723c */ /* 0x048ff00000001808 */
[-C--:B------:R-:W-:Y:S08]  /*5af0*/  HMMA.16816.F32 R12, R180, R178.reuse, R12 ;  /* 0x000000b2b40c723c */ /* 0x080ff0000000180c */
[C---:B------:R-:W-:Y:S01]  /*5b00*/  HMMA.16816.F32 R16, R168.reuse, R178, R16 ;  /* 0x000000b2a810723c */ /* 0x040fe20000001810 */
[----:B------:R-:W1:Y:S07]  /*5b10*/  LDSM.16.MT88.4 R176, [R204+0x3800] ;  /* 0x00380000ccb0783b */ /* 0x000e6e0000004200 */
[-C--:B----4-:R-:W-:Y:S08]  /*5b20*/  HMMA.16816.F32 R20, R168, R164.reuse, R20 ;  /* 0x000000a4a814723c */ /* 0x090ff00000001814 */
[C---:B------:R-:W-:Y:S07]  /*5b30*/  HMMA.16816.F32 R24, R180.reuse, R164, R24 ;  /* 0x000000a4b418723c */ /* 0x040fee0000001818 */
[----:B-----5:R-:W-:Y:S01]  /*5b40*/  @P0 IADD3 R164, P1, R191, UR4, RZ ;  /* 0x00000004bfa40c10 */ /* 0x020fe2000ff3e0ff */
[-C--:B------:R-:W-:Y:S01]  /*5b50*/  HMMA.16816.F32 R28, R180, R166.reuse, R28 ;  /* 0x000000a6b41c723c */ /* 0x080fe2000000181c */
[----:B------:R-:W3:Y:S01]  /*5b60*/  LDSM.16.MT88.4 R180, [R204+0x7800] ;  /* 0x00780000ccb4783b */ /* 0x000ee20000004200 */
[----:B------:R-:W-:Y:S02]  /*5b70*/  @UP2 UIADD3 UR4, UP1, UR4, -0x100, URZ ;  /* 0xffffff0004042890 */ /* 0x000fe4000ff3e03f */
[----:B------:R-:W-:Y:S01]  /*5b80*/  @P0 IADD3.X R165, R2, UR5, RZ, P1, !PT ;  /* 0x0000000502a50c10 */ /* 0x000fe20008ffe4ff */
[----:B------:R-:W-:Y:S01]  /*5b90*/  IMAD.MOV.U32 R191, RZ, RZ, c[0x0][0x22c] ;  /* 0x00008b00ffbf7624 */ /* 0x000fe200078e00ff */
[CC--:B------:R-:W-:Y:S01]  /*5ba0*/  LEA R2, P1, R249.reuse, R220.reuse, 0x2 ;  /* 0x000000dcf9027211 */ /* 0x0c0fe200078210ff */
[----:B------:R-:W-:Y:S01]  /*5bb0*/  @UP2 UIADD3.X UR5, UR5, -0x1, URZ, UP1, !UPT ;  /* 0xffffffff05052890 */ /* 0x000fe20008ffe43f */
[----:B------:R-:W-:Y:S01]  /*5bc0*/  HMMA.16816.F32 R32, R168, R166, R32 ;  /* 0x000000a6a820723c */ /* 0x000fe20000001820 */
[----:B------:R-:W4:Y:S03]  /*5bd0*/  @P0 LDG.E R188, [R164.64] ;  /* 0x00000022a4bc0981 */ /* 0x000f26000c1e1900 */
[-C--:B------:R-:W-:Y:S01]  /*5be0*/  LEA.HI.X.SX32 R3, R249, R221.reuse, 0x2, P1 ;  /* 0x000000ddf9037211 */ /* 0x080fe200008f16ff */
[----:B------:R-:W-:Y:S01]  /*5bf0*/  IMAD R191, R191, c[0x0][0x1c0], RZ ;  /* 0x00007000bfbf7a24 */ /* 0x000fe200078e02ff */
[----:B--2---:R-:W2:Y:S02]  /*5c00*/  @P0 LDG.E R0, [R164.64+0xa0] ;  /* 0x0000a022a4000981 */ /* 0x004ea4000c1e1900 */
[-C--:B-1----:R-:W-:Y:S03]  /*5c10*/  HMMA.16816.F32 R4, R172, R176.reuse, R4 ;  /* 0x000000b0ac04723c */ /* 0x082fe60000001804 */
[----:B------:R-:W5:Y:S02]  /*5c20*/  @P0 LDG.E R189, [R164.64+0x80] ;  /* 0x00008022a4bd0981 */ /* 0x000f64000c1e1900 */
[----:B------:R-:W-:Y:S03]  /*5c30*/  IMAD R191, R191, 0x38, RZ ;  /* 0x00000038bfbf7824 */ /* 0x000fe600078e02ff */
[----:B------:R-:W5:Y:S01]  /*5c40*/  @P0 LDG.E R190, [R164.64+0x20] ;  /* 0x00002022a4be0981 */ /* 0x000f62000c1e1900 */
[C---:B------:R-:W-:Y:S08]  /*5c50*/  HMMA.16816.F32 R8, R184.reuse, R176, R8 ;  /* 0x000000b0b808723c */ /* 0x040ff00000001808 */
[-C--:B------:R-:W-:Y:S06]  /*5c60*/  HMMA.16816.F32 R12, R184, R178.reuse, R12 ;  /* 0x000000b2b80c723c */ /* 0x080fec000000180c */
[----:B------:R-:W-:Y:S02]  /*5c70*/  RED.E.ADD.F32.FTZ.RN.STRONG.GPU [R220.64], R4 ;  /* 0x00000004dc00798e */ /* 0x000fe4000c10e7a2 */
[C---:B------:R-:W-:Y:S03]  /*5c80*/  HMMA.16816.F32 R16, R172.reuse, R178, R16 ;  /* 0x000000b2ac10723c */ /* 0x040fe60000001810 */
[----:B------:R-:W-:Y:S05]  /*5c90*/  RED.E.ADD.F32.FTZ.RN.STRONG.GPU [R2.64], R5 ;  /* 0x000000050200798e */ /* 0x000fea000c10e7a2 */
[-C--:B---3--:R-:W-:Y:S08]  /*5ca0*/  HMMA.16816.F32 R20, R172, R180.reuse, R20 ;  /* 0x000000b4ac14723c */ /* 0x088ff00000001814 */
[C---:B------:R-:W-:Y:S08]  /*5cb0*/  HMMA.16816.F32 R24, R184.reuse, R180, R24 ;  /* 0x000000b4b818723c */ /* 0x040ff00000001818 */
[-C--:B------:R-:W-:Y:S08]  /*5cc0*/  HMMA.16816.F32 R28, R184, R182.reuse, R28 ;  /* 0x000000b6b81c723c */ /* 0x080ff0000000181c */
[----:B------:R-:W-:Y:S01]  /*5cd0*/  HMMA.16816.F32 R32, R172, R182, R32 ;  /* 0x000000b6ac20723c */ /* 0x000fe20000001820 */
[----:B----4-:R1:W-:Y:S05]  /*5ce0*/  @P0 STL [R1+0xc], R188 ;  /* 0x00000cbc01000387 */ /* 0x0103ea0000100800 */
[----:B------:R-:W3:Y:S05]  /*5cf0*/  LDL R176, [R1+0x18] ;  /* 0x0000180001b07983 */ /* 0x000eea0000100800 */
[----:B--2---:R2:W-:Y:S01]  /*5d00*/  @P0 STL [R1], R0 ;  /* 0x0000000001000387 */ /* 0x0045e20000100800 */
[----:B-1----:R-:W-:Y:S04]  /*5d10*/  IMAD.MOV.U32 R188, RZ, RZ, c[0x0][0x22c] ;  /* 0x00008b00ffbc7624 */ /* 0x002fe800078e00ff */
[----:B------:R-:W-:Y:S04]  /*5d20*/  IMAD R188, R188, c[0x0][0x1c0], RZ ;  /* 0x00007000bcbc7a24 */ /* 0x000fe800078e02ff */
[----:B------:R-:W-:Y:S01]  /*5d30*/  IMAD.SHL.U32 R188, R188, 0x10, RZ ;  /* 0x00000010bcbc7824 */ /* 0x000fe200078e00ff */
[----:B--2---:R-:W2:Y:S05]  /*5d40*/  LDL R0, [R1+0x24] ;  /* 0x0000240001007983 */ /* 0x004eaa0000100800 */
[----:B-----5:R1:W-:Y:S05]  /*5d50*/  @P0 STL [R1+0x4], R189 ;  /* 0x000004bd01000387 */ /* 0x0203ea0000100800 */
[----:B------:R4:W-:Y:S01]  /*5d60*/  @P0 STL [R1+0x8], R190 ;  /* 0x000008be01000387 */ /* 0x0009e20000100800 */
[CC--:B------:R-:W-:Y:S04]  /*5d70*/  LEA R170, P0, R188.reuse, R220.reuse, 0x2 ;  /* 0x000000dcbcaa7211 */ /* 0x0c0fe800078010ff */
        /* <DEDUP_REMOVED lines=10> */
[----:B------:R-:W-:Y:S03]  /*5e20*/  IMAD R190, R190, 0x28, RZ ;  /* 0x00000028bebe7824 */ /* 0x000fe600078e02ff */
[-C--:B------:R-:W-:Y:S01]  /*5e30*/  LEA.HI.X.SX32 R169, R189, R221.reuse, 0x2, P1 ;  /* 0x000000ddbda97211 */ /* 0x080fe200008f16ff */
[----:B------:R-:W-:Y:S01]  /*5e40*/  IMAD.MOV.U32 R189, RZ, RZ, c[0x0][0x22c] ;  /* 0x00008b00ffbd7624 */ /* 0x000fe200078e00ff */
[CC--:B------:R-:W-:Y:S02]  /*5e50*/  LEA R164, P2, R190.reuse, R220.reuse, 0x2 ;  /* 0x000000dcbea47211 */ /* 0x0c0fe400078410ff */
[-C--:B-----5:R-:W-:Y:S01]  /*5e60*/  LEA R6, P0, R191, R220.reuse, 0x2 ;  /* 0x000000dcbf067211 */ /* 0x0a0fe200078010ff */
[----:B------:R1:W-:Y:S01]  /*5e70*/  RED.E.ADD.F32.FTZ.RN.STRONG.GPU [R168.64], R7 ;  /* 0x00000007a800798e */ /* 0x0003e2000c10e7a2 */
[-C--:B------:R-:W-:Y:S01]  /*5e80*/  LEA.HI.X.SX32 R165, R190, R221.reuse, 0x2, P2 ;  /* 0x000000ddbea57211 */ /* 0x080fe200010f16ff */
[----:B------:R-:W-:Y:S02]  /*5e90*/  IMAD R189, R189, c[0x0][0x1c0], RZ ;  /* 0x00007000bdbd7a24 */ /* 0x000fe400078e02ff */
[----:B------:R-:W-:Y:S01]  /*5ea0*/  IMAD.MOV.U32 R190, RZ, RZ, c[0x0][0x22c] ;  /* 0x00008b00ffbe7624 */ /* 0x000fe200078e00ff */
[----:B------:R4:W-:Y:S01]  /*5eb0*/  RED.E.ADD.F32.FTZ.RN.STRONG.GPU [R166.64], R8 ;  /* 0x00000008a600798e */ /* 0x0009e2000c10e7a2 */
[----:B------:R-:W-:Y:S02]  /*5ec0*/  IMAD R189, R189, 0x30, RZ ;  /* 0x00000030bdbd7824 */ /* 0x000fe400078e02ff */
[----:B------:R-:W-:Y:S02]  /*5ed0*/  IMAD R190, R190, c[0x0][0x1c0], RZ ;  /* 0x00007000bebe7a24 */ /* 0x000fe400078e02ff */
[----:B------:R5:W-:Y:S01]  /*5ee0*/  RED.E.ADD.F32.FTZ.RN.STRONG.GPU [R164.64], R9 ;  /* 0x00000009a400798e */ /* 0x000be2000c10e7a2 */
[CC--:B------:R-:W-:Y:S01]  /*5ef0*/  LEA R4, P1, R189.reuse, R220.reuse, 0x2 ;  /* 0x000000dcbd047211 */ /* 0x0c0fe200078210ff */
[----:B------:R-:W-:Y:S03]  /*5f00*/  IMAD.SHL.U32 R190, R190, 0x10, RZ ;  /* 0x00000010bebe7824 */ /* 0x000fe600078e00ff */
[-C--:B------:R-:W-:Y:S01]  /*5f10*/  LEA.HI.X.SX32 R5, R189, R221.reuse, 0x2, P1 ;  /* 0x000000ddbd057211 */ /* 0x080fe200008f16ff */
[----:B------:R-:W-:Y:S01]  /*5f20*/  IMAD.MOV.U32 R189, RZ, RZ, c[0x0][0x22c] ;  /* 0x00008b00ffbd7624 */ /* 0x000fe200078e00ff */
[----:B------:R-:W-:Y:S01]  /*5f30*/  IADD3 R177, R190, 0x20, RZ ;  /* 0x00000020beb17810 */ /* 0x000fe20007ffe0ff */
[----:B------:R-:W-:Y:S02]  /*5f40*/  IMAD.MOV.U32 R190, RZ, RZ, c[0x0][0x22c] ;  /* 0x00008b00ffbe7624 */ /* 0x000fe400078e00ff */
[----:B------:R5:W-:Y:S01]  /*5f50*/  RED.E.ADD.F32.FTZ.RN.STRONG.GPU [R4.64], R10 ;  /* 0x0000000a0400798e */ /* 0x000be2000c10e7a2 */
[----:B------:R-:W-:Y:S02]  /*5f60*/  IMAD R189, R189, c[0x0][0x1c0], RZ ;  /* 0x00007000bdbd7a24 */ /* 0x000fe400078e02ff */
[----:B------:R-:W-:Y:S02]  /*5f70*/  IMAD R190, R190, c[0x0][0x1c0], RZ ;  /* 0x00007000bebe7a24 */ /* 0x000fe400078e02ff */
[----:B------:R-:W-:Y:S01]  /*5f80*/  IMAD.SHL.U32 R189, R189, 0x10, RZ ;  /* 0x00000010bdbd7824 */ /* 0x000fe200078e00ff */
[-C--:B-1----:R-:W-:Y:S01]  /*5f90*/  LEA.HI.X.SX32 R7, R191, R221.reuse, 0x2, P0 ;  /* 0x000000ddbf077211 */ /* 0x082fe200000f16ff */
[----:B------:R-:W-:Y:S03]  /*5fa0*/  IMAD.SHL.U32 R190, R190, 0x10, RZ ;  /* 0x00000010bebe7824 */ /* 0x000fe600078e00ff */
[C---:B------:R-:W-:Y:S01]  /*5fb0*/  IADD3 R179, R189.reuse, 0x20, RZ ;  /* 0x00000020bdb37810 */ /* 0x040fe20007ffe0ff */
[----:B------:R1:W-:Y:S01]  /*5fc0*/  RED.E.ADD.F32.FTZ.RN.STRONG.GPU [R6.64], R11 ;  /* 0x0000000b0600798e */ /* 0x0003e2000c10e7a2 */
[----:B------:R-:W-:Y:S03]  /*5fd0*/  IADD3 R178, R189, 0x20, RZ ;  /* 0x00000020bdb27810 */ /* 0x000fe60007ffe0ff */
[C---:B------:R-:W-:Y:S01]  /*5fe0*/  IMAD.IADD R179, R249.reuse, 0x1, R179 ;  /* 0x00000001f9b37824 */ /* 0x040fe200078e02b3 */
[----:B----4-:R-:W-:Y:S01]  /*5ff0*/  IADD3 R166, R190, 0x40, RZ ;  /* 0x00000040bea67810 */ /* 0x010fe20007ffe0ff */
[----:B-----5:R-:W4:Y:S01]  /*6000*/  LDL R165, [R1+0x14] ;  /* 0x0000140001a57983 */ /* 0x020f220000100800 */
[C---:B------:R-:W-:Y:S04]  /*6010*/  IMAD.IADD R178, R249.reuse, 0x1, R178 ;  /* 0x00000001f9b27824 */ /* 0x040fe800078e02b2 */
[----:B------:R-:W5:Y:S01]  /*6020*/  LDL R164, [R1+0x20] ;  /* 0x0000200001a47983 */ /* 0x000f620000100800 */
[----:B------:R-:W-:Y:S04]  /*6030*/  IMAD.IADD R178, R249, 0x1, R178 ;  /* 0x00000001f9b27824 */ /* 0x000fe800078e02b2 */
[----:B------:R-:W-:Y:S01]  /*6040*/  RED.E.ADD.F32.FTZ.RN.STRONG.GPU [R220.64+0x80], R16 ;  /* 0x00008010dc00798e */ /* 0x000fe2000c10e7a2 */
[CC--:B------:R-:W-:Y:S04]  /*6050*/  LEA R4, P0, R177.reuse, R220.reuse, 0x2 ;  /* 0x000000dcb1047211 */ /* 0x0c0fe800078010ff */
[----:B------:R1:W-:Y:S01]  /*6060*/  RED.E.ADD.F32.FTZ.RN.STRONG.GPU [R2.64+0x80], R17 ;  /* 0x000080110200798e */ /* 0x0003e2000c10e7a2 */
[-C--:B------:R-:W-:Y:S02]  /*6070*/  LEA.HI.X.SX32 R5, R177, R221.reuse, 0x2, P0 ;  /* 0x000000ddb1057211 */ /* 0x080fe400000f16ff */
[CC--:B------:R-:W-:Y:S02]  /*6080*/  LEA R10, P0, R178.reuse, R220.reuse, 0x2 ;  /* 0x000000dcb20a7211 */ /* 0x0c0fe400078010ff */
[----:B------:R-:W-:Y:S01]  /*6090*/  IADD3 R177, R189, 0x20, RZ ;  /* 0x00000020bdb17810 */ /* 0x000fe20007ffe0ff */
[----:B------:R1:W-:Y:S02]  /*60a0*/  RED.E.ADD.F32.FTZ.RN.STRONG.GPU [R4.64], R18 ;  /* 0x000000120400798e */ /* 0x0003e4000c10e7a2 */
[-C--:B-1----:R-:W-:Y:S01]  /*60b0*/  LEA R6, P1, R179, R220.reuse, 0x2 ;  /* 0x000000dcb3067211 */ /* 0x082fe200078210ff */
[----:B------:R-:W-:Y:S01]  /*60c0*/  IMAD.MOV.U32 R189, RZ, RZ, c[0x0][0x22c] ;  /* 0x00008b00ffbd7624 */ /* 0x000fe200078e00ff */
[-C--:B------:R-:W-:Y:S01]  /*60d0*/  LEA.HI.X.SX32 R11, R178, R221.reuse, 0x2, P0 ;  /* 0x000000ddb20b7211 */ /* 0x080fe200000f16ff */
[----:B------:R-:W-:Y:S01]  /*60e0*/  IMAD.IADD R177, R249, 0x1, R177 ;  /* 0x00000001f9b17824 */ /* 0x000fe200078e02b1 */
[-C--:B------:R-:W-:Y:S01]  /*60f0*/  LEA.HI.X.SX32 R7, R179, R221.reuse, 0x2, P1 ;  /* 0x000000ddb3077211 */ /* 0x080fe200008f16ff */
[----:B------:R-:W-:Y:S02]  /*6100*/  IMAD R189, R189, c[0x0][0x1c0], RZ ;  /* 0x00007000bdbd7a24 */ /* 0x000fe400078e02ff */
[----:B------:R-:W-:Y:S02]  /*6110*/  IMAD.IADD R177, R249, 0x1, R177 ;  /* 0x00000001f9b17824 */ /* 0x000fe400078e02b1 */
[----:B------:R-:W-:Y:S01]  /*6120*/  RED.E.ADD.F32.FTZ.RN.STRONG.GPU [R6.64], R19 ;  /* 0x000000130600798e */ /* 0x000fe2000c10e7a2 */
[----:B------:R-:W-:Y:S02]  /*6130*/  IMAD.SHL.U32 R189, R189, 0x10, RZ ;  /* 0x00000010bdbd7824 */ /* 0x000fe400078e00ff */
[----:B------:R-:W-:Y:S02]  /*6140*/  IMAD.IADD R177, R249, 0x1, R177 ;  /* 0x00000001f9b17824 */ /* 0x000fe400078e02b1 */
[----:B------:R1:W-:Y:S01]  /*6150*/  RED.E.ADD.F32.FTZ.RN.STRONG.GPU [R10.64], R12 ;  /* 0x0000000c0a00798e */ /* 0x0003e2000c10e7a2 */
[----:B------:R-:W-:Y:S02]  /*6160*/  IADD3 R168, R189, 0x40, RZ ;  /* 0x00000040bda87810 */ /* 0x000fe40007ffe0ff */
[-C--:B------:R-:W-:Y:S02]  /*6170*/  LEA R8, P2, R177, R220.reuse, 0x2 ;  /* 0x000000dcb1087211 */ /* 0x080fe400078410ff */
[----:B------:R-:W-:Y:S01]  /*6180*/  IADD3 R167, R189, 0x40, RZ ;  /* 0x00000040bda77810 */ /* 0x000fe20007ffe0ff */
[----:B------:R-:W-:Y:S01]  /*6190*/  IMAD.IADD R168, R249, 0x1, R168 ;  /* 0x00000001f9a87824 */ /* 0x000fe200078e02a8 */
[-C--:B------:R-:W-:Y:S02]  /*61a0*/  LEA.HI.X.SX32 R9, R177, R221.reuse, 0x2, P2 ;  /* 0x000000ddb1097211 */ /* 0x080fe400010f16ff */
[C---:B------:R-:W-:Y:S01]  /*61b0*/  IADD3 R17, R188.reuse, 0x60, RZ ;  /* 0x00000060bc117810 */ /* 0x040fe20007ffe0ff */
[C---:B------:R-:W-:Y:S02]  /*61c0*/  IMAD.IADD R167, R249.reuse, 0x1, R167 ;  /* 0x00000001f9a77824 */ /* 0x040fe400078e02a7 */
[----:B------:R-:W-:Y:S01]  /*61d0*/  RED.E.ADD.F32.FTZ.RN.STRONG.GPU [R8.64], R13 ;  /* 0x0000000d0800798e */ /* 0x000fe2000c10e7a2 */
[----:B------:R-:W-:Y:S01]  /*61e0*/  IADD3 R18, R188, 0x60, RZ ;  /* 0x00000060bc127810 */ /* 0x000fe20007ffe0ff */
[C---:B------:R-:W-:Y:S02]  /*61f0*/  IMAD.IADD R167, R249.reuse, 0x1, R167 ;  /* 0x00000001f9a77824 */ /* 0x040fe400078e02a7 */
[C---:B------:R-:W-:Y:S02]  /*6200*/  IMAD.IADD R17, R249.reuse, 0x1, R17 ;  /* 0x00000001f9117824 */ /* 0x040fe400078e0211 */
[C---:B------:R-:W-:Y:S02]  /*6210*/  IMAD.IADD R18, R249.reuse, 0x1, R18 ;  /* 0x00000001f9127824 */ /* 0x040fe400078e0212 */
[----:B------:R-:W-:Y:S01]  /*6220*/  IMAD.IADD R17, R249, 0x1, R17 ;  /* 0x00000001f9117824 */ /* 0x000fe200078e0211 */
[----:B-1----:R-:W5:Y:S01]  /*6230*/  LDL R12, [R1+0x10] ;  /* 0x00001000010c7983 */ /* 0x002f620000100800 */
[CC--:B---3--:R-:W-:Y:S04]  /*6240*/  LEA R4, P1, R176.reuse, R220.reuse, 0x2 ;  /* 0x000000dcb0047211 */ /* 0x0c8fe800078210ff */
[-C--:B------:R-:W-:Y:S05]  /*6250*/  LEA.HI.X.SX32 R5, R176, R221.reuse, 0x2, P1 ;  /* 0x000000ddb0057211 */ /* 0x080fea00008f16ff */
[----:B------:R1:W-:Y:S01]  /*6260*/  RED.E.ADD.F32.FTZ.RN.STRONG.GPU [R4.64], R14 ;  /* 0x0000000e0400798e */ /* 0x0003e2000c10e7a2 */
[CC--:B--2---:R-:W-:Y:S04]  /*6270*/  LEA R6, P0, R0.reuse, R220.reuse, 0x2 ;  /* 0x000000dc00067211 */ /* 0x0c4fe800078010ff */
[-C--:B------:R-:W-:Y:S02]  /*6280*/  LEA.HI.X.SX32 R7, R0, R221.reuse, 0x2, P0 ;  /* 0x000000dd00077211 */ /* 0x080fe400000f16ff */
[----:B------:R-:W2:Y:S01]  /*6290*/  LDL R0, [R1+0x1c] ;  /* 0x00001c0001007983 */ /* 0x000ea20000100800 */
[CC--:B-1----:R-:W-:Y:S04]  /*62a0*/  LEA R4, P0, R166.reuse, R220.reuse, 0x2 ;  /* 0x000000dca6047211 */ /* 0x0c2fe800078010ff */
[----:B------:R1:W-:Y:S01]  /*62b0*/  RED.E.ADD.F32.FTZ.RN.STRONG.GPU [R6.64], R15 ;  /* 0x0000000f0600798e */ /* 0x0003e2000c10e7a2 */
[-C--:B------:R-:W-:Y:S02]  /*62c0*/  LEA.HI.X.SX32 R5, R166, R221.reuse, 0x2, P0 ;  /* 0x000000dda6057211 */ /* 0x080fe400000f16ff */
[----:B------:R-:W-:Y:S01]  /*62d0*/  IADD3 R166, R189, 0x40, RZ ;  /* 0x00000040bda67810 */ /* 0x000fe20007ffe0ff */
[----:B------:R-:W-:Y:S01]  /*62e0*/  IMAD.MOV.U32 R189, RZ, RZ, c[0x0][0x22c] ;  /* 0x00008b00ffbd7624 */ /* 0x000fe200078e00ff */
[----:B------:R-:W-:Y:S01]  /*62f0*/  RED.E.ADD.F32.FTZ.RN.STRONG.GPU [R220.64+0x100], R20 ;  /* 0x00010014dc00798e */ /* 0x000fe2000c10e7a2 */
[-C--:B------:R-:W-:Y:S02]  /*6300*/  LEA R10, P0, R167, R220.reuse, 0x2 ;  /* 0x000000dca70a7211 */ /* 0x080fe400078010ff */
[----:B------:R-:W-:Y:S02]  /*6310*/  IMAD.IADD R166, R249, 0x1, R166 ;  /* 0x00000001f9a67824 */ /* 0x000fe400078e02a6 */
[----:B------:R-:W-:Y:S01]  /*6320*/  RED.E.ADD.F32.FTZ.RN.STRONG.GPU [R2.64+0x100], R21 ;  /* 0x000100150200798e */ /* 0x000fe2000c10e7a2 */
[-C--:B------:R-:W-:Y:S01]  /*6330*/  LEA.HI.X.SX32 R11, R167, R221.reuse, 0x2, P0 ;  /* 0x000000dda70b7211 */ /* 0x080fe200000f16ff */
[----:B------:R-:W-:Y:S02]  /*6340*/  IMAD.IADD R166, R249, 0x1, R166 ;  /* 0x00000001f9a67824 */ /* 0x000fe400078e02a6 */
[----:B------:R-:W-:Y:S01]  /*6350*/  IMAD R189, R189, c[0x0][0x1c0], RZ ;  /* 0x00007000bdbd7a24 */ /* 0x000fe200078e02ff */
[----:B------:R-:W-:Y:S01]  /*6360*/  RED.E.ADD.F32.FTZ.RN.STRONG.GPU [R4.64], R22 ;  /* 0x000000160400798e */ /* 0x000fe2000c10e7a2 */
[----:B------:R-:W-:Y:S02]  /*6370*/  IMAD.IADD R166, R249, 0x1, R166 ;  /* 0x00000001f9a67824 */ /* 0x000fe400078e02a6 */
[----:B------:R-:W-:Y:S03]  /*6380*/  IMAD.SHL.U32 R189, R189, 0x10, RZ ;  /* 0x00000010bdbd7824 */ /* 0x000fe600078e00ff */
[CC--:B------:R-:W-:Y:S02]  /*6390*/  LEA R8, P2, R166.reuse, R220.reuse, 0x2 ;  /* 0x000000dca6087211 */ /* 0x0c0fe400078410ff */
[----:B------:R-:W-:Y:S02]  /*63a0*/  IADD3 R16, R189, 0x60, RZ ;  /* 0x00000060bd107810 */ /* 0x000fe40007ffe0ff */
[-C--:B------:R-:W-:Y:S02]  /*63b0*/  LEA.HI.X.SX32 R9, R166, R221.reuse, 0x2, P2 ;  /* 0x000000dda6097211 */ /* 0x080fe400010f16ff */
[CC--:B-1----:R-:W-:Y:S04]  /*63c0*/  LEA R6, P1, R168.reuse, R220.reuse, 0x2 ;  /* 0x000000dca8067211 */ /* 0x0c2fe800078210ff */
[-C--:B------:R-:W-:Y:S02]  /*63d0*/  LEA.HI.X.SX32 R7, R168, R221.reuse, 0x2, P1 ;  /* 0x000000dda8077211 */ /* 0x080fe400008f16ff */
[----:B------:R-:W-:Y:S05]  /*63e0*/  LDSM.16.MT88.4 R168, [R206+0x2800] ;  /* 0x00280000cea8783b */ /* 0x000fea0000004200 */
[----:B------:R-:W-:Y:S05]  /*63f0*/  RED.E.ADD.F32.FTZ.RN.STRONG.GPU [R6.64], R23 ;  /* 0x000000170600798e */ /* 0x000fea000c10e7a2 */
[----:B------:R-:W-:Y:S05]  /*6400*/  RED.E.ADD.F32.FTZ.RN.STRONG.GPU [R10.64], R24 ;  /* 0x000000180a00798e */ /* 0x000fea000c10e7a2 */
[----:B------:R1:W-:Y:S05]  /*6410*/  RED.E.ADD.F32.FTZ.RN.STRONG.GPU [R8.64], R25 ;  /* 0x000000190800798e */ /* 0x0003ea000c10e7a2 */
[----:B------:R-:W-:Y:S01]  /*6420*/  LDSM.16.MT88.4 R20, [R206+0x2000] ;  /* 0x00200000ce14783b */ /* 0x000fe20000004200 */
[-C--:B-1----:R-:W-:Y:S02]  /*6430*/  LEA R8, P3, R17, R220.reuse, 0x2 ;  /* 0x000000dc11087211 */ /* 0x082fe400078610ff */
[-C--:B----4-:R-:W-:Y:S02]  /*6440*/  LEA R4, P1, R165, R220.reuse, 0x2 ;  /* 0x000000dca5047211 */ /* 0x090fe400078210ff */
[-C--:B------:R-:W-:Y:S02]  /*6450*/  LEA.HI.X.SX32 R9, R17, R221.reuse, 0x2, P3 ;  /* 0x000000dd11097211 */ /* 0x080fe400018f16ff */
[-C--:B------:R-:W-:Y:S02]  /*6460*/  LEA.HI.X.SX32 R5, R165, R221.reuse, 0x2, P1 ;  /* 0x000000dda5057211 */ /* 0x080fe400008f16ff */
[CC--:B-----5:R-:W-:Y:S03]  /*6470*/  LEA R6, P0, R164.reuse, R220.reuse, 0x2 ;  /* 0x000000dca4067211 */ /* 0x0e0fe600078010ff */
[----:B------:R1:W-:Y:S01]  /*6480*/  RED.E.ADD.F32.FTZ.RN.STRONG.GPU [R4.64], R26 ;  /* 0x0000001a0400798e */ /* 0x0003e2000c10e7a2 */
[-C--:B------:R-:W-:Y:S02]  /*6490*/  LEA.HI.X.SX32 R7, R164, R221.reuse, 0x2, P0 ;  /* 0x000000dda4077211 */ /* 0x080fe400000f16ff */
[CC--:B------:R-:W-:Y:S03]  /*64a0*/  LEA R10, P0, R18.reuse, R220.reuse, 0x2 ;  /* 0x000000dc120a7211 */ /* 0x0c0fe600078010ff */
[----:B------:R3:W-:Y:S01]  /*64b0*/  RED.E.ADD.F32.FTZ.RN.STRONG.GPU [R6.64], R27 ;  /* 0x0000001b0600798e */ /* 0x0007e2000c10e7a2 */
[-C--:B------:R-:W-:Y:S04]  /*64c0*/  LEA.HI.X.SX32 R11, R18, R221.reuse, 0x2, P0 ;  /* 0x000000dd120b7211 */ /* 0x080fe800000f16ff */
[----:B------:R-:W-:Y:S05]  /*64d0*/  RED.E.ADD.F32.FTZ.RN.STRONG.GPU [R220.64+0x180], R32 ;  /* 0x00018020dc00798e */ /* 0x000fea000c10e7a2 */
[----:B------:R-:W-:Y:S01]  /*64e0*/  RED.E.ADD.F32.FTZ.RN.STRONG.GPU [R2.64+0x180], R33 ;  /* 0x000180210200798e */ /* 0x000fe2000c10e7a2 */
[CC--:B-1----:R-:W-:Y:S04]  /*64f0*/  LEA R4, P1, R16.reuse, R220.reuse, 0x2 ;  /* 0x000000dc10047211 */ /* 0x0c2fe800078210ff */
[-C--:B------:R-:W-:Y:S02]  /*6500*/  LEA.HI.X.SX32 R5, R16, R221.reuse, 0x2, P1 ;  /* 0x000000dd10057211 */ /* 0x080fe400008f16ff */
[----:B------:R-:W-:Y:S03]  /*6510*/  IADD3 R16, R188, 0x60, RZ ;  /* 0x00000060bc107810 */ /* 0x000fe60007ffe0ff */
[----:B------:R1:W-:Y:S02]  /*6520*/  RED.E.ADD.F32.FTZ.RN.STRONG.GPU [R4.64], R34 ;  /* 0x000000220400798e */ /* 0x0003e4000c10e7a2 */
[C---:B------:R-:W-:Y:S03]  /*6530*/  IMAD.IADD R16, R249.reuse, 0x1, R16 ;  /* 0x00000001f9107824 */ /* 0x040fe600078e0210 */
[----:B------:R-:W-:Y:S01]  /*6540*/  RED.E.ADD.F32.FTZ.RN.STRONG.GPU [R10.64], R35 ;  /* 0x000000230a00798e */ /* 0x000fe2000c10e7a2 */
[C---:B------:R-:W-:Y:S04]  /*6550*/  IMAD.IADD R16, R249.reuse, 0x1, R16 ;  /* 0x00000001f9107824 */ /* 0x040fe800078e0210 */
[----:B------:R-:W-:Y:S01]  /*6560*/  IMAD.IADD R16, R249, 0x1, R16 ;  /* 0x00000001f9107824 */ /* 0x000fe200078e0210 */
[----:B------:R-:W-:Y:S04]  /*6570*/  RED.E.ADD.F32.FTZ.RN.STRONG.GPU [R8.64], R28 ;  /* 0x0000001c0800798e */ /* 0x000fe8000c10e7a2 */
[CC--:B---3--:R-:W-:Y:S01]  /*6580*/  LEA R6, P2, R16.reuse, R220.reuse, 0x2 ;  /* 0x000000dc10067211 */ /* 0x0c8fe200078410ff */
[----:B------:R-:W-:Y:S03]  /*6590*/  LDSM.16.MT88.4 R8, [R206] ;  /* 0x00000000ce08783b */ /* 0x000fe60000004200 */
[-C--:B------:R-:W-:Y:S02]  /*65a0*/  LEA.HI.X.SX32 R7, R16, R221.reuse, 0x2, P2 ;  /* 0x000000dd10077211 */ /* 0x080fe400010f16ff */
[----:B------:R-:W-:Y:S05]  /*65b0*/  LDSM.16.MT88.4 R32, [R205+0x1e800] ;  /* 0x01e80000cd20783b */ /* 0x000fea0000004200 */
[----:B------:R-:W-:Y:S01]  /*65c0*/  RED.E.ADD.F32.FTZ.RN.STRONG.GPU [R6.64], R29 ;  /* 0x0000001d0600798e */ /* 0x000fe2000c10e7a2 */
[CC--:B-1----:R-:W-:Y:S04]  /*65d0*/  LEA R4, P1, R12.reuse, R220.reuse, 0x2 ;  /* 0x000000dc0c047211 */ /* 0x0c2fe800078210ff */
[-C--:B------:R-:W-:Y:S02]  /*65e0*/  LEA.HI.X.SX32 R5, R12, R221.reuse, 0x2, P1 ;  /* 0x000000dd0c057211 */ /* 0x080fe400008f16ff */
[----:B------:R-:W-:Y:S01]  /*65f0*/  LDSM.16.MT88.4 R12, [R205+0x1e000] ;  /* 0x01e00000cd0c783b */ /* 0x000fe20000004200 */
[----:B------:R-:W-:Y:S01]  /*6600*/  ISETP.LT.AND P1, PT, RZ, UR45, PT ;  /* 0x0000002dff007c0c */ /* 0x000fe2000bf21270 */
[----:B------:R-:W-:Y:S03]  /*6610*/  UMOV UR45, UR6 ;  /* 0x00000006002d7c82 */ /* 0x000fe60008000000 */
[----:B------:R-:W-:Y:S05]  /*6620*/  RED.E.ADD.F32.FTZ.RN.STRONG.GPU [R4.64], R30 ;  /* 0x0000001e0400798e */ /* 0x000fea000c10e7a2 */
[----:B------:R-:W1:Y:S02]  /*6630*/  LDSM.16.MT88.4 R4, [R205+0x1c000] ;  /* 0x01c00000cd04783b */ /* 0x000e640000004200 */
[-C--:B-1----:R-:W-:Y:S08]  /*6640*/  HMMA.16816.F32 R100, R4, R8.reuse, R100 ;  /* 0x000000080464723c */ /* 0x082ff00000001864 */
[C---:B------:R-:W-:Y:S08]  /*6650*/  HMMA.16816.F32 R104, R12.reuse, R8, R104 ;  /* 0x000000080c68723c */ /* 0x040ff00000001868 */
[-C--:B------:R-:W-:Y:S08]  /*6660*/  HMMA.16816.F32 R108, R12, R10.reuse, R108 ;  /* 0x0000000a0c6c723c */ /* 0x080ff0000000186c */
[C---:B------:R-:W-:Y:S01]  /*6670*/  HMMA.16816.F32 R112, R4.reuse, R10, R112 ;  /* 0x0000000a0470723c */ /* 0x040fe20000001870 */
[----:B------:R-:W-:Y:S03]  /*6680*/  LDSM.16.MT88.4 R8, [R205+0x1c800] ;  /* 0x01c80000cd08783b */ /* 0x000fe60000004200 */
[C---:B--2---:R-:W-:Y:S04]  /*6690*/  LEA R2, P0, R0.reuse, R220, 0x2 ;  /* 0x000000dc00027211 */ /* 0x044fe800078010ff */
[----:B------:R-:W-:Y:S01]  /*66a0*/  LEA.HI.X.SX32 R3, R0, R221, 0x2, P0 ;  /* 0x000000dd00037211 */ /* 0x000fe200000f16ff */
[----:B------:R-:W-:Y:S01]  /*66b0*/  IMAD.IADD R0, R209, 0x1, R206 ;  /* 0x00000001d1007824 */ /* 0x000fe200078e02ce */
[----:B------:R-:W-:Y:S01]  /*66c0*/  PLOP3.LUT P0, PT, PT, PT, UP0, 0x80, 0x0 ;  /* 0x000000000000781c */ /* 0x000fe20003f0f008 */
[----:B------:R-:W-:Y:S02]  /*66d0*/  @UP2 UIADD3 UR8, UP0, UR8, -0x100, URZ ;  /* 0xffffff0008082890 */ /* 0x000fe4000ff1e03f */
[----:B------:R-:W-:Y:S02]  /*66e0*/  RED.E.ADD.F32.FTZ.RN.STRONG.GPU [R2.64], R31 ;  /* 0x0000001f0200798e */ /* 0x000fe4000c10e7a2 */
[----:B------:R-:W-:Y:S03]  /*66f0*/  @UP2 UIADD3.X UR7, UR7, -0x1, URZ, UP0, !UPT ;  /* 0xffffffff07072890 */ /* 0x000fe600087fe43f */
[----:B------:R-:W1:Y:S05]  /*6700*/  LDSM.16.MT88.4 R16, [R0] ;  /* 0x000000000010783b */ /* 0x000e6a0000004200 */
[----:B------:R-:W2:Y:S05]  /*6710*/  LDSM.16.MT88.4 R24, [R0+0x2000] ;  /* 0x002000000018783b */ /* 0x000eaa0000004200 */
[----:B------:R-:W3:Y:S05]  /*6720*/  LDSM.16.MT88.4 R28, [R206+0x800] ;  /* 0x00080000ce1c783b */ /* 0x000eea0000004200 */
[----:B------:R-:W4:Y:S05]  /*6730*/  LDSM.16.MT88.4 R164, [R0+0x800] ;  /* 0x0008000000a4783b */ /* 0x000f2a0000004200 */
[----:B------:R-:W5:Y:S01]  /*6740*/  LDSM.16.MT88.4 R172, [R0+0x2800] ;  /* 0x0028000000ac783b */ /* 0x000f620000004200 */
        /* <DEDUP_REMOVED lines=10> */
[-C--:B--2---:R-:W-:Y:S08]  /*67f0*/  HMMA.16816.F32 R148, R4, R24.reuse, R148 ;  /* 0x000000180494723c */ /* 0x084ff00000001894 */
[C---:B------:R-:W-:Y:S08]  /*6800*/  HMMA.16816.F32 R152, R12.reuse, R24, R152 ;  /* 0x000000180c98723c */ /* 0x040ff00000001898 */
[-C--:B------:R-:W-:Y:S01]  /*6810*/  HMMA.16816.F32 R156, R12, R26.reuse, R156 ;  /* 0x0000001a0c9c723c */ /* 0x080fe2000000189c */
[----:B------:R-:W-:Y:S07]  /*6820*/  LDSM.16.MT88.4 R12, [R206+0x1000] ;  /* 0x00100000ce0c783b */ /* 0x000fee0000004200 */
[----:B------:R-:W-:Y:S01]  /*6830*/  HMMA.16816.F32 R160, R4, R26, R160 ;  /* 0x0000001a04a0723c */ /* 0x000fe200000018a0 */
[----:B------:R-:W1:Y:S05]  /*6840*/  LDSM.16.MT88.4 R4, [R205+0x1d000] ;  /* 0x01d00000cd04783b */ /* 0x000e6a0000004200 */
[----:B------:R-:W2:Y:S02]  /*6850*/  LDSM.16.MT88.4 R24, [R206+0x3000] ;  /* 0x00300000ce18783b */ /* 0x000ea40000004200 */
[-C--:B---3--:R-:W-:Y:S08]  /*6860*/  HMMA.16816.F32 R100, R8, R28.reuse, R100 ;  /* 0x0000001c0864723c */ /* 0x088ff00000001864 */
[C---:B------:R-:W-:Y:S08]  /*6870*/  HMMA.16816.F32 R104, R32.reuse, R28, R104 ;  /* 0x0000001c2068723c */ /* 0x040ff00000001868 */
[-C--:B------:R-:W-:Y:S08]  /*6880*/  HMMA.16816.F32 R108, R32, R30.reuse, R108 ;  /* 0x0000001e206c723c */ /* 0x080ff0000000186c */
[C---:B------:R-:W-:Y:S01]  /*6890*/  HMMA.16816.F32 R112, R8.reuse, R30, R112 ;  /* 0x0000001e0870723c */ /* 0x040fe20000001870 */
[----:B------:R-:W3:Y:S07]  /*68a0*/  LDSM.16.MT88.4 R28, [R0+0x3000] ;  /* 0x00300000001c783b */ /* 0x000eee0000004200 */
[-C--:B----4-:R-:W-:Y:S08]  /*68b0*/  HMMA.16816.F32 R116, R8, R164.reuse, R116 ;  /* 0x000000a40874723c */ /* 0x090ff00000001874 */
        /* <DEDUP_REMOVED lines=20> */
[----:B------:R1:W3:Y:S07]  /*6a00*/  LDSM.16.MT88.4 R12, [R0+0x3800] ;  /* 0x00380000000c783b */ /* 0x0002ee0000004200 */
[-C--:B------:R-:W-:Y:S08]  /*6a10*/  HMMA.16816.F32 R116, R4, R20.reuse, R116 ;  /* 0x000000140474723c */ /* 0x080ff00000001874 */
[C---:B------:R-:W-:Y:S08]  /*6a20*/  HMMA.16816.F32 R120, R16.reuse, R20, R120 ;  /* 0x000000141078723c */ /* 0x040ff00000001878 */
[-C--:B------:R-:W-:Y:S04]  /*6a30*/  HMMA.16816.F32 R124, R16, R22.reuse, R124 ;  /* 0x00000016107c723c */ /* 0x080fe8000000187c */
[C---:B-1----:R-:W-:Y:S02]  /*6a40*/  IADD3 R0, R206.reuse, -0x4000, RZ ;  /* 0xffffc000ce007810 */ /* 0x042fe40007ffe0ff */
[----:B------:R-:W-:Y:S02]  /*6a50*/  @P0 IADD3 R0, R206, 0x4000, RZ ;  /* 0x00004000ce000810 */ /* 0x000fe40007ffe0ff */
[C---:B------:R-:W-:Y:S04]  /*6a60*/  HMMA.16816.F32 R128, R4.reuse, R22, R128 ;  /* 0x000000160480723c */ /* 0x040fe80000001880 */
[----:B------:R-:W-:Y:S04]  /*6a70*/  IMAD.MOV.U32 R206, RZ, RZ, R0 ;  /* 0x000000ffffce7224 */ /* 0x000fe800078e0000 */
[-C--:B--2---:R-:W-:Y:S08]  /*6a80*/  HMMA.16816.F32 R132, R4, R24.reuse, R132 ;  /* 0x000000180484723c */ /* 0x084ff00000001884 */
[C---:B------:R-:W-:Y:S08]  /*6a90*/  HMMA.16816.F32 R136, R16.reuse, R24, R136 ;  /* 0x000000181088723c */ /* 0x040ff00000001888 */
[-C--:B------:R-:W-:Y:S08]  /*6aa0*/  HMMA.16816.F32 R140, R16, R26.reuse, R140 ;  /* 0x0000001a108c723c */ /* 0x080ff0000000188c */
[C---:B------:R-:W-:Y:S08]  /*6ab0*/  HMMA.16816.F32 R144, R4.reuse, R26, R144 ;  /* 0x0000001a0490723c */ /* 0x040ff00000001890 */
[-C--:B---3--:R-:W-:Y:S08]  /*6ac0*/  HMMA.16816.F32 R148, R4, R28.reuse, R148 ;  /* 0x0000001c0494723c */ /* 0x088ff00000001894 */
        /* <DEDUP_REMOVED lines=20> */
.L_x_1629:
[----:B------:R-:W2:Y:S04]  /*6c10*/  LDL R166, [R1+0x34] ;  /* 0x0000340001a67983 */ /* 0x000ea80000100800 */
[----:B------:R-:W3:Y:S04]  /*6c20*/  LDL R165, [R1+0x48] ;  /* 0x0000480001a57983 */ /* 0x000ee80000100800 */
[----:B------:R-:W4:Y:S01]  /*6c30*/  LDL R167, [R1+0x60] ;  /* 0x0000600001a77983 */ /* 0x000f220000100800 */
[----:B------:R-:W-:-:S02]  /*6c40*/  F2FP.PACK_AB R42, R43, R42 ;  /* 0x0000002a2b2a723e */ /* 0x000fc400000000ff */
[----:B------:R-:W-:Y:S01]  /*6c50*/  F2FP.PACK_AB R40, R41, R40 ;  /* 0x000000282928723e */ /* 0x000fe200000000ff */
[----:B------:R-:W5:Y:S01]  /*6c60*/  LDL R43, [R1+0x38] ;  /* 0x00003800012b7983 */ /* 0x000f620000100800 */
[----:B------:R-:W-:-:S03]  /*6c70*/  F2FP.PACK_AB R44, R45, R44 ;  /* 0x0000002c2d2c723e */ /* 0x000fc600000000ff */
[----:B------:R-:W5:Y:S01]  /*6c80*/  LDL.64 R168, [R1+0x50] ;  /* 0x0000500001a87983 */ /* 0x000f620000100a00 */
[----:B------:R-:W-:Y:S01]  /*6c90*/  FMUL.FTZ R100, R100, c[0x0][0x2e0] ;  /* 0x0000b80064647a20 */ /* 0x000fe20000410000 */
[----:B------:R-:W-:Y:S01]  /*6ca0*/  F2FP.PACK_AB R36, R37, R36 ;  /* 0x000000242524723e */ /* 0x000fe200000000ff */
[----:B------:R-:W-:Y:S01]  /*6cb0*/  FMUL.FTZ R6, R101, c[0x0][0x2e0] ;  /* 0x0000b80065067a20 */ /* 0x000fe20000410000 */
[----:B------:R-:W5:Y:S01]  /*6cc0*/  LDL R41, [R1+0x4c] ;  /* 0x00004c0001297983 */ /* 0x000f620000100800 */
        /* <DEDUP_REMOVED lines=144> */
[----:B-----5:R-:W-:Y:S04]  /*75d0*/  STS [R43], R14 ;  /* 0x0000000e2b007388 */ /* 0x020fe80000000800 */
        /* <DEDUP_REMOVED lines=90> */
[----:B------:R-:W5:Y:S01]  /*7b80*/  LDS.128 R56, [R12+0xe000] ;  /* 0x00e000000c387984 */ /* 0x000f620000000c00 */
        /* <DEDUP_REMOVED lines=18> */
[----:B------:R-:W5:Y:S04]  /*7cb0*/  LDS.128 R16, [R12+0x1a000] ;  /* 0x01a000000c107984 */ /* 0x000f680000000c00 */
[----:B------:R-:W5:Y:S01]  /*7cc0*/  LDS.128 R28, [R12+0x17000] ;  /* 0x017000000c1c7984 */ /* 0x000f620000000c00 */
[----:B------:R-:W-:-:S03]  /*7cd0*/  LEA.HI.X R5, R2, c[0x0][0x344], R3, 0x1, P0 ;  /* 0x0000d10002057a11 */ /* 0x000fc600000f0c03 */
[----:B------:R-:W5:Y:S01]  /*7ce0*/  LDS.128 R12, [R12+0x1b000] ;  /* 0x01b000000c0c7984 */ /* 0x000f620000000c00 */
        /* <DEDUP_REMOVED lines=15> */
[----:B-----5:R-:W-:Y:S04]  /*7de0*/  STG.E.128 [R6.64], R56 ;  /* 0x0000003806007986 */ /* 0x020fe8000c101d22 */
        /* <DEDUP_REMOVED lines=17> */
.L_x_1626:
        /* <DEDUP_REMOVED lines=11> */
.L_x_1633:
[----:B------:R-:W-:Y:S05]  /*7fb0*/  EXIT ;  /* 0x000000000000794d */ /* 0x000fea0003800000 */
.L_x_1635:
        /* <DEDUP_REMOVED lines=12> */
.L_x_2085:


//--------------------- .text._ZN5flash44flash_bwd_dq_dk_dv_loop_seqk_parallel_kernelI23Flash_bwd_kernel_traitsILi128ELi64ELi128ELi8ELi2ELi4ELi2ELb0ELb0EN7cutlass6half_tE19Flash_kernel_traitsILi128ELi64ELi128ELi8ES3_EELb1ELb0ELb0ELb1ELb0ELb0ELb0EEEvNS_16Flash_bwd_paramsE --------------------------
	.section	.text._ZN5flash44flash_bwd_dq_dk_dv_loop_seqk_parallel_kernelI23Flash_bwd_kernel_traitsILi128ELi64ELi128ELi8ELi2ELi4ELi2ELb0ELb0EN7cutlass6half_tE19Flash_kernel_traitsILi128ELi64ELi128ELi8ES3_EELb1ELb0ELb0ELb1ELb0ELb0ELb0EEEvNS_16Flash_bwd_paramsE,"ax",@progbits
	.sectioninfo	@"SHI_REGISTERS=255"
	.align	128
        .global         _ZN5flash44flash_bwd_dq_dk_dv_loop_seqk_parallel_kernelI23Flash_bwd_kernel_traitsILi128ELi64ELi128ELi8ELi2ELi4ELi2ELb0ELb0EN7cutlass6half_tE19Flash_kernel_traitsILi128ELi64ELi128ELi8ES3_EELb1ELb0ELb0ELb1ELb0ELb0ELb0EEEvNS_16Flash_bwd_paramsE
        .type           _ZN5flash44flash_bwd_dq_dk_dv_loop_seqk_parallel_kernelI23Flash_bwd_kernel_traitsILi128ELi64ELi128ELi8ELi2ELi4ELi2ELb0ELb0EN7cutlass6half_tE19Flash_kernel_traitsILi128ELi64ELi128ELi8ES3_EELb1ELb0ELb0ELb1ELb0ELb0ELb0EEEvNS_16Flash_bwd_paramsE,@function
        .size           _ZN5flash44flash_bwd_dq_dk_dv_loop_seqk_parallel_kernelI23Flash_bwd_kernel_traitsILi128ELi64ELi128ELi8ELi2ELi4ELi2ELb0ELb0EN7cutlass6half_tE19Flash_kernel_traitsILi128ELi64ELi128ELi8ES3_EELb1ELb0ELb0ELb1ELb0ELb0ELb0EEEvNS_16Flash_bwd_paramsE,(.L_x_2086 - _ZN5flash44flash_bwd_dq_dk_dv_loop_seqk_parallel_kernelI23Flash_bwd_kernel_traitsILi128ELi64ELi128ELi8ELi2ELi4ELi2ELb0ELb0EN7cutlass6half_tE19Flash_kernel_traitsILi128ELi64ELi128ELi8ES3_EELb1ELb0ELb0ELb1ELb0ELb0ELb0EEEvNS_16Flash_bwd_paramsE)
        .other          _ZN5flash44flash_bwd_dq_dk_dv_loop_seqk_parallel_kernelI23Flash_bwd_kernel_traitsILi128ELi64ELi128ELi8ELi2ELi4ELi2ELb0ELb0EN7cutlass6half_tE19Flash_kernel_traitsILi128ELi64ELi128ELi8ES3_EELb1ELb0ELb0ELb1ELb0ELb0ELb0EEEvNS_16Flash_bwd_paramsE,@"STO_CUDA_ENTRY STV_DEFAULT"
_ZN5flash44flash_bwd_dq_dk_dv_loop_seqk_parallel_kernelI23Flash_bwd_kernel_traitsILi128ELi64ELi128ELi8ELi2ELi4ELi2ELb0ELb0EN7cutlass6half_tE19Flash_kernel_traitsILi128ELi64ELi128ELi8ES3_EELb1ELb0ELb0ELb1ELb0ELb0ELb0EEEvNS_16Flash_bwd_paramsE:
.text._ZN5flash44flash_bwd_dq_dk_dv_loop_seqk_parallel_kernelI23Flash_bwd_kernel_traitsILi128ELi64ELi128ELi8ELi2ELi4ELi2ELb0ELb0EN7cutlass6half_tE19Flash_kernel_traitsILi128ELi64ELi128ELi8ES3_EELb1ELb0ELb0ELb1ELb0ELb0ELb0EEEvNS_16Flash_bwd_paramsE:
        /* <DEDUP_REMOVED lines=87> */
[----:B------:R-:W-:Y:S01]  /*0570*/  IADD3 R249, R242, 0x40, RZ ;  /* 0x00000040f2f97810 */ /* 0x000fe20007ffe0ff */
[----:B------:R-:W-:-:S02]  /*0580*/  ULDC UR51, c[0x0][0x224] ;  /* 0x0000890000337ab9 */ /* 0x000fc40000000800 */
[----:B------:R-:W-:Y:S01]  /*0590*/  IMAD.IADD R17, R5, 0x1, -R0 ;  /* 0x0000000105117824 */ /* 0x000fe200078e0a00 */
[----:B------:R-:W-:Y:S01]  /*05a0*/  LOP3.LUT R0, R2, 0x1c0, RZ, 0xc0, !PT ;  /* 0x000001c002007812 */ /* 0x000fe200078ec0ff */
[----:B------:R-:W-:Y:S01]  /*05b0*/  IMAD.SHL.U32 R2, R9, 0x10, RZ ;  /* 0x0000001009027824 */ /* 0x000fe200078e00ff */
[----:B------:R-:W-:Y:S01]  /*05c0*/  @UP2 UIMAD UR55, UR31, UR50, URZ ;  /* 0x000000321f3722a4 */ /* 0x000fe2000f8e023f */
[----:B------:R-:W-:Y:S01]  /*05d0*/  IMAD.SHL.U32 R5, R18, 0x20, RZ ;  /* 0x0000002012057824 */ /* 0x000fe200078e00ff */
[C---:B------:R-:W-:Y:S01]  /*05e0*/  LOP3.LUT R210, R0.reuse, 0x8, R248, 0xf8, !PT ;  /* 0x0000000800d27812 */ /* 0x040fe200078ef8f8 */
[----:B------:R-:W-:Y:S01]  /*05f0*/  STL [R1+0x58], R17 ;  /* 0x0000581101007387 */ /* 0x000fe20000100800 */
[----:B------:R-:W-:Y:S01]  /*0600*/  LOP3.LUT R201, R0, 0x30, R2, 0xf8, !PT ;  /* 0x0000003000c97812 */ /* 0x000fe200078ef802 */
[----:B------:R-:W-:Y:S01]  /*0610*/  IMAD R2, R18, 0x800, R4 ;  /* 0x0000080012027824 */ /* 0x000fe200078e0204 */
[----:B------:R-:W-:Y:S01]  /*0620*/  SHF.R.U32.HI R3, RZ, 0x3, R0 ;  /* 0x00000003ff037819 */ /* 0x000fe20000011600 */
[----:B------:R-:W-:Y:S01]  /*0630*/  ULDC.64 UR6, c[0x0][0x118] ;  /* 0x0000460000067ab9 */ /* 0x000fe20000000a00 */
[----:B------:R-:W-:Y:S01]  /*0640*/  LOP3.LUT R0, R6, 0x1, RZ, 0xc0, !PT ;  /* 0x0000000106007812 */ /* 0x000fe200078ec0ff */
[----:B------:R-:W-:Y:S01]  /*0650*/  ULOP3.LUT UR57, UR34, UR57, URZ, 0x3c, !UPT ;  /* 0x0000003922397292 */ /* 0x000fe2000f8e3c3f */
[----:B------:R-:W-:Y:S01]  /*0660*/  LOP3.LUT R210, R210, R3, RZ, 0x3c, !PT ;  /* 0x00000003d2d27212 */ /* 0x000fe200078e3cff */
[----:B------:R-:W-:Y:S01]  /*0670*/  USHF.R.S32.HI UR58, URZ, 0x1f, UR34 ;  /* 0x0000001f3f3a7899 */ /* 0x000fe20008011422 */
        /* <DEDUP_REMOVED lines=24> */
[----:B------:R-:W-:-:S02]  /*0800*/  UISETP.NE.AND UP3, UPT, UR10, URZ, UPT ;  /* 0x0000003f0a00728c */ /* 0x000fc4000bf65270 */
[----:B------:R-:W-:Y:S01]  /*0810*/  LOP3.LUT R2, R2, 0x8, RZ, 0xc0, !PT ;  /* 0x0000000802027812 */ /* 0x000fe200078ec0ff */
[----:B------:R-:W-:Y:S01]  /*0820*/  USHF.R.S32.HI UR61, URZ, 0x1f, UR34 ;  /* 0x0000001f3f3d7899 */ /* 0x000fe20008011422 */
        /* <DEDUP_REMOVED lines=10> */
[----:B------:R-:W-:Y:S01]  /*08d0*/  UIMAD.WIDE.U32 UR40, UR36, UR42, URZ ;  /* 0x0000002a242872a5 */ /* 0x000fe2000f8e003f */
[----:B------:R-:W-:Y:S01]  /*08e0*/  IMAD.SHL.U32 R5, R8, 0x8, RZ ;  /* 0x0000000808057824 */ /* 0x000fe200078e00ff */
[----:B------:R-:W-:Y:S01]  /*08f0*/  UIMAD UR52, UR37, UR42, URZ ;  /* 0x0000002a253472a4 */ /* 0x000fe2000f8e023f */
[----:B------:R-:W-:Y:S01]  /*0900*/  IMAD.IADD R236, R2, 0x1, R0 ;  /* 0x0000000102ec7824 */ /* 0x000fe200078e0200 */
[----:B------:R-:W-:Y:S01]  /*0910*/  LOP3.LUT R3, R3, 0x1c0, RZ, 0xc0, !PT ;  /* 0x000001c003037812 */ /* 0x000fe200078ec0ff */
[----:B------:R-:W-:Y:S01]  /*0920*/  IMAD.IADD R6, R12, 0x1, R6 ;  /* 0x000000010c067824 */ /* 0x000fe200078e0206 */
[----:B------:R-:W-:Y:S01]  /*0930*/  LOP3.LUT R0, R4, 0xfffffe00, RZ, 0xc0, !PT ;  /* 0xfffffe0004007812 */ /* 0x000fe200078ec0ff */
[----:B------:R-:W-:Y:S01]  /*0940*/  IMAD.SHL.U32 R236, R236, 0x2, RZ ;  /* 0x00000002ecec7824 */ /* 0x000fe200078e00ff */
[----:B------:R-:W-:Y:S01]  /*0950*/  LOP3.LUT R2, R3, 0x8, R5, 0xf8, !PT ;  /* 0x0000000803027812 */ /* 0x000fe200078ef805 */
[----:B------:R-:W-:Y:S01]  /*0960*/  USHF.R.S32.HI UR54, URZ, 0x1f, UR47 ;  /* 0x0000001f3f367899 */ /* 0x000fe2000801142f */
[----:B------:R-:W-:Y:S01]  /*0970*/  SHF.R.U32.HI R4, RZ, 0x3, R3 ;  /* 0x00000003ff047819 */ /* 0x000fe20000011603 */
[----:B------:R-:W-:Y:S01]  /*0980*/  IMAD R5, R16, 0x400, R0 ;  /* 0x0000040010057824 */ /* 0x000fe200078e0200 */
[----:B------:R-:W-:Y:S01]  /*0990*/  LEA R6, R6, 0xc000, 0x1 ;  /* 0x0000c00006067811 */ /* 0x000fe200078e08ff */
[----:B------:R-:W-:Y:S01]  /*09a0*/  IMAD.IADD R237, R236, 0x1, R235 ;  /* 0x00000001eced7824 */ /* 0x000fe200078e02eb */
[----:B------:R-:W-:Y:S01]  /*09b0*/  LOP3.LUT R215, R2, R4, RZ, 0x3c, !PT ;  /* 0x0000000402d77212 */ /* 0x000fe200078e3cff */
[----:B------:R-:W-:Y:S01]  /*09c0*/  UIMAD UR51, UR5, UR51, URZ ;  /* 0x00000033053372a4 */ /* 0x000fe2000f8e023f */
[C-C-:B------:R-:W-:Y:S01]  /*09d0*/  LOP3.LUT R2, R4.reuse, R9, R3.reuse, 0x1e, !PT ;  /* 0x0000000904027212 */ /* 0x140fe200078e1e03 */
[----:B------:R-:W-:Y:S01]  /*09e0*/  @!UP2 UIMAD UR50, UR8, UR50, URZ ;  /* 0x000000320832a2a4 */ /* 0x000fe2000f8e023f */
[----:B------:R-:W-:Y:S01]  /*09f0*/  LOP3.LUT R200, R4, R200, R3, 0x1e, !PT ;  /* 0x000000c804c87212 */ /* 0x000fe200078e1e03 */
[----:B------:R-:W-:Y:S01]  /*0a00*/  IMAD.MOV.U32 R3, RZ, RZ, 0x20 ;  /* 0x00000020ff037424 */ /* 0x000fe200078e00ff */
[-C--:B------:R-:W-:Y:S01]  /*0a10*/  LOP3.LUT R213, R2, R0.reuse, RZ, 0xfc, !PT ;  /* 0x0000000002d57212 */ /* 0x080fe200078efcff */
[----:B------:R-:W-:Y:S01]  /*0a20*/  IMAD.MOV.U32 R4, RZ, RZ, 0x40 ;  /* 0x00000040ff047424 */ /* 0x000fe200078e00ff */
[----:B------:R-:W-:Y:S01]  /*0a30*/  SHF.R.S32.HI R2, RZ, 0x2, R15 ;  /* 0x00000002ff027819 */ /* 0x000fe2000001140f */
[----:B------:R-:W-:Y:S01]  /*0a40*/  IMAD.IADD R215, R5, 0x1, R215 ;  /* 0x0000000105d77824 */ /* 0x000fe200078e02d7 */
[----:B------:R-:W-:Y:S01]  /*0a50*/  LOP3.LUT R200, R200, R0, RZ, 0xfc, !PT ;  /* 0x00000000c8c87212 */ /* 0x000fe200078efcff */
[----:B------:R-:W-:Y:S01]  /*0a60*/  USHF.R.S32.HI UR49, URZ, 0x1f, UR45 ;  /* 0x0000001f3f317899 */ /* 0x000fe2000801142d */
[C---:B------:R-:W-:Y:S01]  /*0a70*/  SEL R0, R3.reuse, 0xffffffe0, !P4 ;  /* 0xffffffe003007807 */ /* 0x040fe20006000000 */
[----:B------:R-:W-:Y:S01]  /*0a80*/  IMAD R5, R16, 0x10, R2 ;  /* 0x0000001010057824 */ /* 0x000fe200078e0202 */
[----:B------:R-:W-:Y:S01]  /*0a90*/  SEL R3, R3, 0xffffffe0, !P1 ;  /* 0xffffffe003037807 */ /* 0x000fe20004800000 */
[----:B------:R-:W-:Y:S01]  /*0aa0*/  USHF.R.S32.HI UR48, URZ, 0x1f, UR44 ;  /* 0x0000001f3f307899 */ /* 0x000fe2000801142c */
[----:B------:R-:W-:Y:S01]  /*0ab0*/  SEL R2, R4, 0xffffffc0, !P2 ;  /* 0xffffffc004027807 */ /* 0x000fe20005000000 */
[----:B------:R-:W-:Y:S01]  /*0ac0*/  IMAD R208, R210, 0x2, R0 ;  /* 0x00000002d2d07824 */ /* 0x000fe200078e0200 */
[----:B------:R1:W-:Y:S01]  /*0ad0*/  STL [R1+0xc], R5 ;  /* 0x00000c0501007387 */ /* 0x0003e20000100800 */
[----:B------:R-:W-:Y:S01]  /*0ae0*/  IMAD.IADD R7, R3, 0x1, R6 ;  /* 0x0000000103077824 */ /* 0x000fe200078e0206 */
[----:B------:R-:W-:Y:S01]  /*0af0*/  SEL R209, R4, 0xffffffc0, !P3 ;  /* 0xffffffc004d17807 */ /* 0x000fe20005800000 */
[--C-:B------:R-:W-:Y:S01]  /*0b00*/  IMAD.IADD R0, R6, 0x1, R2.reuse ;  /* 0x0000000106007824 */ /* 0x100fe200078e0202 */
[----:B------:R-:W-:Y:S01]  /*0b10*/  STL [R1+0x3c], R6 ;  /* 0x00003c0601007387 */ /* 0x000fe20000100800 */
[----:B------:R-:W-:Y:S01]  /*0b20*/  IMAD.IADD R234, R236, 0x1, R3 ;  /* 0x00000001ecea7824 */ /* 0x000fe200078e0203 */
[----:B------:R-:W-:Y:S01]  /*0b30*/  LEA R200, R200, 0xc000, 0x1 ;  /* 0x0000c000c8c87811 */ /* 0x000fe200078e08ff */
[----:B------:R-:W-:Y:S01]  /*0b40*/  IMAD.IADD R3, R7, 0x1, R2 ;  /* 0x0000000107037824 */ /* 0x000fe200078e0202 */
[----:B------:R-:W-:Y:S01]  /*0b50*/  STL [R1+0x48], R7 ;  /* 0x0000480701007387 */ /* 0x000fe20000100800 */
[----:B------:R-:W-:Y:S01]  /*0b60*/  IMAD R210, R210, 0x2, R209 ;  /* 0x00000002d2d27824 */ /* 0x000fe200078e02d1 */
[----:B------:R-:W-:Y:S01]  /*0b70*/  UMOV UR39, 0xffffc000 ;  /* 0xffffc00000277882 */ /* 0x000fe20000000000 */
[----:B------:R-:W-:Y:S01]  /*0b80*/  IMAD.IADD R209, R209, 0x1, R208 ;  /* 0x00000001d1d17824 */ /* 0x000fe200078e02d0 */
[----:B------:R2:W-:Y:S01]  /*0b90*/  STL [R1+0x40], R0 ;  /* 0x0000400001007387 */ /* 0x0005e20000100800 */
[----:B------:R-:W-:Y:S01]  /*0ba0*/  IMAD.IADD R235, R235, 0x1, R234 ;  /* 0x00000001ebeb7824 */ /* 0x000fe200078e02ea */
[----:B-1----:R-:W-:-:S02]  /*0bb0*/  IADD3 R5, R6, 0x420, RZ ;  /* 0x0000042006057810 */ /* 0x002fc40007ffe0ff */
[----:B------:R-:W-:-:S05]  /*0bc0*/  @P1 IADD3 R5, R6, 0x3e0, RZ ;  /* 0x000003e006051810 */ /* 0x000fca0007ffe0ff */
[----:B------:R1:W-:Y:S04]  /*0bd0*/  STL [R1+0x54], R5 ;  /* 0x0000540501007387 */ /* 0x0003e80000100800 */
[----:B------:R1:W-:Y:S01]  /*0be0*/  STL [R1+0x4c], R3 ;  /* 0x00004c0301007387 */ /* 0x0003e20000100800 */
[----:B--2---:R-:W-:-:S05]  /*0bf0*/  IMAD.IADD R0, R2, 0x1, R5 ;  /* 0x0000000102007824 */ /* 0x004fca00078e0205 */
[----:B------:R1:W-:Y:S02]  /*0c00*/  STL [R1+0x50], R0 ;  /* 0x0000500001007387 */ /* 0x0003e40000100800 */
.L_x_1706:
        /* <DEDUP_REMOVED lines=53> */
.L_x_1636:
        /* <DEDUP_REMOVED lines=58> */
.L_x_1638:
        /* <DEDUP_REMOVED lines=18> */
.L_x_1639:
        /* <DEDUP_REMOVED lines=27> */
[----:B------:R-:W-:Y:S01]  /*15d0*/  USEL UR18, UR40, UR4, !UP1 ;  /* 0x0000000428127287 */ /* 0x000fe2000c800000 */
[--C-:B-1----:R-:W-:Y:S01]  /*15e0*/  IMAD.MOV R0, RZ, RZ, -R3.reuse ;  /* 0x000000ffff007224 */ /* 0x102fe200078e0a03 */
[----:B--2---:R-:W-:Y:S01]  /*15f0*/  UIMAD.WIDE.U32 UR4, UR12, UR10, URZ ;  /* 0x0000000a0c0472a5 */ /* 0x004fe2000f8e003f */
[----:B------:R-:W-:Y:S02]  /*1600*/  IMAD.MOV.U32 R2, RZ, RZ, RZ ;  /* 0x000000ffff027224 */ /* 0x000fe400078e00ff */
[----:B------:R-:W-:Y:S01]  /*1610*/  IMAD R0, R0, R5, RZ ;  /* 0x0000000500007224 */ /* 0x000fe200078e02ff */
[----:B------:R-:W-:Y:S02]  /*1620*/  USEL UR15, UR4, URZ, UP3 ;  /* 0x0000003f040f7287 */ /* 0x000fe40009800000 */
[----:B------:R-:W-:Y:S01]  /*1630*/  UIMAD UR11, UR12, UR11, UR5 ;  /* 0x0000000b0c0b72a4 */ /* 0x000fe2000f8e0205 */
[----:B------:R-:W-:Y:S01]  /*1640*/  IMAD.HI.U32 R0, R3, R0, R2 ;  /* 0x0000000003007227 */ /* 0x000fe200078e0002 */
[----:B------:R-:W-:-:S02]  /*1650*/  USHF.L.U64.HI UR4, UR31, 0x7, UR38 ;  /* 0x000000071f047899 */ /* 0x000fc40008010226 */
[----:B------:R-:W-:Y:S01]  /*1660*/  USHF.L.U32 UR12, UR31, 0x7, URZ ;  /* 0x000000071f0c7899 */ /* 0x000fe2000800063f */
[----:B------:R-:W-:Y:S01]  /*1670*/  IMAD.MOV.U32 R2, RZ, RZ, R4 ;  /* 0x000000ffff027224 */ /* 0x000fe200078e0004 */
[----:B------:R-:W-:Y:S02]  /*1680*/  USEL UR5, UR4, URZ, UP6 ;  /* 0x0000003f04057287 */ /* 0x000fe4000b000000 */
[----:B------:R-:W-:Y:S01]  /*1690*/  USEL UR4, UR12, URZ, UP6 ;  /* 0x0000003f0c047287 */ /* 0x000fe2000b000000 */
[----:B------:R-:W-:Y:S01]  /*16a0*/  IMAD.HI.U32 R0, R0, R2, RZ ;  /* 0x0000000200007227 */ /* 0x000fe200078e00ff */
[----:B------:R-:W-:Y:S02]  /*16b0*/  ULDC UR10, c[0x0][0x234] ;  /* 0x00008d00000a7ab9 */ /* 0x000fe40000000800 */
[----:B------:R-:W-:Y:S01]  /*16c0*/  UIADD3 UR4, UP0, UR17, UR4, URZ ;  /* 0x0000000411047290 */ /* 0x000fe2000ff1e03f */
[----:B------:R-:W-:Y:S01]  /*16d0*/  IMAD.MOV R3, RZ, RZ, -R0 ;  /* 0x000000ffff037224 */ /* 0x000fe200078e0a00 */
[----:B------:R-:W-:-:S02]  /*16e0*/  USEL UR11, UR11, URZ, UP3 ;  /* 0x0000003f0b0b7287 */ /* 0x000fc40009800000 */
[----:B------:R-:W-:Y:S01]  /*16f0*/  UIADD3.X UR9, UR30, UR5, URZ, UP0, !UPT ;  /* 0x000000051e097290 */ /* 0x000fe200087fe43f */
[C---:B------:R-:W-:Y:S01]  /*1700*/  IMAD R2, R5.reuse, R3, R2 ;  /* 0x0000000305027224 */ /* 0x040fe200078e0202 */
[----:B------:R-:W-:Y:S02]  /*1710*/  UIMAD UR5, UR37, UR4, URZ ;  /* 0x00000004250572a4 */ /* 0x000fe4000f8e023f */
[----:B------:R-:W-:Y:S02]  /*1720*/  USHF.R.S32.HI UR12, URZ, 0x1f, UR19 ;  /* 0x0000001f3f0c7899 */ /* 0x000fe40008011413 */
[----:B------:R-:W-:Y:S01]  /*1730*/  ISETP.GT.U32.AND P0, PT, R5, R2, PT ;  /* 0x000000020500720c */ /* 0x000fe20003f04070 */
[----:B------:R-:W-:Y:S02]  /*1740*/  UIMAD UR9, UR36, UR9, UR5 ;  /* 0x00000009240972a4 */ /* 0x000fe4000f8e0205 */
[----:B------:R-:W-:-:S04]  /*1750*/  @UP2 USEL UR5, UR55, UR16, !UP1 ;  /* 0x0000001037052287 */ /* 0x000fc8000c800000 */
[----:B------:R-:W-:Y:S02]  /*1760*/  @UP2 UIMAD UR14, UR34, UR10, UR5 ;  /* 0x0000000a220e22a4 */ /* 0x000fe4000f8e0205 */
[----:B------:R-:W-:-:S04]  /*1770*/  UIMAD.WIDE.U32 UR4, UR36, UR4, URZ ;  /* 0x00000004240472a5 */ /* 0x000fc8000f8e003f */
        /* <DEDUP_REMOVED lines=18> */
.L_x_1640:
[----:B------:R-:W-:Y:S02]  /*18a0*/  UMOV UR9, UR51 ;  /* 0x0000003300097c82 */ /* 0x000fe40008000000 */
.L_x_1641:
[----:B------:R-:W-:Y:S01]  /*18b0*/  UIADD3 UR4, UP5, UP4, UR4, UR45, UR47 ;  /* 0x0000002d04047290 */ /* 0x000fe2000fcbe02f */
[----:B------:R-:W-:Y:S01]  /*18c0*/  SHF.R.S32.HI R19, RZ, 0x1f, R248 ;  /* 0x0000001fff137819 */ /* 0x000fe200000114f8 */
[----:B------:R-:W1:Y:S01]  /*18d0*/  S2R R17, SR_TID.X ;  /* 0x0000000000117919 */ /* 0x000e620000002100 */
[----:B------:R-:W-:Y:S01]  /*18e0*/  IADD3 R0, P1, R248, UR17, RZ ;  /* 0x00000011f8007c10 */ /* 0x000fe2000ff3e0ff */
[----:B------:R-:W-:Y:S01]  /*18f0*/  UIADD3 UR15, UP1, UP0, UR15, UR4, UR18 ;  /* 0x000000040f0f7290 */ /* 0x000fe2000f83e012 */
[--C-:B------:R-:W-:Y:S01]  /*1900*/  SHF.R.S32.HI R243, RZ, 0x1f, R242.reuse ;  /* 0x0000001ffff37819 */ /* 0x100fe200000114f2 */
[----:B------:R-:W-:Y:S01]  /*1910*/  UIADD3.X UR4, UR10, UR49, UR54, UP5, UP4 ;  /* 0x000000310a047290 */ /* 0x000fe2000afe8436 */
[----:B------:R-:W-:Y:S01]  /*1920*/  IADD3.X R3, R19, UR30, RZ, P1, !PT ;  /* 0x0000001e13037c10 */ /* 0x000fe20008ffe4ff */
[----:B------:R-:W-:Y:S01]  /*1930*/  UIADD3 UR9, UR17, UR9, URZ ;  /* 0x0000000911097290 */ /* 0x000fe2000fffe03f */
[----:B------:R-:W-:Y:S01]  /*1940*/  IADD3 R2, P0, R242, UR27, RZ ;  /* 0x0000001bf2027c10 */ /* 0x000fe2000ff1e0ff */
[----:B------:R-:W-:Y:S01]  /*1950*/  IMAD.WIDE.U32 R4, R0, c[0x0][0x190], R242 ;  /* 0x0000640000047a25 */ /* 0x000fe200078e00f2 */
[----:B------:R-:W-:Y:S01]  /*1960*/  UIADD3.X UR13, UR11, UR4, UR13, UP1, UP0 ;  /* 0x000000040b0d7290 */ /* 0x000fe20008fe040d */
[----:B------:R-:W-:Y:S01]  /*1970*/  BSSY B1, `(.L_x_1637) ;  /* 0x0000aeb000017945 */ /* 0x000fe20003800000 */
[----:B------:R-:W-:Y:S01]  /*1980*/  UISETP.GE.AND UP0, UPT, UR28, 0x1, UPT ;  /* 0x000000011c00788c */ /* 0x000fe2000bf06270 */
[----:B------:R-:W-:Y:S01]  /*1990*/  IMAD R3, R3, c[0x0][0x190], RZ ;  /* 0x0000640003037a24 */ /* 0x000fe200078e02ff */
[----:B------:R-:W-:Y:S01]  /*19a0*/  ULDC.64 UR4, c[0x0][0x1a8] ;  /* 0x00006a0000047ab9 */ /* 0x000fe20000000a00 */
[----:B------:R-:W-:Y:S01]  /*19b0*/  IADD3 R4, P1, R4, UR35, RZ ;  /* 0x0000002304047c10 */ /* 0x000fe2000ff3e0ff */
[----:B------:R-:W-:Y:S01]  /*19c0*/  UIMAD UR4, UR58, UR4, URZ ;  /* 0x000000043a0472a4 */ /* 0x000fe2000f8e023f */
[----:B------:R-:W-:Y:S01]  /*19d0*/  IMAD R0, R0, c[0x0][0x194], R3 ;  /* 0x0000650000007a24 */ /* 0x000fe200078e0203 */
[----:B------:R-:W-:Y:S01]  /*19e0*/  IADD3.X R3, R243, UR29, RZ, P0, !PT ;  /* 0x0000001df3037c10 */ /* 0x000fe200087fe4ff */
[----:B------:R-:W-:-:S02]  /*19f0*/  UMOV UR16, 0x4 ;  /* 0x0000000400107882 */ /* 0x000fc40000000000 */
[----:B------:R-:W-:Y:S01]  /*1a00*/  UIMAD UR11, UR34, UR5, UR4 ;  /* 0x00000005220b72a4 */ /* 0x000fe2000f8e0204 */
[----:B------:R-:W-:Y:S01]  /*1a10*/  IADD3.X R5, R5, UR33, R0, P1, !PT ;  /* 0x0000002105057c10 */ /* 0x000fe20008ffe400 */
[----:B------:R-:W-:Y:S01]  /*1a20*/  IMAD.U32 R0, RZ, RZ, UR17 ;  /* 0x00000011ff007e24 */ /* 0x000fe2000f8e00ff */
[----:B------:R-:W-:Y:S02]  /*1a30*/  ULDC.64 UR4, c[0x0][0x378] ;  /* 0x0000de0000047ab9 */ /* 0x000fe40000000a00 */
[----:B------:R-:W-:Y:S01]  /*1a40*/  UIMAD UR4, UR58, UR4, URZ ;  /* 0x000000043a0472a4 */ /* 0x000fe2000f8e023f */
[----:B------:R-:W-:Y:S01]  /*1a50*/  IMAD.WIDE.U32 R2, R0, c[0x0][0x370], R2 ;  /* 0x0000dc0000027a25 */ /* 0x000fe200078e0002 */
[----:B-1----:R-:W-:Y:S02]  /*1a60*/  SHF.R.S32.HI R0, RZ, 0x1f, R17 ;  /* 0x0000001fff007819 */ /* 0x002fe40000011411 */
[----:B------:R-:W-:Y:S02]  /*1a70*/  UIMAD UR10, UR34, UR5, UR4 ;  /* 0x00000005220a72a4 */ /* 0x000fe4000f8e0204 */
[----:B------:R-:W-:Y:S01]  /*1a80*/  LEA.HI R0, R0, R17, RZ, 0x5 ;  /* 0x0000001100007211 */ /* 0x000fe200078f28ff */
[----:B------:R-:W-:-:S02]  /*1a90*/  ULDC.64 UR4, c[0x0][0x370] ;  /* 0x0000dc0000047ab9 */ /* 0x000fc40000000a00 */
[----:B------:R-:W-:Y:S01]  /*1aa0*/  UIMAD UR4, UR30, UR4, URZ ;  /* 0x000000041e0472a4 */ /* 0x000fe2000f8e023f */
[----:B------:R-:W-:Y:S02]  /*1ab0*/  LOP3.LUT R6, R0, 0xffffffe0, RZ, 0xc0, !PT ;  /* 0xffffffe000067812 */ /* 0x000fe400078ec0ff */
[----:B------:R-:W-:Y:S01]  /*1ac0*/  SHF.R.S32.HI R0, RZ, 0x5, R0 ;  /* 0x00000005ff007819 */ /* 0x000fe20000011400 */
[----:B------:R-:W-:Y:S02]  /*1ad0*/  UIMAD UR4, UR17, UR5, UR4 ;  /* 0x00000005110472a4 */ /* 0x000fe4000f8e0204 */
[----:B------:R-:W-:Y:S01]  /*1ae0*/  IMAD.IADD R17, R17, 0x1, -R6 ;  /* 0x0000000111117824 */ /* 0x000fe200078e0a06 */
[----:B------:R-:W-:Y:S01]  /*1af0*/  UIADD3 UR5, UR17, UR14, URZ ;  /* 0x0000000e11057290 */ /* 0x000fe2000fffe03f */
[----:B------:R-:W-:Y:S02]  /*1b00*/  IMAD.U32 R6, RZ, RZ, UR34 ;  /* 0x00000022ff067e24 */ /* 0x000fe4000f8e00ff */
[----:B------:R-:W-:Y:S01]  /*1b10*/  IMAD R0, R0, UR46, R17 ;  /* 0x0000002e00007c24 */ /* 0x000fe2000f8e0211 */
[----:B------:R-:W-:Y:S01]  /*1b20*/  IADD3 R3, R3, UR4, RZ ;  /* 0x0000000403037c10 */ /* 0x000fe2000fffe0ff */
[----:B------:R-:W-:-:S03]  /*1b30*/  IMAD.WIDE.U32 R4, R6, c[0x0][0x1a8], R4 ;  /* 0x00006a0006047a25 */ /* 0x000fc600078e0004 */
[----:B------:R-:W-:Y:S01]  /*1b40*/  IADD3 R10, P0, R0, UR15, RZ ;  /* 0x0000000f000a7c10 */ /* 0x000fe2000ff1e0ff */
[----:B------:R-:W-:Y:S01]  /*1b50*/  IMAD.WIDE.U32 R2, R6, c[0x0][0x378], R2 ;  /* 0x0000de0006027a25 */ /* 0x000fe200078e0002 */
[----:B------:R-:W-:Y:S01]  /*1b60*/  ULDC.64 UR14, c[0x0][0x200] ;  /* 0x00008000000e7ab9 */ /* 0x000fe20000000a00 */
[----:B------:R-:W-:Y:S01]  /*1b70*/  IADD3 R15, R5, UR11, RZ ;  /* 0x0000000b050f7c10 */ /* 0x000fe2000fffe0ff */
[----:B------:R-:W-:Y:S01]  /*1b80*/  UIMAD.WIDE UR14, UR5, UR16, UR14 ;  /* 0x00000010050e72a5 */ /* 0x000fe2000f8e020e */
[----:B------:R-:W-:Y:S01]  /*1b90*/  LEA.HI.X.SX32 R0, R0, UR13, 0x1, P0 ;  /* 0x0000000d00007c11 */ /* 0x000fe200080f0eff */
[----:B------:R-:W-:Y:S01]  /*1ba0*/  IMAD R6, R19, c[0x0][0x370], RZ ;  /* 0x0000dc0013067a24 */ /* 0x000fe200078e02ff */
[----:B------:R-:W-:Y:S02]  /*1bb0*/  PLOP3.LUT P0, PT, PT, PT, UP0, 0x80, 0x0 ;  /* 0x000000000000781c */ /* 0x000fe40003f0f008 */
[----:B------:R-:W-:Y:S01]  /*1bc0*/  IADD3 R3, R3, UR10, RZ ;  /* 0x0000000a03037c10 */ /* 0x000fe2000fffe0ff */
[----:B------:R-:W-:Y:S01]  /*1bd0*/  IMAD R6, R248, c[0x0][0x374], R6 ;  /* 0x0000dd00f8067a24 */ /* 0x000fe200078e0206 */
[----:B------:R-:W-:Y:S01]  /*1be0*/  ULEA.HI.SX32 UR10, UR32, 0xffffffff, 0x1a ;  /* 0xffffffff200a7891 */ /* 0x000fe2000f8fd23f */
[----:B------:R-:W-:-:S02]  /*1bf0*/  LEA R8, P3, R4, c[0x0][0x160], 0x1 ;  /* 0x0000580004087a11 */ /* 0x000fc400078608ff */
[----:B------:R-:W-:Y:S01]  /*1c00*/  IMAD.WIDE.U32 R2, R248, c[0x0][0x370], R2 ;  /* 0x0000dc00f8027a25 */ /* 0x000fe200078e0002 */
[----:B------:R-:W-:Y:S01]  /*1c10*/  ULDC.64 UR32, c[0x0][0x3c8] ;  /* 0x0000f20000207ab9 */ /* 0x000fe20000000a00 */
[----:B------:R-:W-:Y:S01]  /*1c20*/  LEA R14, P1, R10, c[0x0][0x350], 0x2 ;  /* 0x0000d4000a0e7a11 */ /* 0x000fe200078210ff */
[----:B------:R-:W-:Y:S01]  /*1c30*/  UIMAD.WIDE UR4, UR9, UR16, UR32 ;  /* 0x00000010090472a5 */ /* 0x000fe2000f8e0220 */
[----:B------:R-:W-:Y:S01]  /*1c40*/  IMAD.IADD R11, R3, 0x1, R6 ;  /* 0x00000001030b7824 */ /* 0x000fe200078e0206 */
[----:B------:R-:W-:Y:S02]  /*1c50*/  LEA R6, P2, R2, c[0x0][0x330], 0x1 ;  /* 0x0000cc0002067a11 */ /* 0x000fe400078408ff */
[----:B------:R-:W-:Y:S02]  /*1c60*/  LEA.HI.X R9, R4, c[0x0][0x164], R15, 0x1, P3 ;  /* 0x0000590004097a11 */ /* 0x000fe400018f0c0f */
[----:B------:R-:W-:Y:S02]  /*1c70*/  LEA.HI.X R7, R2, c[0x0][0x334], R11, 0x1, P2 ;  /* 0x0000cd0002077a11 */ /* 0x000fe400010f0c0b */
[----:B------:R-:W-:Y:S01]  /*1c80*/  LEA.HI.X R13, R10, c[0x0][0x354], R0, 0x2, P1 ;  /* 0x0000d5000a0d7a11 */ /* 0x000fe200008f1400 */
[----:B------:R-:W-:Y:S05]  /*1c90*/  @!P0 BRA `(.L_x_1642) ;  /* 0x00009ec000008947 */ /* 0x000fea0003800000 */
[----:B------:R-:W1:Y:S01]  /*1ca0*/  S2R R20, SR_TID.X ;  /* 0x0000000000147919 */ /* 0x000e620000002100 */
[----:B------:R-:W-:Y:S01]  /*1cb0*/  PLOP3.LUT P0, PT, PT, PT, UP3, 0x80, 0x0 ;  /* 0x000000000000781c */ /* 0x000fe20003f0f038 */
[----:B------:R-:W-:Y:S01]  /*1cc0*/  UMOV UR16, UR5 ;  /* 0x0000000500107c82 */ /* 0x000fe20008000000 */
[----:B------:R-:W-:Y:S01]  /*1cd0*/  IMAD.SHL.U32 R0, R248, 0x40, RZ ;  /* 0x00000040f8007824 */ /* 0x000fe200078e00ff */
[----:B------:R-:W2:Y:S01]  /*1ce0*/  S2R R21, SR_TID.X ;  /* 0x0000000000157919 */ /* 0x000ea20000002100 */
[----:B------:R-:W-:Y:S01]  /*1cf0*/  UMOV UR5, UR10 ;  /* 0x0000000a00057c82 */ /* 0x000fe20008000000 */
[----:B------:R-:W-:Y:S01]  /*1d00*/  BSSY B0, `(.L_x_1643) ;  /* 0x0000028000007945 */ /* 0x000fe20003800000 */
[----:B------:R-:W-:Y:S01]  /*1d10*/  UMOV UR17, UR4 ;  /* 0x0000000400117c82 */ /* 0x000fe20008000000 */
[----:B------:R-:W-:Y:S01]  /*1d20*/  LOP3.LUT R0, R0, 0x1c0, RZ, 0xc0, !PT ;  /* 0x000001c000007812 */ /* 0x000fe200078ec0ff */
[----:B------:R-:W-:Y:S01]  /*1d30*/  ULEA.HI UR4, UR5, UR5, URZ, 0x1 ;  /* 0x0000000505047291 */ /* 0x000fe2000f8f083f */
[----:B------:R-:W-:-:S02]  /*1d40*/  IMAD.MOV.U32 R246, RZ, RZ, R8 ;  /* 0x000000fffff67224 */ /* 0x000fc400078e0008 */
[----:B------:R-:W-:Y:S01]  /*1d50*/  LOP3.LUT R12, R0, 0x38, R242, 0xf8, !PT ;  /* 0x00000038000c7812 */ /* 0x000fe200078ef8f2 */
[----:B------:R-:W-:Y:S01]  /*1d60*/  ULOP3.LUT UR4, UR4, 0xfffffffe, URZ, 0xc0, !UPT ;  /* 0xfffffffe04047892 */ /* 0x000fe2000f8ec03f */
[----:B------:R-:W-:Y:S01]  /*1d70*/  @P0 BAR.SYNC.DEFER_BLOCKING 0x0 ;  /* 0x0000000000000b1d */ /* 0x000fe20000010000 */
[----:B------:R-:W-:Y:S01]  /*1d80*/  SHF.R.U32.HI R10, RZ, 0x3, R0 ;  /* 0x00000003ff0a7819 */ /* 0x000fe20000011600 */
[----:B------:R-:W-:Y:S01]  /*1d90*/  IMAD.MOV.U32 R247, RZ, RZ, R9 ;  /* 0x000000fffff77224 */ /* 0x000fe200078e0009 */
[----:B------:R-:W-:Y:S01]  /*1da0*/  UIADD3 UR4, UR5, -UR4, URZ ;  /* 0x8000000405047290 */ /* 0x000fe2000fffe03f */
[----:B------:R-:W-:Y:S01]  /*1db0*/  IMAD.MOV.U32 R244, RZ, RZ, R6 ;  /* 0x000000fffff47224 */ /* 0x000fe200078e0006 */
[----:B------:R-:W-:Y:S01]  /*1dc0*/  LOP3.LUT R10, R12, R10, RZ, 0x3c, !PT ;  /* 0x0000000a0c0a7212 */ /* 0x000fe200078e3cff */
[----:B------:R-:W-:Y:S01]  /*1dd0*/  IMAD.MOV.U32 R245, RZ, RZ, R7 ;  /* 0x000000fffff57224 */ /* 0x000fe200078e0007 */
[----:B------:R-:W-:Y:S01]  /*1de0*/  UISETP.NE.AND UP0, UPT, UR4, 0x1, UPT ;  /* 0x000000010400788c */ /* 0x000fe2000bf05270 */
[----:B------:R-:W-:Y:S01]  /*1df0*/  IMAD.MOV.U32 R239, RZ, RZ, R14 ;  /* 0x000000ffffef7224 */ /* 0x000fe200078e000e */
[----:B------:R-:W-:Y:S01]  /*1e00*/  UIMAD UR4, UR5, -0x40, UR28 ;  /* 0xffffffc0050478a4 */ /* 0x000fe2000f8e021c */
[----:B-1----:R-:W-:Y:S01]  /*1e10*/  SHF.R.S32.HI R20, RZ, 0x1f, R20 ;  /* 0x0000001fff147819 */ /* 0x002fe20000011414 */
[----:B------:R-:W-:-:S03]  /*1e20*/  IMAD.MOV.U32 R238, RZ, RZ, R13 ;  /* 0x000000ffffee7224 */ /* 0x000fc600078e000d */
[----:B--2---:R-:W-:Y:S02]  /*1e30*/  LEA.HI R20, R20, R21, RZ, 0x6 ;  /* 0x0000001514147211 */ /* 0x004fe400078f30ff */
[----:B------:R-:W-:Y:S02]  /*1e40*/  ISETP.GE.AND P2, PT, R248, UR4, PT ;  /* 0x00000004f8007c0c */ /* 0x000fe4000bf46270 */
        /* <DEDUP_REMOVED lines=19> */
.L_x_1644:
[----:B------:R-:W-:Y:S05]  /*1f80*/  BSYNC B0 ;  /* 0x0000000000007941 */ /* 0x000fea0003800000 */
.L_x_1643:
        /* <DEDUP_REMOVED lines=29> */
.L_x_1646:
[----:B------:R-:W-:Y:S05]  /*2160*/  BSYNC B0 ;  /* 0x0000000000007941 */ /* 0x000fea0003800000 */
.L_x_1645:
        /* <DEDUP_REMOVED lines=15> */
.L_x_1648:
        /* <DEDUP_REMOVED lines=19> */
.L_x_1649:
[----:B------:R-:W-:Y:S05]  /*2390*/  BSYNC B0 ;  /* 0x0000000000007941 */ /* 0x000fea0003800000 */
.L_x_1647:
        /* <DEDUP_REMOVED lines=14> */
.L_x_1651:
        /* <DEDUP_REMOVED lines=27> */
.L_x_1652:
[----:B------:R-:W-:Y:S05]  /*2630*/  BSYNC B0 ;  /* 0x0000000000007941 */ /* 0x000fea0003800000 */
.L_x_1650:
[----:B--2---:R-:W2:Y:S01]  /*2640*/  LDL R11, [R1+0xc] ;  /* 0x00000c00010b7983 */ /* 0x004ea20000100800 */
[----:B------:R-:W-:Y:S01]  /*2650*/  MOV R5, 0x4 ;  /* 0x0000000400057802 */ /* 0x000fe20000000f00 */
[----:B------:R-:W-:Y:S01]  /*2660*/  IMAD.MOV.U32 R7, RZ, RZ, 0x7f800000 ;  /* 0x7f800000ff077424 */ /* 0x000fe200078e00ff */
[----:B------:R-:W-:Y:S01]  /*2670*/  MOV R9, 0x7f800000 ;  /* 0x7f80000000097802 */ /* 0x000fe20000000f00 */
[----:B------:R-:W-:Y:S01]  /*2680*/  IMAD.MOV.U32 R8, RZ, RZ, 0x7f800000 ;  /* 0x7f800000ff087424 */ /* 0x000fe200078e00ff */
[----:B------:R-:W-:Y:S01]  /*2690*/  ULDC.64 UR10, c[0x0][0x198] ;  /* 0x00006600000a7ab9 */ /* 0x000fe20000000a00 */
[----:B------:R-:W-:Y:S01]  /*26a0*/  MOV R252, 0x7f800000 ;  /* 0x7f80000000fc7802 */ /* 0x000fe20000000f00 */
[----:B------:R-:W-:Y:S01]  /*26b0*/  UIMAD UR9, UR12, UR10, URZ ;  /* 0x0000000a0c0972a4 */ /* 0x000fe2000f8e023f */
[----:B------:R-:W-:-:S03]  /*26c0*/  IMAD.U32 R10, RZ, RZ, UR19 ;  /* 0x00000013ff0a7e24 */ /* 0x000fc6000f8e00ff */
[----:B------:R-:W-:-:S06]  /*26d0*/  UIMAD UR9, UR19, UR11, UR9 ;  /* 0x0000000b130972a4 */ /* 0x000fcc000f8e0209 */
[----:B------:R-:W-:Y:S01]  /*26e0*/  IMAD.U32 R6, RZ, RZ, UR9 ;  /* 0x00000009ff067e24 */ /* 0x000fe2000f8e00ff */
[C---:B--2---:R-:W-:Y:S02]  /*26f0*/  IADD3 R4, R11.reuse, 0x28, RZ ;  /* 0x000000280b047810 */ /* 0x044fe40007ffe0ff */
[C---:B-1----:R-:W-:Y:S02]  /*2700*/  IADD3 R3, R11.reuse, 0x8, RZ ;  /* 0x000000080b037810 */ /* 0x042fe40007ffe0ff */
[----:B------:R-:W-:Y:S02]  /*2710*/  ISETP.GE.AND P1, PT, R4, UR4, PT ;  /* 0x0000000404007c0c */ /* 0x000fe4000bf26270 */
[C---:B------:R-:W-:Y:S02]  /*2720*/  IADD3 R2, R11.reuse, 0x20, RZ ;  /* 0x000000200b027810 */ /* 0x040fe40007ffe0ff */
[----:B------:R-:W-:Y:S02]  /*2730*/  ISETP.GE.AND P4, PT, R11, UR4, PT ;  /* 0x000000040b007c0c */ /* 0x000fe4000bf86270 */
[----:B------:R-:W-:-:S02]  /*2740*/  ISETP.GE.AND P3, PT, R3, UR4, PT ;  /* 0x0000000403007c0c */ /* 0x000fc4000bf66270 */
[----:B------:R-:W-:Y:S01]  /*2750*/  ISETP.GE.AND P2, PT, R2, UR4, PT ;  /* 0x0000000402007c0c */ /* 0x000fe2000bf46270 */
[----:B------:R-:W-:-:S04]  /*2760*/  IMAD.MOV.U32 R2, RZ, RZ, 0x4 ;  /* 0x00000004ff027424 */ /* 0x000fc800078e00ff */
[----:B------:R-:W-:-:S04]  /*2770*/  @!P1 IMAD.WIDE R4, R4, R5, UR14 ;  /* 0x0000000e04049e25 */ /* 0x000fc8000f8e0205 */
[----:B------:R-:W-:Y:S01]  /*2780*/  IMAD.WIDE R2, R11, R2, UR14 ;  /* 0x0000000e0b027e25 */ /* 0x000fe2000f8e0202 */
[----:B------:R1:W2:Y:S04]  /*2790*/  @!P1 LDG.E R7, [R4.64] ;  /* 0x0000000604079981 */ /* 0x0002a8000c1e1900 */
[----:B----4-:R3:W4:Y:S04]  /*27a0*/  @!P4 LDG.E R9, [R2.64] ;  /* 0x000000060209c981 */ /* 0x010728000c1e1900 */
[----:B------:R3:W4:Y:S01]  /*27b0*/  @!P3 LDG.E R8, [R2.64+0x20] ;  /* 0x000020060208b981 */ /* 0x000722000c1e1900 */
[----:B------:R-:W-:-:S03]  /*27c0*/  UIMAD UR4, UR21, -0x80, UR8 ;  /* 0xffffff80150478a4 */ /* 0x000fc6000f8e0208 */
[----:B------:R3:W5:Y:S03]  /*27d0*/  @!P2 LDG.E R252, [R2.64+0x80] ;  /* 0x0000800602fca981 */ /* 0x000766000c1e1900 */
[----:B------:R-:W-:-:S13]  /*27e0*/  ISETP.GE.AND P6, PT, R248, UR4, PT ;  /* 0x00000004f8007c0c */ /* 0x000fda000bfc6270 */
[----:B------:R-:W-:Y:S04]  /*27f0*/  @P6 STS.128 [R0+0xc000], RZ ;  /* 0x00c000ff00006388 */ /* 0x000fe80000000c00 */
[----:B------:R-:W-:Y:S01]  /*2800*/  @P6 STS.128 [R0+0x10000], RZ ;  /* 0x010000ff00006388 */ /* 0x000fe20000000c00 */
[----:B---3--:R-:W-:-:S05]  /*2810*/  IMAD.WIDE.U32 R2, R10, c[0x0][0x198], R242 ;  /* 0x000066000a027a25 */ /* 0x008fca00078e00f2 */
[----:B-1----:R-:W-:Y:S01]  /*2820*/  IADD3 R4, P1, R2, UR23, RZ ;  /* 0x0000001702047c10 */ /* 0x002fe2000ff3e0ff */
[----:B------:R-:W-:-:S03]  /*2830*/  IMAD R2, R18, c[0x0][0x1b0], RZ ;  /* 0x00006c0012027a24 */ /* 0x000fc600078e02ff */
[----:B------:R-:W-:Y:S01]  /*2840*/  IADD3.X R5, R3, UR25, R6, P1, !PT ;  /* 0x0000001903057c10 */ /* 0x000fe20008ffe406 */
[C---:B------:R-:W-:Y:S01]  /*2850*/  IMAD R2, R16.reuse, c[0x0][0x1b4], R2 ;  /* 0x00006d0010027a24 */ /* 0x040fe200078e0202 */
[----:B------:R-:W-:Y:S03]  /*2860*/  BSSY B0, `(.L_x_1653) ;  /* 0x000001e000007945 */ /* 0x000fe60003800000 */
[----:B------:R-:W-:Y:S01]  /*2870*/  IMAD.WIDE.U32 R4, R16, c[0x0][0x1b0], R4 ;  /* 0x00006c0010047a25 */ /* 0x000fe200078e0004 */
[----:B--2---:R-:W-:Y:S04]  /*2880*/  STL [R1], R7 ;  /* 0x0000000701007387 */ /* 0x004fe80000100800 */
[----:B----4-:R1:W-:Y:S04]  /*2890*/  STL [R1+0x4], R9 ;  /* 0x0000040901007387 */ /* 0x0103e80000100800 */
[----:B------:R2:W-:Y:S01]  /*28a0*/  STL [R1+0x8], R8 ;  /* 0x0000080801007387 */ /* 0x0005e20000100800 */
[----:B-1----:R-:W-:Y:S01]  /*28b0*/  IADD3 R9, R5, R2, RZ ;  /* 0x0000000205097210 */ /* 0x002fe20007ffe0ff */
[----:B------:R-:W-:Y:S05]  /*28c0*/  @P6 BRA `(.L_x_1654) ;  /* 0x0000017000006947 */ /* 0x000fea0003800000 */
[----:B------:R-:W-:Y:S01]  /*28d0*/  ISETP.GE.AND P2, PT, R242, c[0x0][0x220], PT ;  /* 0x00008800f2007a0c */ /* 0x000fe20003f46270 */
[----:B--2---:R-:W-:Y:S01]  /*28e0*/  IMAD R8, R19, c[0x0][0x198], RZ ;  /* 0x0000660013087a24 */ /* 0x004fe200078e02ff */
        /* <DEDUP_REMOVED lines=21> */
.L_x_1654:
[----:B------:R-:W-:Y:S05]  /*2a40*/  BSYNC B0 ;  /* 0x0000000000007941 */ /* 0x000fea0003800000 */
.L_x_1653:
        /* <DEDUP_REMOVED lines=10> */
[----:B--2---:R-:W-:Y:S02]  /*2af0*/  IMAD R8, R2, c[0x0][0x198], RZ ;  /* 0x0000660002087a24 */ /* 0x004fe400078e02ff */
        /* <DEDUP_REMOVED lines=19> */
.L_x_1656:
[----:B------:R-:W-:Y:S05]  /*2c30*/  BSYNC B0 ;  /* 0x0000000000007941 */ /* 0x000fea0003800000 */
.L_x_1655:
        /* <DEDUP_REMOVED lines=31> */
.L_x_1658:
[----:B------:R-:W-:Y:S05]  /*2e30*/  BSYNC B0 ;  /* 0x0000000000007941 */ /* 0x000fea0003800000 */
.L_x_1657:
        /* <DEDUP_REMOVED lines=30> */
.L_x_1660:
[----:B------:R-:W-:Y:S05]  /*3020*/  BSYNC B0 ;  /* 0x0000000000007941 */ /* 0x000fea0003800000 */
.L_x_1659:
        /* <DEDUP_REMOVED lines=16> */
[----:B--2---:R-:W-:Y:S01]  /*3130*/  IMAD R8, R19, c[0x0][0x1a0], RZ ;  /* 0x0000680013087a24 */ /* 0x004fe200078e02ff */
        /* <DEDUP_REMOVED lines=21> */
.L_x_1662:
[----:B------:R-:W-:Y:S05]  /*3290*/  BSYNC B0 ;  /* 0x0000000000007941 */ /* 0x000fea0003800000 */
.L_x_1661:
[----:B------:R1:W-:Y:S01]  /*32a0*/  @P5 STS.128 [R0+0x15000], RZ ;  /* 0x015000ff00005388 */ /* 0x0003e20000000c00 */
[----:B------:R-:W-:Y:S03]  /*32b0*/  BSSY B0, `(.L_x_1663) ;  /* 0x000001c000007945 */ /* 0x000fe60003800000 */
        /* <DEDUP_REMOVED lines=27> */
.L_x_1664:
[----:B------:R-:W-:Y:S05]  /*3470*/  BSYNC B0 ;  /* 0x0000000000007941 */ /* 0x000fea0003800000 */
.L_x_1663:
        /* <DEDUP_REMOVED lines=29> */
.L_x_1666:
[----:B------:R-:W-:Y:S05]  /*3650*/  BSYNC B0 ;  /* 0x0000000000007941 */ /* 0x000fea0003800000 */
.L_x_1665:
        /* <DEDUP_REMOVED lines=9> */
[----:B--2---:R-:W-:-:S04]  /*36f0*/  IMAD.WIDE.U32 R6, R2, c[0x0][0x1a0], R4 ;  /* 0x0000680002067a25 */ /* 0x004fc800078e0004 */
        /* <DEDUP_REMOVED lines=17> */
.L_x_1668:
[----:B------:R-:W-:Y:S05]  /*3810*/  BSYNC B0 ;  /* 0x0000000000007941 */ /* 0x000fea0003800000 */
.L_x_1667:
[----:B------:R-:W-:Y:S01]  /*3820*/  ULDC.64 UR12, c[0x0][0x318] ;  /* 0x0000c600000c7ab9 */ /* 0x000fe20000000a00 */
[----:B--2---:R-:W2:Y:S01]  /*3830*/  LDL R9, [R1+0x58] ;  /* 0x0000580001097983 */ /* 0x004ea20000100800 */
[----:B------:R-:W-:Y:S01]  /*3840*/  UISETP.NE.U32.AND UP1, UPT, URZ, UR12, UPT ;  /* 0x0000000c3f00728c */ /* 0x000fe2000bf25070 */
[----:B------:R-:W-:Y:S01]  /*3850*/  IMAD.MOV.U32 R6, RZ, RZ, c[0x0][0x308] ;  /* 0x0000c200ff067624 */ /* 0x000fe200078e00ff */
[----:B------:R-:W-:Y:S01]  /*3860*/  ULDC.64 UR18, c[0x0][0x320] ;  /* 0x0000c80000127ab9 */ /* 0x000fe20000000a00 */
[----:B------:R-:W-:Y:S01]  /*3870*/  MOV R7, c[0x0][0x30c] ;  /* 0x0000c30000077a02 */ /* 0x000fe20000000f00 */
[----:B------:R-:W-:Y:S01]  /*3880*/  UISETP.NE.AND.EX UP1, UPT, URZ, UR13, UPT, UP1 ;  /* 0x0000000d3f00728c */ /* 0x000fe2000bf25310 */
[----:B------:R-:W1:Y:S01]  /*3890*/  S2R R4, SR_TID.X ;  /* 0x0000000000047919 */ /* 0x000e620000002100 */
[----:B------:R-:W-:-:S03]  /*38a0*/  IMAD.SHL.U32 R5, R20, 0x20, RZ ;  /* 0x0000002014057824 */ /* 0x000fc600078e00ff */
[----:B------:R-:W0:Y:S01]  /*38b0*/  LDGDEPBAR ;  /* 0x00000000000079af */ /* 0x000e220000000000 */
[----:B------:R-:W-:-:S05]  /*38c0*/  PLOP3.LUT P1, PT, PT, PT, UP1, 0x80, 0x0 ;  /* 0x000000000000781c */ /* 0x000fca0003f2f018 */
[----:B------:R-:W-:Y:S02]  /*38d0*/  @UP1 UMOV UR10, UR34 ;  /* 0x00000022000a1c82 */ /* 0x000fe40008000000 */
[----:B------:R-:W-:Y:S02]  /*38e0*/  @UP1 UMOV UR11, UR58 ;  /* 0x0000003a000b1c82 */ /* 0x000fe40008000000 */
[----:B------:R-:W-:Y:S02]  /*38f0*/  @UP1 UIMAD.WIDE.U32 UR10, UR31, UR18, UR10 ;  /* 0x000000121f0a12a5 */ /* 0x000fe4000f8e000a */
[----:B------:R-:W-:Y:S02]  /*3900*/  @UP1 UIMAD UR18, UR38, UR18, URZ ;  /* 0x00000012261212a4 */ /* 0x000fe4000f8e023f */
[----:B------:R-:W-:Y:S02]  /*3910*/  @UP1 ULEA UR12, UP0, UR10, UR12, 0x2 ;  /* 0x0000000c0a0c1291 */ /* 0x000fe4000f80103f */
[----:B------:R-:W-:-:S04]  /*3920*/  @UP1 UIMAD UR19, UR31, UR19, UR18 ;  /* 0x000000131f1312a4 */ /* 0x000fc8000f8e0212 */
[----:B------:R-:W-:Y:S01]  /*3930*/  @UP1 UIADD3 UR19, UR11, UR19, URZ ;  /* 0x000000130b131290 */ /* 0x000fe2000fffe03f */
[----:B------:R-:W-:-:S03]  /*3940*/  IMAD.U32 R2, RZ, RZ, UR12 ;  /* 0x0000000cff027e24 */ /* 0x000fc6000f8e00ff */
[----:B------:R-:W-:-:S06]  /*3950*/  @UP1 ULEA.HI.X UR13, UR10, UR13, UR19, 0x2, UP0 ;  /* 0x0000000d0a0d1291 */ /* 0x000fcc00080f1413 */
[----:B------:R-:W-:-:S05]  /*3960*/  IMAD.U32 R3, RZ, RZ, UR13 ;  /* 0x0000000dff037e24 */ /* 0x000fca000f8e00ff */
[----:B-1-34-:R1:W3:Y:S04]  /*3970*/  @P1 LDG.E R0, [R2.64] ;  /* 0x0000000602001981 */ /* 0x01a2e8000c1e1900 */
[----:B-1----:R1:W4:Y:S04]  /*3980*/  LDG.E.64 R2, [R6.64+0x8] ;  /* 0x0000080606027981 */ /* 0x002328000c1e1b00 */
[----:B-1----:R-:W4:Y:S01]  /*3990*/  LDG.E.64 R6, [R6.64] ;  /* 0x0000000606067981 */ /* 0x002f22000c1e1b00 */
[----:B------:R-:W3:Y:S01]  /*39a0*/  @P1 MUFU.RCP R8, c[0x0][0x238] ;  /* 0x00008e0000081b08 */ /* 0x000ee20000001000 */
[----:B------:R-:W-:Y:S01]  /*39b0*/  IMAD.SHL.U32 R4, R4, 0x2, RZ ;  /* 0x0000000204047824 */ /* 0x000fe200078e00ff */
[----:B------:R-:W-:Y:S01]  /*39c0*/  MOV R214, 0x20 ;  /* 0x0000002000d67802 */ /* 0x000fe20000000f00 */
[----:B------:R-:W-:Y:S01]  /*39d0*/  IMAD.MOV.U32 R212, RZ, RZ, 0x40 ;  /* 0x00000040ffd47424 */ /* 0x000fe200078e00ff */
[----:B------:R-:W-:Y:S01]  /*39e0*/  CS2R R158, SRZ ;  /* 0x00000000009e7805 */ /* 0x000fe2000001ff00 */
[----:B------:R-:W-:Y:S01]  /*39f0*/  IMAD.SHL.U32 R204, R215, 0x2, RZ ;  /* 0x00000002d7cc7824 */ /* 0x000fe200078e00ff */
[----:B------:R-:W-:Y:S01]  /*3a00*/  LOP3.LUT R5, R5, 0x6, R4, 0xf8, !PT ;  /* 0x0000000605057812 */ /* 0x000fe200078ef804 */
[----:B------:R-:W-:Y:S01]  /*3a10*/  IMAD.U32 R4, RZ, RZ, UR21 ;  /* 0x00000015ff047e24 */ /* 0x000fe2000f8e00ff */
[----:B------:R-:W-:Y:S01]  /*3a20*/  CS2R R156, SRZ ;  /* 0x00000000009c7805 */ /* 0x000fe2000001ff00 */
[----:B------:R-:W-:Y:S01]  /*3a30*/  IMAD.MOV.U32 R240, RZ, RZ, R217 ;  /* 0x000000fffff07224 */ /* 0x000fe200078e00d9 */
[----:B------:R-:W-:Y:S01]  /*3a40*/  CS2R R162, SRZ ;  /* 0x0000000000a27805 */ /* 0x000fe2000001ff00 */
[----:B------:R-:W-:Y:S01]  /*3a50*/  CS2R R160, SRZ ;  /* 0x0000000000a07805 */ /* 0x000fe2000001ff00 */
[----:B------:R-:W-:Y:S01]  /*3a60*/  LEA R233, R4, R5, 0x7 ;  /* 0x0000000504e97211 */ /* 0x000fe200078e38ff */
[----:B------:R-:W-:Y:S01]  /*3a70*/  CS2R R154, SRZ ;  /* 0x00000000009a7805 */ /* 0x000fe2000001ff00 */
[----:B------:R-:W-:Y:S01]  /*3a80*/  SHF.R.S32.HI R4, RZ, 0x1f, R17 ;  /* 0x0000001fff047819 */ /* 0x000fe20000011411 */
        /* <DEDUP_REMOVED lines=59> */
[----:B------:R-:W-:Y:S01]  /*3e40*/  UMOV UR4, URZ ;  /* 0x0000003f00047c82 */ /* 0x000fe20008000000 */
[----:B---3--:R-:W-:-:S04]  /*3e50*/  @P1 FMUL.FTZ R0, R0, R8 ;  /* 0x0000000800001220 */ /* 0x008fc80000410000 */
[----:B------:R1:W3:Y:S01]  /*3e60*/  @P1 R2UR UR9, R0 ;  /* 0x00000000000913c2 */ /* 0x0002e200000e0000 */
[----:B--2---:R-:W-:-:S04]  /*3e70*/  LOP3.LUT P1, RZ, R9, 0x2, RZ, 0xc0, !PT ;  /* 0x0000000209ff7812 */ /* 0x004fc8000782c0ff */
[----:B------:R-:W-:-:S05]  /*3e80*/  SEL R214, R214, 0xffffffe0, !P1 ;  /* 0xffffffe0d6d67807 */ /* 0x000fca0004800000 */
[----:B------:R-:W-:Y:S01]  /*3e90*/  IMAD.IADD R205, R214, 0x1, R204 ;  /* 0x00000001d6cd7824 */ /* 0x000fe200078e02cc */
[----:B----4-:R-:W-:Y:S02]  /*3ea0*/  IADD3 R17, P3, P2, R2, UR44, R17 ;  /* 0x0000002c02117c10 */ /* 0x010fe4000fa7e011 */
[----:B-1----:R-:W-:Y:S01]  /*3eb0*/  IADD3 R0, R213, 0x2000, RZ ;  /* 0x00002000d5007810 */ /* 0x002fe20007ffe0ff */
[----:B---3--:R-:W-:Y:S01]  /*3ec0*/  @UP1 UMOV UR4, UR9 ;  /* 0x0000000900041c82 */ /* 0x008fe20008000000 */
[----:B------:R-:W-:Y:S02]  /*3ed0*/  IADD3 R2, R215, 0x2000, RZ ;  /* 0x00002000d7027810 */ /* 0x000fe40007ffe0ff */
[----:B------:R-:W-:Y:S02]  /*3ee0*/  SEL R0, R0, R213, !P0 ;  /* 0x000000d500007207 */ /* 0x000fe40004000000 */
[----:B------:R-:W-:Y:S02]  /*3ef0*/  SEL R2, R2, R215, !P0 ;  /* 0x000000d702027207 */ /* 0x000fe40004000000 */
[----:B------:R-:W-:Y:S01]  /*3f00*/  IADD3.X R4, R3, UR48, R4, P3, P2 ;  /* 0x0000003003047c10 */ /* 0x000fe20009fe4404 */
[----:B------:R-:W-:Y:S01]  /*3f10*/  IMAD.U32 R3, RZ, RZ, UR21 ;  /* 0x00000015ff037e24 */ /* 0x000fe2000f8e00ff */
[----:B------:R-:W-:Y:S01]  /*3f20*/  SHF.L.U32 R202, R0, 0x1, RZ ;  /* 0x0000000100ca7819 */ /* 0x000fe200000006ff */
[----:B------:R-:W-:Y:S01]  /*3f30*/  IMAD.SHL.U32 R203, R2, 0x2, RZ ;  /* 0x0000000202cb7824 */ /* 0x000fe200078e00ff */
[----:B------:R-:W-:Y:S01]  /*3f40*/  IADD3 R0, R11, -UR28, -R233 ;  /* 0x8000001c0b007c10 */ /* 0x000fe2000fffe8e9 */
[----:B------:R-:W-:Y:S01]  /*3f50*/  IMAD R3, R3, 0x4, R20 ;  /* 0x0000000403037824 */ /* 0x000fe200078e0214 */
[----:B------:R-:W-:-:S02]  /*3f60*/  LOP3.LUT P0, RZ, R9, 0x4, RZ, 0xc0, !PT ;  /* 0x0000000409ff7812 */ /* 0x000fc4000780c0ff */
[----:B------:R-:W-:Y:S02]  /*3f70*/  IADD3 R0, R0, UR8, RZ ;  /* 0x0000000800007c10 */ /* 0x000fe4000fffe0ff */
[----:B------:R-:W-:-:S04]  /*3f80*/  SEL R212, R212, 0xffffffc0, !P0 ;  /* 0xffffffc0d4d47807 */ /* 0x000fc80004000000 */
[C---:B------:R-:W-:Y:S01]  /*3f90*/  IADD3 R207, R212.reuse, R204, RZ ;  /* 0x000000ccd4cf7210 */ /* 0x040fe20007ffe0ff */
[----:B------:R-:W1:Y:S01]  /*3fa0*/  R2UR UR13, R6 ;  /* 0x00000000060d73c2 */ /* 0x000e6200000e0000 */
[----:B------:R-:W-:-:S07]  /*3fb0*/  IMAD.IADD R206, R212, 0x1, R205 ;  /* 0x00000001d4ce7824 */ /* 0x000fce00078e02cd */
[----:B------:R-:W2:Y:S01]  /*3fc0*/  R2UR UR12, R7 ;  /* 0x00000000070c73c2 */ /* 0x000ea200000e0000 */
[----:B-1----:R-:W-:Y:S01]  /*3fd0*/  LOP3.LUT R2, R4, UR13, RZ, 0x3c, !PT ;  /* 0x0000000d04027c12 */ /* 0x002fe2000f8e3cff */
[----:B------:R-:W-:-:S04]  /*3fe0*/  IMAD.WIDE.U32 R4, R17, -0x2daee0ad, RZ ;  /* 0xd2511f5311047825 */ /* 0x000fc800078e00ff */
[----:B------:R-:W-:Y:S01]  /*3ff0*/  STL [R1+0x28], R2 ;  /* 0x0000280201007387 */ /* 0x000fe20000100800 */
[----:B--2---:R-:W-:-:S03]  /*4000*/  LOP3.LUT R3, R3, UR12, RZ, 0x3c, !PT ;  /* 0x0000000c03037c12 */ /* 0x004fc6000f8e3cff */
[----:B------:R1:W-:Y:S01]  /*4010*/  STL [R1+0x38], R0 ;  /* 0x0000380001007387 */ /* 0x0003e20000100800 */
[----:B------:R-:W-:-:S03]  /*4020*/  LOP3.LUT R3, R5, R3, RZ, 0x3c, !PT ;  /* 0x0000000305037212 */ /* 0x000fc600078e3cff */
[----:B------:R2:W-:Y:S02]  /*4030*/  STL.64 [R1+0x30], R4 ;  /* 0x0000300401007387 */ /* 0x0005e40000100a00 */
[----:B------:R-:W-:-:S04]  /*4040*/  IMAD.WIDE.U32 R250, R3, -0x326172a9, RZ ;  /* 0xcd9e8d5703fa7825 */ /* 0x000fc800078e00ff */
[----:B-1----:R-:W-:-:S04]  /*4050*/  IMAD.MOV.U32 R0, RZ, RZ, c[0x0][0x22c] ;  /* 0x00008b00ff007624 */ /* 0x002fc800078e00ff */
[----:B------:R-:W-:-:S04]  /*4060*/  IMAD R0, R0, c[0x0][0x1c0], RZ ;  /* 0x0000700000007a24 */ /* 0x000fc800078e02ff */
[C---:B--2---:R-:W-:Y:S01]  /*4070*/  IMAD.SHL.U32 R5, R0.reuse, 0x10, RZ ;  /* 0x0000001000057824 */ /* 0x044fe200078e00ff */
[----:B------:R-:W-:-:S04]  /*4080*/  SHF.L.U32 R241, R0, 0x3, RZ ;  /* 0x0000000300f17819 */ /* 0x000fc800000006ff */
[C---:B------:R-:W-:Y:S02]  /*4090*/  IADD3 R4, R5.reuse, 0x20, RZ ;  /* 0x0000002005047810 */ /* 0x040fe40007ffe0ff */
[C---:B------:R-:W-:Y:S02]  /*40a0*/  IADD3 R2, R5.reuse, 0x40, RZ ;  /* 0x0000004005027810 */ /* 0x040fe40007ffe0ff */
[----:B------:R-:W-:Y:S01]  /*40b0*/  IADD3 R5, R5, 0x60, RZ ;  /* 0x0000006005057810 */ /* 0x000fe20007ffe0ff */
[C---:B------:R-:W-:Y:S01]  /*40c0*/  IMAD.IADD R4, R241.reuse, 0x1, R4 ;  /* 0x00000001f1047824 */ /* 0x040fe200078e0204 */
[----:B------:R-:W-:-:S03]  /*40d0*/  IADD3 R2, R241, R2, RZ ;  /* 0x00000002f1027210 */ /* 0x000fc60007ffe0ff */
[C---:B------:R-:W-:Y:S01]  /*40e0*/  IMAD.IADD R0, R241.reuse, 0x1, R5 ;  /* 0x00000001f1007824 */ /* 0x040fe200078e0205 */
[C---:B------:R-:W-:Y:S01]  /*40f0*/  IADD3 R4, R241.reuse, R4, RZ ;  /* 0x00000004f1047210 */ /* 0x040fe20007ffe0ff */
[C---:B------:R-:W-:Y:S02]  /*4100*/  IMAD.IADD R2, R241.reuse, 0x1, R2 ;  /* 0x00000001f1027824 */ /* 0x040fe400078e0202 */
[C---:B------:R-:W-:Y:S02]  /*4110*/  IMAD.IADD R0, R241.reuse, 0x1, R0 ;  /* 0x00000001f1007824 */ /* 0x040fe400078e0200 */
[C---:B------:R-:W-:Y:S02]  /*4120*/  IMAD.IADD R4, R241.reuse, 0x1, R4 ;  /* 0x00000001f1047824 */ /* 0x040fe400078e0204 */
[C---:B------:R-:W-:Y:S01]  /*4130*/  IMAD.IADD R2, R241.reuse, 0x1, R2 ;  /* 0x00000001f1027824 */ /* 0x040fe200078e0202 */
[C---:B------:R-:W-:Y:S01]  /*4140*/  IADD3 R0, R241.reuse, R0, RZ ;  /* 0x00000000f1007210 */ /* 0x040fe20007ffe0ff */
[----:B------:R-:W-:-:S02]  /*4150*/  IMAD.IADD R4, R241, 0x1, R4 ;  /* 0x00000001f1047824 */ /* 0x000fc400078e0204 */
[C---:B------:R-:W-:Y:S01]  /*4160*/  IMAD.IADD R2, R241.reuse, 0x1, R2 ;  /* 0x00000001f1027824 */ /* 0x040fe200078e0202 */
[C---:B------:R-:W-:Y:S01]  /*4170*/  IADD3 R0, R241.reuse, R0, RZ ;  /* 0x00000000f1007210 */ /* 0x040fe20007ffe0ff */
[C---:B------:R-:W-:Y:S01]  /*4180*/  IMAD.IADD R3, R241.reuse, 0x1, R4 ;  /* 0x00000001f1037824 */ /* 0x040fe200078e0204 */
[----:B------:R-:W-:Y:S04]  /*4190*/  STL [R1+0x18], R4 ;  /* 0x0000180401007387 */ /* 0x000fe80000100800 */
[----:B------:R1:W-:Y:S04]  /*41a0*/  STL [R1+0x14], R2 ;  /* 0x0000140201007387 */ /* 0x0003e80000100800 */
[----:B------:R-:W-:Y:S04]  /*41b0*/  STL [R1+0x24], R3 ;  /* 0x0000240301007387 */ /* 0x000fe80000100800 */
[----:B------:R2:W-:Y:S01]  /*41c0*/  STL [R1+0x10], R0 ;  /* 0x0000100001007387 */ /* 0x0005e20000100800 */
[----:B-1----:R-:W-:-:S05]  /*41d0*/  IADD3 R2, R241, R2, RZ ;  /* 0x00000002f1027210 */ /* 0x002fca0007ffe0ff */
[----:B------:R1:W-:Y:S01]  /*41e0*/  STL [R1+0x20], R2 ;  /* 0x0000200201007387 */ /* 0x0003e20000100800 */
[----:B--2---:R-:W-:-:S05]  /*41f0*/  IMAD.IADD R0, R241, 0x1, R0 ;  /* 0x00000001f1007824 */ /* 0x004fca00078e0200 */
[----:B------:R1:W-:Y:S02]  /*4200*/  STL [R1+0x1c], R0 ;  /* 0x00001c0001007387 */ /* 0x0003e40000100800 */
.L_x_1671:
[----:B------:R-:W0:Y:S01]  /*4210*/  LDGDEPBAR ;  /* 0x00000000000079af */ /* 0x000e220000000000 */
[C---:B-1----:R-:W-:Y:S01]  /*4220*/  IMAD.IADD R0, R203.reuse, 0x1, R214 ;  /* 0x00000001cb007824 */ /* 0x042fe200078e02d6 */
[----:B------:R-:W-:Y:S01]  /*4230*/  USHF.L.U32 UR10, UR21, 0x7, URZ ;  /* 0x00000007150a7899 */ /* 0x000fe2000800063f */
[--C-:B------:R-:W-:Y:S01]  /*4240*/  IMAD.IADD R2, R203, 0x1, R212.reuse ;  /* 0x00000001cb027824 */ /* 0x100fe200078e02d4 */
[----:B------:R-:W-:Y:S01]  /*4250*/  UIADD3 UR9, UR13, -0x61c88647, URZ ;  /* 0x9e3779b90d097890 */ /* 0x000fe2000fffe03f */
[----:B------:R-:W-:Y:S01]  /*4260*/  IMAD.IADD R3, R0, 0x1, R212 ;  /* 0x0000000100037824 */ /* 0x000fe200078e02d4 */
[----:B------:R-:W-:Y:S02]  /*4270*/  UIADD3 UR10, UR10, 0x80, URZ ;  /* 0x000000800a0a7890 */ /* 0x000fe4000fffe03f */
[----:B------:R-:W2:Y:S01]  /*4280*/  LDL R216, [R1+0x38] ;  /* 0x0000380001d87983 */ /* 0x000ea20000100800 */
[----:B------:R-:W-:Y:S02]  /*4290*/  UIADD3 UR11, UR13, 0x3c6ef372, URZ ;  /* 0x3c6ef3720d0b7890 */ /* 0x000fe4000fffe03f */
[----:B------:R-:W-:Y:S01]  /*42a0*/  UISETP.GE.AND UP0, UPT, UR10, UR8, UPT ;  /* 0x000000080a00728c */ /* 0x000fe2000bf06270 */
[----:B------:R-:W3:Y:S01]  /*42b0*/  LDL R218, [R1+0x8] ;  /* 0x0000080001da7983 */ /* 0x000ee20000100800 */
[----:B------:R-:W-:Y:S02]  /*42c0*/  UIADD3 UR10, UR12, -0x4498517b, URZ ;  /* 0xbb67ae850c0a7890 */ /* 0x000fe4000fffe03f */
[----:B------:R-:W-:Y:S01]  /*42d0*/  UISETP.GE.AND UP4, UPT, UR5, 0x1, UPT ;  /* 0x000000010500788c */ /* 0x000fe2000bf86270 */
        /* <DEDUP_REMOVED lines=12> */
[-C--:B------:R-:W-:Y:S07]  /*43a0*/  HMMA.16816.F32 R12, R28, R18.reuse, RZ ;  /* 0x000000121c0c723c */ /* 0x080fee00000018ff */
[----:B------:R-:W-:Y:S01]  /*43b0*/  LDSM.16.M88.4 R184, [R2] ;  /* 0x0000000002b8783b */ /* 0x000fe20000000200 */
[C---:B------:R-:W-:Y:S07]  /*43c0*/  HMMA.16816.F32 R16, R32.reuse, R18, RZ ;  /* 0x000000122010723c */ /* 0x040fee00000018ff */
[----:B------:R-:W1:Y:S01]  /*43d0*/  LDSM.16.M88.4 R188, [R210+0xc000] ;  /* 0x00c00000d2bc783b */ /* 0x000e620000000200 */
[-C--:B------:R-:W-:Y:S07]  /*43e0*/  HMMA.16816.F32 R20, R32, R164.reuse, RZ ;  /* 0x000000a42014723c */ /* 0x080fee00000018ff */
[----:B------:R-:W-:Y:S01]  /*43f0*/  LDSM.16.M88.4 R192, [R211+0x10000] ;  /* 0x01000000d3c0783b */ /* 0x000fe20000000200 */
[C---:B------:R-:W-:Y:S07]  /*4400*/  HMMA.16816.F32 R24, R28.reuse, R164, RZ ;  /* 0x000000a41c18723c */ /* 0x040fee00000018ff */
[----:B------:R-:W-:Y:S01]  /*4410*/  LDSM.16.M88.4 R196, [R203+0x3000] ;  /* 0x00300000cbc4783b */ /* 0x000fe20000000200 */
[-C--:B------:R-:W-:Y:S08]  /*4420*/  HMMA.16816.F32 R28, R28, R166.reuse, RZ ;  /* 0x000000a61c1c723c */ /* 0x080ff000000018ff */
[----:B------:R-:W-:Y:S01]  /*4430*/  HMMA.16816.F32 R32, R32, R166, RZ ;  /* 0x000000a62020723c */ /* 0x000fe200000018ff */
[----:B------:R-:W4:Y:S07]  /*4440*/  LDSM.16.M88.4 R164, [R2+0x1000] ;  /* 0x0010000002a4783b */ /* 0x000f2e0000000200 */
        /* <DEDUP_REMOVED lines=8> */
[----:B------:R-:W-:Y:S07]  /*44d0*/  LDSM.16.M88.4 R176, [R209+0xc000] ;  /* 0x00c00000d1b0783b */ /* 0x000fee0000000200 */
[----:B------:R-:W-:Y:S01]  /*44e0*/  HMMA.16816.F32 R32, R168, R182, R32 ;  /* 0x000000b6a820723c */ /* 0x000fe20000001820 */
[----:B------:R-:W4:Y:S07]  /*44f0*/  LDSM.16.M88.4 R168, [R3] ;  /* 0x0000000003a8783b */ /* 0x000f2e0000000200 */
[-C--:B------:R-:W-:Y:S01]  /*4500*/  HMMA.16816.F32 R4, R184, R188.reuse, R4 ;  /* 0x000000bcb804723c */ /* 0x080fe20000001804 */
[----:B------:R-:W4:Y:S07]  /*4510*/  LDSM.16.M88.4 R180, [R3+0x1000] ;  /* 0x0010000003b4783b */ /* 0x000f2e0000000200 */
[C---:B------:R-:W-:Y:S08]  /*4520*/  HMMA.16816.F32 R8, R164.reuse, R188, R8 ;  /* 0x000000bca408723c */ /* 0x040ff00000001808 */
[-C--:B------:R-:W-:Y:S08]  /*4530*/  HMMA.16816.F32 R12, R164, R190.reuse, R12 ;  /* 0x000000bea40c723c */ /* 0x080ff0000000180c */
[C---:B------:R-:W-:Y:S01]  /*4540*/  HMMA.16816.F32 R16, R184.reuse, R190, R16 ;  /* 0x000000beb810723c */ /* 0x040fe20000001810 */
[----:B------:R-:W2:Y:S07]  /*4550*/  LDSM.16.M88.4 R188, [R209+0xc800] ;  /* 0x00c80000d1bc783b */ /* 0x000eae0000000200 */
[-C--:B-1----:R-:W-:Y:S08]  /*4560*/  HMMA.16816.F32 R20, R184, R172.reuse, R20 ;  /* 0x000000acb814723c */ /* 0x082ff00000001814 */
[C---:B------:R-:W-:Y:S08]  /*4570*/  HMMA.16816.F32 R24, R164.reuse, R172, R24 ;  /* 0x000000aca418723c */ /* 0x040ff00000001818 */
[-C--:B------:R-:W-:Y:S01]  /*4580*/  HMMA.16816.F32 R28, R164, R174.reuse, R28 ;  /* 0x000000aea41c723c */ /* 0x080fe2000000181c */
[----:B------:R-:W1:Y:S07]  /*4590*/  LDSM.16.M88.4 R164, [R203+0x2000] ;  /* 0x00200000cba4783b */ /* 0x000e6e0000000200 */
[----:B------:R-:W-:Y:S01]  /*45a0*/  HMMA.16816.F32 R32, R184, R174, R32 ;  /* 0x000000aeb820723c */ /* 0x000fe20000001820 */
[----:B------:R-:W1:Y:S07]  /*45b0*/  LDSM.16.M88.4 R172, [R211+0x10800] ;  /* 0x01080000d3ac783b */ /* 0x000e6e0000000200 */
        /* <DEDUP_REMOVED lines=11> */
[----:B------:R2:W4:Y:S07]  /*4670*/  LDSM.16.M88.4 R168, [R0+0x2000] ;  /* 0x0020000000a8783b */ /* 0x00052e0000000200 */
[-C--:B-1----:R-:W-:Y:S01]  /*4680*/  HMMA.16816.F32 R4, R164, R192.reuse, R4 ;  /* 0x000000c0a404723c */ /* 0x082fe20000001804 */
[----:B------:R-:W-:Y:S07]  /*4690*/  LDSM.16.M88.4 R188, [R2+0x2000] ;  /* 0x0020000002bc783b */ /* 0x000fee0000000200 */
[C---:B------:R-:W-:Y:S08]  /*46a0*/  HMMA.16816.F32 R8, R196.reuse, R192, R8 ;  /* 0x000000c0c408723c */ /* 0x040ff00000001808 */
[-C--:B------:R-:W-:Y:S01]  /*46b0*/  HMMA.16816.F32 R12, R196, R194.reuse, R12 ;  /* 0x000000c2c40c723c */ /* 0x080fe2000000180c */
[----:B--2---:R-:W-:Y:S04]  /*46c0*/  IMAD.U32 R0, RZ, RZ, UR5 ;  /* 0x00000005ff007e24 */ /* 0x004fe8000f8e00ff */
[----:B------:R-:W-:Y:S02]  /*46d0*/  IMAD R0, R0, 0x40, R216 ;  /* 0x0000004000007824 */ /* 0x000fe400078e02d8 */
[----:B------:R-:W2:Y:S01]  /*46e0*/  LDL R216, [R1+0x28] ;  /* 0x0000280001d87983 */ /* 0x000ea20000100800 */
[C---:B------:R-:W-:Y:S03]  /*46f0*/  HMMA.16816.F32 R16, R164.reuse, R194, R16 ;  /* 0x000000c2a410723c */ /* 0x040fe60000001810 */
[----:B------:R-:W1:Y:S05]  /*4700*/  LDSM.16.M88.4 R192, [R210+0x10000] ;  /* 0x01000000d2c0783b */ /* 0x000e6a0000000200 */
[-C--:B------:R-:W-:Y:S08]  /*4710*/  HMMA.16816.F32 R20, R164, R172.reuse, R20 ;  /* 0x000000aca414723c */ /* 0x080ff00000001814 */
[C---:B------:R-:W-:Y:S08]  /*4720*/  HMMA.16816.F32 R24, R196.reuse, R172, R24 ;  /* 0x000000acc418723c */ /* 0x040ff00000001818 */
[-C--:B------:R-:W-:Y:S01]  /*4730*/  HMMA.16816.F32 R28, R196, R174.reuse, R28 ;  /* 0x000000aec41c723c */ /* 0x080fe2000000181c */
[----:B------:R-:W2:Y:S07]  /*4740*/  LDL R197, [R1+0x4] ;  /* 0x0000040001c57983 */ /* 0x000eae0000100800 */
[----:B------:R-:W-:Y:S01]  /*4750*/  HMMA.16816.F32 R32, R164, R174, R32 ;  /* 0x000000aea420723c */ /* 0x000fe20000001820 */
[----:B------:R1:W3:Y:S07]  /*4760*/  LDSM.16.M88.4 R164, [R2+0x3000] ;  /* 0x0030000002a4783b */ /* 0x0002ee0000000200 */
[-C--:B----4-:R-:W-:Y:S01]  /*4770*/  HMMA.16816.F32 R4, R168, R176.reuse, R4 ;  /* 0x000000b0a804723c */ /* 0x090fe20000001804 */
[----:B------:R-:W4:Y:S07]  /*4780*/  LDSM.16.M88.4 R172, [R210+0x10800] ;  /* 0x01080000d2ac783b */ /* 0x000f2e0000000200 */
[C---:B------:R-:W-:Y:S01]  /*4790*/  HMMA.16816.F32 R8, R180.reuse, R176, R8 ;  /* 0x000000b0b408723c */ /* 0x040fe20000001808 */
[----:B------:R-:W2:Y:S06]  /*47a0*/  LDL R177, [R1+0x44] ;  /* 0x0000440001b17983 */ /* 0x000eac0000100800 */
[C---:B------:R-:W-:Y:S01]  /*47b0*/  IADD3 R176, R0.reuse, 0x1f, RZ ;  /* 0x0000001f00b07810 */ /* 0x040fe20007ffe0ff */
[-C--:B------:R-:W-:Y:S04]  /*47c0*/  HMMA.16816.F32 R12, R180, R178.reuse, R12 ;  /* 0x000000b2b40c723c */ /* 0x080fe8000000180c */
[----:B-1----:R-:W-:Y:S04]  /*47d0*/  IADD3 R2, R0, 0x8, RZ ;  /* 0x0000000800027810 */ /* 0x002fe80007ffe0ff */
[----:B------:R-:W-:Y:S01]  /*47e0*/  ISETP.GE.AND P1, PT, R2, RZ, PT ;  /* 0x000000ff0200720c */ /* 0x000fe20003f26270 */
[C---:B------:R-:W-:Y:S07]  /*47f0*/  HMMA.16816.F32 R16, R168.reuse, R178, R16 ;  /* 0x000000b2a810723c */ /* 0x040fee0000001810 */
[C---:B------:R-:W-:Y:S01]  /*4800*/  IADD3 R179, R0.reuse, 0x27, RZ ;  /* 0x0000002700b37810 */ /* 0x040fe20007ffe0ff */
[-C--:B------:R-:W-:Y:S04]  /*4810*/  HMMA.16816.F32 R20, R168, R184.reuse, R20 ;  /* 0x000000b8a814723c */ /* 0x080fe80000001814 */
[C---:B------:R-:W-:Y:S02]  /*4820*/  @!P1 IADD3 R2, -R0.reuse, -0x8, RZ ;  /* 0xfffffff800029810 */ /* 0x040fe40007ffe1ff */
[----:B------:R-:W-:Y:S02]  /*4830*/  IADD3 R178, R0, -0x9, RZ ;  /* 0xfffffff700b27810 */ /* 0x000fe40007ffe0ff */
[C---:B------:R-:W-:Y:S01]  /*4840*/  HMMA.16816.F32 R24, R180.reuse, R184, R24 ;  /* 0x000000b8b418723c */ /* 0x040fe20000001818 */
[----:B------:R1:W1:Y:S03]  /*4850*/  I2F R231, R2 ;  /* 0x0000000200e77306 */ /* 0x0002660000201400 */
[----:B------:R-:W-:Y:S03]  /*4860*/  ISETP.GE.AND P6, PT, R178, RZ, PT ;  /* 0x000000ffb200720c */ /* 0x000fe60003fc6270 */
[C---:B------:R-:W-:Y:S01]  /*4870*/  IADD3 R184, R0.reuse, -0x18, RZ ;  /* 0xffffffe800b87810 */ /* 0x040fe20007ffe0ff */
[-C--:B------:R-:W-:Y:S01]  /*4880*/  HMMA.16816.F32 R28, R180, R186.reuse, R28 ;  /* 0x000000bab41c723c */ /* 0x080fe2000000181c */
[----:B------:R-:W-:Y:S06]  /*4890*/  IMAD.U32 R185, RZ, RZ, UR5 ;  /* 0x00000005ffb97e24 */ /* 0x000fec000f8e00ff */
[C---:B------:R-:W-:Y:S01]  /*48a0*/  IADD3 R180, R0.reuse, 0x10, RZ ;  /* 0x0000001000b47810 */ /* 0x040fe20007ffe0ff */
[----:B------:R-:W-:Y:S04]  /*48b0*/  HMMA.16816.F32 R32, R168, R186, R32 ;  /* 0x000000baa820723c */ /* 0x000fe80000001820 */
[C---:B------:R-:W-:Y:S02]  /*48c0*/  IADD3 R181, R0.reuse, 0xf, RZ ;  /* 0x0000000f00b57810 */ /* 0x040fe40007ffe0ff */
[C---:B------:R-:W-:Y:S02]  /*48d0*/  IADD3 R183, R0.reuse, -0x19, RZ ;  /* 0xffffffe700b77810 */ /* 0x040fe40007ffe0ff */
[----:B------:R-:W-:Y:S01]  /*48e0*/  IABS R168, R0 ;  /* 0x0000000000a87213 */ /* 0x000fe20000000000 */
[-C--:B------:R-:W-:Y:S05]  /*48f0*/  HMMA.16816.F32 R4, R188, R192.reuse, R4 ;  /* 0x000000c0bc04723c */ /* 0x080fea0000001804 */
[C---:B------:R-:W-:Y:S02]  /*4900*/  IADD3 R169, R0.reuse, 0x20, RZ ;  /* 0x0000002000a97810 */ /* 0x040fe40007ffe0ff */
[C---:B-1----:R-:W-:Y:S01]  /*4910*/  IADD3 R2, R0.reuse, -0x1, RZ ;  /* 0xffffffff00027810 */ /* 0x042fe20007ffe0ff */
[C---:B---3--:R-:W-:Y:S01]  /*4920*/  HMMA.16816.F32 R8, R164.reuse, R192, R8 ;  /* 0x000000c0a408723c */ /* 0x048fe20000001808 */
[----:B------:R1:W3:Y:S03]  /*4930*/  I2F R193, R168 ;  /* 0x000000a800c17306 */ /* 0x0002e60000201400 */
[----:B------:R-:W-:Y:S02]  /*4940*/  ISETP.GE.AND P2, PT, R169, RZ, PT ;  /* 0x000000ffa900720c */ /* 0x000fe40003f46270 */
[C---:B------:R-:W-:Y:S02]  /*4950*/  IADD3 R182, R0.reuse, -0x11, RZ ;  /* 0xffffffef00b67810 */ /* 0x040fe40007ffe0ff */
[----:B------:R-:W-:Y:S01]  /*4960*/  @!P6 IADD3 R178, -R0, 0x9, RZ ;  /* 0x0000000900b2e810 */ /* 0x000fe20007ffe1ff */
[-C--:B------:R-:W-:Y:S03]  /*4970*/  HMMA.16816.F32 R12, R164, R194.reuse, R12 ;  /* 0x000000c2a40c723c */ /* 0x080fe6000000180c */
[----:B------:R-:W-:Y:S05]  /*4980*/  ISETP.GE.AND P6, PT, R184, RZ, PT ;  /* 0x000000ffb800720c */ /* 0x000fea0003fc6270 */
[----:B------:R-:W-:Y:S01]  /*4990*/  @!P2 IADD3 R169, -R0, -0x20, RZ ;  /* 0xffffffe000a9a810 */ /* 0x000fe20007ffe1ff */
[C---:B------:R-:W-:Y:S03]  /*49a0*/  HMMA.16816.F32 R16, R188.reuse, R194, R16 ;  /* 0x000000c2bc10723c */ /* 0x040fe60000001810 */
[----:B------:R-:W-:Y:S01]  /*49b0*/  I2F R192, R169 ;  /* 0x000000a900c07306 */ /* 0x000fe20000201400 */
[----:B------:R-:W-:Y:S03]  /*49c0*/  ISETP.GE.AND P2, PT, R2, RZ, PT ;  /* 0x000000ff0200720c */ /* 0x000fe60003f46270 */
[C---:B------:R-:W-:Y:S01]  /*49d0*/  @!P6 IADD3 R184, -R0.reuse, 0x18, RZ ;  /* 0x0000001800b8e810 */ /* 0x040fe20007ffe1ff */
[-C--:B----4-:R-:W-:Y:S01]  /*49e0*/  HMMA.16816.F32 R20, R188, R172.reuse, R20 ;  /* 0x000000acbc14723c */ /* 0x090fe20000001814 */
[----:B------:R-:W-:Y:S03]  /*49f0*/  PLOP3.LUT P6, PT, PT, PT, UP0, 0x80, 0x0 ;  /* 0x000000000000781c */ /* 0x000fe60003fcf008 */
[----:B-1----:R-:W-:Y:S04]  /*4a00*/  IADD3 R168, R0, 0x28, RZ ;  /* 0x0000002800a87810 */ /* 0x002fe80007ffe0ff */
[----:B------:R-:W-:Y:S01]  /*4a10*/  ISETP.GE.AND P1, PT, R168, RZ, PT ;  /* 0x000000ffa800720c */ /* 0x000fe20003f26270 */
[C---:B------:R-:W-:Y:S04]  /*4a20*/  HMMA.16816.F32 R24, R164.reuse, R172, R24 ;  /* 0x000000aca418723c */ /* 0x040fe80000001818 */
[C---:B------:R-:W-:Y:S02]  /*4a30*/  @!P2 IADD3 R2, -R0.reuse, 0x1, RZ ;  /* 0x000000010002a810 */ /* 0x040fe40007ffe1ff */
[----:B------:R-:W-:Y:S02]  /*4a40*/  ISETP.GE.AND P2, PT, R179, RZ, PT ;  /* 0x000000ffb300720c */ /* 0x000fe40003f46270 */
[C---:B------:R-:W-:Y:S01]  /*4a50*/  IADD3 R172, R0.reuse, 0x7, RZ ;  /* 0x0000000700ac7810 */ /* 0x040fe20007ffe0ff */
[-C--:B------:R-:W-:Y:S01]  /*4a60*/  HMMA.16816.F32 R28, R164, R174.reuse, R28 ;  /* 0x000000aea41c723c */ /* 0x080fe2000000181c */
[----:B------:R-:W-:Y:S01]  /*4a70*/  LDSM.16.M88.4 R164, [R3+0x2000] ;  /* 0x0020000003a4783b */ /* 0x000fe20000000200 */
[----:B------:R1:W4:Y:S01]  /*4a80*/  I2F R194, R2 ;  /* 0x0000000200c27306 */ /* 0x0003220000201400 */
[----:B------:R-:W-:Y:S02]  /*4a90*/  @!P1 IADD3 R168, -R0, -0x28, RZ ;  /* 0xffffffd800a89810 */ /* 0x000fe40007ffe1ff */
[----:B------:R-:W-:Y:S03]  /*4aa0*/  ISETP.GE.AND P1, PT, R172, RZ, PT ;  /* 0x000000ffac00720c */ /* 0x000fe60003f26270 */
[----:B------:R-:W-:Y:S04]  /*4ab0*/  HMMA.16816.F32 R32, R188, R174, R32 ;  /* 0x000000aebc20723c */ /* 0x000fe80000001820 */
[C---:B------:R-:W-:Y:S01]  /*4ac0*/  @!P2 IADD3 R179, -R0.reuse, -0x27, RZ ;  /* 0xffffffd900b3a810 */ /* 0x040fe20007ffe1ff */
[----:B------:R3:W-:Y:S07]  /*4ad0*/  I2F R195, R168 ;  /* 0x000000a800c37306 */ /* 0x0007ee0000201400 */
[----:B------:R-:W-:Y:S02]  /*4ae0*/  @!P1 IADD3 R172, -R0, -0x7, RZ ;  /* 0xfffffff900ac9810 */ /* 0x000fe40007ffe1ff */
[----:B------:R-:W-:Y:S01]  /*4af0*/  ISETP.GE.AND P1, PT, R176, RZ, PT ;  /* 0x000000ffb000720c */ /* 0x000fe20003f26270 */
[----:B------:R4:W-:Y:S01]  /*4b00*/  I2F R191, R179 ;  /* 0x000000b300bf7306 */ /* 0x0009e20000201400 */
[----:B-1----:R-:W-:Y:S04]  /*4b10*/  IADD3 R2, R0, 0x18, RZ ;  /* 0x0000001800027810 */ /* 0x002fe80007ffe0ff */
[----:B------:R-:W-:Y:S05]  /*4b20*/  ISETP.GE.AND P4, PT, R2, RZ, PT ;  /* 0x000000ff0200720c */ /* 0x000fea0003f86270 */
[----:B------:R1:W1:Y:S02]  /*4b30*/  I2F R226, R172 ;  /* 0x000000ac00e27306 */ /* 0x0002640000201400 */
[----:B------:R-:W-:Y:S02]  /*4b40*/  @!P1 IADD3 R176, -R0, -0x1f, RZ ;  /* 0xffffffe100b09810 */ /* 0x000fe40007ffe1ff */
[----:B------:R-:W-:Y:S01]  /*4b50*/  ISETP.GE.AND P1, PT, R180, RZ, PT ;  /* 0x000000ffb400720c */ /* 0x000fe20003f26270 */
[----:B---3--:R-:W3:Y:S03]  /*4b60*/  LDSM.16.M88.4 R168, [R209+0x10000] ;  /* 0x01000000d1a8783b */ /* 0x008ee60000000200 */
[----:B------:R-:W-:Y:S02]  /*4b70*/  @!P4 IADD3 R2, -R0, -0x18, RZ ;  /* 0xffffffe80002c810 */ /* 0x000fe40007ffe1ff */
[----:B------:R-:W3:Y:S01]  /*4b80*/  I2F R188, R176 ;  /* 0x000000b000bc7306 */ /* 0x000ee20000201400 */
[----:B------:R-:W-:Y:S02]  /*4b90*/  ISETP.GE.AND P4, PT, R182, RZ, PT ;  /* 0x000000ffb600720c */ /* 0x000fe40003f86270 */
[C---:B----4-:R-:W-:Y:S04]  /*4ba0*/  IADD3 R179, R0.reuse, -0x10, RZ ;  /* 0xfffffff000b37810 */ /* 0x050fe80007ffe0ff */
[C---:B------:R-:W-:Y:S02]  /*4bb0*/  @!P1 IADD3 R180, -R0.reuse, -0x10, RZ ;  /* 0xfffffff000b49810 */ /* 0x040fe40007ffe1ff */
[----:B------:R-:W-:Y:S02]  /*4bc0*/  ISETP.GE.AND P3, PT, R179, RZ, PT ;  /* 0x000000ffb300720c */ /* 0x000fe40003f66270 */
[----:B------:R-:W-:Y:S01]  /*4bd0*/  PLOP3.LUT P1, PT, PT, PT, UP0, 0x80, 0x0 ;  /* 0x000000000000781c */ /* 0x000fe20003f2f008 */
[----:B------:R-:W4:Y:S01]  /*4be0*/  I2F R198, R2 ;  /* 0x0000000200c67306 */ /* 0x000f220000201400 */
[----:B-1----:R1:W4:Y:S01]  /*4bf0*/  LDSM.16.M88.4 R172, [R3+0x3000] ;  /* 0x0030000003ac783b */ /* 0x0023220000000200 */
[C---:B------:R-:W-:Y:S02]  /*4c00*/  @!P4 IADD3 R182, -R0.reuse, 0x11, RZ ;  /* 0x0000001100b6c810 */ /* 0x040fe40007ffe1ff */
[----:B------:R-:W-:Y:S06]  /*4c10*/  PLOP3.LUT P4, PT, PT, PT, UP0, 0x80, 0x0 ;  /* 0x000000000000781c */ /* 0x000fec0003f8f008 */
[C---:B------:R-:W-:Y:S01]  /*4c20*/  @!P3 IADD3 R179, -R0.reuse, 0x10, RZ ;  /* 0x0000001000b3b810 */ /* 0x040fe20007ffe1ff */
[----:B------:R-:W-:Y:S01]  /*4c30*/  I2F R190, R178 ;  /* 0x000000b200be7306 */ /* 0x000fe20000201400 */
[----:B------:R-:W-:Y:S01]  /*4c40*/  ISETP.GE.AND P3, PT, R183, RZ, PT ;  /* 0x000000ffb700720c */ /* 0x000fe20003f66270 */
[-C--:B---3--:R-:W-:Y:S11]  /*4c50*/  HMMA.16816.F32 R4, R164, R168.reuse, R4 ;  /* 0x000000a8a404723c */ /* 0x088ff60000001804 */
[----:B------:R-:W-:Y:S01]  /*4c60*/  @!UPT UIADD3 URZ, URZ, URZ, URZ ;  /* 0x0000003f3f3ff290 */ /* 0x000fe2000fffe03f */
[C---:B------:R-:W-:Y:S02]  /*4c70*/  @!P3 IADD3 R183, -R0.reuse, 0x19, RZ ;  /* 0x0000001900b7b810 */ /* 0x040fe40007ffe1ff */
[----:B------:R-:W-:Y:S02]  /*4c80*/  PLOP3.LUT P3, PT, PT, PT, UP0, 0x80, 0x0 ;  /* 0x000000000000781c */ /* 0x000fe40003f6f008 */
[----:B-1----:R-:W-:Y:S01]  /*4c90*/  IADD3 R3, R0, -0x8, RZ ;  /* 0xfffffff800037810 */ /* 0x002fe20007ffe0ff */
[----:B------:R-:W-:Y:S03]  /*4ca0*/  I2F R232, R183 ;  /* 0x000000b700e87306 */ /* 0x000fe60000201400 */
[----:B------:R-:W-:Y:S01]  /*4cb0*/  ISETP.GE.AND P2, PT, R3, RZ, PT ;  /* 0x000000ff0300720c */ /* 0x000fe20003f46270 */
[C---:B----4-:R-:W-:Y:S04]  /*4cc0*/  HMMA.16816.F32 R8, R172.reuse, R168, R8 ;  /* 0x000000a8ac08723c */ /* 0x050fe80000001808 */
[----:B------:R-:W-:Y:S03]  /*4cd0*/  FFMA.FTZ R6, R231, -UR4, R6 ;  /* 0x80000004e7067c23 */ /* 0x000fe60008010006 */
[----:B------:R-:W-:Y:S01]  /*4ce0*/  @P1 IADD3 R168, R233, 0x1, RZ ;  /* 0x00000001e9a81810 */ /* 0x000fe20007ffe0ff */
[-C--:B------:R-:W-:Y:S01]  /*4cf0*/  HMMA.16816.F32 R12, R172, R170.reuse, R12 ;  /* 0x000000aaac0c723c */ /* 0x080fe2000000180c */
[----:B------:R-:W-:Y:S02]  /*4d00*/  PLOP3.LUT P1, PT, PT, PT, UP0, 0x80, 0x0 ;  /* 0x000000000000781c */ /* 0x000fe40003f2f008 */
[----:B------:R-:W-:Y:S01]  /*4d10*/  @P3 ISETP.GE.AND P3, PT, R168, UR8, PT ;  /* 0x00000008a8003c0c */ /* 0x000fe2000bf66270 */
[----:B------:R-:W-:Y:S01]  /*4d20*/  FFMA.FTZ R4, R193, -UR4, R4 ;  /* 0x80000004c1047c23 */ /* 0x000fe20008010004 */
[----:B------:R-:W-:Y:S01]  /*4d30*/  @!P2 IADD3 R3, -R0, 0x8, RZ ;  /* 0x000000080003a810 */ /* 0x000fe20007ffe1ff */
[----:B------:R-:W3:Y:S01]  /*4d40*/  LDL.64 R168, [R1+0x30] ;  /* 0x0000300001a87983 */ /* 0x000ee20000100a00 */
[----:B------:R-:W-:Y:S01]  /*4d50*/  ISETP.GE.AND P2, PT, R181, RZ, PT ;  /* 0x000000ffb500720c */ /* 0x000fe20003f46270 */
[C---:B------:R-:W-:Y:S01]  /*4d60*/  HMMA.16816.F32 R16, R164.reuse, R170, R16 ;  /* 0x000000aaa410723c */ /* 0x040fe20000001810 */
[----:B------:R-:W1:Y:S03]  /*4d70*/  I2F R189, R3 ;  /* 0x0000000300bd7306 */ /* 0x000e660000201400 */
[----:B------:R-:W-:Y:S02]  /*4d80*/  FFMA.FTZ R5, R194, -UR4, R5 ;  /* 0x80000004c2057c23 */ /* 0x000fe40008010005 */
[----:B------:R-:W-:Y:S02]  /*4d90*/  FFMA.FTZ R7, R226, -UR4, R7 ;  /* 0x80000004e2077c23 */ /* 0x000fe40008010007 */
[----:B------:R-:W-:Y:S03]  /*4da0*/  FFMA.FTZ R10, R195, -UR4, R10 ;  /* 0x80000004c30a7c23 */ /* 0x000fe6000801000a */
[----:B------:R-:W-:Y:S01]  /*4db0*/  I2F R195, R180 ;  /* 0x000000b400c37306 */ /* 0x000fe20000201400 */
[----:B------:R-:W-:Y:S01]  /*4dc0*/  @!P2 IADD3 R181, -R0, -0xf, RZ ;  /* 0xfffffff100b5a810 */ /* 0x000fe20007ffe1ff */
[----:B------:R-:W-:Y:S01]  /*4dd0*/  FFMA.FTZ R9, R188, -UR4, R9 ;  /* 0x80000004bc097c23 */ /* 0x000fe20008010009 */
[----:B------:R-:W-:Y:S01]  /*4de0*/  PLOP3.LUT P2, PT, PT, PT, UP0, 0x80, 0x0 ;  /* 0x000000000000781c */ /* 0x000fe20003f4f008 */
[----:B------:R-:W-:Y:S02]  /*4df0*/  FFMA.FTZ R8, R192, -UR4, R8 ;  /* 0x80000004c0087c23 */ /* 0x000fe40008010008 */
[----:B------:R-:W-:Y:S02]  /*4e00*/  FFMA.FTZ R11, R191, -UR4, R11 ;  /* 0x80000004bf0b7c23 */ /* 0x000fe4000801000b */
[----:B------:R-:W-:Y:S02]  /*4e10*/  FFMA.FTZ R12, R198, -UR4, R12 ;  /* 0x80000004c60c7c23 */ /* 0x000fe4000801000c */
[----:B------:R-:W-:Y:S01]  /*4e20*/  FFMA.FTZ R15, R188, -UR4, R15 ;  /* 0x80000004bc0f7c23 */ /* 0x000fe2000801000f */
[----:B------:R-:W-:Y:S01]  /*4e30*/  I2F R191, R181 ;  /* 0x000000b500bf7306 */ /* 0x000fe20000201400 */
[----:B------:R-:W-:Y:S02]  /*4e40*/  FFMA.FTZ R14, R192, -UR4, R14 ;  /* 0x80000004c00e7c23 */ /* 0x000fe4000801000e */
[----:B-1----:R-:W-:Y:S02]  /*4e50*/  FFMA.FTZ R16, R189, -UR4, R16 ;  /* 0x80000004bd107c23 */ /* 0x002fe40008010010 */
[----:B------:R-:W-:Y:S02]  /*4e60*/  FFMA.FTZ R18, R193, -UR4, R18 ;  /* 0x80000004c1127c23 */ /* 0x000fe40008010012 */
[----:B------:R-:W-:Y:S02]  /*4e70*/  FFMA.FTZ R17, R190, -UR4, R17 ;  /* 0x80000004be117c23 */ /* 0x000fe40008010011 */
[----:B------:R-:W-:Y:S01]  /*4e80*/  FFMA.FTZ R19, R194, -UR4, R19 ;  /* 0x80000004c2137c23 */ /* 0x000fe20008010013 */
[----:B------:R-:W-:Y:S01]  /*4e90*/  I2F R192, R184 ;  /* 0x000000b800c07306 */ /* 0x000fe20000201400 */
[----:B--2---:R-:W-:Y:S02]  /*4ea0*/  FMUL.FTZ R176, R197, 1.4426950216293334961 ;  /* 0x3fb8aa3bc5b07820 */ /* 0x004fe40000410000 */
[----:B------:R-:W-:Y:S01]  /*4eb0*/  IMAD R185, R185, 0x4, R177 ;  /* 0x00000004b9b97824 */ /* 0x000fe200078e02b1 */
[----:B------:R-:W-:Y:S03]  /*4ec0*/  IADD3 R177, R0, 0x17, RZ ;  /* 0x0000001700b17810 */ /* 0x000fe60007ffe0ff */
[----:B------:R-:W-:Y:S01]  /*4ed0*/  IMAD.WIDE.U32 R186, R185, -0x326172a9, RZ ;  /* 0xcd9e8d57b9ba7825 */ /* 0x000fe200078e00ff */
[----:B------:R-:W-:Y:S02]  /*4ee0*/  ISETP.GE.AND P5, PT, R177, RZ, PT ;  /* 0x000000ffb100720c */ /* 0x000fe40003fa6270 */
[----:B------:R-:W-:Y:S02]  /*4ef0*/  IADD3 R2, R185, 0x2, RZ ;  /* 0x00000002b9027810 */ /* 0x000fe40007ffe0ff */
[-C--:B------:R-:W-:Y:S02]  /*4f00*/  LOP3.LUT R199, R187, R216.reuse, RZ, 0x3c, !PT ;  /* 0x000000d8bbc77212 */ /* 0x080fe400078e3cff */
[----:B------:R-:W-:Y:S01]  /*4f10*/  LOP3.LUT R187, R251, UR9, R186, 0x96, !PT ;  /* 0x00000009fbbb7c12 */ /* 0x000fe2000f8e96ba */
[----:B------:R-:W-:Y:S04]  /*4f20*/  IMAD.WIDE.U32 R2, R2, -0x326172a9, RZ ;  /* 0xcd9e8d5702027825 */ /* 0x000fe800078e00ff */
[----:B------:R-:W-:Y:S01]  /*4f30*/  IMAD.WIDE.U32 R224, R187, -0x2daee0ad, RZ ;  /* 0xd2511f53bbe07825 */ /* 0x000fe200078e00ff */
[----:B------:R-:W-:Y:S02]  /*4f40*/  LOP3.LUT R186, R3, R216, RZ, 0x3c, !PT ;  /* 0x000000d803ba7212 */ /* 0x000fe400078e3cff */
[----:B------:R-:W-:Y:S01]  /*4f50*/  @!P5 IADD3 R177, -R0, -0x17, RZ ;  /* 0xffffffe900b1d810 */ /* 0x000fe20007ffe1ff */
[----:B------:R-:W-:Y:S01]  /*4f60*/  I2F R216, R179 ;  /* 0x000000b300d87306 */ /* 0x000fe20000201400 */
[----:B------:R-:W-:Y:S01]  /*4f70*/  PLOP3.LUT P5, PT, PT, PT, UP0, 0x80, 0x0 ;  /* 0x000000000000781c */ /* 0x000fe20003faf008 */
[----:B------:R-:W-:Y:S01]  /*4f80*/  FMUL.FTZ R3, R218, 1.4426950216293334961 ;  /* 0x3fb8aa3bda037820 */ /* 0x000fe20000410000 */
[----:B------:R-:W-:Y:S02]  /*4f90*/  @P4 IADD3 R0, R233, 0x8, RZ ;  /* 0x00000008e9004810 */ /* 0x000fe40007ffe0ff */
[----:B------:R-:W-:Y:S02]  /*4fa0*/  PLOP3.LUT P4, PT, PT, PT, UP0, 0x80, 0x0 ;  /* 0x000000000000781c */ /* 0x000fe40003f8f008 */
[----:B------:R-:W-:Y:S01]  /*4fb0*/  LOP3.LUT R185, R251, UR9, R2, 0x96, !PT ;  /* 0x00000009fbb97c12 */ /* 0x000fe2000f8e9602 */
[----:B------:R-:W-:Y:S01]  /*4fc0*/  UIADD3 UR9, UR12, 0x76cf5d0a, URZ ;  /* 0x76cf5d0a0c097890 */ /* 0x000fe2000fffe03f */
[----:B------:R-:W-:Y:S01]  /*4fd0*/  @P6 ISETP.GE.AND P6, PT, R0, UR8, PT ;  /* 0x0000000800006c0c */ /* 0x000fe2000bfc6270 */
[----:B------:R1:W2:Y:S01]  /*4fe0*/  I2F R196, R177 ;  /* 0x000000b100c47306 */ /* 0x0002a20000201400 */
[----:B-----5:R-:W-:Y:S02]  /*4ff0*/  FMUL.FTZ R2, R252, 1.4426950216293334961 ;  /* 0x3fb8aa3bfc027820 */ /* 0x020fe40000410000 */
[----:B------:R-:W-:Y:S01]  /*5000*/  IMAD.WIDE.U32 R220, R185, -0x2daee0ad, RZ ;  /* 0xd2511f53b9dc7825 */ /* 0x000fe200078e00ff */
[----:B------:R-:W-:Y:S11]  /*5010*/  @P5 ISETP.GE.AND P5, PT, R233, UR8, PT ;  /* 0x00000008e9005c0c */ /* 0x000ff6000bfa6270 */
[----:B------:R-:W-:Y:S02]  /*5020*/  @!UPT UIADD3 URZ, URZ, URZ, URZ ;  /* 0x0000003f3f3ff290 */ /* 0x000fe4000fffe03f */
[----:B------:R-:W-:Y:S02]  /*5030*/  @P1 FSEL R6, R6, -INF , !P5 ;  /* 0xff80000006061808 */ /* 0x000fe40006800000 */
[----:B------:R-:W-:Y:S02]  /*5040*/  @P2 FSEL R4, R4, -INF , !P5 ;  /* 0xff80000004042808 */ /* 0x000fe40006800000 */
[----:B------:R-:W-:Y:S02]  /*5050*/  PLOP3.LUT P2, PT, PT, PT, UP0, 0x80, 0x0 ;  /* 0x000000000000781c */ /* 0x000fe40003f4f008 */
[----:B------:R-:W-:Y:S01]  /*5060*/  FSETP.NEU.FTZ.AND P1, PT, R197, -INF , PT ;  /* 0xff800000c500780b */ /* 0x000fe20003f3d000 */
[----:B-1----:R-:W4:Y:S01]  /*5070*/  LDL R177, [R1] ;  /* 0x0000000001b17983 */ /* 0x002f220000100800 */
[----:B------:R-:W-:Y:S01]  /*5080*/  @P4 FSEL R8, R8, -INF , !P5 ;  /* 0xff80000008084808 */ /* 0x000fe20006800000 */
[----:B------:R-:W1:Y:S01]  /*5090*/  I2F R197, R182 ;  /* 0x000000b600c57306 */ /* 0x000e620000201400 */
[----:B------:R-:W-:Y:S01]  /*50a0*/  FSEL R176, R176, RZ, P1 ;  /* 0x000000ffb0b07208 */ /* 0x000fe20000800000 */
[----:B--2---:R-:W-:Y:S01]  /*50b0*/  FFMA.FTZ R13, R196, -UR4, R13 ;  /* 0x80000004c40d7c23 */ /* 0x004fe2000801000d */
[----:B------:R-:W-:Y:S02]  /*50c0*/  PLOP3.LUT P1, PT, PT, PT, UP0, 0x80, 0x0 ;  /* 0x000000000000781c */ /* 0x000fe40003f2f008 */
[----:B------:R-:W-:Y:S01]  /*50d0*/  PLOP3.LUT P4, PT, PT, PT, UP0, 0x80, 0x0 ;  /* 0x000000000000781c */ /* 0x000fe20003f8f008 */
[--C-:B------:R-:W-:Y:S02]  /*50e0*/  FFMA.FTZ R4, R4, c[0x0][0x23c], -R176.reuse ;  /* 0x00008f0004047a23 */ /* 0x100fe400000108b0 */
[----:B------:R-:W-:Y:S02]  /*50f0*/  @P2 FSEL R10, R10, -INF , !P5 ;  /* 0xff8000000a0a2808 */ /* 0x000fe40006800000 */
[----:B------:R-:W-:Y:S01]  /*5100*/  PLOP3.LUT P2, PT, PT, PT, UP0, 0x80, 0x0 ;  /* 0x000000000000781c */ /* 0x000fe20003f4f008 */
[----:B------:R-:W-:Y:S01]  /*5110*/  MUFU.EX2 R222, R4 ;  /* 0x0000000400de7308 */ /* 0x000fe20000000800 */
[----:B------:R-:W-:Y:S04]  /*5120*/  PLOP3.LUT P5, PT, PT, PT, UP0, 0x80, 0x0 ;  /* 0x000000000000781c */ /* 0x000fe80003faf008 */
[----:B------:R-:W-:Y:S02]  /*5130*/  @P1 FSEL R11, R11, -INF , !P3 ;  /* 0xff8000000b0b1808 */ /* 0x000fe40005800000 */
[----:B------:R-:W-:Y:S02]  /*5140*/  PLOP3.LUT P1, PT, PT, PT, UP0, 0x80, 0x0 ;  /* 0x000000000000781c */ /* 0x000fe40003f2f008 */
[----:B------:R-:W-:Y:S02]  /*5150*/  @P4 FSEL R5, R5, -INF , !P3 ;  /* 0xff80000005054808 */ /* 0x000fe40005800000 */
[----:B------:R-:W-:Y:S02]  /*5160*/  FSETP.NEU.FTZ.AND P4, PT, R218, -INF , PT ;  /* 0xff800000da00780b */ /* 0x000fe40003f9d000 */
[----:B------:R-:W-:Y:S01]  /*5170*/  @P2 FSEL R7, R7, -INF , !P3 ;  /* 0xff80000007072808 */ /* 0x000fe20005800000 */
[----:B------:R-:W-:Y:S01]  /*5180*/  FFMA.FTZ R5, R5, c[0x0][0x23c], -R176 ;  /* 0x00008f0005057a23 */ /* 0x000fe200000108b0 */
[----:B------:R-:W-:Y:S02]  /*5190*/  FSETP.NEU.FTZ.AND P2, PT, R252, -INF , PT ;  /* 0xff800000fc00780b */ /* 0x000fe40003f5d000 */
[----:B------:R-:W-:Y:S01]  /*51a0*/  FSEL R3, R3, RZ, P4 ;  /* 0x000000ff03037208 */ /* 0x000fe20002000000 */
[----:B------:R2:W1:Y:S01]  /*51b0*/  MUFU.EX2 R219, R5 ;  /* 0x0000000500db7308 */ /* 0x0004620000000800 */
[----:B------:R-:W-:Y:S02]  /*51c0*/  FSEL R2, R2, RZ, P2 ;  /* 0x000000ff02027208 */ /* 0x000fe40001000000 */
[----:B------:R-:W-:Y:S01]  /*51d0*/  PLOP3.LUT P4, PT, PT, PT, UP0, 0x80, 0x0 ;  /* 0x000000000000781c */ /* 0x000fe20003f8f008 */
[--C-:B------:R-:W-:Y:S01]  /*51e0*/  FFMA.FTZ R6, R6, c[0x0][0x23c], -R3.reuse ;  /* 0x00008f0006067a23 */ /* 0x100fe20000010803 */
[----:B------:R-:W-:Y:S01]  /*51f0*/  PLOP3.LUT P2, PT, PT, PT, UP0, 0x80, 0x0 ;  /* 0x000000000000781c */ /* 0x000fe20003f4f008 */
[--C-:B------:R-:W-:Y:S01]  /*5200*/  FFMA.FTZ R7, R7, c[0x0][0x23c], -R3.reuse ;  /* 0x00008f0007077a23 */ /* 0x100fe20000010803 */
[----:B------:R-:W-:Y:S01]  /*5210*/  @P5 FSEL R9, R9, -INF , !P3 ;  /* 0xff80000009095808 */ /* 0x000fe20005800000 */
[--C-:B------:R-:W-:Y:S01]  /*5220*/  FFMA.FTZ R8, R8, c[0x0][0x23c], -R2.reuse ;  /* 0x00008f0008087a23 */ /* 0x100fe20000010802 */
[----:B------:R-:W-:Y:S01]  /*5230*/  PLOP3.LUT P3, PT, PT, PT, UP0, 0x80, 0x0 ;  /* 0x000000000000781c */ /* 0x000fe20003f6f008 */
[----:B------:R1:W-:Y:S01]  /*5240*/  MUFU.EX2 R218, R6 ;  /* 0x0000000600da7308 */ /* 0x0003e20000000800 */
[----:B------:R-:W-:Y:S01]  /*5250*/  @P1 IADD3 R171, R233, 0x10, RZ ;  /* 0x00000010e9ab1810 */ /* 0x000fe20007ffe0ff */
[----:B------:R-:W-:Y:S01]  /*5260*/  FFMA.FTZ R9, R9, c[0x0][0x23c], -R2 ;  /* 0x00008f0009097a23 */ /* 0x000fe20000010802 */
[----:B------:R-:W-:Y:S05]  /*5270*/  PLOP3.LUT P1, PT, PT, PT, UP0, 0x80, 0x0 ;  /* 0x000000000000781c */ /* 0x000fea0003f2f008 */
[C---:B------:R-:W-:Y:S02]  /*5280*/  @P2 IADD3 R178, R233.reuse, 0x18, RZ ;  /* 0x00000018e9b22810 */ /* 0x040fe40007ffe0ff */
[----:B------:R-:W-:Y:S01]  /*5290*/  PLOP3.LUT P2, PT, PT, PT, UP0, 0x80, 0x0 ;  /* 0x000000000000781c */ /* 0x000fe20003f4f008 */
[----:B------:R-:W-:Y:S01]  /*52a0*/  MUFU.EX2 R229, R8 ;  /* 0x0000000800e57308 */ /* 0x000fe20000000800 */
[----:B------:R-:W-:Y:S02]  /*52b0*/  @P3 IADD3 R170, R233, 0x9, RZ ;  /* 0x00000009e9aa3810 */ /* 0x000fe40007ffe0ff */
[----:B------:R-:W-:Y:S01]  /*52c0*/  PLOP3.LUT P3, PT, PT, PT, UP0, 0x80, 0x0 ;  /* 0x000000000000781c */ /* 0x000fe20003f6f008 */
[----:B--2---:R-:W-:Y:S01]  /*52d0*/  IMAD.WIDE.U32 R4, R186, -0x2daee0ad, RZ ;  /* 0xd2511f53ba047825 */ /* 0x004fe200078e00ff */
[----:B------:R-:W-:Y:S02]  /*52e0*/  @P1 FSEL R16, R16, -INF , !P6 ;  /* 0xff80000010101808 */ /* 0x000fe40007000000 */
[----:B------:R-:W-:Y:S03]  /*52f0*/  PLOP3.LUT P1, PT, PT, PT, UP0, 0x80, 0x0 ;  /* 0x000000000000781c */ /* 0x000fe60003f2f008 */
[----:B------:R-:W-:Y:S01]  /*5300*/  MUFU.EX2 R227, R9 ;  /* 0x0000000900e37308 */ /* 0x000fe20000000800 */
[----:B------:R-:W-:Y:S01]  /*5310*/  FFMA.FTZ R16, R16, c[0x0][0x23c], -R176 ;  /* 0x00008f0010107a23 */ /* 0x000fe200000108b0 */
[----:B------:R-:W-:Y:S02]  /*5320*/  @P2 ISETP.GE.AND P2, PT, R171, UR8, PT ;  /* 0x00000008ab002c0c */ /* 0x000fe4000bf46270 */
[----:B-1----:R-:W-:Y:S02]  /*5330*/  LOP3.LUT R6, R221, UR9, R4, 0x96, !PT ;  /* 0x00000009dd067c12 */ /* 0x002fe4000f8e9604 */
[----:B------:R-:W-:Y:S02]  /*5340*/  @P3 FSEL R14, R14, -INF , !P6 ;  /* 0xff8000000e0e3808 */ /* 0x000fe40007000000 */
[----:B------:R-:W-:Y:S02]  /*5350*/  PLOP3.LUT P3, PT, PT, PT, UP0, 0x80, 0x0 ;  /* 0x000000000000781c */ /* 0x000fe40003f6f008 */
[----:B------:R-:W-:Y:S02]  /*5360*/  @P1 FSEL R18, R18, -INF , !P6 ;  /* 0xff80000012121808 */ /* 0x000fe40007000000 */
[----:B------:R-:W-:Y:S03]  /*5370*/  PLOP3.LUT P1, PT, PT, PT, UP0, 0x80, 0x0 ;  /* 0x000000000000781c */ /* 0x000fe60003f2f008 */
[--C-:B------:R-:W-:Y:S06]  /*5380*/  FFMA.FTZ R18, R18, c[0x0][0x23c], -R3.reuse ;  /* 0x00008f0012127a23 */ /* 0x100fec0000010803 */
[----:B------:R-:W-:Y:S02]  /*5390*/  @P3 ISETP.GE.AND P3, PT, R178, UR8, PT ;  /* 0x00000008b2003c0c */ /* 0x000fe4000bf66270 */
[----:B---3--:R-:W-:Y:S01]  /*53a0*/  LOP3.LUT R180, R168, UR10, RZ, 0x3c, !PT ;  /* 0x0000000aa8b47c12 */ /* 0x008fe2000f8e3cff */
[----:B------:R-:W-:Y:S01]  /*53b0*/  IMAD.WIDE.U32 R168, R199, -0x2daee0ad, RZ ;  /* 0xd2511f53c7a87825 */ /* 0x000fe200078e00ff */
[----:B------:R-:W-:Y:S01]  /*53c0*/  UIADD3 UR10, UR13, -0x255992d5, URZ ;  /* 0xdaa66d2b0d0a7890 */ /* 0x000fe2000fffe03f */
[----:B------:R-:W-:Y:S01]  /*53d0*/  MUFU.EX2 R199, R16 ;  /* 0x0000001000c77308 */ /* 0x000fe20000000800 */
[C---:B------:R-:W-:Y:S02]  /*53e0*/  LOP3.LUT R5, R180.reuse, R5, RZ, 0x3c, !PT ;  /* 0x00000005b4057212 */ /* 0x040fe400078e3cff */
[----:B------:R-:W-:Y:S02]  /*53f0*/  LOP3.LUT R179, R180, R169, RZ, 0x3c, !PT ;  /* 0x000000a9b4b37212 */ /* 0x000fe400078e3cff */
[----:B------:R-:W-:Y:S01]  /*5400*/  LOP3.LUT R182, R225, UR9, R168, 0x96, !PT ;  /* 0x00000009e1b67c12 */ /* 0x000fe2000f8e96a8 */
[----:B------:R-:W-:Y:S01]  /*5410*/  IMAD.WIDE.U32 R4, R5, -0x326172a9, RZ ;  /* 0xcd9e8d5705047825 */ /* 0x000fe200078e00ff */
[----:B------:R-:W-:Y:S03]  /*5420*/  UIADD3 UR9, UR12, -0x126145ec, URZ ;  /* 0xed9eba140c097890 */ /* 0x000fe6000fffe03f */
[----:B------:R-:W-:Y:S01]  /*5430*/  IMAD.WIDE.U32 R182, R182, -0x326172a9, RZ ;  /* 0xcd9e8d57b6b67825 */ /* 0x000fe200078e00ff */
[----:B------:R1:W2:Y:S03]  /*5440*/  MUFU.EX2 R225, R7 ;  /* 0x0000000700e17308 */ /* 0x0002a60000000800 */
[----:B------:R-:W-:Y:S05]  /*5450*/  IMAD.WIDE.U32 R178, R179, -0x326172a9, RZ ;  /* 0xcd9e8d57b3b27825 */ /* 0x000fea00078e00ff */
[----:B------:R-:W-:Y:S02]  /*5460*/  LOP3.LUT R180, R183, UR10, R178, 0x96, !PT ;  /* 0x0000000ab7b47c12 */ /* 0x000fe4000f8e96b2 */
[----:B------:R-:W-:Y:S02]  /*5470*/  @P1 IADD3 R183, R233, 0x19, RZ ;  /* 0x00000019e9b71810 */ /* 0x000fe40007ffe0ff */
[----:B------:R-:W-:Y:S01]  /*5480*/  PLOP3.LUT P1, PT, PT, PT, UP0, 0x80, 0x0 ;  /* 0x000000000000781c */ /* 0x000fe20003f2f008 */
[C---:B----4-:R-:W-:Y:S01]  /*5490*/  FMUL.FTZ R0, R177.reuse, 1.4426950216293334961 ;  /* 0x3fb8aa3bb1007820 */ /* 0x050fe20000410000 */
[----:B------:R-:W-:Y:S02]  /*54a0*/  FSETP.NEU.FTZ.AND P5, PT, R177, -INF , PT ;  /* 0xff800000b100780b */ /* 0x000fe40003fbd000 */
[----:B------:R-:W-:Y:S02]  /*54b0*/  @P4 IADD3 R177, R233, 0x11, RZ ;  /* 0x00000011e9b14810 */ /* 0x000fe40007ffe0ff */
[----:B------:R-:W-:Y:S02]  /*54c0*/  PLOP3.LUT P4, PT, PT, PT, UP0, 0x80, 0x0 ;  /* 0x000000000000781c */ /* 0x000fe40003f8f008 */
[----:B------:R-:W-:Y:S02]  /*54d0*/  FSEL R0, R0, RZ, P5 ;  /* 0x000000ff00007208 */ /* 0x000fe40002800000 */
[----:B------:R-:W-:Y:S03]  /*54e0*/  PLOP3.LUT P5, PT, PT, PT, UP0, 0x80, 0x0 ;  /* 0x000000000000781c */ /* 0x000fe60003faf008 */
[--C-:B------:R-:W-:Y:S02]  /*54f0*/  FFMA.FTZ R10, R10, c[0x0][0x23c], -R0.reuse ;  /* 0x00008f000a0a7a23 */ /* 0x100fe40000010800 */
[--C-:B------:R-:W-:Y:S02]  /*5500*/  FFMA.FTZ R11, R11, c[0x0][0x23c], -R0.reuse ;  /* 0x00008f000b0b7a23 */ /* 0x100fe40000010800 */
[----:B------:R-:W-:Y:S01]  /*5510*/  MUFU.EX2 R230, R10 ;  /* 0x0000000a00e67308 */ /* 0x000fe20000000800 */
[----:B------:R-:W-:Y:S01]  /*5520*/  FFMA.FTZ R14, R14, c[0x0][0x23c], -R0 ;  /* 0x00008f000e0e7a23 */ /* 0x000fe20000010800 */
[----:B------:R-:W-:Y:S02]  /*5530*/  @P4 ISETP.GE.AND P4, PT, R170, UR8, PT ;  /* 0x00000008aa004c0c */ /* 0x000fe4000bf86270 */
[----:B------:R-:W3:Y:S02]  /*5540*/  LDSM.16.M88.4 R168, [R209+0x10800] ;  /* 0x01080000d1a8783b */ /* 0x000ee40000000200 */
[----:B------:R-:W-:Y:S02]  /*5550*/  @P5 FSEL R12, R12, -INF , !P6 ;  /* 0xff8000000c0c5808 */ /* 0x000fe40007000000 */
[----:B------:R-:W-:Y:S02]  /*5560*/  PLOP3.LUT P6, PT, PT, PT, UP0, 0x80, 0x0 ;  /* 0x000000000000781c */ /* 0x000fe40003fcf008 */
[----:B------:R4:W-:Y:S01]  /*5570*/  MUFU.EX2 R228, R11 ;  /* 0x0000000b00e47308 */ /* 0x0009e20000000800 */
[----:B------:R-:W-:Y:S01]  /*5580*/  FFMA.FTZ R12, R12, c[0x0][0x23c], -R2 ;  /* 0x00008f000c0c7a23 */ /* 0x000fe20000010802 */
[----:B------:R-:W-:Y:S03]  /*5590*/  PLOP3.LUT P5, PT, PT, PT, UP0, 0x80, 0x0 ;  /* 0x000000000000781c */ /* 0x000fe60003faf008 */
[----:B------:R-:W-:Y:S02]  /*55a0*/  @P1 FSEL R15, R15, -INF , !P4 ;  /* 0xff8000000f0f1808 */ /* 0x000fe40006000000 */
[----:B------:R-:W-:Y:S03]  /*55b0*/  PLOP3.LUT P1, PT, PT, PT, UP0, 0x80, 0x0 ;  /* 0x000000000000781c */ /* 0x000fe60003f2f008 */
[----:B------:R-:W-:Y:S01]  /*55c0*/  FFMA.FTZ R15, R15, c[0x0][0x23c], -R0 ;  /* 0x00008f000f0f7a23 */ /* 0x000fe20000010800 */
[----:B------:R2:W-:Y:S01]  /*55d0*/  MUFU.EX2 R223, R12 ;  /* 0x0000000c00df7308 */ /* 0x0005e20000000800 */
[----:B------:R-:W-:Y:S02]  /*55e0*/  @P6 FSEL R13, R13, -INF , !P4 ;  /* 0xff8000000d0d6808 */ /* 0x000fe40006000000 */
[----:B------:R-:W-:Y:S02]  /*55f0*/  PLOP3.LUT P6, PT, PT, PT, UP0, 0x80, 0x0 ;  /* 0x000000000000781c */ /* 0x000fe40003fcf008 */
[----:B------:R-:W-:Y:S01]  /*5600*/  @P5 ISETP.GE.AND P5, PT, R177, UR8, PT ;  /* 0x00000008b1005c0c */ /* 0x000fe2000bfa6270 */
[----:B------:R-:W-:Y:S01]  /*5610*/  FFMA.FTZ R13, R13, c[0x0][0x23c], -R2 ;  /* 0x00008f000d0d7a23 */ /* 0x000fe20000010802 */
[----:B------:R-:W-:Y:S01]  /*5620*/  LOP3.LUT R177, R250, UR11, RZ, 0x3c, !PT ;  /* 0x0000000bfab17c12 */ /* 0x000fe2000f8e3cff */
[----:B------:R-:W-:Y:S01]  /*5630*/  UIADD3 UR11, UR12, 0x32370b8f, URZ ;  /* 0x32370b8f0c0b7890 */ /* 0x000fe2000fffe03f */
[----:B------:R-:W-:Y:S01]  /*5640*/  @P1 FSEL R17, R17, -INF , !P4 ;  /* 0xff80000011111808 */ /* 0x000fe20006000000 */
[----:B------:R-:W-:Y:S01]  /*5650*/  MUFU.EX2 R221, R13 ;  /* 0x0000000d00dd7308 */ /* 0x000fe20000000800 */
[C---:B------:R-:W-:Y:S01]  /*5660*/  LOP3.LUT R181, R177.reuse, R179, RZ, 0x3c, !PT ;  /* 0x000000b3b1b57212 */ /* 0x040fe200078e3cff */
[----:B------:R-:W-:Y:S01]  /*5670*/  IMAD.WIDE.U32 R178, R6, -0x326172a9, RZ ;  /* 0xcd9e8d5706b27825 */ /* 0x000fe200078e00ff */
[----:B------:R-:W-:Y:S02]  /*5680*/  PLOP3.LUT P1, PT, PT, PT, UP0, 0x80, 0x0 ;  /* 0x000000000000781c */ /* 0x000fe40003f2f008 */
[----:B------:R-:W-:Y:S01]  /*5690*/  LOP3.LUT R5, R177, R5, RZ, 0x3c, !PT ;  /* 0x00000005b1057212 */ /* 0x000fe200078e3cff */
[----:B------:R-:W-:Y:S01]  /*56a0*/  FFMA.FTZ R17, R17, c[0x0][0x23c], -R176 ;  /* 0x00008f0011117a23 */ /* 0x000fe200000108b0 */
[----:B------:R-:W-:Y:S01]  /*56b0*/  @P6 ISETP.GE.AND P6, PT, R183, UR8, PT ;  /* 0x00000008b7006c0c */ /* 0x000fe2000bfc6270 */
[----:B-1----:R-:W-:Y:S01]  /*56c0*/  IMAD.WIDE.U32 R6, R181, -0x2daee0ad, RZ ;  /* 0xd2511f53b5067825 */ /* 0x002fe200078e00ff */
[----:B------:R-:W-:Y:S01]  /*56d0*/  LOP3.LUT R184, R179, UR10, R4, 0x96, !PT ;  /* 0x0000000ab3b87c12 */ /* 0x000fe2000f8e9604 */
[----:B------:R-:W-:Y:S02]  /*56e0*/  UIADD3 UR10, UR12, 0x646e171e, URZ ;  /* 0x646e171e0c0a7890 */ /* 0x000fe4000fffe03f */
[----:B------:R-:W-:Y:S01]  /*56f0*/  IMAD.WIDE.U32 R180, R180, -0x2daee0ad, RZ ;  /* 0xd2511f53b4b47825 */ /* 0x000fe200078e00ff */
[-C--:B---3--:R-:W-:Y:S03]  /*5700*/  HMMA.16816.F32 R20, R164, R168.reuse, R20 ;  /* 0x000000a8a414723c */ /* 0x088fe60000001814 */
[----:B------:R-:W-:Y:S01]  /*5710*/  @P1 FSEL R19, R19, -INF , !P4 ;  /* 0xff80000013131808 */ /* 0x000fe20006000000 */
[----:B------:R-:W-:Y:S01]  /*5720*/  IMAD.WIDE.U32 R184, R184, -0x2daee0ad, RZ ;  /* 0xd2511f53b8b87825 */ /* 0x000fe200078e00ff */
[----:B------:R-:W-:Y:S02]  /*5730*/  LOP3.LUT R186, R181, UR9, R6, 0x96, !PT ;  /* 0x00000009b5ba7c12 */ /* 0x000fe4000f8e9606 */
[----:B------:R-:W-:Y:S01]  /*5740*/  PLOP3.LUT P4, PT, PT, PT, UP0, 0x80, 0x0 ;  /* 0x000000000000781c */ /* 0x000fe20003f8f008 */
[C---:B------:R-:W-:Y:S01]  /*5750*/  HMMA.16816.F32 R24, R172.reuse, R168, R24 ;  /* 0x000000a8ac18723c */ /* 0x040fe20000001818 */
[----:B------:R-:W-:Y:S03]  /*5760*/  PLOP3.LUT P1, PT, PT, PT, UP0, 0x80, 0x0 ;  /* 0x000000000000781c */ /* 0x000fe60003f2f008 */
[----:B------:R-:W-:Y:S01]  /*5770*/  FFMA.FTZ R19, R19, c[0x0][0x23c], -R3 ;  /* 0x00008f0013137a23 */ /* 0x000fe20000010803 */
[----:B------:R-:W-:Y:S01]  /*5780*/  LOP3.LUT R7, R7, UR11, R224, 0x96, !PT ;  /* 0x0000000b07077c12 */ /* 0x000fe2000f8e96e0 */
[----:B------:R-:W-:Y:S01]  /*5790*/  IMAD.WIDE.U32 R186, R186, -0x326172a9, RZ ;  /* 0xcd9e8d57baba7825 */ /* 0x000fe200078e00ff */
[----:B------:R1:W-:Y:S01]  /*57a0*/  MUFU.EX2 R224, R14 ;  /* 0x0000000e00e07308 */ /* 0x0003e20000000800 */
[-C--:B------:R-:W-:Y:S04]  /*57b0*/  HMMA.16816.F32 R28, R172, R170.reuse, R28 ;  /* 0x000000aaac1c723c */ /* 0x080fe8000000181c */
[----:B------:R-:W-:Y:S04]  /*57c0*/  IMAD.WIDE.U32 R4, R5, -0x2daee0ad, RZ ;  /* 0xd2511f5305047825 */ /* 0x000fe800078e00ff */
[----:B------:R-:W-:Y:S04]  /*57d0*/  HMMA.16816.F32 R32, R164, R170, R32 ;  /* 0x000000aaa420723c */ /* 0x000fe80000001820 */
[----:B------:R-:W-:Y:S01]  /*57e0*/  FFMA.FTZ R22, R189, -UR4, R22 ;  /* 0x80000004bd167c23 */ /* 0x000fe20008010016 */
[----:B------:R-:W-:Y:S01]  /*57f0*/  LOP3.LUT R177, R185, UR9, R4, 0x96, !PT ;  /* 0x00000009b9b17c12 */ /* 0x000fe2000f8e9604 */
[----:B------:R-:W-:Y:S01]  /*5800*/  FFMA.FTZ R20, R216, -UR4, R20 ;  /* 0x80000004d8147c23 */ /* 0x000fe20008010014 */
[----:B------:R-:W-:Y:S01]  /*5810*/  UIADD3 UR9, UR13, 0x78dde6e4, URZ ;  /* 0x78dde6e40d097890 */ /* 0x000fe2000fffe03f */
[----:B------:R-:W-:Y:S01]  /*5820*/  FFMA.FTZ R24, R195, -UR4, R24 ;  /* 0x80000004c3187c23 */ /* 0x000fe20008010018 */
[----:B------:R-:W-:Y:S02]  /*5830*/  @P1 FSEL R22, R22, -INF , !P2 ;  /* 0xff80000016161808 */ /* 0x000fe40005000000 */
[----:B------:R-:W-:Y:S01]  /*5840*/  PLOP3.LUT P1, PT, PT, PT, UP0, 0x80, 0x0 ;  /* 0x000000000000781c */ /* 0x000fe20003f2f008 */
[----:B------:R-:W-:Y:S01]  /*5850*/  FFMA.FTZ R26, R198, -UR4, R26 ;  /* 0x80000004c61a7c23 */ /* 0x000fe2000801001a */
[----:B------:R-:W-:Y:S01]  /*5860*/  @P4 FSEL R20, R20, -INF , !P2 ;  /* 0xff80000014144808 */ /* 0x000fe20005000000 */
[----:B------:R-:W-:Y:S01]  /*5870*/  FFMA.FTZ R23, R190, -UR4, R23 ;  /* 0x80000004be177c23 */ /* 0x000fe20008010017 */
[----:B------:R-:W-:Y:S01]  /*5880*/  PLOP3.LUT P4, PT, PT, PT, UP0, 0x80, 0x0 ;  /* 0x000000000000781c */ /* 0x000fe20003f8f008 */
[----:B------:R-:W-:Y:S01]  /*5890*/  FFMA.FTZ R25, R191, -UR4, R25 ;  /* 0x80000004bf197c23 */ /* 0x000fe20008010019 */
[----:B------:R-:W-:Y:S01]  /*58a0*/  LOP3.LUT R8, R5, UR11, R220, 0x96, !PT ;  /* 0x0000000b05087c12 */ /* 0x000fe2000f8e96dc */
[----:B------:R-:W-:Y:S01]  /*58b0*/  UIADD3 UR11, UR13, 0x1715609d, URZ ;  /* 0x1715609d0d0b7890 */ /* 0x000fe2000fffe03f */
[----:B------:R-:W-:Y:S01]  /*58c0*/  IMAD.WIDE.U32 R4, R7, -0x326172a9, RZ ;  /* 0xcd9e8d5707047825 */ /* 0x000fe200078e00ff */
[----:B------:R3:W-:Y:S03]  /*58d0*/  MUFU.EX2 R220, R15 ;  /* 0x0000000f00dc7308 */ /* 0x0007e60000000800 */
[----:B------:R-:W-:Y:S01]  /*58e0*/  IMAD.WIDE.U32 R8, R8, -0x326172a9, RZ ;  /* 0xcd9e8d5708087825 */ /* 0x000fe200078e00ff */
[----:B------:R-:W-:Y:S02]  /*58f0*/  @P1 FSEL R26, R26, -INF , !P2 ;  /* 0xff8000001a1a1808 */ /* 0x000fe40005000000 */
[----:B------:R-:W-:Y:S01]  /*5900*/  PLOP3.LUT P1, PT, PT, PT, UP0, 0x80, 0x0 ;  /* 0x000000000000781c */ /* 0x000fe20003f2f008 */
[----:B----4-:R-:W-:Y:S01]  /*5910*/  IMAD.WIDE.U32 R10, R177, -0x326172a9, RZ ;  /* 0xcd9e8d57b10a7825 */ /* 0x010fe200078e00ff */
[----:B------:R-:W-:Y:S02]  /*5920*/  @P4 FSEL R24, R24, -INF , !P2 ;  /* 0xff80000018184808 */ /* 0x000fe40005000000 */
[----:B------:R-:W-:Y:S01]  /*5930*/  PLOP3.LUT P2, PT, PT, PT, UP0, 0x80, 0x0 ;  /* 0x000000000000781c */ /* 0x000fe20003f4f008 */
[----:B------:R-:W-:Y:S01]  /*5940*/  FFMA.FTZ R28, R231, -UR4, R28 ;  /* 0x80000004e71c7c23 */ /* 0x000fe2000801001c */
[----:B------:R-:W-:Y:S01]  /*5950*/  PLOP3.LUT P4, PT, PT, PT, UP0, 0x80, 0x0 ;  /* 0x000000000000781c */ /* 0x000fe20003f8f008 */
[----:B------:R-:W-:Y:S01]  /*5960*/  FFMA.FTZ R21, R197, -UR4, R21 ;  /* 0x80000004c5157c23 */ /* 0x000fe20008010015 */
[----:B------:R-:W-:Y:S01]  /*5970*/  LOP3.LUT R6, R5, UR9, R182, 0x96, !PT ;  /* 0x0000000905067c12 */ /* 0x000fe2000f8e96b6 */
[----:B------:R-:W-:Y:S01]  /*5980*/  FFMA.FTZ R30, R195, -UR4, R30 ;  /* 0x80000004c31e7c23 */ /* 0x000fe2000801001e */
[----:B------:R-:W-:Y:S01]  /*5990*/  LOP3.LUT R4, R187, UR11, R4, 0x96, !PT ;  /* 0x0000000bbb047c12 */ /* 0x000fe2000f8e9604 */
[----:B------:R-:W-:Y:S01]  /*59a0*/  FFMA.FTZ R32, R192, -UR4, R32 ;  /* 0x80000004c0207c23 */ /* 0x000fe20008010020 */
[----:B------:R-:W-:Y:S01]  /*59b0*/  LOP3.LUT R178, R9, UR9, R178, 0x96, !PT ;  /* 0x0000000909b27c12 */ /* 0x000fe2000f8e96b2 */
[----:B------:R-:W-:Y:S01]  /*59c0*/  UIADD3 UR9, UR12, -0x56f99767, URZ ;  /* 0xa90668990c097890 */ /* 0x000fe2000fffe03f */
[----:B------:R-:W-:Y:S01]  /*59d0*/  @P1 FSEL R25, R25, -INF , !P5 ;  /* 0xff80000019191808 */ /* 0x000fe20006800000 */
[----:B------:R-:W-:Y:S01]  /*59e0*/  IMAD.WIDE.U32 R4, R4, -0x2daee0ad, RZ ;  /* 0xd2511f5304047825 */ /* 0x000fe200078e00ff */
[----:B------:R-:W-:Y:S01]  /*59f0*/  PLOP3.LUT P1, PT, PT, PT, UP0, 0x80, 0x0 ;  /* 0x000000000000781c */ /* 0x000fe20003f2f008 */
[----:B------:R-:W-:Y:S01]  /*5a00*/  MUFU.EX2 R195, R19 ;  /* 0x0000001300c37308 */ /* 0x000fe20000000800 */
[----:B------:R-:W-:Y:S01]  /*5a10*/  @P2 FSEL R23, R23, -INF , !P5 ;  /* 0xff80000017172808 */ /* 0x000fe20006800000 */
[----:B------:R-:W-:Y:S01]  /*5a20*/  IMAD.WIDE.U32 R6, R6, -0x2daee0ad, RZ ;  /* 0xd2511f5306067825 */ /* 0x000fe200078e00ff */
[----:B------:R-:W-:Y:S01]  /*5a30*/  PLOP3.LUT P2, PT, PT, PT, UP0, 0x80, 0x0 ;  /* 0x000000000000781c */ /* 0x000fe20003f4f008 */
[----:B------:R-:W4:Y:S01]  /*5a40*/  LDL R231, [R1+0xc] ;  /* 0x00000c0001e77983 */ /* 0x000f220000100800 */
[----:B------:R-:W-:Y:S01]  /*5a50*/  LOP3.LUT R8, R11, UR11, R8, 0x96, !PT ;  /* 0x0000000b0b087c12 */ /* 0x000fe2000f8e9608 */
[----:B------:R-:W-:Y:S01]  /*5a60*/  FFMA.FTZ R27, R196, -UR4, R27 ;  /* 0x80000004c41b7c23 */ /* 0x000fe2000801001b */
[----:B------:R-:W-:Y:S01]  /*5a70*/  @P4 FSEL R21, R21, -INF , !P5 ;  /* 0xff80000015154808 */ /* 0x000fe20006800000 */
[----:B------:R-:W-:Y:S01]  /*5a80*/  FFMA.FTZ R34, R216, -UR4, R34 ;  /* 0x80000004d8227c23 */ /* 0x000fe20008010022 */
[----:B------:R-:W-:Y:S01]  /*5a90*/  PLOP3.LUT P4, PT, PT, PT, UP0, 0x80, 0x0 ;  /* 0x000000000000781c */ /* 0x000fe20003f8f008 */
[----:B------:R-:W-:Y:S01]  /*5aa0*/  FFMA.FTZ R29, R226, -UR4, R29 ;  /* 0x80000004e21d7c23 */ /* 0x000fe2000801001d */
[----:B------:R-:W-:Y:S01]  /*5ab0*/  LOP3.LUT R179, R4, 0xffff, RZ, 0xc0, !PT ;  /* 0x0000ffff04b37812 */ /* 0x000fe200078ec0ff */
[----:B------:R-:W-:Y:S01]  /*5ac0*/  FFMA.FTZ R33, R232, -UR4, R33 ;  /* 0x80000004e8217c23 */ /* 0x000fe20008010021 */
[----:B------:R-:W-:Y:S01]  /*5ad0*/  LOP3.LUT R180, R7, UR9, R180, 0x96, !PT ;  /* 0x0000000907b47c12 */ /* 0x000fe2000f8e96b4 */
[----:B------:R-:W-:Y:S01]  /*5ae0*/  FFMA.FTZ R31, R191, -UR4, R31 ;  /* 0x80000004bf1f7c23 */ /* 0x000fe2000801001f */
[----:B------:R-:W-:Y:S01]  /*5af0*/  LOP3.LUT R9, R5, UR10, R6, 0x96, !PT ;  /* 0x0000000a05097c12 */ /* 0x000fe2000f8e9606 */
[----:B------:R-:W-:Y:S01]  /*5b00*/  IMAD.WIDE.U32 R6, R178, -0x2daee0ad, RZ ;  /* 0xd2511f53b2067825 */ /* 0x000fe200078e00ff */
[----:B------:R-:W-:Y:S01]  /*5b10*/  @P2 FSEL R28, R28, -INF , !P3 ;  /* 0xff8000001c1c2808 */ /* 0x000fe20005800000 */
[----:B------:R-:W-:Y:S01]  /*5b20*/  MUFU.EX2 R196, R17 ;  /* 0x0000001100c47308 */ /* 0x000fe20000000800 */
[----:B------:R-:W-:Y:S01]  /*5b30*/  PLOP3.LUT P2, PT, PT, PT, UP0, 0x80, 0x0 ;  /* 0x000000000000781c */ /* 0x000fe20003f4f008 */
[----:B------:R-:W-:Y:S01]  /*5b40*/  FFMA.FTZ R35, R197, -UR4, R35 ;  /* 0x80000004c5237c23 */ /* 0x000fe20008010023 */
[----:B------:R-:W-:Y:S01]  /*5b50*/  SHF.R.U32.HI R178, RZ, 0x10, R4 ;  /* 0x00000010ffb27819 */ /* 0x000fe20000011604 */
[--C-:B------:R-:W-:Y:S01]  /*5b60*/  FFMA.FTZ R28, R28, c[0x0][0x23c], -R2.reuse ;  /* 0x00008f001c1c7a23 */ /* 0x100fe20000010802 */
[----:B------:R-:W-:Y:S01]  /*5b70*/  LOP3.LUT R11, R4, 0xff, RZ, 0xc0, !PT ;  /* 0x000000ff040b7812 */ /* 0x000fe200078ec0ff */
[----:B------:R-:W-:Y:S01]  /*5b80*/  FFMA.FTZ R24, R24, c[0x0][0x23c], -R2 ;  /* 0x00008f0018187a23 */ /* 0x000fe20000010802 */
[----:B--2---:R-:W-:Y:S01]  /*5b90*/  SHF.R.U32.HI R12, RZ, 0x18, R4 ;  /* 0x00000018ff0c7819 */ /* 0x004fe20000011604 */
[----:B------:R-:W-:Y:S01]  /*5ba0*/  IMAD.WIDE.U32 R4, R8, -0x2daee0ad, RZ ;  /* 0xd2511f5308047825 */ /* 0x000fe200078e00ff */
[----:B------:R-:W-:Y:S01]  /*5bb0*/  @P1 FSEL R30, R30, -INF , !P3 ;  /* 0xff8000001e1e1808 */ /* 0x000fe20005800000 */
[----:B------:R-:W-:Y:S01]  /*5bc0*/  MUFU.EX2 R191, R24 ;  /* 0x0000001800bf7308 */ /* 0x000fe20000000800 */
[----:B------:R-:W-:Y:S01]  /*5bd0*/  PLOP3.LUT P1, PT, PT, PT, UP0, 0x80, 0x0 ;  /* 0x000000000000781c */ /* 0x000fe20003f2f008 */
[----:B------:R-:W-:Y:S01]  /*5be0*/  FFMA.FTZ R25, R25, c[0x0][0x23c], -R2 ;  /* 0x00008f0019197a23 */ /* 0x000fe20000010802 */
[----:B------:R-:W-:Y:S01]  /*5bf0*/  LOP3.LUT R8, R5, UR10, R6, 0x96, !PT ;  /* 0x0000000a05087c12 */ /* 0x000fe2000f8e9606 */
[----:B------:R-:W-:Y:S01]  /*5c00*/  UIADD3 UR10, UR13, -0x4ab325aa, URZ ;  /* 0xb54cda560d0a7890 */ /* 0x000fe2000fffe03f */
[C---:B------:R-:W-:Y:S01]  /*5c10*/  LOP3.LUT R169, R4.reuse, 0xff, RZ, 0xc0, !PT ;  /* 0x000000ff04a97812 */ /* 0x040fe200078ec0ff */
[--C-:B------:R-:W-:Y:S01]  /*5c20*/  FFMA.FTZ R21, R21, c[0x0][0x23c], -R176.reuse ;  /* 0x00008f0015157a23 */ /* 0x100fe200000108b0 */
[----:B------:R-:W-:Y:S01]  /*5c30*/  LOP3.LUT R172, R4, 0xffff, RZ, 0xc0, !PT ;  /* 0x0000ffff04ac7812 */ /* 0x000fe200078ec0ff */
[----:B------:R-:W-:Y:S01]  /*5c40*/  FFMA.FTZ R20, R20, c[0x0][0x23c], -R176 ;  /* 0x00008f0014147a23 */ /* 0x000fe200000108b0 */
[--C-:B------:R-:W-:Y:S01]  /*5c50*/  SHF.R.U32.HI R173, RZ, 0x18, R4.reuse ;  /* 0x00000018ffad7819 */ /* 0x100fe20000011604 */
[----:B------:R-:W-:Y:S01]  /*5c60*/  MUFU.EX2 R187, R21 ;  /* 0x0000001500bb7308 */ /* 0x000fe20000000800 */
[----:B------:R-:W-:Y:S01]  /*5c70*/  SHF.R.U32.HI R168, RZ, 0x10, R4 ;  /* 0x00000010ffa87819 */ /* 0x000fe20000011604 */
[----:B------:R-:W-:Y:S01]  /*5c80*/  IMAD.WIDE.U32 R4, R180, -0x326172a9, RZ ;  /* 0xcd9e8d57b4047825 */ /* 0x000fe200078e00ff */
[----:B------:R-:W-:Y:S01]  /*5c90*/  LOP3.LUT R184, R7, UR9, R184, 0x96, !PT ;  /* 0x0000000907b87c12 */ /* 0x000fe2000f8e96b8 */
[----:B------:R-:W-:Y:S01]  /*5ca0*/  ULDC.U8 UR9, c[0x0][0x2d8] ;  /* 0x0000b60000097ab9 */ /* 0x000fe20000000000 */
[----:B------:R-:W-:Y:S01]  /*5cb0*/  @P2 FSEL R32, R32, -INF , !P3 ;  /* 0xff80000020202808 */ /* 0x000fe20005800000 */
[--C-:B------:R-:W-:Y:S01]  /*5cc0*/  FFMA.FTZ R22, R22, c[0x0][0x23c], -R3.reuse ;  /* 0x00008f0016167a23 */ /* 0x100fe20000010803 */
[----:B------:R-:W-:Y:S01]  /*5cd0*/  PLOP3.LUT P2, PT, PT, PT, UP0, 0x80, 0x0 ;  /* 0x000000000000781c */ /* 0x000fe20003f4f008 */
[----:B------:R-:W-:Y:S01]  /*5ce0*/  FFMA.FTZ R30, R30, c[0x0][0x23c], -R0 ;  /* 0x00008f001e1e7a23 */ /* 0x000fe20000010800 */
[----:B------:R-:W-:Y:S01]  /*5cf0*/  LOP3.LUT R7, R5, UR10, R186, 0x96, !PT ;  /* 0x0000000a05077c12 */ /* 0x000fe2000f8e96ba */
[----:B------:R-:W-:Y:S01]  /*5d00*/  MUFU.EX2 R192, R20 ;  /* 0x0000001400c07308 */ /* 0x000fe20000000800 */
[----:B------:R-:W-:Y:S01]  /*5d10*/  @P4 FSEL R27, R27, -INF , !P5 ;  /* 0xff8000001b1b4808 */ /* 0x000fe20006800000 */
[----:B------:R-:W-:Y:S01]  /*5d20*/  FFMA.FTZ R32, R32, c[0x0][0x23c], -R176 ;  /* 0x00008f0020207a23 */ /* 0x000fe200000108b0 */
[----:B------:R-:W-:Y:S01]  /*5d30*/  ISETP.LE.U32.AND P4, PT, R12, UR9, PT ;  /* 0x000000090c007c0c */ /* 0x000fe2000bf83070 */
[--C-:B------:R-:W-:Y:S01]  /*5d40*/  FFMA.FTZ R26, R26, c[0x0][0x23c], -R0.reuse ;  /* 0x00008f001a1a7a23 */ /* 0x100fe20000010800 */
[C---:B------:R-:W-:Y:S01]  /*5d50*/  LOP3.LUT R12, R4.reuse, 0xffff, RZ, 0xc0, !PT ;  /* 0x0000ffff040c7812 */ /* 0x040fe200078ec0ff */
[----:B------:R-:W-:Y:S01]  /*5d60*/  FFMA.FTZ R27, R27, c[0x0][0x23c], -R0 ;  /* 0x00008f001b1b7a23 */ /* 0x000fe20000010800 */
[----:B-1----:R-:W-:Y:S01]  /*5d70*/  LOP3.LUT R14, R4, 0xff, RZ, 0xc0, !PT ;  /* 0x000000ff040e7812 */ /* 0x002fe200078ec0ff */
[--C-:B------:R-:W-:Y:S01]  /*5d80*/  FFMA.FTZ R23, R23, c[0x0][0x23c], -R3.reuse ;  /* 0x00008f0017177a23 */ /* 0x100fe20000010803 */
[--C-:B---3--:R-:W-:Y:S01]  /*5d90*/  SHF.R.U32.HI R15, RZ, 0x18, R4.reuse ;  /* 0x00000018ff0f7819 */ /* 0x108fe20000011604 */
[----:B------:R-:W-:Y:S01]  /*5da0*/  MUFU.EX2 R188, R22 ;  /* 0x0000001600bc7308 */ /* 0x000fe20000000800 */
[----:B------:R-:W-:Y:S01]  /*5db0*/  SHF.R.U32.HI R13, RZ, 0x10, R4 ;  /* 0x00000010ff0d7819 */ /* 0x000fe20000011604 */
[----:B------:R-:W-:Y:S01]  /*5dc0*/  IMAD.WIDE.U32 R4, R184, -0x326172a9, RZ ;  /* 0xcd9e8d57b8047825 */ /* 0x000fe200078e00ff */
[----:B------:R-:W-:Y:S02]  /*5dd0*/  @P1 FSEL R34, R34, -INF , !P3 ;  /* 0xff80000022221808 */ /* 0x000fe40005800000 */
[----:B------:R-:W-:Y:S02]  /*5de0*/  PLOP3.LUT P1, PT, PT, PT, UP0, 0x80, 0x0 ;  /* 0x000000000000781c */ /* 0x000fe40003f2f008 */
[----:B------:R-:W-:Y:S01]  /*5df0*/  PLOP3.LUT P3, PT, PT, PT, UP0, 0x80, 0x0 ;  /* 0x000000000000781c */ /* 0x000fe20003f6f008 */
[----:B------:R-:W-:Y:S01]  /*5e00*/  FFMA.FTZ R34, R34, c[0x0][0x23c], -R3 ;  /* 0x00008f0022227a23 */ /* 0x000fe20000010803 */
[----:B------:R-:W-:Y:S01]  /*5e10*/  LOP3.LUT R6, R5, UR10, R10, 0x96, !PT ;  /* 0x0000000a05067c12 */ /* 0x000fe2000f8e960a */
[----:B------:R-:W-:Y:S01]  /*5e20*/  MUFU.EX2 R190, R25 ;  /* 0x0000001900be7308 */ /* 0x000fe20000000800 */
[----:B------:R-:W-:Y:S02]  /*5e30*/  LOP3.LUT R10, R7, 0xffff, RZ, 0xc0, !PT ;  /* 0x0000ffff070a7812 */ /* 0x000fe400078ec0ff */
[----:B------:R-:W-:Y:S02]  /*5e40*/  @P2 FSEL R29, R29, -INF , !P6 ;  /* 0xff8000001d1d2808 */ /* 0x000fe40007000000 */
[----:B------:R-:W-:Y:S02]  /*5e50*/  SHF.R.U32.HI R10, RZ, 0x8, R10 ;  /* 0x00000008ff0a7819 */ /* 0x000fe4000001160a */
[----:B------:R-:W-:Y:S01]  /*5e60*/  PLOP3.LUT P2, PT, PT, PT, UP0, 0x80, 0x0 ;  /* 0x000000000000781c */ /* 0x000fe20003f4f008 */
[----:B------:R-:W-:Y:S01]  /*5e70*/  FFMA.FTZ R2, R29, c[0x0][0x23c], -R2 ;  /* 0x00008f001d027a23 */ /* 0x000fe20000010802 */
[----:B------:R-:W-:Y:S01]  /*5e80*/  LOP3.LUT R10, R10, 0xffff, RZ, 0xc0, !PT ;  /* 0x0000ffff0a0a7812 */ /* 0x000fe200078ec0ff */
[----:B------:R-:W-:Y:S01]  /*5e90*/  MUFU.EX2 R198, R18 ;  /* 0x0000001200c67308 */ /* 0x000fe20000000800 */
[----:B------:R-:W-:Y:S02]  /*5ea0*/  ISETP.LE.U32.AND P5, PT, R11, UR9, PT ;  /* 0x000000090b007c0c */ /* 0x000fe4000bfa3070 */
[----:B------:R-:W-:Y:S02]  /*5eb0*/  LOP3.LUT R11, R7, 0xff, RZ, 0xc0, !PT ;  /* 0x000000ff070b7812 */ /* 0x000fe400078ec0ff */
[----:B------:R-:W-:Y:S02]  /*5ec0*/  @P1 FSEL R33, R33, -INF , !P6 ;  /* 0xff80000021211808 */ /* 0x000fe40007000000 */
[----:B------:R-:W-:Y:S02]  /*5ed0*/  ISETP.LE.U32.AND P1, PT, R10, UR9, PT ;  /* 0x000000090a007c0c */ /* 0x000fe4000bf23070 */
[----:B------:R-:W-:Y:S01]  /*5ee0*/  @P3 FSEL R31, R31, -INF , !P6 ;  /* 0xff8000001f1f3808 */ /* 0x000fe20007000000 */
[----:B------:R-:W-:Y:S01]  /*5ef0*/  MUFU.EX2 R184, R2 ;  /* 0x0000000200b87308 */ /* 0x000fe20000000800 */
[----:B------:R-:W-:Y:S01]  /*5f00*/  ISETP.LE.U32.AND P3, PT, R11, UR9, PT ;  /* 0x000000090b007c0c */ /* 0x000fe2000bf63070 */
[----:B------:R-:W-:Y:S01]  /*5f10*/  FFMA.FTZ R176, R33, c[0x0][0x23c], -R176 ;  /* 0x00008f0021b07a23 */ /* 0x000fe200000108b0 */
[--C-:B------:R-:W-:Y:S01]  /*5f20*/  SHF.R.U32.HI R11, RZ, 0x10, R7.reuse ;  /* 0x00000010ff0b7819 */ /* 0x100fe20000011607 */
[----:B------:R-:W-:Y:S01]  /*5f30*/  FFMA.FTZ R0, R31, c[0x0][0x23c], -R0 ;  /* 0x00008f001f007a23 */ /* 0x000fe20000010800 */
[----:B------:R-:W-:Y:S02]  /*5f40*/  SHF.R.U32.HI R10, RZ, 0x18, R7 ;  /* 0x00000018ff0a7819 */ /* 0x000fe40000011607 */
[----:B------:R-:W-:Y:S02]  /*5f50*/  LOP3.LUT R7, R6, 0xffff, RZ, 0xc0, !PT ;  /* 0x0000ffff06077812 */ /* 0x000fe400078ec0ff */
[----:B------:R-:W-:Y:S01]  /*5f60*/  @P2 FSEL R35, R35, -INF , !P6 ;  /* 0xff80000023232808 */ /* 0x000fe20007000000 */
[----:B------:R-:W-:Y:S01]  /*5f70*/  @!P1 FADD.FTZ R219, -R219, -RZ ;  /* 0x800000ffdbdb9221 */ /* 0x000fe20000010100 */
[----:B------:R-:W-:Y:S01]  /*5f80*/  SHF.R.U32.HI R7, RZ, 0x8, R7 ;  /* 0x00000008ff077819 */ /* 0x000fe20000011607 */
[----:B------:R-:W1:Y:S01]  /*5f90*/  MUFU.EX2 R181, R32 ;  /* 0x0000002000b57308 */ /* 0x000e620000000800 */
[----:B------:R-:W-:Y:S01]  /*5fa0*/  ISETP.LE.U32.AND P2, PT, R10, UR9, PT ;  /* 0x000000090a007c0c */ /* 0x000fe2000bf43070 */
[----:B------:R-:W-:Y:S01]  /*5fb0*/  @!P3 FADD.FTZ R222, -R222, -RZ ;  /* 0x800000ffdedeb221 */ /* 0x000fe20000010100 */
[----:B------:R-:W-:Y:S01]  /*5fc0*/  LOP3.LUT R7, R7, 0xffff, RZ, 0xc0, !PT ;  /* 0x0000ffff07077812 */ /* 0x000fe200078ec0ff */
[----:B------:R-:W-:Y:S01]  /*5fd0*/  FFMA.FTZ R3, R35, c[0x0][0x23c], -R3 ;  /* 0x00008f0023037a23 */ /* 0x000fe20000010803 */
[----:B------:R-:W-:Y:S02]  /*5fe0*/  LOP3.LUT R11, R11, 0xff, RZ, 0xc0, !PT ;  /* 0x000000ff0b0b7812 */ /* 0x000fe400078ec0ff */
[----:B------:R-:W-:Y:S02]  /*5ff0*/  ISETP.LE.U32.AND P1, PT, R7, UR9, PT ;  /* 0x0000000907007c0c */ /* 0x000fe4000bf23070 */
[----:B------:R-:W-:Y:S01]  /*6000*/  LOP3.LUT R10, R6, 0xff, RZ, 0xc0, !PT ;  /* 0x000000ff060a7812 */ /* 0x000fe200078ec0ff */
[----:B------:R-:W-:Y:S01]  /*6010*/  MUFU.EX2 R183, R0 ;  /* 0x0000000000b77308 */ /* 0x000fe20000000800 */
[--C-:B------:R-:W-:Y:S02]  /*6020*/  SHF.R.U32.HI R7, RZ, 0x10, R6.reuse ;  /* 0x00000010ff077819 */ /* 0x100fe40000011606 */
[----:B------:R-:W-:Y:S01]  /*6030*/  ISETP.LE.U32.AND P6, PT, R11, UR9, PT ;  /* 0x000000090b007c0c */ /* 0x000fe2000bfc3070 */
[----:B------:R-:W-:Y:S01]  /*6040*/  @!P2 FADD.FTZ R225, -R225, -RZ ;  /* 0x800000ffe1e1a221 */ /* 0x000fe20000010100 */
[----:B------:R-:W-:Y:S02]  /*6050*/  ISETP.LE.U32.AND P3, PT, R10, UR9, PT ;  /* 0x000000090a007c0c */ /* 0x000fe4000bf63070 */
[----:B------:R-:W-:Y:S02]  /*6060*/  LOP3.LUT R10, R4, 0xffff, RZ, 0xc0, !PT ;  /* 0x0000ffff040a7812 */ /* 0x000fe400078ec0ff */
[----:B------:R-:W-:Y:S01]  /*6070*/  LOP3.LUT R5, R7, 0xff, RZ, 0xc0, !PT ;  /* 0x000000ff07057812 */ /* 0x000fe200078ec0ff */
[----:B------:R-:W-:Y:S01]  /*6080*/  @!P1 FADD.FTZ R227, -R227, -RZ ;  /* 0x800000ffe3e39221 */ /* 0x000fe20000010100 */
[----:B------:R-:W-:Y:S01]  /*6090*/  SHF.R.U32.HI R6, RZ, 0x18, R6 ;  /* 0x00000018ff067819 */ /* 0x000fe20000011606 */
[----:B------:R-:W-:Y:S01]  /*60a0*/  MUFU.EX2 R177, R176 ;  /* 0x000000b000b17308 */ /* 0x000fe20000000800 */
[----:B------:R-:W-:Y:S01]  /*60b0*/  ISETP.LE.U32.AND P2, PT, R5, UR9, PT ;  /* 0x0000000905007c0c */ /* 0x000fe2000bf43070 */
[----:B-1----:R-:W-:Y:S01]  /*60c0*/  @!P5 FADD.FTZ R181, -R181, -RZ ;  /* 0x800000ffb5b5d221 */ /* 0x002fe20000010100 */
[----:B------:R-:W-:Y:S01]  /*60d0*/  SHF.R.U32.HI R5, RZ, 0x8, R10 ;  /* 0x00000008ff057819 */ /* 0x000fe2000001160a */
[----:B------:R-:W-:Y:S01]  /*60e0*/  @!P6 FADD.FTZ R218, -R218, -RZ ;  /* 0x800000ffdadae221 */ /* 0x000fe20000010100 */
[----:B------:R-:W-:Y:S01]  /*60f0*/  ISETP.LE.U32.AND P6, PT, R6, UR9, PT ;  /* 0x0000000906007c0c */ /* 0x000fe2000bfc3070 */
[----:B------:R-:W-:Y:S01]  /*6100*/  @!P3 FADD.FTZ R229, -R229, -RZ ;  /* 0x800000ffe5e5b221 */ /* 0x000fe20000010100 */
[----:B------:R-:W-:Y:S02]  /*6110*/  LOP3.LUT R5, R5, 0xffff, RZ, 0xc0, !PT ;  /* 0x0000ffff05057812 */ /* 0x000fe400078ec0ff */
[----:B------:R-:W-:Y:S01]  /*6120*/  LOP3.LUT R7, R4, 0xff, RZ, 0xc0, !PT ;  /* 0x000000ff04077812 */ /* 0x000fe200078ec0ff */
[----:B------:R-:W1:Y:S01]  /*6130*/  MUFU.EX2 R180, R3 ;  /* 0x0000000300b47308 */ /* 0x000e620000000800 */
[----:B------:R-:W-:Y:S02]  /*6140*/  ISETP.LE.U32.AND P1, PT, R5, UR9, PT ;  /* 0x0000000905007c0c */ /* 0x000fe4000bf23070 */
[----:B------:R-:W-:Y:S01]  /*6150*/  ISETP.LE.U32.AND P3, PT, R7, UR9, PT ;  /* 0x0000000907007c0c */ /* 0x000fe2000bf63070 */
[----:B------:R-:W-:Y:S01]  /*6160*/  @!P2 FADD.FTZ R230, -R230, -RZ ;  /* 0x800000ffe6e6a221 */ /* 0x000fe20000010100 */
[--C-:B------:R-:W-:Y:S02]  /*6170*/  SHF.R.U32.HI R6, RZ, 0x10, R4.reuse ;  /* 0x00000010ff067819 */ /* 0x100fe40000011604 */
[----:B------:R-:W-:Y:S01]  /*6180*/  SHF.R.U32.HI R5, RZ, 0x18, R4 ;  /* 0x00000018ff057819 */ /* 0x000fe20000011604 */
[----:B------:R-:W-:Y:S01]  /*6190*/  @!P6 FADD.FTZ R228, -R228, -RZ ;  /* 0x800000ffe4e4e221 */ /* 0x000fe20000010100 */
[----:B------:R-:W-:Y:S01]  /*61a0*/  SHF.R.U32.HI R4, RZ, 0x8, R12 ;  /* 0x00000008ff047819 */ /* 0x000fe2000001160c */
[----:B------:R-:W-:Y:S01]  /*61b0*/  MUFU.EX2 R189, R23 ;  /* 0x0000001700bd7308 */ /* 0x000fe20000000800 */
[----:B------:R-:W-:Y:S02]  /*61c0*/  LOP3.LUT R6, R6, 0xff, RZ, 0xc0, !PT ;  /* 0x000000ff06067812 */ /* 0x000fe400078ec0ff */
[----:B------:R-:W-:Y:S01]  /*61d0*/  LOP3.LUT R4, R4, 0xffff, RZ, 0xc0, !PT ;  /* 0x0000ffff04047812 */ /* 0x000fe200078ec0ff */
[----:B------:R-:W-:Y:S01]  /*61e0*/  @!P1 FADD.FTZ R221, -R221, -RZ ;  /* 0x800000ffdddd9221 */ /* 0x000fe20000010100 */
[----:B------:R-:W-:Y:S01]  /*61f0*/  ISETP.LE.U32.AND P2, PT, R6, UR9, PT ;  /* 0x0000000906007c0c */ /* 0x000fe2000bf43070 */
[----:B------:R-:W-:Y:S01]  /*6200*/  @!P3 FADD.FTZ R223, -R223, -RZ ;  /* 0x800000ffdfdfb221 */ /* 0x000fe20000010100 */
[----:B------:R-:W-:Y:S02]  /*6210*/  ISETP.LE.U32.AND P6, PT, R5, UR9, PT ;  /* 0x0000000905007c0c */ /* 0x000fe4000bfc3070 */
[----:B------:R-:W-:Y:S01]  /*6220*/  ISETP.LE.U32.AND P1, PT, R4, UR9, PT ;  /* 0x0000000904007c0c */ /* 0x000fe2000bf23070 */
[----:B------:R-:W2:Y:S01]  /*6230*/  MUFU.EX2 R194, R26 ;  /* 0x0000001a00c27308 */ /* 0x000ea20000000800 */
[----:B------:R-:W-:Y:S02]  /*6240*/  LOP3.LUT R4, R9, 0xffff, RZ, 0xc0, !PT ;  /* 0x0000ffff09047812 */ /* 0x000fe400078ec0ff */
[----:B------:R-:W-:Y:S01]  /*6250*/  ISETP.LE.U32.AND P3, PT, R14, UR9, PT ;  /* 0x000000090e007c0c */ /* 0x000fe2000bf63070 */
[----:B-1----:R-:W-:Y:S01]  /*6260*/  @!P4 FADD.FTZ R180, -R180, -RZ ;  /* 0x800000ffb4b4c221 */ /* 0x002fe20000010100 */
[----:B------:R-:W-:Y:S02]  /*6270*/  SHF.R.U32.HI R4, RZ, 0x8, R4 ;  /* 0x00000008ff047819 */ /* 0x000fe40000011604 */
[----:B------:R-:W-:Y:S01]  /*6280*/  LOP3.LUT R5, R13, 0xff, RZ, 0xc0, !PT ;  /* 0x000000ff0d057812 */ /* 0x000fe200078ec0ff */
[----:B------:R-:W-:Y:S01]  /*6290*/  @!P2 FADD.FTZ R224, -R224, -RZ ;  /* 0x800000ffe0e0a221 */ /* 0x000fe20000010100 */
[----:B------:R-:W-:Y:S01]  /*62a0*/  LOP3.LUT R4, R4, 0xffff, RZ, 0xc0, !PT ;  /* 0x0000ffff04047812 */ /* 0x000fe200078ec0ff */
[----:B------:R-:W-:Y:S01]  /*62b0*/  @!P6 FADD.FTZ R220, -R220, -RZ ;  /* 0x800000ffdcdce221 */ /* 0x000fe20000010100 */
[----:B------:R-:W-:Y:S01]  /*62c0*/  SHF.R.U32.HI R2, RZ, 0x10, R9 ;  /* 0x00000010ff027819 */ /* 0x000fe20000011609 */
[----:B------:R-:W-:Y:S01]  /*62d0*/  @!P1 FADD.FTZ R196, -R196, -RZ ;  /* 0x800000ffc4c49221 */ /* 0x000fe20000010100 */
[----:B------:R-:W-:Y:S01]  /*62e0*/  ISETP.LE.U32.AND P1, PT, R4, UR9, PT ;  /* 0x0000000904007c0c */ /* 0x000fe2000bf23070 */
[----:B------:R-:W-:Y:S01]  /*62f0*/  MUFU.EX2 R193, R27 ;  /* 0x0000001b00c17308 */ /* 0x000fe20000000800 */
[----:B------:R-:W-:Y:S01]  /*6300*/  ISETP.LE.U32.AND P2, PT, R15, UR9, PT ;  /* 0x000000090f007c0c */ /* 0x000fe2000bf43070 */
[----:B------:R-:W-:Y:S01]  /*6310*/  @!P3 FADD.FTZ R199, -R199, -RZ ;  /* 0x800000ffc7c7b221 */ /* 0x000fe20000010100 */
[----:B------:R-:W-:Y:S02]  /*6320*/  ISETP.LE.U32.AND P6, PT, R5, UR9, PT ;  /* 0x0000000905007c0c */ /* 0x000fe4000bfc3070 */
[----:B------:R-:W-:Y:S02]  /*6330*/  LOP3.LUT R5, R9, 0xff, RZ, 0xc0, !PT ;  /* 0x000000ff09057812 */ /* 0x000fe400078ec0ff */
[----:B------:R-:W-:Y:S02]  /*6340*/  LOP3.LUT R4, R2, 0xff, RZ, 0xc0, !PT ;  /* 0x000000ff02047812 */ /* 0x000fe400078ec0ff */
[C---:B------:R-:W-:Y:S01]  /*6350*/  LOP3.LUT R2, R8.reuse, 0xffff, RZ, 0xc0, !PT ;  /* 0x0000ffff08027812 */ /* 0x040fe200078ec0ff */
[----:B------:R-:W1:Y:S01]  /*6360*/  MUFU.EX2 R182, R34 ;  /* 0x0000002200b67308 */ /* 0x000e620000000800 */
[----:B------:R-:W-:Y:S01]  /*6370*/  ISETP.LE.U32.AND P3, PT, R5, UR9, PT ;  /* 0x0000000905007c0c */ /* 0x000fe2000bf63070 */
[----:B------:R-:W-:Y:S01]  /*6380*/  @!P1 FADD.FTZ R187, -R187, -RZ ;  /* 0x800000ffbbbb9221 */ /* 0x000fe20000010100 */
[----:B------:R-:W-:Y:S01]  /*6390*/  SHF.R.U32.HI R2, RZ, 0x8, R2 ;  /* 0x00000008ff027819 */ /* 0x000fe20000011602 */
[----:B------:R-:W-:Y:S01]  /*63a0*/  @!P2 FADD.FTZ R195, -R195, -RZ ;  /* 0x800000ffc3c3a221 */ /* 0x000fe20000010100 */
[----:B------:R-:W-:Y:S01]  /*63b0*/  LOP3.LUT R5, R8, 0xff, RZ, 0xc0, !PT ;  /* 0x000000ff08057812 */ /* 0x000fe200078ec0ff */
[----:B------:R-:W-:Y:S01]  /*63c0*/  @!P6 FADD.FTZ R198, -R198, -RZ ;  /* 0x800000ffc6c6e221 */ /* 0x000fe20000010100 */
[----:B------:R-:W-:Y:S02]  /*63d0*/  LOP3.LUT R2, R2, 0xffff, RZ, 0xc0, !PT ;  /* 0x0000ffff02027812 */ /* 0x000fe400078ec0ff */
[----:B------:R-:W-:Y:S01]  /*63e0*/  ISETP.LE.U32.AND P2, PT, R4, UR9, PT ;  /* 0x0000000904007c0c */ /* 0x000fe2000bf43070 */
[----:B------:R-:W-:Y:S01]  /*63f0*/  MUFU.EX2 R185, R28 ;  /* 0x0000001c00b97308 */ /* 0x000fe20000000800 */
[----:B------:R-:W-:Y:S02]  /*6400*/  ISETP.LE.U32.AND P1, PT, R2, UR9, PT ;  /* 0x0000000902007c0c */ /* 0x000fe4000bf23070 */
[----:B------:R-:W-:Y:S01]  /*6410*/  SHF.R.U32.HI R2, RZ, 0x8, R179 ;  /* 0x00000008ff027819 */ /* 0x000fe200000116b3 */
[----:B------:R-:W-:Y:S01]  /*6420*/  @!P3 FADD.FTZ R192, -R192, -RZ ;  /* 0x800000ffc0c0b221 */ /* 0x000fe20000010100 */
[----:B------:R-:W-:Y:S02]  /*6430*/  ISETP.LE.U32.AND P3, PT, R5, UR9, PT ;  /* 0x0000000905007c0c */ /* 0x000fe4000bf63070 */
[----:B------:R-:W-:Y:S02]  /*6440*/  SHF.R.U32.HI R4, RZ, 0x10, R8 ;  /* 0x00000010ff047819 */ /* 0x000fe40000011608 */
[----:B------:R-:W-:Y:S01]  /*6450*/  LOP3.LUT R2, R2, 0xffff, RZ, 0xc0, !PT ;  /* 0x0000ffff02027812 */ /* 0x000fe200078ec0ff */
[----:B------:R-:W3:Y:S01]  /*6460*/  MUFU.EX2 R186, R30 ;  /* 0x0000001e00ba7308 */ /* 0x000ee20000000800 */
[----:B------:R-:W-:Y:S01]  /*6470*/  LOP3.LUT R4, R4, 0xff, RZ, 0xc0, !PT ;  /* 0x000000ff04047812 */ /* 0x000fe200078ec0ff */
[----:B------:R-:W-:Y:S01]  /*6480*/  @!P2 FADD.FTZ R188, -R188, -RZ ;  /* 0x800000ffbcbca221 */ /* 0x000fe20000010100 */
[----:B------:R-:W-:Y:S01]  /*6490*/  LOP3.LUT R5, R168, 0xff, RZ, 0xc0, !PT ;  /* 0x000000ffa8057812 */ /* 0x000fe200078ec0ff */
[----:B------:R-:W-:Y:S01]  /*64a0*/  @!P1 FADD.FTZ R190, -R190, -RZ ;  /* 0x800000ffbebe9221 */ /* 0x000fe20000010100 */
[----:B------:R-:W-:Y:S02]  /*64b0*/  ISETP.LE.U32.AND P2, PT, R4, UR9, PT ;  /* 0x0000000904007c0c */ /* 0x000fe4000bf43070 */
[----:B------:R-:W-:Y:S01]  /*64c0*/  LOP3.LUT R4, R178, 0xff, RZ, 0xc0, !PT ;  /* 0x000000ffb2047812 */ /* 0x000fe200078ec0ff */
[----:B------:R-:W-:Y:S01]  /*64d0*/  @!P3 FADD.FTZ R191, -R191, -RZ ;  /* 0x800000ffbfbfb221 */ /* 0x000fe20000010100 */
[----:B------:R-:W-:Y:S02]  /*64e0*/  ISETP.LE.U32.AND P1, PT, R2, UR9, PT ;  /* 0x0000000902007c0c */ /* 0x000fe4000bf23070 */
[----:B------:R-:W-:Y:S02]  /*64f0*/  SHF.R.U32.HI R2, RZ, 0x8, R172 ;  /* 0x00000008ff027819 */ /* 0x000fe400000116ac */
[----:B------:R-:W-:Y:S02]  /*6500*/  ISETP.LE.U32.AND P3, PT, R4, UR9, PT ;  /* 0x0000000904007c0c */ /* 0x000fe4000bf63070 */
[----:B------:R-:W-:Y:S02]  /*6510*/  LOP3.LUT R4, R2, 0xffff, RZ, 0xc0, !PT ;  /* 0x0000ffff02047812 */ /* 0x000fe400078ec0ff */
[----:B------:R-:W-:Y:S01]  /*6520*/  F2FP.RELU.PACK_AB R2, R219, R222 ;  /* 0x000000dedb02723e */ /* 0x000fe200000008ff */
[----:B--2---:R-:W-:Y:S01]  /*6530*/  @!P2 FADD.FTZ R194, -R194, -RZ ;  /* 0x800000ffc2c2a221 */ /* 0x004fe20000010100 */
[----:B------:R-:W-:Y:S02]  /*6540*/  ISETP.LE.U32.AND P5, PT, R5, UR9, PT ;  /* 0x0000000905007c0c */ /* 0x000fe4000bfa3070 */
[----:B------:R-:W-:Y:S01]  /*6550*/  F2FP.RELU.PACK_AB R5, R225, R218 ;  /* 0x000000dae105723e */ /* 0x000fe200000008ff */
[----:B------:R2:W-:Y:S01]  /*6560*/  STS [R236+0x20000], R2 ;  /* 0x02000002ec007388 */ /* 0x0005e20000000800 */
[----:B------:R-:W-:Y:S01]  /*6570*/  F2FP.RELU.PACK_AB R0, R195, R198 ;  /* 0x000000c6c300723e */ /* 0x000fe200000008ff */
[----:B------:R-:W-:Y:S01]  /*6580*/  @!P1 FADD.FTZ R177, -R177, -RZ ;  /* 0x800000ffb1b19221 */ /* 0x000fe20000010100 */
[----:B------:R-:W-:Y:S01]  /*6590*/  ISETP.LE.U32.AND P1, PT, R4, UR9, PT ;  /* 0x0000000904007c0c */ /* 0x000fe2000bf23070 */
[----:B------:R2:W-:Y:S01]  /*65a0*/  STS [R236+0x20400], R5 ;  /* 0x02040005ec007388 */ /* 0x0005e20000000800 */
[----:B------:R-:W-:Y:S01]  /*65b0*/  F2FP.RELU.PACK_AB R4, R227, R229 ;  /* 0x000000e5e304723e */ /* 0x000fe200000008ff */
[----:B-1----:R-:W-:Y:S01]  /*65c0*/  @!P3 FADD.FTZ R182, -R182, -RZ ;  /* 0x800000ffb6b6b221 */ /* 0x002fe20000010100 */
[----:B------:R-:W-:Y:S01]  /*65d0*/  F2FP.RELU.PACK_AB R3, R228, R230 ;  /* 0x000000e6e403723e */ /* 0x000fe200000008ff */
[----:B------:R1:W-:Y:S01]  /*65e0*/  STS [R237+0x20400], R0 ;  /* 0x02040000ed007388 */ /* 0x0003e20000000800 */
[----:B------:R-:W-:Y:S01]  /*65f0*/  SHF.R.U32.HI R9, RZ, 0x18, R9 ;  /* 0x00000018ff097819 */ /* 0x000fe20000011609 */
[----:B---3--:R-:W-:Y:S01]  /*6600*/  @!P5 FADD.FTZ R186, -R186, -RZ ;  /* 0x800000ffbabad221 */ /* 0x008fe20000010100 */
[----:B------:R-:W-:Y:S02]  /*6610*/  SHF.R.U32.HI R8, RZ, 0x18, R8 ;  /* 0x00000018ff087819 */ /* 0x000fe40000011608 */
[----:B------:R-:W-:Y:S02]  /*6620*/  ISETP.LE.U32.AND P6, PT, R9, UR9, PT ;  /* 0x0000000909007c0c */ /* 0x000fe4000bfc3070 */
[----:B------:R-:W-:Y:S01]  /*6630*/  ISETP.LE.U32.AND P2, PT, R169, UR9, PT ;  /* 0x00000009a9007c0c */ /* 0x000fe2000bf43070 */
[----:B------:R-:W-:Y:S01]  /*6640*/  @!P1 FADD.FTZ R184, -R184, -RZ ;  /* 0x800000ffb8b89221 */ /* 0x000fe20000010100 */
[----:B------:R-:W-:Y:S02]  /*6650*/  FSETP.GE.FTZ.AND P3, PT, R222, RZ, PT ;  /* 0x000000ffde00720b */ /* 0x000fe40003f76000 */
[----:B------:R-:W-:Y:S02]  /*6660*/  FSETP.GE.FTZ.AND P4, PT, R192, RZ, PT ;  /* 0x000000ffc000720b */ /* 0x000fe40003f96000 */
[C---:B------:R-:W-:Y:S02]  /*6670*/  FSETP.GE.FTZ.AND P5, PT, R196.reuse, RZ, PT ;  /* 0x000000ffc400720b */ /* 0x040fe40003fb6000 */
[----:B--2---:R-:W-:Y:S03]  /*6680*/  F2FP.RELU.PACK_AB R2, R196, R199 ;  /* 0x000000c7c402723e */ /* 0x004fe600000008ff */
[----:B------:R-:W-:Y:S01]  /*6690*/  @!P6 FADD.FTZ R189, -R189, -RZ ;  /* 0x800000ffbdbde221 */ /* 0x000fe20000010100 */
[----:B------:R-:W-:Y:S01]  /*66a0*/  ISETP.LE.U32.AND P6, PT, R8, UR9, PT ;  /* 0x0000000908007c0c */ /* 0x000fe2000bfc3070 */
[----:B------:R-:W-:Y:S01]  /*66b0*/  @!P2 FADD.FTZ R185, -R185, -RZ ;  /* 0x800000ffb9b9a221 */ /* 0x000fe20000010100 */
[----:B------:R-:W-:Y:S01]  /*66c0*/  F2FP.RELU.PACK_AB R5, R221, R223 ;  /* 0x000000dfdd05723e */ /* 0x000fe200000008ff */
[----:B------:R2:W-:Y:S01]  /*66d0*/  STS [R237+0x20000], R2 ;  /* 0x02000002ed007388 */ /* 0x0005e20000000800 */
[----:B------:R-:W-:Y:S02]  /*66e0*/  FSETP.GE.FTZ.AND P2, PT, R219, RZ, PT ;  /* 0x000000ffdb00720b */ /* 0x000fe40003f56000 */
[----:B-1----:R-:W-:Y:S01]  /*66f0*/  F2FP.RELU.PACK_AB R0, R177, R181 ;  /* 0x000000b5b100723e */ /* 0x002fe200000008ff */
[----:B------:R1:W-:Y:S04]  /*6700*/  STS [R236+0x21000], R4 ;  /* 0x02100004ec007388 */ /* 0x0003e80000000800 */
[----:B------:R3:W-:Y:S02]  /*6710*/  STS [R236+0x21400], R3 ;  /* 0x02140003ec007388 */ /* 0x0007e40000000800 */
[----:B------:R-:W-:Y:S01]  /*6720*/  @!P6 FADD.FTZ R193, -R193, -RZ ;  /* 0x800000ffc1c1e221 */ /* 0x000fe20000010100 */
[----:B------:R-:W-:Y:S01]  /*6730*/  ISETP.LE.U32.AND P6, PT, R173, UR9, PT ;  /* 0x00000009ad007c0c */ /* 0x000fe2000bfc3070 */
[----:B------:R3:W-:Y:S11]  /*6740*/  STS [R237+0x21000], R5 ;  /* 0x02100005ed007388 */ /* 0x0007f60000000800 */
[----:B------:R-:W-:Y:S01]  /*6750*/  @!UPT UIADD3 URZ, URZ, URZ, URZ ;  /* 0x0000003f3f3ff290 */ /* 0x000fe2000fffe03f */
[----:B------:R-:W-:Y:S01]  /*6760*/  @!P6 FADD.FTZ R183, -R183, -RZ ;  /* 0x800000ffb7b7e221 */ /* 0x000fe20000010100 */
[----:B--2---:R-:W-:Y:S02]  /*6770*/  F2FP.RELU.PACK_AB R2, R189, R188 ;  /* 0x000000bcbd02723e */ /* 0x004fe400000008ff */
[----:B------:R-:W-:Y:S02]  /*6780*/  FSETP.GE.FTZ.AND P6, PT, R199, RZ, PT ;  /* 0x000000ffc700720b */ /* 0x000fe40003fd6000 */
[----:B-1----:R-:W-:Y:S02]  /*6790*/  F2FP.RELU.PACK_AB R4, R220, R224 ;  /* 0x000000e0dc04723e */ /* 0x002fe400000008ff */
[----:B---3--:R-:W-:Y:S03]  /*67a0*/  F2FP.RELU.PACK_AB R3, R187, R192 ;  /* 0x000000c0bb03723e */ /* 0x008fe600000008ff */
        /* <DEDUP_REMOVED lines=12> */
[----:B------:R2:W-:Y:S04]  /*6870*/  STS [R235+0x21000], R2 ;  /* 0x02100002eb007388 */ /* 0x0005e80000000800 */
[----:B------:R-:W-:Y:S04]  /*6880*/  STS [R235+0x21400], R0 ;  /* 0x02140000eb007388 */ /* 0x000fe80000000800 */
[----:B------:R-:W-:Y:S01]  /*6890*/  LDSM.16.M88.4 R32, [R204+0x8000] ;  /* 0x00800000cc20783b */ /* 0x000fe20000000200 */
[----:B-1----:R-:W-:Y:S07]  /*68a0*/  IMAD.U32 R3, RZ, RZ, UR16 ;  /* 0x00000010ff037e24 */ /* 0x002fee000f8e00ff */
[----:B------:R-:W1:Y:S08]  /*68b0*/  LDSM.16.M88.4 R16, [R211+0x14000] ;  /* 0x01400000d310783b */ /* 0x000e700000000200 */
[----:B------:R-:W3:Y:S01]  /*68c0*/  LDSM.16.M88.4 R28, [R204+0x9000] ;  /* 0x00900000cc1c783b */ /* 0x000ee20000000200 */
[----:B--2---:R-:W-:Y:S05]  /*68d0*/  IMAD.U32 R2, RZ, RZ, UR17 ;  /* 0x00000011ff027e24 */ /* 0x004fea000f8e00ff */
[C---:B------:R-:W-:Y:S02]  /*68e0*/  LEA R178, P1, R231.reuse, R2, 0x2 ;  /* 0x00000002e7b27211 */ /* 0x040fe400078210ff */
[----:B------:R-:W2:Y:S02]  /*68f0*/  LDSM.16.M88.4 R164, [R211+0x14800] ;  /* 0x01480000d3a4783b */ /* 0x000ea40000000200 */
[----:B------:R-:W-:Y:S02]  /*6900*/  LEA.HI.X.SX32 R179, R231, R3, 0x2, P1 ;  /* 0x00000003e7b37211 */ /* 0x000fe400008f16ff */
[----:B------:R-:W-:Y:S04]  /*6910*/  FSETP.GE.FTZ.AND P1, PT, R218, RZ, PT ;  /* 0x000000ffda00720b */ /* 0x000fe80003f36000 */
[----:B------:R-:W4:Y:S04]  /*6920*/  LDG.E R176, [R178.64] ;  /* 0x00000006b2b07981 */ /* 0x000f28000c1e1900 */
[----:B------:R-:W-:Y:S08]  /*6930*/  LDSM.16.M88.4 R168, [R205+0x8000] ;  /* 0x00800000cda8783b */ /* 0x000ff00000000200 */
[----:B------:R-:W4:Y:S01]  /*6940*/  LDG.E R3, [R178.64+0x20] ;  /* 0x00002006b2037981 */ /* 0x000f22000c1e1900 */
[-C--:B-1----:R-:W-:Y:S03]  /*6950*/  HMMA.16816.F32 R4, R32, R16.reuse, RZ ;  /* 0x000000102004723c */ /* 0x082fe600000018ff */
[----:B------:R-:W1:Y:S05]  /*6960*/  LDSM.16.M88.4 R172, [R208+0x14000] ;  /* 0x01400000d0ac783b */ /* 0x000e6a0000000200 */
[C---:B---3--:R-:W-:Y:S08]  /*6970*/  HMMA.16816.F32 R8, R28.reuse, R16, RZ ;  /* 0x000000101c08723c */ /* 0x048ff000000018ff */
[-C--:B------:R-:W-:Y:S08]  /*6980*/  HMMA.16816.F32 R12, R28, R18.reuse, RZ ;  /* 0x000000121c0c723c */ /* 0x080ff000000018ff */
[C---:B------:R-:W-:Y:S08]  /*6990*/  HMMA.16816.F32 R16, R32.reuse, R18, RZ ;  /* 0x000000122010723c */ /* 0x040ff000000018ff */
[-C--:B--2---:R-:W-:Y:S08]  /*69a0*/  HMMA.16816.F32 R20, R32, R164.reuse, RZ ;  /* 0x000000a42014723c */ /* 0x084ff000000018ff */
[C---:B------:R-:W-:Y:S08]  /*69b0*/  HMMA.16816.F32 R24, R28.reuse, R164, RZ ;  /* 0x000000a41c18723c */ /* 0x040ff000000018ff */
[-C--:B------:R-:W-:Y:S08]  /*69c0*/  HMMA.16816.F32 R28, R28, R166.reuse, RZ ;  /* 0x000000a61c1c723c */ /* 0x080ff000000018ff */
[----:B------:R-:W-:Y:S01]  /*69d0*/  HMMA.16816.F32 R32, R32, R166, RZ ;  /* 0x000000a62020723c */ /* 0x000fe200000018ff */
[----:B------:R-:W2:Y:S07]  /*69e0*/  LDSM.16.M88.4 R164, [R205+0x9000] ;  /* 0x00900000cda4783b */ /* 0x000eae0000000200 */
        /* <DEDUP_REMOVED lines=75> */
[----:B----4-:R-:W-:Y:S01]  /*6ea0*/  FADD.FTZ R2, -R176, R5 ;  /* 0x00000005b0027221 */ /* 0x010fe20000010100 */
[C---:B------:R-:W-:Y:S01]  /*6eb0*/  HMMA.16816.F32 R16, R164.reuse, R170, R16 ;  /* 0x000000aaa410723c */ /* 0x040fe20000001810 */
[----:B------:R-:W1:Y:S03]  /*6ec0*/  LDSM.16.M88.4 R168, [R209+0x18800] ;  /* 0x01880000d1a8783b */ /* 0x000e660000000200 */
[----:B------:R-:W-:Y:S01]  /*6ed0*/  FADD.FTZ R0, -R3, R6 ;  /* 0x0000000603007221 */ /* 0x000fe20000010100 */
[----:B------:R-:W-:Y:S01]  /*6ee0*/  FSEL R2, R2, R176, P2 ;  /* 0x000000b002027208 */ /* 0x000fe20001000000 */
[----:B------:R-:W-:Y:S01]  /*6ef0*/  FADD.FTZ R4, -R176, R4 ;  /* 0x00000004b0047221 */ /* 0x000fe20000010100 */
[----:B------:R-:W-:Y:S02]  /*6f00*/  FSETP.GE.FTZ.AND P2, PT, R181, RZ, PT ;  /* 0x000000ffb500720b */ /* 0x000fe40003f56000 */
[----:B------:R-:W-:Y:S02]  /*6f10*/  FSEL R0, R0, R3, P1 ;  /* 0x0000000300007208 */ /* 0x000fe40000800000 */
[----:B------:R-:W-:Y:S01]  /*6f20*/  FSETP.GE.FTZ.AND P1, PT, R177, RZ, PT ;  /* 0x000000ffb100720b */ /* 0x000fe20003f36000 */
[----:B------:R-:W-:Y:S01]  /*6f30*/  FMUL.FTZ R219, R219, R2 ;  /* 0x00000002dbdb7220 */ /* 0x000fe20000410000 */
[----:B------:R-:W-:Y:S01]  /*6f40*/  FSEL R4, R4, R176, P3 ;  /* 0x000000b004047208 */ /* 0x000fe20001800000 */
        /* <DEDUP_REMOVED lines=41> */
[-C--:B------:R-:W-:Y:S01]  /*71e0*/  FSEL R5, R5, R3.reuse, P2 ;  /* 0x0000000305057208 */ /* 0x080fe20001000000 */
        /* <DEDUP_REMOVED lines=20> */
[C---:B------:R-:W-:Y:S01]  /*7330*/  FADD.FTZ R25, -R2.reuse, R25 ;  /* 0x0000001902197221 */ /* 0x040fe20000010100 */
[----:B------:R-:W-:Y:S01]  /*7340*/  FSETP.GE.FTZ.AND P2, PT, R223, RZ, PT ;  /* 0x000000ffdf00720b */ /* 0x000fe20003f56000 */
[----:B------:R-:W-:Y:S01]  /*7350*/  FADD.FTZ R28, -R2, R28 ;  /* 0x0000001c021c7221 */ /* 0x000fe20000010100 */
[-C--:B------:R-:W-:Y:S01]  /*7360*/  FSEL R4, R4, R2.reuse, P1 ;  /* 0x0000000204047208 */ /* 0x080fe20000800000 */
[----:B------:R-:W-:Y:S01]  /*7370*/  FADD.FTZ R13, -R2, R13 ;  /* 0x0000000d020d7221 */ /* 0x000fe20000010100 */
[----:B------:R-:W-:Y:S01]  /*7380*/  FSETP.GE.FTZ.AND P1, PT, R184, RZ, PT ;  /* 0x000000ffb800720b */ /* 0x000fe20003f36000 */
[----:B------:R-:W-:Y:S01]  /*7390*/  FADD.FTZ R24, -R2, R24 ;  /* 0x0000001802187221 */ /* 0x000fe20000010100 */
[-C--:B------:R-:W-:Y:S01]  /*73a0*/  FSEL R12, R12, R2.reuse, P2 ;  /* 0x000000020c0c7208 */ /* 0x080fe20001000000 */
[----:B---3--:R-:W-:Y:S01]  /*73b0*/  FADD.FTZ R11, -R0, R11 ;  /* 0x0000000b000b7221 */ /* 0x008fe20000010100 */
[----:B------:R-:W-:Y:S01]  /*73c0*/  FSETP.GE.FTZ.AND P2, PT, R190, RZ, PT ;  /* 0x000000ffbe00720b */ /* 0x000fe20003f56000 */
[C---:B------:R-:W-:Y:S01]  /*73d0*/  FADD.FTZ R3, -R0.reuse, R14 ;  /* 0x0000000e00037221 */ /* 0x040fe20000010100 */
[-C--:B------:R-:W-:Y:S01]  /*73e0*/  FSEL R13, R13, R2.reuse, P4 ;  /* 0x000000020d0d7208 */ /* 0x080fe20002000000 */
[----:B------:R-:W-:Y:S01]  /*73f0*/  FMUL.FTZ R33, R229, R5 ;  /* 0x00000005e5217220 */ /* 0x000fe20000410000 */
[-C--:B------:R-:W-:Y:S01]  /*7400*/  FSEL R25, R25, R2.reuse, P2 ;  /* 0x0000000219197208 */ /* 0x080fe20001000000 */
[C---:B------:R-:W-:Y:S01]  /*7410*/  FADD.FTZ R5, -R0.reuse, R15 ;  /* 0x0000000f00057221 */ /* 0x040fe20000010100 */
[----:B------:R-:W-:Y:S01]  /*7420*/  FSETP.GE.FTZ.AND P2, PT, R185, RZ, PT ;  /* 0x000000ffb900720b */ /* 0x000fe20003f56000 */
[----:B------:R-:W-:Y:S01]  /*7430*/  FADD.FTZ R10, -R0, R10 ;  /* 0x0000000a000a7221 */ /* 0x000fe20000010100 */
[----:B------:R-:W-:Y:S01]  /*7440*/  FSEL R24, R24, R2, P3 ;  /* 0x0000000218187208 */ /* 0x000fe20001800000 */
        /* <DEDUP_REMOVED lines=26> */
[----:B------:R-:W-:Y:S01]  /*75f0*/  IMAD.MOV.U32 R184, RZ, RZ, R239 ;  /* 0x000000ffffb87224 */ /* 0x000fe200078e00ef */
[----:B------:R-:W-:Y:S01]  /*7600*/  FSEL R4, R4, R0, P5 ;  /* 0x0000000004047208 */ /* 0x000fe20002800000 */
        /* <DEDUP_REMOVED lines=66> */
.L_x_1669:
[----:B------:R-:W-:Y:S01]  /*7a30*/  F2FP.PACK_AB R17, R219, R222 ;  /* 0x000000dedb11723e */ /* 0x000fe200000000ff */
[----:B------:R-:W-:Y:S01]  /*7a40*/  IMAD.SHL.U32 R0, R213, 0x2, RZ ;  /* 0x00000002d5007824 */ /* 0x000fe200078e00ff */
[----:B------:R-:W-:Y:S01]  /*7a50*/  F2FP.PACK_AB R16, R16, R218 ;  /* 0x000000da1010723e */ /* 0x000fe200000000ff */
[----:B------:R-:W2:Y:S01]  /*7a60*/  S2R R186, SR_TID.X ;  /* 0x0000000000ba7919 */ /* 0x000ea20000002100 */
        /* <DEDUP_REMOVED lines=21> */
[C---:B------:R-:W-:Y:S02]  /*7bc0*/  IADD3 R18, R0.reuse, 0x8000, RZ ;  /* 0x0000800000127810 */ /* 0x040fe40007ffe0ff */
[----:B------:R-:W-:Y:S02]  /*7bd0*/  IADD3 R172, R0, 0x8040, RZ ;  /* 0x0000804000ac7810 */ /* 0x000fe40007ffe0ff */
[----:B------:R-:W-:Y:S01]  /*7be0*/  STS [R237+0x1d400], R10 ;  /* 0x01d4000aed007388 */ /* 0x000fe20000000800 */
[----:B------:R-:W-:Y:S02]  /*7bf0*/  @P0 IADD3 R172, R18, -0x40, RZ ;  /* 0xffffffc012ac0810 */ /* 0x000fe40007ffe0ff */
[----:B--2---:R-:W-:Y:S02]  /*7c00*/  SHF.R.S32.HI R186, RZ, 0x1f, R186 ;  /* 0x0000001fffba7819 */ /* 0x004fe400000114ba */
[----:B------:R-:W-:Y:S05]  /*7c10*/  STS [R234+0x1c000], R9 ;  /* 0x01c00009ea007388 */ /* 0x000fea0000000800 */
[----:B------:R-:W-:Y:S05]  /*7c20*/  STS [R234+0x1c400], R8 ;  /* 0x01c40008ea007388 */ /* 0x000fea0000000800 */
[----:B------:R-:W-:Y:S05]  /*7c30*/  STS [R235+0x1c000], R5 ;  /* 0x01c00005eb007388 */ /* 0x000fea0000000800 */
[----:B------:R-:W-:Y:S05]  /*7c40*/  STS [R235+0x1c400], R4 ;  /* 0x01c40004eb007388 */ /* 0x000fea0000000800 */
[----:B------:R-:W-:Y:S05]  /*7c50*/  STS [R234+0x1d000], R7 ;  /* 0x01d00007ea007388 */ /* 0x000fea0000000800 */
[----:B------:R-:W-:Y:S05]  /*7c60*/  STS [R234+0x1d400], R6 ;  /* 0x01d40006ea007388 */ /* 0x000fea0000000800 */
[----:B------:R-:W-:Y:S05]  /*7c70*/  STS [R235+0x1d000], R3 ;  /* 0x01d00003eb007388 */ /* 0x000fea0000000800 */
[----:B------:R-:W-:Y:S05]  /*7c80*/  STS [R235+0x1d400], R2 ;  /* 0x01d40002eb007388 */ /* 0x000fea0000000800 */
[----:B------:R-:W-:Y:S06]  /*7c90*/  BAR.SYNC.DEFER_BLOCKING 0x0 ;  /* 0x0000000000007b1d */ /* 0x000fec0000010000 */
[----:B------:R-:W-:Y:S05]  /*7ca0*/  LDSM.16.MT88.4 R4, [R201+0x20000] ;  /* 0x02000000c904783b */ /* 0x000fea0000004200 */
        /* <DEDUP_REMOVED lines=9> */
[----:B------:R-:W-:Y:S05]  /*7d40*/  LDSM.16.MT88.4 R168, [R172+0x1000] ;  /* 0x00100000aca8783b */ /* 0x000fea0000004200 */
[----:B------:R-:W1:Y:S01]  /*7d50*/  S2R R190, SR_TID.X ;  /* 0x0000000000be7919 */ /* 0x000e620000002100 */
[C---:B--2---:R-:W-:Y:S08]  /*7d60*/  HMMA.16816.F32 R40, R12.reuse, R8, R40 ;  /* 0x000000080c28723c */ /* 0x044ff00000001828 */
[-C--:B------:R-:W-:Y:S08]  /*7d70*/  HMMA.16816.F32 R44, R12, R10.reuse, R44 ;  /* 0x0000000a0c2c723c */ /* 0x080ff0000000182c */
[C---:B------:R-:W-:Y:S01]  /*7d80*/  HMMA.16816.F32 R48, R4.reuse, R10, R48 ;  /* 0x0000000a0430723c */ /* 0x040fe20000001830 */
[----:B------:R-:W2:Y:S03]  /*7d90*/  LDSM.16.MT88.4 R8, [R172+0x2000] ;  /* 0x00200000ac08783b */ /* 0x000ea60000004200 */
[----:B-1----:R-:W-:Y:S04]  /*7da0*/  LEA.HI R186, R186, R190, RZ, 0x6 ;  /* 0x000000bebaba7211 */ /* 0x002fe800078f30ff */
[-C--:B---3--:R-:W-:Y:S04]  /*7db0*/  HMMA.16816.F32 R52, R4, R16.reuse, R52 ;  /* 0x000000100434723c */ /* 0x088fe80000001834 */
[----:B------:R-:W-:Y:S04]  /*7dc0*/  SHF.R.S32.HI R186, RZ, 0x6, R186 ;  /* 0x00000006ffba7819 */ /* 0x000fe800000114ba */
[C---:B------:R-:W-:Y:S08]  /*7dd0*/  HMMA.16816.F32 R56, R12.reuse, R16, R56 ;  /* 0x000000100c38723c */ /* 0x040ff00000001838 */
[-C--:B------:R-:W-:Y:S08]  /*7de0*/  HMMA.16816.F32 R60, R12, R18.reuse, R60 ;  /* 0x000000120c3c723c */ /* 0x080ff0000000183c */
[C---:B------:R-:W-:Y:S01]  /*7df0*/  HMMA.16816.F32 R64, R4.reuse, R18, R64 ;  /* 0x000000120440723c */ /* 0x040fe20000001840 */
[----:B------:R-:W1:Y:S07]  /*7e00*/  LDSM.16.MT88.4 R16, [R201+0x22800] ;  /* 0x02280000c910783b */ /* 0x000e6e0000004200 */
[-C--:B----4-:R-:W-:Y:S08]  /*7e10*/  HMMA.16816.F32 R68, R4, R20.reuse, R68 ;  /* 0x000000140444723c */ /* 0x090ff00000001844 */
[C---:B------:R-:W-:Y:S08]  /*7e20*/  HMMA.16816.F32 R72, R12.reuse, R20, R72 ;  /* 0x000000140c48723c */ /* 0x040ff00000001848 */
[-C--:B------:R-:W-:Y:S08]  /*7e30*/  HMMA.16816.F32 R76, R12, R22.reuse, R76 ;  /* 0x000000160c4c723c */ /* 0x080ff0000000184c */
[C---:B------:R-:W-:Y:S01]  /*7e40*/  HMMA.16816.F32 R80, R4.reuse, R22, R80 ;  /* 0x000000160450723c */ /* 0x040fe20000001850 */
[----:B------:R-:W3:Y:S07]  /*7e50*/  LDSM.16.MT88.4 R20, [R172+0x2800] ;  /* 0x00280000ac14783b */ /* 0x000eee0000004200 */
[-C--:B--2---:R-:W-:Y:S08]  /*7e60*/  HMMA.16816.F32 R84, R4, R8.reuse, R84 ;  /* 0x000000080454723c */ /* 0x084ff00000001854 */
[C---:B------:R-:W-:Y:S08]  /*7e70*/  HMMA.16816.F32 R88, R12.reuse, R8, R88 ;  /* 0x000000080c58723c */ /* 0x040ff00000001858 */
[-C--:B------:R-:W-:Y:S01]  /*7e80*/  HMMA.16816.F32 R92, R12, R10.reuse, R92 ;  /* 0x0000000a0c5c723c */ /* 0x080fe2000000185c */
[----:B------:R-:W-:Y:S07]  /*7e90*/  LDSM.16.MT88.4 R12, [R201+0x23000] ;  /* 0x02300000c90c783b */ /* 0x000fee0000004200 */
[----:B------:R-:W-:Y:S01]  /*7ea0*/  HMMA.16816.F32 R96, R4, R10, R96 ;  /* 0x0000000a0460723c */ /* 0x000fe20000001860 */
[----:B------:R-:W-:Y:S05]  /*7eb0*/  LDSM.16.MT88.4 R4, [R201+0x21000] ;  /* 0x02100000c904783b */ /* 0x000fea0000004200 */
[----:B------:R-:W2:Y:S02]  /*7ec0*/  LDSM.16.MT88.4 R8, [R0+0x9000] ;  /* 0x009000000008783b */ /* 0x000ea40000004200 */
[-C--:B------:R-:W-:Y:S08]  /*7ed0*/  HMMA.16816.F32 R36, R24, R28.reuse, R36 ;  /* 0x0000001c1824723c */ /* 0x080ff00000001824 */
[C---:B-1----:R-:W-:Y:S08]  /*7ee0*/  HMMA.16816.F32 R40, R16.reuse, R28, R40 ;  /* 0x0000001c1028723c */ /* 0x042ff00000001828 */
        /* <DEDUP_REMOVED lines=18> */
[----:B------:R-:W3:Y:S05]  /*8010*/  LDSM.16.MT88.4 R20, [R172+0x3000] ;  /* 0x00300000ac14783b */ /* 0x000eea0000004200 */
[----:B------:R-:W-:Y:S02]  /*8020*/  LDSM.16.MT88.4 R24, [R0+0x9800] ;  /* 0x009800000018783b */ /* 0x000fe40000004200 */
[-C--:B--2---:R-:W-:Y:S03]  /*8030*/  HMMA.16816.F32 R36, R4, R8.reuse, R36 ;  /* 0x000000080424723c */ /* 0x084fe60000001824 */
[----:B------:R-:W-:Y:S05]  /*8040*/  LDSM.16.MT88.4 R172, [R172+0x3800] ;  /* 0x00380000acac783b */ /* 0x000fea0000004200 */
        /* <DEDUP_REMOVED lines=9> */
[-C--:B-1----:R-:W-:Y:S08]  /*80e0*/  HMMA.16816.F32 R68, R4, R16.reuse, R68 ;  /* 0x000000100444723c */ /* 0x082ff00000001844 */
[C---:B------:R-:W-:Y:S08]  /*80f0*/  HMMA.16816.F32 R72, R12.reuse, R16, R72 ;  /* 0x000000100c48723c */ /* 0x040ff00000001848 */
[-C--:B------:R-:W-:Y:S08]  /*8100*/  HMMA.16816.F32 R76, R12, R18.reuse, R76 ;  /* 0x000000120c4c723c */ /* 0x080ff0000000184c */
[C---:B------:R-:W-:Y:S08]  /*8110*/  HMMA.16816.F32 R80, R4.reuse, R18, R80 ;  /* 0x000000120450723c */ /* 0x040ff00000001850 */
[-C--:B---3--:R-:W-:Y:S08]  /*8120*/  HMMA.16816.F32 R84, R4, R20.reuse, R84 ;  /* 0x000000140454723c */ /* 0x088ff00000001854 */
        /* <DEDUP_REMOVED lines=26> */
[----:B------:R-:W-:Y:S02]  /*82d0*/  SHF.R.U32.HI R4, RZ, 0x3, R0 ;  /* 0x00000003ff047819 */ /* 0x000fe40000011600 */
[----:B------:R-:W-:Y:S01]  /*82e0*/  LOP3.LUT R5, R0, 0x38, R242, 0xf8, !PT ;  /* 0x0000003800057812 */ /* 0x000fe200078ef8f2 */
        /* <DEDUP_REMOVED lines=37> */
.L_x_1670:
        /* <DEDUP_REMOVED lines=14> */
[----:B------:R-:W3:Y:S01]  /*8620*/  LDSM.16.MT88.4 R164, [R200+0x4000] ;  /* 0x00400000c8a4783b */ /* 0x000ee20000004200 */
[----:B------:R-:W-:Y:S02]  /*8630*/  IMAD R189, R189, 0x28, RZ ;  /* 0x00000028bdbd7824 */ /* 0x000fe400078e02ff */
[----:B------:R-:W-:Y:S02]  /*8640*/  IMAD.MOV.U32 R187, RZ, RZ, c[0x0][0x22c] ;  /* 0x00008b00ffbb7624 */ /* 0x000fe400078e00ff */
[----:B-1----:R1:W4:Y:S02]  /*8650*/  LDL R2, [R1+0x8] ;  /* 0x0000080001027983 */ /* 0x0023240000100800 */
[----:B------:R-:W-:Y:S03]  /*8660*/  IMAD R187, R187, c[0x0][0x1c0], RZ ;  /* 0x00007000bbbb7a24 */ /* 0x000fe600078e02ff */
[----:B------:R-:W-:Y:S01]  /*8670*/  LDSM.16.M88.4 R168, [R205+0x1c000] ;  /* 0x01c00000cda8783b */ /* 0x000fe20000000200 */
[----:B------:R-:W-:Y:S04]  /*8680*/  IMAD.U32 R187, R187, -0x40, RZ ;  /* 0xffffffc0bbbb7824 */ /* 0x000fe800078e00ff */
[----:B------:R1:W4:Y:S01]  /*8690*/  LDL R3, [R1+0x4] ;  /* 0x0000040001037983 */ /* 0x0003220000100800 */
[C---:B------:R-:W-:Y:S04]  /*86a0*/  LEA R239, P1, R187.reuse, R184, 0x2 ;  /* 0x000000b8bbef7211 */ /* 0x040fe800078210ff */
[----:B------:R-:W1:Y:S01]  /*86b0*/  LDSM.16.MT88.4 R172, [R200+0x800] ;  /* 0x00080000c8ac783b */ /* 0x000e620000004200 */
[----:B------:R-:W-:Y:S01]  /*86c0*/  LEA.HI.X.SX32 R238, R187, R185, 0x2, P1 ;  /* 0x000000b9bbee7211 */ /* 0x000fe200008f16ff */
[----:B------:R-:W-:Y:S03]  /*86d0*/  IMAD.MOV.U32 R187, RZ, RZ, c[0x0][0x22c] ;  /* 0x00008b00ffbb7624 */ /* 0x000fe600078e00ff */
[----:B------:R1:W4:Y:S01]  /*86e0*/  LDL R0, [R1] ;  /* 0x0000000001007983 */ /* 0x0003220000100800 */
[----:B------:R-:W-:Y:S01]  /*86f0*/  IMAD R187, R187, c[0x0][0x1c0], RZ ;  /* 0x00007000bbbb7a24 */ /* 0x000fe200078e02ff */
[-C--:B--2---:R-:W-:Y:S03]  /*8700*/  HMMA.16816.F32 R4, R32, R16.reuse, RZ ;  /* 0x000000102004723c */ /* 0x084fe600000018ff */
[----:B------:R-:W2:Y:S01]  /*8710*/  LDSM.16.M88.4 R176, [R205+0x1d000] ;  /* 0x01d00000cdb0783b */ /* 0x000ea20000000200 */
[----:B------:R-:W-:Y:S04]  /*8720*/  IMAD.SHL.U32 R187, R187, 0x10, RZ ;  /* 0x00000010bbbb7824 */ /* 0x000fe800078e00ff */
[----:B------:R-:W1:Y:S01]  /*8730*/  LDSM.16.MT88.4 R180, [R200+0x4800] ;  /* 0x00480000c8b4783b */ /* 0x000e620000004200 */
        /* <DEDUP_REMOVED lines=9> */
[C---:B--2---:R-:W-:Y:S08]  /*87d0*/  HMMA.16816.F32 R8, R176.reuse, R172, R8 ;  /* 0x000000acb008723c */ /* 0x044ff00000001808 */
        /* <DEDUP_REMOVED lines=69> */
[----:B------:R-:W-:Y:S01]  /*8c30*/  @P2 IADD3 R168, R231, -0x40, RZ ;  /* 0xffffffc0e7a82810 */ /* 0x000fe20007ffe0ff */
[-C--:B-1----:R-:W-:Y:S05]  /*8c40*/  HMMA.16816.F32 R4, R172, R176.reuse, R4 ;  /* 0x000000b0ac04723c */ /* 0x082fea0000001804 */
[----:B------:R-:W-:Y:S01]  /*8c50*/  @P2 IMAD.WIDE R168, R168, R188, UR14 ;  /* 0x0000000ea8a82e25 */ /* 0x000fe2000f8e02bc */
[----:B------:R-:W-:Y:S02]  /*8c60*/  @UP4 UMOV UR14, UR10 ;  /* 0x0000000a000e4c82 */ /* 0x000fe40008000000 */
[----:B------:R-:W-:Y:S01]  /*8c70*/  @UP4 UMOV UR15, UR9 ;  /* 0x00000009000f4c82 */ /* 0x000fe20008000000 */
[----:B------:R-:W-:Y:S01]  /*8c80*/  IMAD.MOV.U32 R188, RZ, RZ, c[0x0][0x22c] ;  /* 0x00008b00ffbc7624 */ /* 0x000fe200078e00ff */
[----:B----4-:R-:W4:Y:S03]  /*8c90*/  @P2 LDG.E R2, [R168.64+0x20] ;  /* 0x00002006a8022981 */ /* 0x010f26000c1e1900 */
[----:B------:R-:W-:Y:S02]  /*8ca0*/  IMAD R188, R188, c[0x0][0x1c0], RZ ;  /* 0x00007000bcbc7a24 */ /* 0x000fe400078e02ff */
[----:B------:R-:W4:Y:S02]  /*8cb0*/  @P2 LDG.E R3, [R168.64] ;  /* 0x00000006a8032981 */ /* 0x000f24000c1e1900 */
[----:B------:R-:W-:Y:S03]  /*8cc0*/  IMAD R188, R188, 0x18, RZ ;  /* 0x00000018bcbc7824 */ /* 0x000fe600078e02ff */
[----:B------:R-:W4:Y:S01]  /*8cd0*/  @P2 LDG.E R0, [R168.64+0xa0] ;  /* 0x0000a006a8002981 */ /* 0x000f22000c1e1900 */
[C---:B--2---:R-:W-:Y:S04]  /*8ce0*/  HMMA.16816.F32 R8, R180.reuse, R176, R8 ;  /* 0x000000b0b408723c */ /* 0x044fe80000001808 */
[----:B------:R1:W5:Y:S04]  /*8cf0*/  @P2 LDG.E R252, [R168.64+0x80] ;  /* 0x00008006a8fc2981 */ /* 0x000368000c1e1900 */
[-C--:B------:R-:W-:Y:S08]  /*8d00*/  HMMA.16816.F32 R12, R180, R178.reuse, R12 ;  /* 0x000000b2b40c723c */ /* 0x080ff0000000180c */
[C---:B------:R-:W-:Y:S07]  /*8d10*/  HMMA.16816.F32 R16, R172.reuse, R178, R16 ;  /* 0x000000b2ac10723c */ /* 0x040fee0000001810 */
[----:B------:R-:W-:Y:S01]  /*8d20*/  IMAD.MOV.U32 R179, RZ, RZ, c[0x0][0x22c] ;  /* 0x00008b00ffb37624 */ /* 0x000fe200078e00ff */
[-C--:B---3--:R-:W-:Y:S04]  /*8d30*/  HMMA.16816.F32 R20, R172, R164.reuse, R20 ;  /* 0x000000a4ac14723c */ /* 0x088fe80000001814 */
[----:B------:R-:W-:Y:S04]  /*8d40*/  IMAD R179, R179, c[0x0][0x1c0], RZ ;  /* 0x00007000b3b37a24 */ /* 0x000fe800078e02ff */
[C---:B------:R-:W-:Y:S04]  /*8d50*/  HMMA.16816.F32 R24, R180.reuse, R164, R24 ;  /* 0x000000a4b418723c */ /* 0x040fe80000001818 */
[----:B------:R-:W-:Y:S04]  /*8d60*/  IMAD R179, R179, 0x38, RZ ;  /* 0x00000038b3b37824 */ /* 0x000fe800078e02ff */
[-C--:B------:R-:W-:Y:S08]  /*8d70*/  HMMA.16816.F32 R28, R180, R166.reuse, R28 ;  /* 0x000000a6b41c723c */ /* 0x080ff0000000181c */
[----:B------:R-:W-:Y:S01]  /*8d80*/  HMMA.16816.F32 R32, R172, R166, R32 ;  /* 0x000000a6ac20723c */ /* 0x000fe20000001820 */
[----:B----4-:R2:W-:Y:S05]  /*8d90*/  @P2 STL [R1+0x8], R2 ;  /* 0x0000080201002387 */ /* 0x0105ea0000100800 */
[----:B------:R3:W-:Y:S05]  /*8da0*/  @P2 STL [R1+0x4], R3 ;  /* 0x0000040301002387 */ /* 0x0007ea0000100800 */
[----:B------:R3:W-:Y:S05]  /*8db0*/  @P2 STL [R1], R0 ;  /* 0x0000000001002387 */ /* 0x0007ea0000100800 */
[----:B------:R-:W4:Y:S01]  /*8dc0*/  LDL R178, [R1+0x24] ;  /* 0x0000240001b27983 */ /* 0x000f220000100800 */
[----:B--2---:R-:W-:Y:S02]  /*8dd0*/  IMAD.MOV.U32 R2, RZ, RZ, R239 ;  /* 0x000000ffff027224 */ /* 0x004fe400078e00ef */
[----:B---3--:R-:W-:Y:S03]  /*8de0*/  IMAD.MOV.U32 R3, RZ, RZ, R238 ;  /* 0x000000ffff037224 */ /* 0x008fe600078e00ee */
[-C--:B------:R-:W-:Y:S02]  /*8df0*/  LEA R164, P3, R241, R2.reuse, 0x2 ;  /* 0x00000002f1a47211 */ /* 0x080fe400078610ff */
[-C--:B------:R-:W-:Y:S01]  /*8e00*/  LEA R176, P1, R187, R2.reuse, 0x2 ;  /* 0x00000002bbb07211 */ /* 0x080fe200078210ff */
[----:B------:R-:W2:Y:S01]  /*8e10*/  LDL R0, [R1+0x18] ;  /* 0x0000180001007983 */ /* 0x000ea20000100800 */
[-C--:B------:R-:W-:Y:S02]  /*8e20*/  LEA.HI.X.SX32 R165, R241, R3.reuse, 0x2, P3 ;  /* 0x00000003f1a57211 */ /* 0x080fe400018f16ff */
[CC--:B------:R-:W-:Y:S02]  /*8e30*/  LEA R170, P2, R188.reuse, R2.reuse, 0x2 ;  /* 0x00000002bcaa7211 */ /* 0x0c0fe400078410ff */
[----:B------:R3:W-:Y:S01]  /*8e40*/  RED.E.ADD.F32.FTZ.RN.STRONG.GPU [R2.64], R4 ;  /* 0x000000040200798e */ /* 0x0007e2000c10e786 */
[-C--:B------:R-:W-:Y:S02]  /*8e50*/  LEA.HI.X.SX32 R177, R187, R3.reuse, 0x2, P1 ;  /* 0x00000003bbb17211 */ /* 0x080fe400008f16ff */
[-C--:B------:R-:W-:Y:S01]  /*8e60*/  LEA.HI.X.SX32 R171, R188, R3.reuse, 0x2, P2 ;  /* 0x00000003bcab7211 */ /* 0x080fe200010f16ff */
[----:B------:R-:W-:Y:S01]  /*8e70*/  IMAD.MOV.U32 R188, RZ, RZ, c[0x0][0x22c] ;  /* 0x00008b00ffbc7624 */ /* 0x000fe200078e00ff */
[----:B------:R3:W-:Y:S01]  /*8e80*/  RED.E.ADD.F32.FTZ.RN.STRONG.GPU [R164.64], R5 ;  /* 0x00000005a400798e */ /* 0x0007e2000c10e786 */
[-C--:B-1----:R-:W-:Y:S02]  /*8e90*/  LEA R168, P1, R190, R2.reuse, 0x2 ;  /* 0x00000002bea87211 */ /* 0x082fe400078210ff */
[----:B------:R-:W-:Y:S01]  /*8ea0*/  IMAD R188, R188, c[0x0][0x1c0], RZ ;  /* 0x00007000bcbc7a24 */ /* 0x000fe200078e02ff */
[CC--:B------:R-:W-:Y:S01]  /*8eb0*/  LEA R166, P3, R189.reuse, R2.reuse, 0x2 ;  /* 0x00000002bda67211 */ /* 0x0c0fe200078610ff */
[----:B------:R1:W-:Y:S01]  /*8ec0*/  RED.E.ADD.F32.FTZ.RN.STRONG.GPU [R176.64], R6 ;  /* 0x00000006b000798e */ /* 0x0003e2000c10e786 */
[-C--:B------:R-:W-:Y:S01]  /*8ed0*/  LEA.HI.X.SX32 R169, R190, R3.reuse, 0x2, P1 ;  /* 0x00000003bea97211 */ /* 0x080fe200008f16ff */
[----:B------:R-:W-:Y:S01]  /*8ee0*/  IMAD R188, R188, 0x30, RZ ;  /* 0x00000030bcbc7824 */ /* 0x000fe200078e02ff */
[-C--:B------:R-:W-:Y:S01]  /*8ef0*/  LEA.HI.X.SX32 R167, R189, R3.reuse, 0x2, P3 ;  /* 0x00000003bda77211 */ /* 0x080fe200018f16ff */
[----:B------:R-:W-:Y:S01]  /*8f00*/  IMAD.MOV.U32 R189, RZ, RZ, c[0x0][0x22c] ;  /* 0x00008b00ffbd7624 */ /* 0x000fe200078e00ff */
[----:B------:R1:W-:Y:S03]  /*8f10*/  RED.E.ADD.F32.FTZ.RN.STRONG.GPU [R170.64], R7 ;  /* 0x00000007aa00798e */ /* 0x0003e6000c10e786 */
[----:B------:R-:W-:Y:S02]  /*8f20*/  IMAD R189, R189, c[0x0][0x1c0], RZ ;  /* 0x00007000bdbd7a24 */ /* 0x000fe400078e02ff */
[----:B------:R-:W-:Y:S02]  /*8f30*/  RED.E.ADD.F32.FTZ.RN.STRONG.GPU [R168.64], R8 ;  /* 0x00000008a800798e */ /* 0x000fe4000c10e786 */
[----:B------:R-:W-:Y:S03]  /*8f40*/  IMAD.SHL.U32 R189, R189, 0x10, RZ ;  /* 0x00000010bdbd7824 */ /* 0x000fe600078e00ff */
[----:B------:R1:W-:Y:S01]  /*8f50*/  RED.E.ADD.F32.FTZ.RN.STRONG.GPU [R166.64], R9 ;  /* 0x00000009a600798e */ /* 0x0003e2000c10e786 */
[CC--:B---3--:R-:W-:Y:S04]  /*8f60*/  LEA R4, P2, R188.reuse, R2.reuse, 0x2 ;  /* 0x00000002bc047211 */ /* 0x0c8fe800078410ff */
[-C--:B------:R-:W-:Y:S01]  /*8f70*/  LEA.HI.X.SX32 R5, R188, R3.reuse, 0x2, P2 ;  /* 0x00000003bc057211 */ /* 0x080fe200010f16ff */
[----:B------:R-:W-:Y:S04]  /*8f80*/  IMAD.MOV.U32 R188, RZ, RZ, c[0x0][0x22c] ;  /* 0x00008b00ffbc7624 */ /* 0x000fe800078e00ff */
[----:B------:R3:W-:Y:S01]  /*8f90*/  RED.E.ADD.F32.FTZ.RN.STRONG.GPU [R4.64], R10 ;  /* 0x0000000a0400798e */ /* 0x0007e2000c10e786 */
[CC--:B-1----:R-:W-:Y:S01]  /*8fa0*/  LEA R6, P1, R179.reuse, R2.reuse, 0x2 ;  /* 0x00000002b3067211 */ /* 0x0c2fe200078210ff */
[----:B------:R-:W-:Y:S03]  /*8fb0*/  IMAD R188, R188, c[0x0][0x1c0], RZ ;  /* 0x00007000bcbc7a24 */ /* 0x000fe600078e02ff */
[-C--:B------:R-:W-:Y:S01]  /*8fc0*/  LEA.HI.X.SX32 R7, R179, R3.reuse, 0x2, P1 ;  /* 0x00000003b3077211 */ /* 0x080fe200008f16ff */
[----:B------:R-:W-:Y:S01]  /*8fd0*/  IMAD.SHL.U32 R188, R188, 0x10, RZ ;  /* 0x00000010bcbc7824 */ /* 0x000fe200078e00ff */
[----:B------:R-:W-:Y:S01]  /*8fe0*/  IADD3 R179, R189, 0x20, RZ ;  /* 0x00000020bdb37810 */ /* 0x000fe20007ffe0ff */
[----:B------:R-:W-:Y:S02]  /*8ff0*/  IMAD.MOV.U32 R189, RZ, RZ, c[0x0][0x22c] ;  /* 0x00008b00ffbd7624 */ /* 0x000fe400078e00ff */
[----:B------:R1:W-:Y:S01]  /*9000*/  RED.E.ADD.F32.FTZ.RN.STRONG.GPU [R6.64], R11 ;  /* 0x0000000b0600798e */ /* 0x0003e2000c10e786 */
[C---:B------:R-:W-:Y:S01]  /*9010*/  IADD3 R181, R188.reuse, 0x20, RZ ;  /* 0x00000020bcb57810 */ /* 0x040fe20007ffe0ff */
[----:B------:R-:W-:Y:S01]  /*9020*/  IMAD R189, R189, c[0x0][0x1c0], RZ ;  /* 0x00007000bdbd7a24 */ /* 0x000fe200078e02ff */
[C---:B------:R-:W-:Y:S02]  /*9030*/  IADD3 R180, R188.reuse, 0x20, RZ ;  /* 0x00000020bcb47810 */ /* 0x040fe40007ffe0ff */
[----:B------:R-:W2:Y:S01]  /*9040*/  LDL R166, [R1+0x14] ;  /* 0x0000140001a67983 */ /* 0x000ea20000100800 */
[C---:B------:R-:W-:Y:S02]  /*9050*/  IMAD.IADD R181, R241.reuse, 0x1, R181 ;  /* 0x00000001f1b57824 */ /* 0x040fe400078e02b5 */
[----:B------:R-:W-:Y:S02]  /*9060*/  IMAD.IADD R180, R241, 0x1, R180 ;  /* 0x00000001f1b47824 */ /* 0x000fe400078e02b4 */
[----:B------:R1:W-:Y:S01]  /*9070*/  RED.E.ADD.F32.FTZ.RN.STRONG.GPU [R2.64+0x80], R16 ;  /* 0x000080100200798e */ /* 0x0003e2000c10e786 */
[----:B------:R-:W-:Y:S02]  /*9080*/  IMAD.SHL.U32 R189, R189, 0x10, RZ ;  /* 0x00000010bdbd7824 */ /* 0x000fe400078e00ff */
[----:B------:R-:W-:Y:S02]  /*9090*/  IMAD.IADD R180, R241, 0x1, R180 ;  /* 0x00000001f1b47824 */ /* 0x000fe400078e02b4 */
[----:B------:R-:W2:Y:S01]  /*90a0*/  LDL R167, [R1+0x20] ;  /* 0x0000200001a77983 */ /* 0x000ea20000100800 */
[----:B------:R-:W-:Y:S02]  /*90b0*/  IADD3 R168, R189, 0x40, RZ ;  /* 0x00000040bda87810 */ /* 0x000fe40007ffe0ff */
[CC--:B---3--:R-:W-:Y:S02]  /*90c0*/  LEA R4, P1, R179.reuse, R2.reuse, 0x2 ;  /* 0x00000002b3047211 */ /* 0x0c8fe400078210ff */
[----:B------:R3:W-:Y:S02]  /*90d0*/  RED.E.ADD.F32.FTZ.RN.STRONG.GPU [R164.64+0x80], R17 ;  /* 0x00008011a400798e */ /* 0x0007e4000c10e786 */
[-C--:B------:R-:W-:Y:S02]  /*90e0*/  LEA.HI.X.SX32 R5, R179, R3.reuse, 0x2, P1 ;  /* 0x00000003b3057211 */ /* 0x080fe400008f16ff */
[----:B------:R-:W-:Y:S01]  /*90f0*/  IADD3 R179, R188, 0x20, RZ ;  /* 0x00000020bcb37810 */ /* 0x000fe20007ffe0ff */
[----:B------:R-:W-:Y:S01]  /*9100*/  IMAD.MOV.U32 R188, RZ, RZ, c[0x0][0x22c] ;  /* 0x00008b00ffbc7624 */ /* 0x000fe200078e00ff */
[CC--:B------:R-:W-:Y:S01]  /*9110*/  LEA R10, P1, R180.reuse, R2.reuse, 0x2 ;  /* 0x00000002b40a7211 */ /* 0x0c0fe200078210ff */
[----:B------:R3:W-:Y:S01]  /*9120*/  RED.E.ADD.F32.FTZ.RN.STRONG.GPU [R4.64], R18 ;  /* 0x000000120400798e */ /* 0x0007e2000c10e786 */
[-C--:B-1----:R-:W-:Y:S01]  /*9130*/  LEA R6, P2, R181, R2.reuse, 0x2 ;  /* 0x00000002b5067211 */ /* 0x082fe200078410ff */
[----:B------:R-:W-:Y:S01]  /*9140*/  IMAD.IADD R179, R241, 0x1, R179 ;  /* 0x00000001f1b37824 */ /* 0x000fe200078e02b3 */
[-C--:B------:R-:W-:Y:S01]  /*9150*/  LEA.HI.X.SX32 R11, R180, R3.reuse, 0x2, P1 ;  /* 0x00000003b40b7211 */ /* 0x080fe200008f16ff */
[----:B------:R-:W-:Y:S01]  /*9160*/  IMAD R188, R188, c[0x0][0x1c0], RZ ;  /* 0x00007000bcbc7a24 */ /* 0x000fe200078e02ff */
[-C--:B------:R-:W-:Y:S01]  /*9170*/  LEA.HI.X.SX32 R7, R181, R3.reuse, 0x2, P2 ;  /* 0x00000003b5077211 */ /* 0x080fe200010f16ff */
[C---:B------:R-:W-:Y:S02]  /*9180*/  IMAD.IADD R179, R241.reuse, 0x1, R179 ;  /* 0x00000001f1b37824 */ /* 0x040fe400078e02b3 */
[----:B------:R-:W-:Y:S01]  /*9190*/  IMAD.SHL.U32 R188, R188, 0x10, RZ ;  /* 0x00000010bcbc7824 */ /* 0x000fe200078e00ff */
[----:B------:R-:W2:Y:S01]  /*91a0*/  LDL R16, [R1+0x10] ;  /* 0x0000100001107983 */ /* 0x000ea20000100800 */
[----:B------:R-:W-:Y:S03]  /*91b0*/  IMAD.IADD R179, R241, 0x1, R179 ;  /* 0x00000001f1b37824 */ /* 0x000fe600078e02b3 */
[C---:B------:R-:W-:Y:S01]  /*91c0*/  IADD3 R170, R188.reuse, 0x40, RZ ;  /* 0x00000040bcaa7810 */ /* 0x040fe20007ffe0ff */
[----:B------:R1:W-:Y:S01]  /*91d0*/  RED.E.ADD.F32.FTZ.RN.STRONG.GPU [R6.64], R19 ;  /* 0x000000130600798e */ /* 0x0003e2000c10e786 */
[-C--:B------:R-:W-:Y:S02]  /*91e0*/  LEA R8, P3, R179, R2.reuse, 0x2 ;  /* 0x00000002b3087211 */ /* 0x080fe400078610ff */
[----:B------:R-:W-:Y:S01]  /*91f0*/  IADD3 R169, R188, 0x40, RZ ;  /* 0x00000040bca97810 */ /* 0x000fe20007ffe0ff */
[----:B------:R-:W-:Y:S01]  /*9200*/  IMAD.IADD R170, R241, 0x1, R170 ;  /* 0x00000001f1aa7824 */ /* 0x000fe200078e02aa */
[----:B------:R2:W-:Y:S01]  /*9210*/  RED.E.ADD.F32.FTZ.RN.STRONG.GPU [R10.64], R12 ;  /* 0x0000000c0a00798e */ /* 0x0005e2000c10e786 */
[-C--:B------:R-:W-:Y:S02]  /*9220*/  LEA.HI.X.SX32 R9, R179, R3.reuse, 0x2, P3 ;  /* 0x00000003b3097211 */ /* 0x080fe400018f16ff */
[----:B------:R-:W-:Y:S01]  /*9230*/  IMAD.IADD R169, R241, 0x1, R169 ;  /* 0x00000001f1a97824 */ /* 0x000fe200078e02a9 */
[----:B---3--:R-:W-:Y:S02]  /*9240*/  IADD3 R17, R187, 0x60, RZ ;  /* 0x00000060bb117810 */ /* 0x008fe40007ffe0ff */
[----:B------:R3:W-:Y:S01]  /*9250*/  RED.E.ADD.F32.FTZ.RN.STRONG.GPU [R8.64], R13 ;  /* 0x0000000d0800798e */ /* 0x0007e2000c10e786 */
[----:B------:R-:W-:Y:S01]  /*9260*/  IMAD.IADD R169, R241, 0x1, R169 ;  /* 0x00000001f1a97824 */ /* 0x000fe200078e02a9 */
[----:B------:R-:W-:Y:S01]  /*9270*/  IADD3 R18, R187, 0x60, RZ ;  /* 0x00000060bb127810 */ /* 0x000fe20007ffe0ff */
[C---:B------:R-:W-:Y:S04]  /*9280*/  IMAD.IADD R17, R241.reuse, 0x1, R17 ;  /* 0x00000001f1117824 */ /* 0x040fe800078e0211 */
[C---:B------:R-:W-:Y:S02]  /*9290*/  IMAD.IADD R18, R241.reuse, 0x1, R18 ;  /* 0x00000001f1127824 */ /* 0x040fe400078e0212 */
[C---:B------:R-:W-:Y:S02]  /*92a0*/  IMAD.IADD R17, R241.reuse, 0x1, R17 ;  /* 0x00000001f1117824 */ /* 0x040fe400078e0211 */
[C---:B------:R-:W-:Y:S02]  /*92b0*/  IMAD.IADD R18, R241.reuse, 0x1, R18 ;  /* 0x00000001f1127824 */ /* 0x040fe400078e0212 */
[----:B------:R-:W-:Y:S01]  /*92c0*/  IMAD.IADD R17, R241, 0x1, R17 ;  /* 0x00000001f1117824 */ /* 0x000fe200078e0211 */
[----:B-1----:R-:W-:Y:S05]  /*92d0*/  IADD3 R19, R187, 0x60, RZ ;  /* 0x00000060bb137810 */ /* 0x002fea0007ffe0ff */
        /* <DEDUP_REMOVED lines=8> */
[-C--:B---3--:R-:W-:Y:S04]  /*9360*/  LEA.HI.X.SX32 R13, R170, R3.reuse, 0x2, P2 ;  /* 0x00000003aa0d7211 */ /* 0x088fe800010f16ff */
[----:B------:R3:W-:Y:S05]  /*9370*/  RED.E.ADD.F32.FTZ.RN.STRONG.GPU [R6.64], R15 ;  /* 0x0000000f0600798e */ /* 0x0007ea000c10e786 */
[----:B------:R-:W-:Y:S05]  /*9380*/  RED.E.ADD.F32.FTZ.RN.STRONG.GPU [R2.64+0x100], R20 ;  /* 0x000100140200798e */ /* 0x000fea000c10e786 */
[----:B------:R-:W-:Y:S01]  /*9390*/  RED.E.ADD.F32.FTZ.RN.STRONG.GPU [R164.64+0x100], R21 ;  /* 0x00010015a400798e */ /* 0x000fe2000c10e786 */
[CC--:B-1----:R-:W-:Y:S04]  /*93a0*/  LEA R4, P1, R168.reuse, R2.reuse, 0x2 ;  /* 0x00000002a8047211 */ /* 0x0c2fe800078210ff */
[-C--:B------:R-:W-:Y:S02]  /*93b0*/  LEA.HI.X.SX32 R5, R168, R3.reuse, 0x2, P1 ;  /* 0x00000003a8057211 */ /* 0x080fe400008f16ff */
[----:B------:R-:W-:Y:S02]  /*93c0*/  IADD3 R168, R188, 0x40, RZ ;  /* 0x00000040bca87810 */ /* 0x000fe40007ffe0ff */
[-C--:B------:R-:W-:Y:S01]  /*93d0*/  LEA R10, P1, R169, R2.reuse, 0x2 ;  /* 0x00000002a90a7211 */ /* 0x080fe200078210ff */
[----:B------:R1:W-:Y:S02]  /*93e0*/  RED.E.ADD.F32.FTZ.RN.STRONG.GPU [R4.64], R22 ;  /* 0x000000160400798e */ /* 0x0003e4000c10e786 */
[----:B------:R-:W-:Y:S01]  /*93f0*/  IMAD.IADD R168, R241, 0x1, R168 ;  /* 0x00000001f1a87824 */ /* 0x000fe200078e02a8 */
[-C--:B------:R-:W-:Y:S02]  /*9400*/  LEA.HI.X.SX32 R11, R169, R3.reuse, 0x2, P1 ;  /* 0x00000003a90b7211 */ /* 0x080fe400008f16ff */
[----:B------:R4:W-:Y:S01]  /*9410*/  RED.E.ADD.F32.FTZ.RN.STRONG.GPU [R12.64], R23 ;  /* 0x000000170c00798e */ /* 0x0009e2000c10e786 */
[C---:B------:R-:W-:Y:S04]  /*9420*/  IMAD.IADD R168, R241.reuse, 0x1, R168 ;  /* 0x00000001f1a87824 */ /* 0x040fe800078e02a8 */
[----:B------:R-:W-:Y:S01]  /*9430*/  IMAD.IADD R168, R241, 0x1, R168 ;  /* 0x00000001f1a87824 */ /* 0x000fe200078e02a8 */
[----:B------:R4:W-:Y:S01]  /*9440*/  RED.E.ADD.F32.FTZ.RN.STRONG.GPU [R10.64], R24 ;  /* 0x000000180a00798e */ /* 0x0009e2000c10e786 */
[-C--:B---3--:R-:W-:Y:S03]  /*9450*/  LEA R6, P2, R166, R2.reuse, 0x2 ;  /* 0x00000002a6067211 */ /* 0x088fe600078410ff */
[-C--:B------:R-:W-:Y:S01]  /*9460*/  LEA R8, P3, R168, R2.reuse, 0x2 ;  /* 0x00000002a8087211 */ /* 0x080fe200078610ff */
[----:B------:R-:W-:Y:S01]  /*9470*/  LDSM.16.MT88.4 R20, [R202+0x2000] ;  /* 0x00200000ca14783b */ /* 0x000fe20000004200 */
[-C--:B------:R-:W-:Y:S02]  /*9480*/  LEA.HI.X.SX32 R7, R166, R3.reuse, 0x2, P2 ;  /* 0x00000003a6077211 */ /* 0x080fe400010f16ff */
[-C--:B------:R-:W-:Y:S02]  /*9490*/  LEA.HI.X.SX32 R9, R168, R3.reuse, 0x2, P3 ;  /* 0x00000003a8097211 */ /* 0x080fe400018f16ff */
[----:B------:R-:W-:Y:S01]  /*94a0*/  IADD3 R166, R187, 0x60, RZ ;  /* 0x00000060bba67810 */ /* 0x000fe20007ffe0ff */
[----:B------:R-:W-:Y:S03]  /*94b0*/  LDSM.16.MT88.4 R168, [R202+0x2800] ;  /* 0x00280000caa8783b */ /* 0x000fe60000004200 */
[CC--:B------:R-:W-:Y:S02]  /*94c0*/  LEA R14, P6, R166.reuse, R2.reuse, 0x2 ;  /* 0x00000002a60e7211 */ /* 0x0c0fe400078c10ff */
[----:B------:R3:W-:Y:S01]  /*94d0*/  RED.E.ADD.F32.FTZ.RN.STRONG.GPU [R8.64], R25 ;  /* 0x000000190800798e */ /* 0x0007e2000c10e786 */
[CC--:B-1----:R-:W-:Y:S02]  /*94e0*/  LEA R4, P1, R167.reuse, R2.reuse, 0x2 ;  /* 0x00000002a7047211 */ /* 0x0c2fe400078210ff */
[-C--:B------:R-:W-:Y:S02]  /*94f0*/  LEA.HI.X.SX32 R15, R166, R3.reuse, 0x2, P6 ;  /* 0x00000003a60f7211 */ /* 0x080fe400030f16ff */
[----:B------:R1:W-:Y:S01]  /*9500*/  RED.E.ADD.F32.FTZ.RN.STRONG.GPU [R6.64], R26 ;  /* 0x0000001a0600798e */ /* 0x0003e2000c10e786 */
[-C--:B------:R-:W-:Y:S02]  /*9510*/  LEA.HI.X.SX32 R5, R167, R3.reuse, 0x2, P1 ;  /* 0x00000003a7057211 */ /* 0x080fe400008f16ff */
[CC--:B----4-:R-:W-:Y:S03]  /*9520*/  LEA R12, P5, R19.reuse, R2.reuse, 0x2 ;  /* 0x00000002130c7211 */ /* 0x0d0fe600078a10ff */
[----:B------:R2:W-:Y:S01]  /*9530*/  RED.E.ADD.F32.FTZ.RN.STRONG.GPU [R4.64], R27 ;  /* 0x0000001b0400798e */ /* 0x0005e2000c10e786 */
[-C--:B------:R-:W-:Y:S02]  /*9540*/  LEA.HI.X.SX32 R13, R19, R3.reuse, 0x2, P5 ;  /* 0x00000003130d7211 */ /* 0x080fe400028f16ff */
[CC--:B------:R-:W-:Y:S02]  /*9550*/  LEA R10, P4, R18.reuse, R2.reuse, 0x2 ;  /* 0x00000002120a7211 */ /* 0x0c0fe400078810ff */
[----:B------:R-:W-:Y:S02]  /*9560*/  RED.E.ADD.F32.FTZ.RN.STRONG.GPU [R2.64+0x180], R32 ;  /* 0x000180200200798e */ /* 0x000fe4000c10e786 */
[-C--:B------:R-:W-:Y:S03]  /*9570*/  LEA.HI.X.SX32 R11, R18, R3.reuse, 0x2, P4 ;  /* 0x00000003120b7211 */ /* 0x080fe600020f16ff */
[----:B------:R-:W-:Y:S05]  /*9580*/  RED.E.ADD.F32.FTZ.RN.STRONG.GPU [R164.64+0x180], R33 ;  /* 0x00018021a400798e */ /* 0x000fea000c10e786 */
[----:B------:R-:W-:Y:S01]  /*9590*/  RED.E.ADD.F32.FTZ.RN.STRONG.GPU [R14.64], R34 ;  /* 0x000000220e00798e */ /* 0x000fe2000c10e786 */
[CC--:B---3--:R-:W-:Y:S04]  /*95a0*/  LEA R8, P3, R17.reuse, R2.reuse, 0x2 ;  /* 0x0000000211087211 */ /* 0x0c8fe800078610ff */
[----:B------:R-:W-:Y:S01]  /*95b0*/  RED.E.ADD.F32.FTZ.RN.STRONG.GPU [R12.64], R35 ;  /* 0x000000230c00798e */ /* 0x000fe2000c10e786 */
[-C--:B------:R-:W-:Y:S02]  /*95c0*/  LEA.HI.X.SX32 R9, R17, R3.reuse, 0x2, P3 ;  /* 0x0000000311097211 */ /* 0x080fe400018f16ff */
[CC--:B-1----:R-:W-:Y:S02]  /*95d0*/  LEA R6, P2, R16.reuse, R2.reuse, 0x2 ;  /* 0x0000000210067211 */ /* 0x0c2fe400078410ff */
[----:B------:R-:W-:Y:S02]  /*95e0*/  RED.E.ADD.F32.FTZ.RN.STRONG.GPU [R10.64], R28 ;  /* 0x0000001c0a00798e */ /* 0x000fe4000c10e786 */
[-C--:B------:R-:W-:Y:S02]  /*95f0*/  LEA.HI.X.SX32 R7, R16, R3.reuse, 0x2, P2 ;  /* 0x0000000310077211 */ /* 0x080fe400010f16ff */
[----:B------:R-:W-:Y:S01]  /*9600*/  ISETP.LT.AND P2, PT, RZ, UR5, PT ;  /* 0x00000005ff007c0c */ /* 0x000fe2000bf41270 */
[----:B------:R-:W-:Y:S01]  /*9610*/  RED.E.ADD.F32.FTZ.RN.STRONG.GPU [R8.64], R29 ;  /* 0x0000001d0800798e */ /* 0x000fe2000c10e786 */
[----:B------:R-:W-:Y:S04]  /*9620*/  UMOV UR5, UR11 ;  /* 0x0000000b00057c82 */ /* 0x000fe80008000000 */
        /* <DEDUP_REMOVED lines=382> */
.L_x_1672:
        /* <DEDUP_REMOVED lines=19> */
.L_x_1673:
        /* <DEDUP_REMOVED lines=17> */
[----:B------:R-:W-:Y:S01]  /*b050*/  IMAD.WIDE.U32 R2, R36, c[0x0][0x3a0], R8 ;  /* 0x0000e80024027a25 */ /* 0x000fe200078e0008 */
[----:B------:R-:W-:Y:S01]  /*b060*/  ULDC.64 UR10, c[0x0][0x3b8] ;  /* 0x0000ee00000a7ab9 */ /* 0x000fe20000000a00 */
[----:B------:R-:W-:-:S02]  /*b070*/  ISETP.GE.AND P5, PT, R248, UR8, PT ;  /* 0x00000008f8007c0c */ /* 0x000fc4000bfa6270 */
[----:B------:R-:W-:Y:S01]  /*b080*/  IMAD R0, R186, 0x200, R0 ;  /* 0x00000200ba007824 */ /* 0x000fe200078e0200 */
[----:B------:R-:W-:Y:S01]  /*b090*/  IADD3 R2, P0, R2, UR15, RZ ;  /* 0x0000000f02027c10 */ /* 0x000fe2000ff1e0ff */
[----:B------:R-:W-:Y:S01]  /*b0a0*/  IMAD.U32 R4, RZ, RZ, UR5 ;  /* 0x00000005ff047e24 */ /* 0x000fe2000f8e00ff */
[----:B------:R-:W-:Y:S01]  /*b0b0*/  UIMAD UR5, UR61, UR10, URZ ;  /* 0x0000000a3d0572a4 */ /* 0x000fe2000f8e023f */
[----:B------:R-:W-:-:S03]  /*b0c0*/  IMAD.SHL.U32 R0, R0, 0x2, RZ ;  /* 0x0000000200007824 */ /* 0x000fc600078e00ff */
[----:B------:R-:W-:Y:S01]  /*b0d0*/  IADD3.X R3, R3, UR16, R4, P0, !PT ;  /* 0x0000001003037c10 */ /* 0x000fe200087fe404 */
[----:B------:R-:W-:Y:S01]  /*b0e0*/  IMAD.U32 R4, RZ, RZ, UR34 ;  /* 0x00000022ff047e24 */ /* 0x000fe2000f8e00ff */
[----:B------:R1:W2:Y:S01]  /*b0f0*/  LDS.128 R24, [R0+0xd000] ;  /* 0x00d0000000187984 */ /* 0x0002a20000000c00 */
[----:B------:R-:W-:Y:S02]  /*b100*/  UIMAD UR5, UR34, UR11, UR5 ;  /* 0x0000000b220572a4 */ /* 0x000fe4000f8e0205 */
        /* <DEDUP_REMOVED lines=30> */
.L_x_1675:
[----:B--234-:R-:W-:Y:S05]  /*b2f0*/  BSYNC B0 ;  /* 0x0000000000007941 */ /* 0x01cfea0003800000 */
.L_x_1674:
        /* <DEDUP_REMOVED lines=18> */
.L_x_1677:
[----:B------:R-:W-:Y:S05]  /*b420*/  BSYNC B0 ;  /* 0x0000000000007941 */ /* 0x000fea0003800000 */
.L_x_1676:
        /* <DEDUP_REMOVED lines=18> */
.L_x_1679:
[----:B------:R-:W-:Y:S05]  /*b550*/  BSYNC B0 ;  /* 0x0000000000007941 */ /* 0x000fea0003800000 */
.L_x_1678:
        /* <DEDUP_REMOVED lines=17> */
.L_x_1681:
[----:B------:R-:W-:Y:S05]  /*b670*/  BSYNC B0 ;  /* 0x0000000000007941 */ /* 0x000fea0003800000 */
.L_x_1680:
        /* <DEDUP_REMOVED lines=27> */
.L_x_1683:
[----:B------:R-:W-:Y:S05]  /*b830*/  BSYNC B0 ;  /* 0x0000000000007941 */ /* 0x000fea0003800000 */
.L_x_1682:
        /* <DEDUP_REMOVED lines=16> */
.L_x_1685:
[----:B------:R-:W-:Y:S05]  /*b940*/  BSYNC B0 ;  /* 0x0000000000007941 */ /* 0x000fea0003800000 */
.L_x_1684:
        /* <DEDUP_REMOVED lines=16> */
.L_x_1687:
[----:B------:R-:W-:Y:S05]  /*ba50*/  BSYNC B0 ;  /* 0x0000000000007941 */ /* 0x000fea0003800000 */
.L_x_1686:
        /* <DEDUP_REMOVED lines=16> */
.L_x_1642:
        /* <DEDUP_REMOVED lines=20> */
.L_x_1689:
        /* <DEDUP_REMOVED lines=18> */
.L_x_1690:
        /* <DEDUP_REMOVED lines=11> */
[----:B------:R-:W-:Y:S01]  /*be70*/  IADD3 R2, P0, R2, UR15, RZ ;  /* 0x0000000f02027c10 */ /* 0x000fe2000ff1e0ff */
[----:B------:R-:W-:Y:S02]  /*be80*/  ULDC.64 UR10, c[0x0][0x3b8] ;  /* 0x0000ee00000a7ab9 */ /* 0x000fe40000000a00 */
[----:B------:R-:W-:Y:S01]  /*be90*/  IMAD.U32 R0, RZ, RZ, UR5 ;  /* 0x00000005ff007e24 */ /* 0x000fe2000f8e00ff */
[----:B------:R-:W-:-:S04]  /*bea0*/  UIMAD UR5, UR59, UR10, URZ ;  /* 0x0000000a3b0572a4 */ /* 0x000fc8000f8e023f */
        /* <DEDUP_REMOVED lines=18> */
.L_x_1692:
[----:B------:R-:W-:Y:S05]  /*bfd0*/  BSYNC B0 ;  /* 0x0000000000007941 */ /* 0x000fea0003800000 */
.L_x_1691:
        /* <DEDUP_REMOVED lines=18> */
.L_x_1694:
[----:B------:R-:W-:Y:S05]  /*c100*/  BSYNC B0 ;  /* 0x0000000000007941 */ /* 0x000fea0003800000 */
.L_x_1693:
        /* <DEDUP_REMOVED lines=18> */
.L_x_1696:
[----:B------:R-:W-:Y:S05]  /*c230*/  BSYNC B0 ;  /* 0x0000000000007941 */ /* 0x000fea0003800000 */
.L_x_1695:
        /* <DEDUP_REMOVED lines=17> */
.L_x_1698:
[----:B------:R-:W-:Y:S05]  /*c350*/  BSYNC B0 ;  /* 0x0000000000007941 */ /* 0x000fea0003800000 */
.L_x_1697:
        /* <DEDUP_REMOVED lines=27> */
.L_x_1700:
[----:B------:R-:W-:Y:S05]  /*c510*/  BSYNC B0 ;  /* 0x0000000000007941 */ /* 0x000fea0003800000 */
.L_x_1699:
        /* <DEDUP_REMOVED lines=16> */
.L_x_1702:
[----:B------:R-:W-:Y:S05]  /*c620*/  BSYNC B0 ;  /* 0x0000000000007941 */ /* 0x000fea0003800000 */
.L_x_1701:
        /* <DEDUP_REMOVED lines=16> */
.L_x_1704:
[----:B------:R-:W-:Y:S05]  /*c730*/  BSYNC B0 ;  /* 0x0000000000007941 */ /* 0x000fea0003800000 */
.L_x_1703:
        /* <DEDUP_REMOVED lines=14> */
.L_x_1688:
[----:B------:R-:W-:Y:S05]  /*c820*/  BSYNC B1 ;  /* 0x0000000000017941 */ /* 0x000fea0003800000 */
.L_x_1637:
        /* <DEDUP_REMOVED lines=11> */
.L_x_1705:
[----:B------:R-:W-:Y:S05]  /*c8e0*/  EXIT ;  /* 0x000000000000794d */ /* 0x000fea0003800000 */
.L_x_1707:
        /* <DEDUP_REMOVED lines=9> */
.L_x_2086:


//--------------------- .text._ZN5flash44flash_bwd_dq_dk_dv_loop_seqk_parallel_kernelI23Flash_bwd_kernel_traitsILi128ELi64ELi128ELi8ELi2ELi4ELi2ELb0ELb0EN7cutlass6half_tE19Flash_kernel_traitsILi128ELi64ELi128ELi8ES3_EELb0ELb0ELb0ELb1ELb0ELb0ELb1EEEvNS_16Flash_bwd_paramsE --------------------------
	.section	.text._ZN5flash44flash_bwd_dq_dk_dv_loop_seqk_parallel_kernelI23Flash_bwd_kernel_traitsILi128ELi64ELi128ELi8ELi2ELi4ELi2ELb0ELb0EN7cutlass6half_tE19Flash_kernel_traitsILi128ELi64ELi128ELi8ES3_EELb0ELb0ELb0ELb1ELb0ELb0ELb1EEEvNS_16Flash_bwd_paramsE,"ax",@progbits
	.sectioninfo	@"SHI_REGISTERS=255"
	.align	128
        .global         _ZN5flash44flash_bwd_dq_dk_dv_loop_seqk_parallel_kernelI23Flash_bwd_kernel_traitsILi128ELi64ELi128ELi8ELi2ELi4ELi2ELb0ELb0EN7cutlass6half_tE19Flash_kernel_traitsILi128ELi64ELi128ELi8ES3_EELb0ELb0ELb0ELb1ELb0ELb0ELb1EEEvNS_16Flash_bwd_paramsE
        .type           _ZN5flash44flash_bwd_dq_dk_dv_loop_seqk_parallel_kernelI23Flash_bwd_kernel_traitsILi128ELi64ELi128ELi8ELi2ELi4ELi2ELb0ELb0EN7cutlass6half_tE19Flash_kernel_traitsILi128ELi64ELi128ELi8ES3_EELb0ELb0ELb0ELb1ELb0ELb0ELb1EEEvNS_16Flash_bwd_paramsE,@function
        .size           _ZN5flash44flash_bwd_dq_dk_dv_loop_seqk_parallel_kernelI23Flash_bwd_kernel_traitsILi128ELi64ELi128ELi8ELi2ELi4ELi2ELb0ELb0EN7cutlass6half_tE19Flash_kernel_traitsILi128ELi64ELi128ELi8ES3_EELb0ELb0ELb0ELb1ELb0ELb0ELb1EEEvNS_16Flash_bwd_paramsE,(.L_x_2087 - _ZN5flash44flash_bwd_dq_dk_dv_loop_seqk_parallel_kernelI23Flash_bwd_kernel_traitsILi128ELi64ELi128ELi8ELi2ELi4ELi2ELb0ELb0EN7cutlass6half_tE19Flash_kernel_traitsILi128ELi64ELi128ELi8ES3_EELb0ELb0ELb0ELb1ELb0ELb0ELb1EEEvNS_16Flash_bwd_paramsE)
        .other          _ZN5flash44flash_bwd_dq_dk_dv_loop_seqk_parallel_kernelI23Flash_bwd_kernel_traitsILi128ELi64ELi128ELi8ELi2ELi4ELi2ELb0ELb0EN7cutlass6half_tE19Flash_kernel_traitsILi128ELi64ELi128ELi8ES3_EELb0ELb0ELb0ELb1ELb0ELb0ELb1EEEvNS_16Flash_bwd_paramsE,@"STO_CUDA_ENTRY STV_DEFAULT"
_ZN5flash44flash_bwd_dq_dk_dv_loop_seqk_parallel_kernelI23Flash_bwd_kernel_traitsILi128ELi64ELi128ELi8ELi2ELi4ELi2ELb0ELb0EN7cutlass6half_tE19Flash_kernel_traitsILi128ELi64ELi128ELi8ES3_EELb0ELb0ELb0ELb1ELb0ELb0ELb1EEEvNS_16Flash_bwd_paramsE:
.text._ZN5flash44flash_bwd_dq_dk_dv_loop_seqk_parallel_kernelI23Flash_bwd_kernel_traitsILi128ELi64ELi128ELi8ELi2ELi4ELi2ELb0ELb0EN7cutlass6half_tE19Flash_kernel_traitsILi128ELi64ELi128ELi8ES3_EELb0ELb0ELb0ELb1ELb0ELb0ELb1EEEvNS_16Flash_bwd_paramsE:
        /* <DEDUP_REMOVED lines=68> */
[----:B------:R-:W-:Y:S01]  /*0440*/  LOP3.LUT R4, R6, 0xfffffff8, RZ, 0xc0, !PT ;  /* 0xfffffff806047812 */ /* 0x000fe200078ec0ff */
[----:B------:R-:W-:Y:S01]  /*0450*/  USHF.R.S32.HI UR57, URZ, 0x1f, UR35 ;  /* 0x0000001f3f397899 */ /* 0x000fe20008011423 */
[----:B------:R-:W-:Y:S01]  /*0460*/  SHF.R.S32.HI R2, RZ, 0x1f, R0 ;  /* 0x0000001fff027819 */ /* 0x000fe20000011400 */
[----:B------:R-:W-:-:S02]  /*0470*/  UISETP.NE.AND UP3, UPT, UR10, URZ, UPT ;  /* 0x0000003f0a00728c */ /* 0x000fc4000bf65270 */
[----:B------:R-:W-:Y:S01]  /*0480*/  USHF.R.S32.HI UR61, URZ, 0x1f, UR32 ;  /* 0x0000001f3f3d7899 */ /* 0x000fe20008011420 */
[----:B------:R-:W-:Y:S01]  /*0490*/  LEA.HI R17, R2, R0, RZ, 0x2 ;  /* 0x0000000002117211 */ /* 0x000fe200078f10ff */
[----:B------:R-:W-:Y:S01]  /*04a0*/  USHF.R.S32.HI UR60, URZ, 0x1f, UR35 ;  /* 0x0000001f3f3c7899 */ /* 0x000fe20008011423 */
[----:B------:R-:W-:Y:S01]  /*04b0*/  SHF.R.S32.HI R0, RZ, 0x3, R6 ;  /* 0x00000003ff007819 */ /* 0x000fe20000011406 */
[----:B------:R-:W-:Y:S01]  /*04c0*/  USHF.R.S32.HI UR59, URZ, 0x1f, UR32 ;  /* 0x0000001f3f3b7899 */ /* 0x000fe20008011420 */
[----:B------:R-:W-:Y:S01]  /*04d0*/  LOP3.LUT R2, R8, 0xfffffff0, RZ, 0xc0, !PT ;  /* 0xfffffff008027812 */ /* 0x000fe200078ec0ff */
[----:B------:R-:W-:Y:S01]  /*04e0*/  IMAD.U32 R8, RZ, RZ, UR14 ;  /* 0x0000000eff087e24 */ /* 0x000fe2000f8e00ff */
[----:B------:R-:W-:Y:S01]  /*04f0*/  USHF.R.S32.HI UR58, URZ, 0x1f, UR35 ;  /* 0x0000001f3f3a7899 */ /* 0x000fe20008011423 */
[----:B------:R-:W-:Y:S01]  /*0500*/  IMAD.SHL.U32 R3, R0, 0x40, RZ ;  /* 0x0000004000037824 */ /* 0x000fe200078e00ff */
[----:B------:R-:W-:Y:S01]  /*0510*/  UIMAD.WIDE.U32 UR42, UR36, UR44, URZ ;  /* 0x0000002c242a72a5 */ /* 0x000fe2000f8e003f */
[C---:B------:R-:W-:Y:S01]  /*0520*/  IMAD.IADD R0, R15.reuse, 0x1, -R4 ;  /* 0x000000010f007824 */ /* 0x040fe200078e0a04 */
[----:B------:R-:W-:Y:S01]  /*0530*/  UIMAD UR51, UR37, UR44, URZ ;  /* 0x0000002c253372a4 */ /* 0x000fe2000f8e023f */
[----:B------:R-:W-:Y:S01]  /*0540*/  IMAD.IADD R2, R15, 0x1, -R2 ;  /* 0x000000010f027824 */ /* 0x000fe200078e0a02 */
[----:B------:R-:W-:Y:S01]  /*0550*/  LOP3.LUT R3, R3, 0x1c0, RZ, 0xc0, !PT ;  /* 0x000001c003037812 */ /* 0x000fe200078ec0ff */
[C---:B------:R-:W-:Y:S01]  /*0560*/  IMAD.SHL.U32 R232, R0.reuse, 0x8, RZ ;  /* 0x0000000800e87824 */ /* 0x040fe200078e00ff */
[----:B------:R-:W-:Y:S01]  /*0570*/  LOP3.LUT P4, RZ, R0, 0x2, RZ, 0xc0, !PT ;  /* 0x0000000200ff7812 */ /* 0x000fe2000788c0ff */
[----:B------:R-:W-:Y:S01]  /*0580*/  USHF.R.S32.HI UR53, URZ, 0x1f, UR47 ;  /* 0x0000001f3f357899 */ /* 0x000fe2000801142f */
[----:B------:R-:W-:Y:S01]  /*0590*/  SHF.R.S32.HI R5, RZ, 0x1f, R2 ;  /* 0x0000001fff057819 */ /* 0x000fe20000011402 */
[----:B------:R-:W-:Y:S01]  /*05a0*/  UIMAD UR50, UR4, UR50, URZ ;  /* 0x00000032043272a4 */ /* 0x000fe2000f8e023f */
[----:B------:R-:W-:Y:S01]  /*05b0*/  LOP3.LUT R4, R3, 0x38, R232, 0xf8, !PT ;  /* 0x0000003803047812 */ /* 0x000fe200078ef8e8 */
[----:B------:R-:W-:Y:S01]  /*05c0*/  @!UP2 UIMAD UR49, UR5, UR49, URZ ;  /* 0x000000310531a2a4 */ /* 0x000fe2000f8e023f */
[----:B------:R-:W-:Y:S01]  /*05d0*/  SHF.R.U32.HI R3, RZ, 0x3, R3 ;  /* 0x00000003ff037819 */ /* 0x000fe20000011603 */
[----:B------:R-:W-:Y:S01]  /*05e0*/  USHF.R.S32.HI UR48, URZ, 0x1f, UR41 ;  /* 0x0000001f3f307899 */ /* 0x000fe20008011429 */
[----:B------:R-:W-:Y:S01]  /*05f0*/  LEA.HI R10, R5, R2, RZ, 0x3 ;  /* 0x00000002050a7211 */ /* 0x000fe200078f18ff */
[----:B------:R-:W-:Y:S01]  /*0600*/  IMAD.SHL.U32 R5, R9, 0x200, RZ ;  /* 0x0000020009057824 */ /* 0x000fe200078e00ff */
[----:B------:R-:W-:Y:S01]  /*0610*/  LOP3.LUT R12, R4, R3, RZ, 0x3c, !PT ;  /* 0x00000003040c7212 */ /* 0x000fe200078e3cff */
[----:B------:R-:W-:Y:S01]  /*0620*/  UMOV UR40, 0xffffc000 ;  /* 0xffffc00000287882 */ /* 0x000fe20000000000 */
[----:B------:R-:W-:-:S02]  /*0630*/  LOP3.LUT R3, R10, 0xfffffff8, RZ, 0xc0, !PT ;  /* 0xfffffff80a037812 */ /* 0x000fc400078ec0ff */
[C---:B------:R-:W-:Y:S01]  /*0640*/  LOP3.LUT P3, RZ, R0.reuse, 0x4, RZ, 0xc0, !PT ;  /* 0x0000000400ff7812 */ /* 0x040fe2000786c0ff */
[----:B------:R-:W-:Y:S01]  /*0650*/  IMAD.SHL.U32 R0, R0, 0x40, RZ ;  /* 0x0000004000007824 */ /* 0x000fe200078e00ff */
[----:B------:R-:W-:Y:S01]  /*0660*/  LOP3.LUT R4, R7, 0x1, RZ, 0xc0, !PT ;  /* 0x0000000107047812 */ /* 0x000fe200078ec0ff */
[----:B------:R-:W-:Y:S01]  /*0670*/  IMAD.IADD R18, R2, 0x1, -R3 ;  /* 0x0000000102127824 */ /* 0x000fe200078e0a03 */
[----:B------:R-:W-:Y:S01]  /*0680*/  LEA.HI R2, R14, R15, RZ, 0x6 ;  /* 0x0000000f0e027211 */ /* 0x000fe200078f30ff */
[----:B------:R-:W-:Y:S01]  /*0690*/  IMAD.SHL.U32 R3, R11, 0x10, RZ ;  /* 0x000000100b037824 */ /* 0x000fe200078e00ff */
[----:B------:R-:W-:Y:S02]  /*06a0*/  LOP3.LUT R0, R0, 0x1c0, RZ, 0xc0, !PT ;  /* 0x000001c000007812 */ /* 0x000fe400078ec0ff */
[----:B------:R-:W-:Y:S01]  /*06b0*/  SHF.R.S32.HI R2, RZ, 0x6, R2 ;  /* 0x00000006ff027819 */ /* 0x000fe20000011402 */
[----:B------:R-:W-:Y:S01]  /*06c0*/  STL [R1+0x64], R18 ;  /* 0x0000641201007387 */ /* 0x000fe20000100800 */
[----:B------:R-:W-:-:S02]  /*06d0*/  LOP3.LUT R212, R0, 0x8, R6, 0xf8, !PT ;  /* 0x0000000800d47812 */ /* 0x000fc400078ef806 */
        /* <DEDUP_REMOVED lines=44> */
[----:B--2---:R-:W-:Y:S01]  /*09a0*/  IMAD.SHL.U32 R4, R9, 0x10, RZ ;  /* 0x0000001009047824 */ /* 0x004fe200078e00ff */
[----:B------:R-:W-:Y:S01]  /*09b0*/  LOP3.LUT R0, R0, 0xfffffe00, RZ, 0xc0, !PT ;  /* 0xfffffe0000007812 */ /* 0x000fe200078ec0ff */
[----:B------:R-:W-:Y:S02]  /*09c0*/  IMAD R11, R13, 0x10, R5 ;  /* 0x000000100d0b7824 */ /* 0x000fe400078e0205 */
[----:B------:R-:W-:Y:S01]  /*09d0*/  IMAD.IADD R224, R221, 0x1, R223 ;  /* 0x00000001dde07824 */ /* 0x000fe200078e02df */
[----:B------:R-:W-:Y:S01]  /*09e0*/  LOP3.LUT R7, R3, 0x10, R4, 0xf8, !PT ;  /* 0x0000001003077812 */ /* 0x000fe200078ef804 */
[----:B------:R-:W-:Y:S01]  /*09f0*/  IMAD.SHL.U32 R3, R18, 0x40, RZ ;  /* 0x0000004012037824 */ /* 0x000fe200078e00ff */
[----:B------:R-:W-:Y:S01]  /*0a00*/  STL [R1+0x58], R11 ;  /* 0x0000580b01007387 */ /* 0x000fe20000100800 */
[----:B------:R-:W-:-:S03]  /*0a10*/  IMAD R5, R13, 0x400, R0 ;  /* 0x000004000d057824 */ /* 0x000fc600078e0200 */
        /* <DEDUP_REMOVED lines=12> */
[----:B------:R-:W-:Y:S02]  /*0ae0*/  IADD3 R5, R232, 0x40, RZ ;  /* 0x00000040e8057810 */ /* 0x000fe40007ffe0ff */
[----:B------:R-:W-:Y:S02]  /*0af0*/  SHF.R.S32.HI R3, RZ, 0x1f, R0 ;  /* 0x0000001fff037819 */ /* 0x000fe40000011400 */
[----:B------:R-:W-:Y:S01]  /*0b00*/  SEL R213, R4, 0xffffffe0, !P4 ;  /* 0xffffffe004d57807 */ /* 0x000fe20006000000 */
[----:B------:R1:W-:Y:S01]  /*0b10*/  STL [R1], R5 ;  /* 0x0000000501007387 */ /* 0x0003e20000100800 */
[C---:B------:R-:W-:Y:S01]  /*0b20*/  SHF.L.U64.HI R3, R0.reuse, 0x2, R3 ;  /* 0x0000000200037819 */ /* 0x040fe20000010203 */
[----:B------:R-:W-:Y:S01]  /*0b30*/  IMAD.SHL.U32 R0, R0, 0x4, RZ ;  /* 0x0000000400007824 */ /* 0x000fe200078e00ff */
[----:B------:R-:W-:Y:S01]  /*0b40*/  SEL R214, R2, 0xffffffc0, !P3 ;  /* 0xffffffc002d67807 */ /* 0x000fe20005800000 */
[----:B------:R-:W-:Y:S01]  /*0b50*/  IMAD.IADD R213, R212, 0x1, R213 ;  /* 0x00000001d4d57824 */ /* 0x000fe200078e02d5 */
        /* <DEDUP_REMOVED lines=22> */
.L_x_1778:
        /* <DEDUP_REMOVED lines=53> */
.L_x_1708:
        /* <DEDUP_REMOVED lines=58> */
.L_x_1710:
        /* <DEDUP_REMOVED lines=18> */
.L_x_1711:
        /* <DEDUP_REMOVED lines=72> */
.L_x_1712:
[----:B------:R-:W-:Y:S02]  /*1950*/  UMOV UR11, UR50 ;  /* 0x00000032000b7c82 */ /* 0x000fe40008000000 */
.L_x_1713:
[----:B------:R-:W1:Y:S01]  /*1960*/  S2R R9, SR_TID.X ;  /* 0x0000000000097919 */ /* 0x000e620000002100 */
[----:B------:R-:W-:Y:S01]  /*1970*/  UIADD3 UR8, UP5, UP4, UR8, UR41, UR47 ;  /* 0x0000002908087290 */ /* 0x000fe2000fcbe02f */
[----:B------:R-:W-:Y:S01]  /*1980*/  SHF.R.S32.HI R233, RZ, 0x1f, R232 ;  /* 0x0000001fffe97819 */ /* 0x000fe200000114e8 */
[----:B------:R-:W-:Y:S01]  /*1990*/  BSSY B1, `(.L_x_1709) ;  /* 0x0000a7e000017945 */ /* 0x000fe20003800000 */
[----:B------:R-:W-:Y:S01]  /*19a0*/  IADD3 R2, P0, R232, UR29, RZ ;  /* 0x0000001de8027c10 */ /* 0x000fe2000ff1e0ff */
[----:B------:R-:W-:Y:S02]  /*19b0*/  UIADD3 UR19, UP1, UP0, UR18, UR8, UR19 ;  /* 0x0000000812137290 */ /* 0x000fe4000f83e013 */
[----:B------:R-:W-:Y:S02]  /*19c0*/  UIADD3.X UR4, UR10, UR48, UR53, UP5, UP4 ;  /* 0x000000300a047290 */ /* 0x000fe4000afe8435 */
[----:B------:R-:W-:-:S02]  /*19d0*/  ULDC.64 UR8, c[0x0][0x1a8] ;  /* 0x00006a0000087ab9 */ /* 0x000fc40000000a00 */
[----:B------:R-:W-:Y:S02]  /*19e0*/  UIADD3.X UR18, UR12, UR4, UR14, UP1, UP0 ;  /* 0x000000040c127290 */ /* 0x000fe40008fe040e */
[----:B------:R-:W-:Y:S02]  /*19f0*/  UIMAD UR4, UR57, UR8, URZ ;  /* 0x00000008390472a4 */ /* 0x000fe4000f8e023f */
[----:B------:R-:W-:Y:S02]  /*1a00*/  UISETP.GE.AND UP0, UPT, UR28, 0x1, UPT ;  /* 0x000000011c00788c */ /* 0x000fe4000bf06270 */
[----:B------:R-:W-:Y:S02]  /*1a10*/  UIMAD UR16, UR35, UR9, UR4 ;  /* 0x00000009231072a4 */ /* 0x000fe4000f8e0204 */
[----:B------:R-:W-:Y:S02]  /*1a20*/  UIADD3 UR14, UR15, UR11, URZ ;  /* 0x0000000b0f0e7290 */ /* 0x000fe4000fffe03f */
[----:B------:R-:W-:-:S02]  /*1a30*/  ULDC.64 UR8, c[0x0][0x378] ;  /* 0x0000de0000087ab9 */ /* 0x000fc40000000a00 */
[----:B------:R-:W-:Y:S01]  /*1a40*/  UIMAD UR4, UR57, UR8, URZ ;  /* 0x00000008390472a4 */ /* 0x000fe2000f8e023f */
[----:B-1----:R-:W-:Y:S01]  /*1a50*/  SHF.R.S32.HI R5, RZ, 0x1f, R9 ;  /* 0x0000001fff057819 */ /* 0x002fe20000011409 */
[----:B------:R-:W-:Y:S02]  /*1a60*/  UIADD3 UR12, UR15, UR13, URZ ;  /* 0x0000000d0f0c7290 */ /* 0x000fe4000fffe03f */
[----:B------:R-:W-:Y:S01]  /*1a70*/  UIMAD UR10, UR35, UR9, UR4 ;  /* 0x00000009230a72a4 */ /* 0x000fe2000f8e0204 */
[----:B------:R-:W-:Y:S01]  /*1a80*/  LEA.HI R4, R5, R9, RZ, 0x3 ;  /* 0x0000000905047211 */ /* 0x000fe200078f18ff */
[----:B------:R-:W-:Y:S02]  /*1a90*/  UMOV UR29, 0x4 ;  /* 0x00000004001d7882 */ /* 0x000fe40000000000 */
[----:B------:R-:W-:Y:S01]  /*1aa0*/  ULDC.64 UR8, c[0x0][0x370] ;  /* 0x0000dc0000087ab9 */ /* 0x000fe20000000a00 */
[----:B------:R-:W-:Y:S01]  /*1ab0*/  SHF.R.S32.HI R4, RZ, 0x3, R4 ;  /* 0x00000003ff047819 */ /* 0x000fe20000011404 */
[----:B------:R-:W-:-:S02]  /*1ac0*/  UIMAD UR4, UR31, UR8, URZ ;  /* 0x000000081f0472a4 */ /* 0x000fc4000f8e023f */
[----:B------:R-:W-:Y:S01]  /*1ad0*/  ULEA.HI.SX32 UR8, UR33, 0xffffffff, 0x1a ;  /* 0xffffffff21087891 */ /* 0x000fe2000f8fd23f */
[----:B------:R-:W-:Y:S01]  /*1ae0*/  SHF.R.S32.HI R17, RZ, 0x1f, R4 ;  /* 0x0000001fff117819 */ /* 0x000fe20000011404 */
[----:B------:R-:W-:Y:S01]  /*1af0*/  UIMAD UR4, UR15, UR9, UR4 ;  /* 0x000000090f0472a4 */ /* 0x000fe2000f8e0204 */
[----:B------:R-:W-:-:S04]  /*1b00*/  IADD3 R0, P1, R4, UR15, RZ ;  /* 0x0000000f04007c10 */ /* 0x000fc8000ff3e0ff */
[----:B------:R-:W-:Y:S01]  /*1b10*/  IADD3.X R3, R17, UR31, RZ, P1, !PT ;  /* 0x0000001f11037c10 */ /* 0x000fe20008ffe4ff */
[----:B------:R-:W-:-:S04]  /*1b20*/  IMAD.WIDE.U32 R6, R0, c[0x0][0x190], R232 ;  /* 0x0000640000067a25 */ /* 0x000fc800078e00e8 */
[----:B------:R-:W-:Y:S01]  /*1b30*/  IMAD R3, R3, c[0x0][0x190], RZ ;  /* 0x0000640003037a24 */ /* 0x000fe200078e02ff */
[----:B------:R-:W-:-:S03]  /*1b40*/  IADD3 R6, P1, R6, UR38, RZ ;  /* 0x0000002606067c10 */ /* 0x000fc6000ff3e0ff */
[----:B------:R-:W-:Y:S01]  /*1b50*/  IMAD R0, R0, c[0x0][0x194], R3 ;  /* 0x0000650000007a24 */ /* 0x000fe200078e0203 */
[----:B------:R-:W-:Y:S01]  /*1b60*/  IADD3.X R3, R233, UR30, RZ, P0, !PT ;  /* 0x0000001ee9037c10 */ /* 0x000fe200087fe4ff */
[----:B------:R-:W-:Y:S01]  /*1b70*/  ULDC.64 UR30, c[0x0][0x3c8] ;  /* 0x0000f200001e7ab9 */ /* 0x000fe20000000a00 */
[----:B------:R-:W-:Y:S02]  /*1b80*/  PLOP3.LUT P0, PT, PT, PT, UP0, 0x80, 0x0 ;  /* 0x000000000000781c */ /* 0x000fe40003f0f008 */
[----:B------:R-:W-:Y:S01]  /*1b90*/  IADD3.X R7, R7, UR34, R0, P1, !PT ;  /* 0x0000002207077c10 */ /* 0x000fe20008ffe400 */
[----:B------:R-:W-:Y:S01]  /*1ba0*/  IMAD.U32 R0, RZ, RZ, UR15 ;  /* 0x0000000fff007e24 */ /* 0x000fe2000f8e00ff */
[----:B------:R-:W-:-:S03]  /*1bb0*/  UIMAD.WIDE UR14, UR14, UR29, UR30 ;  /* 0x0000001d0e0e72a5 */ /* 0x000fc6000f8e021e */
[----:B------:R-:W-:Y:S01]  /*1bc0*/  IMAD.WIDE.U32 R2, R0, c[0x0][0x370], R2 ;  /* 0x0000dc0000027a25 */ /* 0x000fe200078e0002 */
[----:B------:R-:W-:-:S03]  /*1bd0*/  LEA.HI R0, R5, R9, RZ, 0x5 ;  /* 0x0000000905007211 */ /* 0x000fc600078f28ff */
[----:B------:R-:W-:Y:S01]  /*1be0*/  IMAD.U32 R5, RZ, RZ, UR35 ;  /* 0x00000023ff057e24 */ /* 0x000fe2000f8e00ff */
        /* <DEDUP_REMOVED lines=63> */
.L_x_1716:
[----:B------:R-:W-:Y:S05]  /*1fe0*/  BSYNC B0 ;  /* 0x0000000000007941 */ /* 0x000fea0003800000 */
.L_x_1715:
        /* <DEDUP_REMOVED lines=30> */
.L_x_1718:
[----:B------:R-:W-:Y:S05]  /*21d0*/  BSYNC B0 ;  /* 0x0000000000007941 */ /* 0x000fea0003800000 */
.L_x_1717:
        /* <DEDUP_REMOVED lines=15> */
.L_x_1720:
        /* <DEDUP_REMOVED lines=20> */
.L_x_1721:
[----:B------:R-:W-:Y:S05]  /*2410*/  BSYNC B0 ;  /* 0x0000000000007941 */ /* 0x000fea0003800000 */
.L_x_1719:
        /* <DEDUP_REMOVED lines=14> */
.L_x_1723:
        /* <DEDUP_REMOVED lines=28> */
.L_x_1724:
[----:B------:R-:W-:Y:S05]  /*26c0*/  BSYNC B0 ;  /* 0x0000000000007941 */ /* 0x000fea0003800000 */
.L_x_1722:
[----:B------:R-:W5:Y:S01]  /*26d0*/  LDL R14, [R1+0x58] ;  /* 0x00005800010e7983 */ /* 0x000f620000100800 */
[----:B------:R-:W-:Y:S01]  /*26e0*/  IMAD.MOV.U32 R11, RZ, RZ, 0x7f800000 ;  /* 0x7f800000ff0b7424 */ /* 0x000fe200078e00ff */
[----:B------:R-:W-:Y:S01]  /*26f0*/  ULDC.64 UR14, c[0x0][0x198] ;  /* 0x00006600000e7ab9 */ /* 0x000fe20000000a00 */
[----:B------:R-:W-:Y:S02]  /*2700*/  IMAD.MOV.U32 R10, RZ, RZ, 0x7f800000 ;  /* 0x7f800000ff0a7424 */ /* 0x000fe400078e00ff */
[----:B------:R-:W-:Y:S02]  /*2710*/  IMAD.MOV.U32 R9, RZ, RZ, 0x7f800000 ;  /* 0x7f800000ff097424 */ /* 0x000fe400078e00ff */
[----:B------:R-:W-:Y:S01]  /*2720*/  IMAD.MOV.U32 R18, RZ, RZ, 0x7f800000 ;  /* 0x7f800000ff127424 */ /* 0x000fe200078e00ff */
[C---:B-1---5:R-:W-:Y:S02]  /*2730*/  IADD3 R3, R14.reuse, 0x28, RZ ;  /* 0x000000280e037810 */ /* 0x062fe40007ffe0ff */
[----:B------:R-:W-:-:S02]  /*2740*/  IADD3 R2, R14, 0x8, RZ ;  /* 0x000000080e027810 */ /* 0x000fc40007ffe0ff */
[----:B------:R-:W-:Y:S02]  /*2750*/  ISETP.GE.AND P3, PT, R3, UR4, PT ;  /* 0x0000000403007c0c */ /* 0x000fe4000bf66270 */
[----:B------:R-:W-:Y:S02]  /*2760*/  IADD3 R5, R14, 0x20, RZ ;  /* 0x000000200e057810 */ /* 0x000fe40007ffe0ff */
[----:B------:R-:W-:Y:S01]  /*2770*/  ISETP.GE.AND P5, PT, R2, UR4, PT ;  /* 0x0000000402007c0c */ /* 0x000fe2000bfa6270 */
[----:B------:R-:W-:Y:S01]  /*2780*/  IMAD.SHL.U32 R2, R14, 0x4, RZ ;  /* 0x000000040e027824 */ /* 0x000fe200078e00ff */
[----:B------:R-:W-:Y:S02]  /*2790*/  SHF.R.S32.HI R13, RZ, 0x1f, R14 ;  /* 0x0000001fff0d7819 */ /* 0x000fe4000001140e */
[----:B------:R-:W-:Y:S02]  /*27a0*/  ISETP.GE.AND P4, PT, R5, UR4, PT ;  /* 0x0000000405007c0c */ /* 0x000fe4000bf86270 */
[----:B------:R-:W-:-:S02]  /*27b0*/  SHF.R.S32.HI R5, RZ, 0x1f, R3 ;  /* 0x0000001fff057819 */ /* 0x000fc40000011403 */
[----:B------:R-:W-:Y:S02]  /*27c0*/  IADD3 R2, P2, R2, UR11, RZ ;  /* 0x0000000b02027c10 */ /* 0x000fe4000ff5e0ff */
[C---:B------:R-:W-:Y:S02]  /*27d0*/  @!P3 LEA R6, P1, R3.reuse, UR11, 0x2 ;  /* 0x0000000b0306bc11 */ /* 0x040fe4000f8210ff */
[C---:B------:R-:W-:Y:S02]  /*27e0*/  SHF.L.U64.HI R8, R14.reuse, 0x2, R13 ;  /* 0x000000020e087819 */ /* 0x040fe4000001020d */
[----:B------:R-:W-:Y:S02]  /*27f0*/  ISETP.GE.AND P6, PT, R14, UR4, PT ;  /* 0x000000040e007c0c */ /* 0x000fe4000bfc6270 */
[----:B------:R-:W-:Y:S02]  /*2800*/  @!P3 LEA.HI.X R7, R3, UR10, R5, 0x2, P1 ;  /* 0x0000000a0307bc11 */ /* 0x000fe400088f1405 */
[----:B------:R-:W-:-:S03]  /*2810*/  IADD3.X R3, R8, UR10, RZ, P2, !PT ;  /* 0x0000000a08037c10 */ /* 0x000fc600097fe4ff */
[----:B------:R-:W5:Y:S04]  /*2820*/  @!P3 LDG.E R9, [R6.64] ;  /* 0x000000060609b981 */ /* 0x000f68000c1e1900 */
[----:B--2---:R-:W2:Y:S04]  /*2830*/  @!P5 LDG.E R11, [R2.64+0x20] ;  /* 0x00002006020bd981 */ /* 0x004ea8000c1e1900 */
[----:B---3--:R-:W3:Y:S04]  /*2840*/  @!P4 LDG.E R10, [R2.64+0x80] ;  /* 0x00008006020ac981 */ /* 0x008ee8000c1e1900 */
[----:B----4-:R-:W4:Y:S01]  /*2850*/  @!P6 LDG.E R18, [R2.64] ;  /* 0x000000060212e981 */ /* 0x010f22000c1e1900 */
[----:B------:R-:W-:-:S04]  /*2860*/  UIMAD UR4, UR17, UR14, URZ ;  /* 0x0000000e110472a4 */ /* 0x000fc8000f8e023f */
[----:B------:R-:W-:Y:S02]  /*2870*/  UIMAD UR9, UR23, UR15, UR4 ;  /* 0x0000000f170972a4 */ /* 0x000fe4000f8e0204 */
[----:B------:R-:W-:-:S06]  /*2880*/  UIMAD UR4, UR20, -0x80, UR5 ;  /* 0xffffff80140478a4 */ /* 0x000fcc000f8e0205 */
[----:B------:R-:W-:-:S13]  /*2890*/  ISETP.GE.AND P6, PT, R4, UR4, PT ;  /* 0x0000000404007c0c */ /* 0x000fda000bfc6270 */
[----:B------:R-:W-:Y:S04]  /*28a0*/  @P6 STS.128 [R0+0xc000], RZ ;  /* 0x00c000ff00006388 */ /* 0x000fe80000000c00 */
[----:B------:R-:W-:Y:S01]  /*28b0*/  @P6 STS.128 [R0+0x10000], RZ ;  /* 0x010000ff00006388 */ /* 0x000fe20000000c00 */
[----:B------:R-:W-:Y:S03]  /*28c0*/  BSSY B0, `(.L_x_1725) ;  /* 0x0000027000007945 */ /* 0x000fe60003800000 */
[----:B--2---:R1:W-:Y:S04]  /*28d0*/  STL [R1+0x10], R11 ;  /* 0x0000100b01007387 */ /* 0x0043e80000100800 */
[----:B---3--:R2:W-:Y:S04]  /*28e0*/  STL [R1+0x4], R10 ;  /* 0x0000040a01007387 */ /* 0x0085e80000100800 */
[----:B-----5:R3:W-:Y:S04]  /*28f0*/  STL [R1+0x8], R9 ;  /* 0x0000080901007387 */ /* 0x0207e80000100800 */
[----:B----4-:R3:W-:Y:S01]  /*2900*/  STL [R1+0xc], R18 ;  /* 0x00000c1201007387 */ /* 0x0107e20000100800 */
[----:B-1----:R-:W-:-:S04]  /*2910*/  IMAD.U32 R11, RZ, RZ, UR23 ;  /* 0x00000017ff0b7e24 */ /* 0x002fc8000f8e00ff */
[----:B------:R-:W-:-:S05]  /*2920*/  IMAD.WIDE.U32 R2, R11, c[0x0][0x198], R232 ;  /* 0x000066000b027a25 */ /* 0x000fca00078e00e8 */
[----:B------:R-:W-:Y:S01]  /*2930*/  IADD3 R6, P1, R2, UR24, RZ ;  /* 0x0000001802067c10 */ /* 0x000fe2000ff3e0ff */
[----:B------:R-:W-:-:S05]  /*2940*/  IMAD.U32 R2, RZ, RZ, UR9 ;  /* 0x00000009ff027e24 */ /* 0x000fca000f8e00ff */
        /* <DEDUP_REMOVED lines=30> */
.L_x_1726:
[----:B---3--:R-:W-:Y:S05]  /*2b30*/  BSYNC B0 ;  /* 0x0000000000007941 */ /* 0x008fea0003800000 */
.L_x_1725:
        /* <DEDUP_REMOVED lines=31> */
.L_x_1728:
[----:B------:R-:W-:Y:S05]  /*2d30*/  BSYNC B0 ;  /* 0x0000000000007941 */ /* 0x000fea0003800000 */
.L_x_1727:
        /* <DEDUP_REMOVED lines=32> */
.L_x_1730:
[----:B------:R-:W-:Y:S05]  /*2f40*/  BSYNC B0 ;  /* 0x0000000000007941 */ /* 0x000fea0003800000 */
.L_x_1729:
        /* <DEDUP_REMOVED lines=31> */
.L_x_1732:
[----:B------:R-:W-:Y:S05]  /*3140*/  BSYNC B0 ;  /* 0x0000000000007941 */ /* 0x000fea0003800000 */
.L_x_1731:
        /* <DEDUP_REMOVED lines=15> */
[----:B------:R-:W5:Y:S01]  /*3240*/  LDL R8, [R1] ;  /* 0x0000000001087983 */ /* 0x000f620000100800 */
        /* <DEDUP_REMOVED lines=23> */
.L_x_1734:
[----:B------:R-:W-:Y:S05]  /*33c0*/  BSYNC B0 ;  /* 0x0000000000007941 */ /* 0x000fea0003800000 */
.L_x_1733:
        /* <DEDUP_REMOVED lines=30> */
.L_x_1736:
[----:B------:R-:W-:Y:S05]  /*35b0*/  BSYNC B0 ;  /* 0x0000000000007941 */ /* 0x000fea0003800000 */
.L_x_1735:
        /* <DEDUP_REMOVED lines=30> */
.L_x_1738:
[----:B------:R-:W-:Y:S05]  /*37a0*/  BSYNC B0 ;  /* 0x0000000000007941 */ /* 0x000fea0003800000 */
.L_x_1737:
        /* <DEDUP_REMOVED lines=29> */
.L_x_1740:
[----:B------:R-:W-:Y:S05]  /*3980*/  BSYNC B0 ;  /* 0x0000000000007941 */ /* 0x000fea0003800000 */
.L_x_1739:
[----:B------:R-:W-:Y:S01]  /*3990*/  ULDC.64 UR16, c[0x0][0x318] ;  /* 0x0000c60000107ab9 */ /* 0x000fe20000000a00 */
[----:B------:R-:W5:Y:S01]  /*39a0*/  LDL R5, [R1+0x3c] ;  /* 0x00003c0001057983 */ /* 0x000f620000100800 */
[----:B------:R-:W-:Y:S02]  /*39b0*/  UISETP.NE.U32.AND UP1, UPT, URZ, UR16, UPT ;  /* 0x000000103f00728c */ /* 0x000fe4000bf25070 */
[----:B------:R-:W-:Y:S01]  /*39c0*/  ULDC.64 UR18, c[0x0][0x320] ;  /* 0x0000c80000127ab9 */ /* 0x000fe20000000a00 */
[----:B--2---:R-:W2:Y:S01]  /*39d0*/  LDL R4, [R1+0x64] ;  /* 0x0000640001047983 */ /* 0x004ea20000100800 */
        /* <DEDUP_REMOVED lines=13> */
[----:B---34-:R1:W3:Y:S01]  /*3ab0*/  @P1 LDG.E R0, [R2.64] ;  /* 0x0000000602001981 */ /* 0x0182e2000c1e1900 */
[----:B------:R-:W-:Y:S01]  /*3ac0*/  IADD3 R207, R219, 0x2000, RZ ;  /* 0x00002000dbcf7810 */ /* 0x000fe20007ffe0ff */
[----:B------:R-:W-:Y:S01]  /*3ad0*/  IMAD.MOV.U32 R216, RZ, RZ, 0x40 ;  /* 0x00000040ffd87424 */ /* 0x000fe200078e00ff */
[----:B------:R-:W-:Y:S01]  /*3ae0*/  MOV R218, 0x20 ;  /* 0x0000002000da7802 */ /* 0x000fe20000000f00 */
[----:B------:R-:W-:Y:S01]  /*3af0*/  IMAD.MOV.U32 R227, RZ, RZ, R220 ;  /* 0x000000ffffe37224 */ /* 0x000fe200078e00dc */
[----:B------:R-:W-:Y:S01]  /*3b00*/  SEL R207, R207, R219, !P0 ;  /* 0x000000dbcfcf7207 */ /* 0x000fe20004000000 */
[----:B------:R-:W-:Y:S01]  /*3b10*/  CS2R R158, SRZ ;  /* 0x00000000009e7805 */ /* 0x000fe2000001ff00 */
        /* <DEDUP_REMOVED lines=18> */
[----:B-1----:R-:W3:Y:S01]  /*3c40*/  @P1 MUFU.RCP R2, c[0x0][0x238] ;  /* 0x00008e0000021b08 */ /* 0x002ee20000001000 */
        /* <DEDUP_REMOVED lines=48> */
[----:B---3--:R-:W-:Y:S01]  /*3f50*/  @P1 FMUL.FTZ R0, R0, R2 ;  /* 0x0000000200001220 */ /* 0x008fe20000410000 */
[----:B------:R-:W-:-:S03]  /*3f60*/  IADD3 R2, R217, 0x2000, RZ ;  /* 0x00002000d9027810 */ /* 0x000fc60007ffe0ff */
[----:B------:R1:W3:Y:S01]  /*3f70*/  @P1 R2UR UR9, R0 ;  /* 0x00000000000913c2 */ /* 0x0002e200000e0000 */
[----:B------:R-:W-:Y:S02]  /*3f80*/  SEL R2, R2, R217, !P0 ;  /* 0x000000d902027207 */ /* 0x000fe40004000000 */
[----:B--2---:R-:W-:Y:S02]  /*3f90*/  LOP3.LUT P1, RZ, R4, 0x2, RZ, 0xc0, !PT ;  /* 0x0000000204ff7812 */ /* 0x004fe4000782c0ff */
[----:B------:R-:W-:Y:S02]  /*3fa0*/  SHF.L.U32 R206, R2, 0x1, RZ ;  /* 0x0000000102ce7819 */ /* 0x000fe400000006ff */
[----:B------:R-:W-:Y:S02]  /*3fb0*/  SHF.L.U64.HI R2, R14, 0x2, R13 ;  /* 0x000000020e027819 */ /* 0x000fe4000001020d */
[----:B------:R-:W-:Y:S02]  /*3fc0*/  LOP3.LUT P0, RZ, R4, 0x4, RZ, 0xc0, !PT ;  /* 0x0000000404ff7812 */ /* 0x000fe4000780c0ff */
[----:B------:R-:W-:-:S02]  /*3fd0*/  SEL R218, R218, 0xffffffe0, !P1 ;  /* 0xffffffe0dada7807 */ /* 0x000fc40004800000 */
[----:B------:R-:W-:Y:S02]  /*3fe0*/  SEL R216, R216, 0xffffffc0, !P0 ;  /* 0xffffffc0d8d87807 */ /* 0x000fe40004000000 */
[----:B------:R-:W-:-:S03]  /*3ff0*/  IADD3 R209, R218, R208, RZ ;  /* 0x000000d0dad17210 */ /* 0x000fc60007ffe0ff */
[C---:B------:R-:W-:Y:S02]  /*4000*/  IMAD.IADD R211, R216.reuse, 0x1, R208 ;  /* 0x00000001d8d37824 */ /* 0x040fe400078e02d0 */
[----:B------:R-:W-:Y:S01]  /*4010*/  IMAD.IADD R210, R216, 0x1, R209 ;  /* 0x00000001d8d27824 */ /* 0x000fe200078e02d1 */
[----:B-1----:R-:W-:Y:S01]  /*4020*/  MOV R0, UR20 ;  /* 0x0000001400007c02 */ /* 0x002fe20008000f00 */
[----:B---3--:R-:W-:-:S04]  /*4030*/  @UP1 UMOV UR4, UR9 ;  /* 0x0000000900041c82 */ /* 0x008fc80008000000 */
[----:B-----5:R-:W-:-:S05]  /*4040*/  IMAD R0, R0, 0x80, R5 ;  /* 0x0000008000007824 */ /* 0x020fca00078e0205 */
[----:B------:R-:W-:-:S04]  /*4050*/  IADD3 R0, R14, -UR28, -R0 ;  /* 0x8000001c0e007c10 */ /* 0x000fc8000fffe800 */
[----:B------:R-:W-:-:S05]  /*4060*/  IADD3 R0, R0, UR5, RZ ;  /* 0x0000000500007c10 */ /* 0x000fca000fffe0ff */
[----:B------:R1:W-:Y:S04]  /*4070*/  STL [R1+0x38], R0 ;  /* 0x0000380001007387 */ /* 0x0003e80000100800 */
[----:B------:R2:W-:Y:S01]  /*4080*/  STL [R1+0x34], R2 ;  /* 0x0000340201007387 */ /* 0x0005e20000100800 */
[----:B-1----:R-:W-:-:S04]  /*4090*/  IMAD.MOV.U32 R0, RZ, RZ, c[0x0][0x22c] ;  /* 0x00008b00ff007624 */ /* 0x002fc800078e00ff */
[----:B------:R-:W-:Y:S02]  /*40a0*/  IMAD R0, R0, c[0x0][0x1c0], RZ ;  /* 0x0000700000007a24 */ /* 0x000fe400078e02ff */
[----:B--2---:R-:W-:Y:S02]  /*40b0*/  IMAD.SHL.U32 R2, R14, 0x4, RZ ;  /* 0x000000040e027824 */ /* 0x004fe400078e00ff */
[C---:B------:R-:W-:Y:S02]  /*40c0*/  IMAD.SHL.U32 R4, R0.reuse, 0x10, RZ ;  /* 0x0000001000047824 */ /* 0x040fe400078e00ff */
[----:B------:R-:W-:Y:S01]  /*40d0*/  IMAD.SHL.U32 R234, R0, 0x8, RZ ;  /* 0x0000000800ea7824 */ /* 0x000fe200078e00ff */
[----:B------:R1:W-:Y:S02]  /*40e0*/  STL [R1+0x30], R2 ;  /* 0x0000300201007387 */ /* 0x0003e40000100800 */
[----:B------:R-:W-:-:S04]  /*40f0*/  IADD3 R3, R4, 0x20, RZ ;  /* 0x0000002004037810 */ /* 0x000fc80007ffe0ff */
[----:B------:R-:W-:-:S04]  /*4100*/  IADD3 R3, R234, R3, RZ ;  /* 0x00000003ea037210 */ /* 0x000fc80007ffe0ff */
[----:B------:R-:W-:-:S05]  /*4110*/  IADD3 R3, R234, R3, RZ ;  /* 0x00000003ea037210 */ /* 0x000fca0007ffe0ff */
[----:B------:R-:W-:-:S04]  /*4120*/  IMAD.IADD R3, R234, 0x1, R3 ;  /* 0x00000001ea037824 */ /* 0x000fc800078e0203 */
[----:B------:R-:W-:-:S05]  /*4130*/  IMAD.IADD R3, R234, 0x1, R3 ;  /* 0x00000001ea037824 */ /* 0x000fca00078e0203 */
[----:B------:R2:W-:Y:S01]  /*4140*/  STL [R1+0x1c], R3 ;  /* 0x00001c0301007387 */ /* 0x0005e20000100800 */
[C---:B-1----:R-:W-:Y:S02]  /*4150*/  IADD3 R2, R4.reuse, 0x40, RZ ;  /* 0x0000004004027810 */ /* 0x042fe40007ffe0ff */
[----:B------:R-:W-:-:S03]  /*4160*/  IADD3 R4, R4, 0x60, RZ ;  /* 0x0000006004047810 */ /* 0x000fc60007ffe0ff */
[C---:B------:R-:W-:Y:S02]  /*4170*/  IMAD.IADD R2, R234.reuse, 0x1, R2 ;  /* 0x00000001ea027824 */ /* 0x040fe400078e0202 */
[C---:B------:R-:W-:Y:S02]  /*4180*/  IMAD.IADD R4, R234.reuse, 0x1, R4 ;  /* 0x00000001ea047824 */ /* 0x040fe400078e0204 */
[C---:B------:R-:W-:Y:S02]  /*4190*/  IMAD.IADD R2, R234.reuse, 0x1, R2 ;  /* 0x00000001ea027824 */ /* 0x040fe400078e0202 */
[C---:B------:R-:W-:Y:S02]  /*41a0*/  IMAD.IADD R0, R234.reuse, 0x1, R4 ;  /* 0x00000001ea007824 */ /* 0x040fe400078e0204 */
[----:B------:R-:W-:-:S03]  /*41b0*/  IMAD.IADD R2, R234, 0x1, R2 ;  /* 0x00000001ea027824 */ /* 0x000fc600078e0202 */
[C---:B------:R-:W-:Y:S02]  /*41c0*/  IADD3 R0, R234.reuse, R0, RZ ;  /* 0x00000000ea007210 */ /* 0x040fe40007ffe0ff */
[----:B------:R-:W-:-:S03]  /*41d0*/  IADD3 R2, R234, R2, RZ ;  /* 0x00000002ea027210 */ /* 0x000fc60007ffe0ff */
[C---:B------:R-:W-:Y:S02]  /*41e0*/  IMAD.IADD R0, R234.reuse, 0x1, R0 ;  /* 0x00000001ea007824 */ /* 0x040fe400078e0200 */
[----:B------:R1:W-:Y:S01]  /*41f0*/  STL [R1+0x18], R2 ;  /* 0x0000180201007387 */ /* 0x0003e20000100800 */
[----:B--2---:R-:W-:-:S05]  /*4200*/  IADD3 R3, R234, R3, RZ ;  /* 0x00000003ea037210 */ /* 0x004fca0007ffe0ff */
[----:B------:R-:W-:Y:S04]  /*4210*/  STL [R1+0x28], R3 ;  /* 0x0000280301007387 */ /* 0x000fe80000100800 */
[----:B------:R2:W-:Y:S01]  /*4220*/  STL [R1+0x14], R0 ;  /* 0x0000140001007387 */ /* 0x0005e20000100800 */
[----:B-1----:R-:W-:-:S05]  /*4230*/  IMAD.IADD R2, R234, 0x1, R2 ;  /* 0x00000001ea027824 */ /* 0x002fca00078e0202 */
[----:B------:R1:W-:Y:S01]  /*4240*/  STL [R1+0x24], R2 ;  /* 0x0000240201007387 */ /* 0x0003e20000100800 */
[----:B--2---:R-:W-:-:S05]  /*4250*/  IADD3 R0, R234, R0, RZ ;  /* 0x00000000ea007210 */ /* 0x004fca0007ffe0ff */
[----:B------:R1:W-:Y:S02]  /*4260*/  STL [R1+0x20], R0 ;  /* 0x0000200001007387 */ /* 0x0003e40000100800 */
.L_x_1743:
[----:B------:R-:W0:Y:S01]  /*4270*/  LDGDEPBAR ;  /* 0x00000000000079af */ /* 0x000e220000000000 */
[C---:B-1----:R-:W-:Y:S01]  /*4280*/  IADD3 R0, R207.reuse, R218, RZ ;  /* 0x000000dacf007210 */ /* 0x042fe20007ffe0ff */
[----:B------:R-:W-:Y:S01]  /*4290*/  USHF.L.U32 UR9, UR20, 0x7, URZ ;  /* 0x0000000714097899 */ /* 0x000fe2000800063f */
[-C--:B------:R-:W-:Y:S02]  /*42a0*/  IADD3 R2, R207, R216.reuse, RZ ;  /* 0x000000d8cf027210 */ /* 0x080fe40007ffe0ff */
[----:B------:R-:W-:Y:S01]  /*42b0*/  IADD3 R3, R0, R216, RZ ;  /* 0x000000d800037210 */ /* 0x000fe20007ffe0ff */
[----:B------:R-:W-:Y:S02]  /*42c0*/  UIADD3 UR9, UR9, 0x80, URZ ;  /* 0x0000008009097890 */ /* 0x000fe4000fffe03f */
[----:B------:R-:W2:Y:S02]  /*42d0*/  LDL R234, [R1+0x38] ;  /* 0x0000380001ea7983 */ /* 0x000ea40000100800 */
[----:B------:R-:W-:Y:S02]  /*42e0*/  UISETP.GE.AND UP0, UPT, UR9, UR5, UPT ;  /* 0x000000050900728c */ /* 0x000fe4000bf06270 */
[----:B------:R-:W-:Y:S04]  /*42f0*/  STL [R1+0xac], R53 ;  /* 0x0000ac3501007387 */ /* 0x000fe80000100800 */
[----:B------:R-:W-:Y:S01]  /*4300*/  STL [R1+0xa8], R52 ;  /* 0x0000a83401007387 */ /* 0x000fe20000100800 */
[----:B------:R-:W-:Y:S02]  /*4310*/  PLOP3.LUT P4, PT, PT, PT, UP0, 0x80, 0x0 ;  /* 0x000000000000781c */ /* 0x000fe40003f8f008 */
[----:B------:R-:W-:Y:S01]  /*4320*/  PLOP3.LUT P5, PT, PT, PT, UP0, 0x80, 0x0 ;  /* 0x000000000000781c */ /* 0x000fe20003faf008 */
[----:B------:R-:W-:Y:S01]  /*4330*/  STL [R1+0xa4], R51 ;  /* 0x0000a43301007387 */ /* 0x000fe20000100800 */
[----:B------:R-:W-:Y:S03]  /*4340*/  PLOP3.LUT P6, PT, PT, PT, UP0, 0x80, 0x0 ;  /* 0x000000000000781c */ /* 0x000fe60003fcf008 */
        /* <DEDUP_REMOVED lines=37> */
[----:B------:R-:W-:Y:S02]  /*45a0*/  LDSM.16.M88.4 R196, [R3+0x1000] ;  /* 0x0010000003c4783b */ /* 0x000fe40000000200 */
[-C--:B------:R-:W-:Y:S06]  /*45b0*/  HMMA.16816.F32 R28, R28, R166.reuse, RZ ;  /* 0x000000a61c1c723c */ /* 0x080fec00000018ff */
[----:B------:R-:W-:Y:S02]  /*45c0*/  LDSM.16.M88.4 R200, [R214+0xc800] ;  /* 0x00c80000d6c8783b */ /* 0x000fe40000000200 */
[----:B------:R-:W-:Y:S06]  /*45d0*/  HMMA.16816.F32 R32, R32, R166, RZ ;  /* 0x000000a62020723c */ /* 0x000fec00000018ff */
[----:B------:R-:W1:Y:S02]  /*45e0*/  LDSM.16.M88.4 R164, [R215+0xc800] ;  /* 0x00c80000d7a4783b */ /* 0x000e640000000200 */
[-C--:B------:R-:W-:Y:S08]  /*45f0*/  HMMA.16816.F32 R4, R168, R172.reuse, R4 ;  /* 0x000000aca804723c */ /* 0x080ff00000001804 */
[C---:B-1----:R-:W-:Y:S08]  /*4600*/  HMMA.16816.F32 R8, R176.reuse, R172, R8 ;  /* 0x000000acb008723c */ /* 0x042ff00000001808 */
        /* <DEDUP_REMOVED lines=8> */
[----:B------:R-:W-:Y:S07]  /*4690*/  LDSM.16.M88.4 R168, [R207+0x2000] ;  /* 0x00200000cfa8783b */ /* 0x000fee0000000200 */
[-C--:B------:R-:W-:Y:S01]  /*46a0*/  HMMA.16816.F32 R4, R184, R188.reuse, R4 ;  /* 0x000000bcb804723c */ /* 0x080fe20000001804 */
[----:B------:R-:W1:Y:S07]  /*46b0*/  LDSM.16.M88.4 R180, [R212+0x10000] ;  /* 0x01000000d4b4783b */ /* 0x000e6e0000000200 */
        /* <DEDUP_REMOVED lines=11> */
[----:B------:R1:W-:Y:S07]  /*4770*/  LDSM.16.M88.4 R184, [R0+0x3000] ;  /* 0x0030000000b8783b */ /* 0x0003ee0000000200 */
[C---:B------:R-:W-:Y:S08]  /*4780*/  HMMA.16816.F32 R8, R196.reuse, R176, R8 ;  /* 0x000000b0c408723c */ /* 0x040ff00000001808 */
[-C--:B------:R-:W-:Y:S08]  /*4790*/  HMMA.16816.F32 R12, R196, R178.reuse, R12 ;  /* 0x000000b2c40c723c */ /* 0x080ff0000000180c */
[C---:B------:R-:W-:Y:S01]  /*47a0*/  HMMA.16816.F32 R16, R172.reuse, R178, R16 ;  /* 0x000000b2ac10723c */ /* 0x040fe20000001810 */
[----:B-1----:R-:W-:Y:S01]  /*47b0*/  MOV R0, UR8 ;  /* 0x0000000800007c02 */ /* 0x002fe20008000f00 */
[----:B------:R-:W1:Y:S03]  /*47c0*/  LDSM.16.M88.4 R176, [R213+0x10000] ;  /* 0x01000000d5b0783b */ /* 0x000e660000000200 */
[----:B--2---:R-:W-:Y:S03]  /*47d0*/  LEA R0, R0, R234, 0x6 ;  /* 0x000000ea00007211 */ /* 0x004fe600078e30ff */
[-C--:B------:R-:W-:Y:S08]  /*47e0*/  HMMA.16816.F32 R20, R172, R200.reuse, R20 ;  /* 0x000000c8ac14723c */ /* 0x080ff00000001814 */
[C---:B------:R-:W-:Y:S08]  /*47f0*/  HMMA.16816.F32 R24, R196.reuse, R200, R24 ;  /* 0x000000c8c418723c */ /* 0x040ff00000001818 */
[-C--:B------:R-:W-:Y:S08]  /*4800*/  HMMA.16816.F32 R28, R196, R202.reuse, R28 ;  /* 0x000000cac41c723c */ /* 0x080ff0000000181c */
[----:B------:R-:W-:Y:S07]  /*4810*/  HMMA.16816.F32 R32, R172, R202, R32 ;  /* 0x000000caac20723c */ /* 0x000fee0000001820 */
[C---:B------:R-:W-:Y:S01]  /*4820*/  IADD3 R173, R0.reuse, -0x1, RZ ;  /* 0xffffffff00ad7810 */ /* 0x040fe20007ffe0ff */
[-C--:B------:R-:W-:Y:S05]  /*4830*/  HMMA.16816.F32 R4, R168, R180.reuse, R4 ;  /* 0x000000b4a804723c */ /* 0x080fea0000001804 */
[----:B------:R-:W-:Y:S02]  /*4840*/  ISETP.GE.AND P1, PT, R173, RZ, PT ;  /* 0x000000ffad00720c */ /* 0x000fe40003f26270 */
[----:B------:R-:W-:Y:S01]  /*4850*/  IABS R172, R0 ;  /* 0x0000000000ac7213 */ /* 0x000fe20000000000 */
[C---:B------:R-:W-:Y:S04]  /*4860*/  HMMA.16816.F32 R8, R188.reuse, R180, R8 ;  /* 0x000000b4bc08723c */ /* 0x040fe80000001808 */
[----:B------:R-:W-:Y:S02]  /*4870*/  MOV R174, R172 ;  /* 0x000000ac00ae7202 */ /* 0x000fe40000000f00 */
[C---:B------:R-:W-:Y:S02]  /*4880*/  IADD3 R172, R0.reuse, 0x8, RZ ;  /* 0x0000000800ac7810 */ /* 0x040fe40007ffe0ff */
[----:B------:R-:W-:Y:S01]  /*4890*/  I2F R196, R174 ;  /* 0x000000ae00c47306 */ /* 0x000fe20000201400 */
[-C--:B------:R-:W-:Y:S03]  /*48a0*/  HMMA.16816.F32 R12, R188, R182.reuse, R12 ;  /* 0x000000b6bc0c723c */ /* 0x080fe6000000180c */
[C---:B------:R-:W-:Y:S02]  /*48b0*/  IADD3 R180, R0.reuse, 0x7, RZ ;  /* 0x0000000700b47810 */ /* 0x040fe40007ffe0ff */
[----:B------:R-:W-:Y:S02]  /*48c0*/  @!P1 IADD3 R173, -R0, 0x1, RZ ;  /* 0x0000000100ad9810 */ /* 0x000fe40007ffe1ff */
[----:B------:R-:W-:Y:S01]  /*48d0*/  ISETP.GE.AND P2, PT, R172, RZ, PT ;  /* 0x000000ffac00720c */ /* 0x000fe20003f46270 */
[C---:B------:R-:W-:Y:S04]  /*48e0*/  HMMA.16816.F32 R16, R168.reuse, R182, R16 ;  /* 0x000000b6a810723c */ /* 0x040fe80000001810 */
[----:B------:R-:W-:Y:S04]  /*48f0*/  ISETP.GE.AND P1, PT, R180, RZ, PT ;  /* 0x000000ffb400720c */ /* 0x000fe80003f26270 */
[-C--:B------:R-:W-:Y:S04]  /*4900*/  HMMA.16816.F32 R20, R168, R192.reuse, R20 ;  /* 0x000000c0a814723c */ /* 0x080fe80000001814 */
[C---:B------:R-:W-:Y:S04]  /*4910*/  @!P2 IADD3 R172, -R0.reuse, -0x8, RZ ;  /* 0xfffffff800aca810 */ /* 0x040fe80007ffe1ff */
[----:B------:R-:W-:Y:S01]  /*4920*/  I2F R198, R172 ;  /* 0x000000ac00c67306 */ /* 0x000fe20000201400 */
[C---:B------:R-:W-:Y:S04]  /*4930*/  HMMA.16816.F32 R24, R188.reuse, R192, R24 ;  /* 0x000000c0bc18723c */ /* 0x040fe80000001818 */
[C---:B------:R-:W-:Y:S04]  /*4940*/  @!P1 IADD3 R180, -R0.reuse, -0x7, RZ ;  /* 0xfffffff900b49810 */ /* 0x040fe80007ffe1ff */
[-C--:B------:R-:W-:Y:S01]  /*4950*/  HMMA.16816.F32 R28, R188, R194.reuse, R28 ;  /* 0x000000c2bc1c723c */ /* 0x080fe2000000181c */
[----:B------:R2:W-:Y:S06]  /*4960*/  I2F R197, R180 ;  /* 0x000000b400c57306 */ /* 0x0005ec0000201400 */
[C---:B------:R-:W-:Y:S01]  /*4970*/  IADD3 R189, R0.reuse, 0x20, RZ ;  /* 0x0000002000bd7810 */ /* 0x040fe20007ffe0ff */
[----:B------:R-:W-:Y:S01]  /*4980*/  HMMA.16816.F32 R32, R168, R194, R32 ;  /* 0x000000c2a820723c */ /* 0x000fe20000001820 */
[----:B------:R-:W3:Y:S02]  /*4990*/  LDSM.16.M88.4 R168, [R213+0x10800] ;  /* 0x01080000d5a8783b */ /* 0x000ee40000000200 */
[----:B------:R4:W-:Y:S01]  /*49a0*/  I2F R195, R173 ;  /* 0x000000ad00c37306 */ /* 0x0009e20000201400 */
[----:B------:R-:W-:Y:S02]  /*49b0*/  ISETP.GE.AND P2, PT, R189, RZ, PT ;  /* 0x000000ffbd00720c */ /* 0x000fe40003f46270 */
[----:B------:R-:W-:Y:S02]  /*49c0*/  IADD3 R188, R0, 0x1f, RZ ;  /* 0x0000001f00bc7810 */ /* 0x000fe40007ffe0ff */
[-C--:B-1----:R-:W-:Y:S05]  /*49d0*/  HMMA.16816.F32 R4, R164, R176.reuse, R4 ;  /* 0x000000b0a404723c */ /* 0x082fea0000001804 */
[----:B------:R-:W-:Y:S03]  /*49e0*/  ISETP.GE.AND P1, PT, R188, RZ, PT ;  /* 0x000000ffbc00720c */ /* 0x000fe60003f26270 */
[C---:B------:R-:W-:Y:S01]  /*49f0*/  HMMA.16816.F32 R8, R184.reuse, R176, R8 ;  /* 0x000000b0b808723c */ /* 0x040fe20000001808 */
[----:B--2---:R-:W-:Y:S03]  /*4a00*/  LDSM.16.M88.4 R180, [R2+0x3000] ;  /* 0x0030000002b4783b */ /* 0x004fe60000000200 */
[C---:B------:R-:W-:Y:S04]  /*4a10*/  @!P2 IADD3 R189, -R0.reuse, -0x20, RZ ;  /* 0xffffffe000bda810 */ /* 0x040fe80007ffe1ff */
[----:B------:R-:W-:Y:S01]  /*4a20*/  I2F R194, R189 ;  /* 0x000000bd00c27306 */ /* 0x000fe20000201400 */
[-C--:B------:R-:W-:Y:S01]  /*4a30*/  HMMA.16816.F32 R12, R184, R178.reuse, R12 ;  /* 0x000000b2b80c723c */ /* 0x080fe2000000180c */
[----:B----4-:R1:W-:Y:S02]  /*4a40*/  LDSM.16.M88.4 R172, [R2+0x2000] ;  /* 0x0020000002ac783b */ /* 0x0103e40000000200 */
[C---:B------:R-:W-:Y:S05]  /*4a50*/  @!P1 IADD3 R188, -R0.reuse, -0x1f, RZ ;  /* 0xffffffe100bc9810 */ /* 0x040fea0007ffe1ff */
[C---:B------:R-:W-:Y:S01]  /*4a60*/  HMMA.16816.F32 R16, R164.reuse, R178, R16 ;  /* 0x000000b2a410723c */ /* 0x040fe20000001810 */
[----:B------:R2:W-:Y:S01]  /*4a70*/  I2F R193, R188 ;  /* 0x000000bc00c17306 */ /* 0x0005e20000201400 */
[----:B------:R-:W4:Y:S06]  /*4a80*/  LDSM.16.M88.4 R176, [R215+0x10000] ;  /* 0x01000000d7b0783b */ /* 0x000f2c0000000200 */
[-C--:B---3--:R-:W-:Y:S08]  /*4a90*/  HMMA.16816.F32 R20, R164, R168.reuse, R20 ;  /* 0x000000a8a414723c */ /* 0x088ff00000001814 */
[C---:B------:R-:W-:Y:S04]  /*4aa0*/  HMMA.16816.F32 R24, R184.reuse, R168, R24 ;  /* 0x000000a8b818723c */ /* 0x040fe80000001818 */
[C---:B-1----:R-:W-:Y:S03]  /*4ab0*/  IADD3 R2, R0.reuse, 0x28, RZ ;  /* 0x0000002800027810 */ /* 0x042fe60007ffe0ff */
[----:B------:R-:W-:Y:S01]  /*4ac0*/  IADD3 R169, R0, 0x27, RZ ;  /* 0x0000002700a97810 */ /* 0x000fe20007ffe0ff */
[-C--:B------:R-:W-:Y:S03]  /*4ad0*/  HMMA.16816.F32 R28, R184, R170.reuse, R28 ;  /* 0x000000aab81c723c */ /* 0x080fe6000000181c */
[----:B------:R-:W-:Y:S02]  /*4ae0*/  ISETP.GE.AND P2, PT, R2, RZ, PT ;  /* 0x000000ff0200720c */ /* 0x000fe40003f46270 */
[----:B------:R-:W-:Y:S02]  /*4af0*/  ISETP.GE.AND P1, PT, R169, RZ, PT ;  /* 0x000000ffa900720c */ /* 0x000fe40003f26270 */
[C---:B------:R-:W-:Y:S01]  /*4b00*/  IADD3 R168, R0.reuse, 0x18, RZ ;  /* 0x0000001800a87810 */ /* 0x040fe20007ffe0ff */
[----:B------:R-:W-:Y:S01]  /*4b10*/  HMMA.16816.F32 R32, R164, R170, R32 ;  /* 0x000000aaa420723c */ /* 0x000fe20000001820 */
[----:B------:R-:W1:Y:S03]  /*4b20*/  LDSM.16.M88.4 R164, [R215+0x10800] ;  /* 0x01080000d7a4783b */ /* 0x000e660000000200 */
[C---:B------:R-:W-:Y:S02]  /*4b30*/  IADD3 R185, R0.reuse, -0x8, RZ ;  /* 0xfffffff800b97810 */ /* 0x040fe40007ffe0ff */
[C---:B------:R-:W-:Y:S02]  /*4b40*/  IADD3 R184, R0.reuse, -0x9, RZ ;  /* 0xfffffff700b87810 */ /* 0x040fe40007ffe0ff */
[C---:B------:R-:W-:Y:S01]  /*4b50*/  @!P2 IADD3 R2, -R0.reuse, -0x28, RZ ;  /* 0xffffffd80002a810 */ /* 0x040fe20007ffe1ff */
[-C--:B----4-:R-:W-:Y:S03]  /*4b60*/  HMMA.16816.F32 R4, R172, R176.reuse, R4 ;  /* 0x000000b0ac04723c */ /* 0x090fe60000001804 */
[----:B------:R3:W-:Y:S02]  /*4b70*/  I2F R200, R2 ;  /* 0x0000000200c87306 */ /* 0x0007e40000201400 */
[----:B------:R-:W-:Y:S02]  /*4b80*/  @!P1 IADD3 R169, -R0, -0x27, RZ ;  /* 0xffffffd900a99810 */ /* 0x000fe40007ffe1ff */
[----:B------:R-:W-:Y:S01]  /*4b90*/  ISETP.GE.AND P2, PT, R168, RZ, PT ;  /* 0x000000ffa800720c */ /* 0x000fe20003f46270 */
[C---:B------:R-:W-:Y:S05]  /*4ba0*/  HMMA.16816.F32 R8, R180.reuse, R176, R8 ;  /* 0x000000b0b408723c */ /* 0x040fea0000001808 */
[----:B------:R-:W-:Y:S01]  /*4bb0*/  I2F R199, R169 ;  /* 0x000000a900c77306 */ /* 0x000fe20000201400 */
[C---:B--2---:R-:W-:Y:S02]  /*4bc0*/  IADD3 R188, R0.reuse, -0x10, RZ ;  /* 0xfffffff000bc7810 */ /* 0x044fe40007ffe0ff */
[-C--:B------:R-:W-:Y:S04]  /*4bd0*/  HMMA.16816.F32 R12, R180, R178.reuse, R12 ;  /* 0x000000b2b40c723c */ /* 0x080fe8000000180c */
[C---:B------:R-:W-:Y:S02]  /*4be0*/  @!P2 IADD3 R168, -R0.reuse, -0x18, RZ ;  /* 0xffffffe800a8a810 */ /* 0x040fe40007ffe1ff */
[----:B------:R-:W-:Y:S02]  /*4bf0*/  ISETP.GE.AND P2, PT, R185, RZ, PT ;  /* 0x000000ffb900720c */ /* 0x000fe40003f46270 */
[----:B------:R2:W-:Y:S01]  /*4c00*/  I2F R192, R168 ;  /* 0x000000a800c07306 */ /* 0x0005e20000201400 */
[C---:B------:R-:W-:Y:S01]  /*4c10*/  HMMA.16816.F32 R16, R172.reuse, R178, R16 ;  /* 0x000000b2ac10723c */ /* 0x040fe20000001810 */
[----:B------:R-:W-:Y:S03]  /*4c20*/  LDSM.16.M88.4 R176, [R214+0x10000] ;  /* 0x01000000d6b0783b */ /* 0x000fe60000000200 */
[----:B---3--:R-:W-:Y:S04]  /*4c30*/  IADD3 R2, R0, 0x17, RZ ;  /* 0x0000001700027810 */ /* 0x008fe80007ffe0ff */
[----:B------:R-:W-:Y:S01]  /*4c40*/  ISETP.GE.AND P1, PT, R2, RZ, PT ;  /* 0x000000ff0200720c */ /* 0x000fe20003f26270 */
[-C--:B-1----:R-:W-:Y:S03]  /*4c50*/  HMMA.16816.F32 R20, R172, R164.reuse, R20 ;  /* 0x000000a4ac14723c */ /* 0x082fe60000001814 */
[----:B------:R-:W-:Y:S02]  /*4c60*/  @!P2 IADD3 R185, -R0, 0x8, RZ ;  /* 0x0000000800b9a810 */ /* 0x000fe40007ffe1ff */
[----:B------:R-:W-:Y:S02]  /*4c70*/  ISETP.GE.AND P2, PT, R188, RZ, PT ;  /* 0x000000ffbc00720c */ /* 0x000fe40003f46270 */
[----:B------:R-:W-:Y:S01]  /*4c80*/  I2F R190, R185 ;  /* 0x000000b900be7306 */ /* 0x000fe20000201400 */
[C---:B------:R-:W-:Y:S04]  /*4c90*/  HMMA.16816.F32 R24, R180.reuse, R164, R24 ;  /* 0x000000a4b418723c */ /* 0x040fe80000001818 */
[----:B------:R-:W-:Y:S02]  /*4ca0*/  @!P1 IADD3 R2, -R0, -0x17, RZ ;  /* 0xffffffe900029810 */ /* 0x000fe40007ffe1ff */
[----:B------:R-:W-:Y:S01]  /*4cb0*/  ISETP.GE.AND P1, PT, R184, RZ, PT ;  /* 0x000000ffb800720c */ /* 0x000fe20003f26270 */
[----:B--2---:R-:W1:Y:S01]  /*4cc0*/  LDSM.16.M88.4 R168, [R3+0x2000] ;  /* 0x0020000003a8783b */ /* 0x004e620000000200 */
[-C--:B------:R-:W-:Y:S01]  /*4cd0*/  HMMA.16816.F32 R28, R180, R166.reuse, R28 ;  /* 0x000000a6b41c723c */ /* 0x080fe2000000181c */
[----:B------:R2:W-:Y:S03]  /*4ce0*/  I2F R191, R2 ;  /* 0x0000000200bf7306 */ /* 0x0005e60000201400 */
[C---:B------:R-:W-:Y:S02]  /*4cf0*/  IADD3 R165, R0.reuse, 0x10, RZ ;  /* 0x0000001000a57810 */ /* 0x040fe40007ffe0ff */
[C---:B------:R-:W-:Y:S02]  /*4d00*/  @!P2 IADD3 R188, -R0.reuse, 0x10, RZ ;  /* 0x0000001000bca810 */ /* 0x040fe40007ffe1ff */
[----:B------:R-:W-:Y:S04]  /*4d10*/  HMMA.16816.F32 R32, R172, R166, R32 ;  /* 0x000000a6ac20723c */ /* 0x000fe80000001820 */
[----:B------:R-:W-:Y:S01]  /*4d20*/  I2F R188, R188 ;  /* 0x000000bc00bc7306 */ /* 0x000fe20000201400 */
[C---:B------:R-:W-:Y:S02]  /*4d30*/  @!P1 IADD3 R184, -R0.reuse, 0x9, RZ ;  /* 0x0000000900b89810 */ /* 0x040fe40007ffe1ff */
[----:B------:R-:W-:Y:S02]  /*4d40*/  ISETP.GE.AND P2, PT, R165, RZ, PT ;  /* 0x000000ffa500720c */ /* 0x000fe40003f46270 */
[C---:B------:R-:W-:Y:S05]  /*4d50*/  IADD3 R164, R0.reuse, 0xf, RZ ;  /* 0x0000000f00a47810 */ /* 0x040fea0007ffe0ff */
[----:B------:R3:W-:Y:S01]  /*4d60*/  I2F R189, R184 ;  /* 0x000000b800bd7306 */ /* 0x0007e20000201400 */
[C---:B--2---:R-:W-:Y:S05]  /*4d70*/  IADD3 R2, R0.reuse, -0x11, RZ ;  /* 0xffffffef00027810 */ /* 0x044fea0007ffe0ff */
[----:B------:R-:W-:Y:S02]  /*4d80*/  @!P2 IADD3 R165, -R0, -0x10, RZ ;  /* 0xfffffff000a5a810 */ /* 0x000fe40007ffe1ff */
[----:B------:R-:W-:Y:S04]  /*4d90*/  ISETP.GE.AND P1, PT, R2, RZ, PT ;  /* 0x000000ff0200720c */ /* 0x000fe80003f26270 */
[----:B------:R-:W-:Y:S01]  /*4da0*/  I2F R165, R165 ;  /* 0x000000a500a57306 */ /* 0x000fe20000201400 */
[-C--:B-1----:R-:W-:Y:S08]  /*4db0*/  HMMA.16816.F32 R4, R168, R176.reuse, R4 ;  /* 0x000000b0a804723c */ /* 0x082ff00000001804 */
[----:B------:R-:W-:Y:S01]  /*4dc0*/  @!P1 IADD3 R2, -R0, 0x11, RZ ;  /* 0x0000001100029810 */ /* 0x000fe20007ffe1ff */
[----:B---3--:R1:W2:Y:S01]  /*4dd0*/  LDSM.16.M88.4 R184, [R3+0x3000] ;  /* 0x0030000003b8783b */ /* 0x0082a20000000200 */
[----:B------:R-:W-:Y:S02]  /*4de0*/  ISETP.GE.AND P1, PT, R164, RZ, PT ;  /* 0x000000ffa400720c */ /* 0x000fe40003f26270 */
[----:B------:R3:W-:Y:S11]  /*4df0*/  I2F R180, R2 ;  /* 0x0000000200b47306 */ /* 0x0007f60000201400 */
[----:B------:R-:W-:Y:S02]  /*4e00*/  @!P1 IADD3 R164, -R0, -0xf, RZ ;  /* 0xfffffff100a49810 */ /* 0x000fe40007ffe1ff */
[----:B------:R-:W-:Y:S01]  /*4e10*/  PLOP3.LUT P1, PT, PT, PT, UP0, 0x80, 0x0 ;  /* 0x000000000000781c */ /* 0x000fe20003f2f008 */
[----:B------:R-:W-:Y:S02]  /*4e20*/  FMUL.FTZ R4, R4, c[0x0][0x2ec] ;  /* 0x0000bb0004047a20 */ /* 0x000fe40000410000 */
[----:B------:R-:W-:Y:S01]  /*4e30*/  FMUL.FTZ R5, R5, c[0x0][0x2ec] ;  /* 0x0000bb0005057a20 */ /* 0x000fe20000410000 */
[----:B------:R-:W-:Y:S01]  /*4e40*/  I2F R164, R164 ;  /* 0x000000a400a47306 */ /* 0x000fe20000201400 */
[----:B------:R-:W-:Y:S01]  /*4e50*/  FMUL.FTZ R6, R6, c[0x0][0x2ec] ;  /* 0x0000bb0006067a20 */ /* 0x000fe20000410000 */
[C---:B-1----:R-:W-:Y:S01]  /*4e60*/  IADD3 R3, R0.reuse, -0x18, RZ ;  /* 0xffffffe800037810 */ /* 0x042fe20007ffe0ff */
[----:B------:R-:W-:Y:S01]  /*4e70*/  FMUL.FTZ R7, R7, c[0x0][0x2ec] ;  /* 0x0000bb0007077a20 */ /* 0x000fe20000410000 */
[----:B---3--:R-:W-:Y:S02]  /*4e80*/  IADD3 R2, R0, -0x19, RZ ;  /* 0xffffffe700027810 */ /* 0x008fe40007ffe0ff */
[----:B------:R-:W-:Y:S04]  /*4e90*/  ISETP.GE.AND P3, PT, R3, RZ, PT ;  /* 0x000000ff0300720c */ /* 0x000fe80003f66270 */
[----:B------:R-:W1:Y:S01]  /*4ea0*/  MUFU.TANH R202, R4 ;  /* 0x0000000400ca7308 */ /* 0x000e620000002400 */
[----:B------:R-:W-:Y:S09]  /*4eb0*/  ISETP.GE.AND P2, PT, R2, RZ, PT ;  /* 0x000000ff0200720c */ /* 0x000ff20003f46270 */
[----:B------:R-:W-:Y:S01]  /*4ec0*/  MUFU.TANH R238, R5 ;  /* 0x0000000500ee7308 */ /* 0x000fe20000002400 */
[C---:B--2---:R-:W-:Y:S01]  /*4ed0*/  HMMA.16816.F32 R8, R184.reuse, R176, R8 ;  /* 0x000000b0b808723c */ /* 0x044fe20000001808 */
[----:B------:R-:W2:Y:S03]  /*4ee0*/  LDL R176, [R1+0x30] ;  /* 0x0000300001b07983 */ /* 0x000ea60000100800 */
[C---:B------:R-:W-:Y:S02]  /*4ef0*/  @!P3 IADD3 R3, -R0.reuse, 0x18, RZ ;  /* 0x000000180003b810 */ /* 0x040fe40007ffe1ff */
[----:B------:R-:W-:Y:S02]  /*4f00*/  @!P2 IADD3 R2, -R0, 0x19, RZ ;  /* 0x000000190002a810 */ /* 0x000fe40007ffe1ff */
[-C--:B------:R-:W-:Y:S01]  /*4f10*/  HMMA.16816.F32 R12, R184, R178.reuse, R12 ;  /* 0x000000b2b80c723c */ /* 0x080fe2000000180c */
[----:B------:R-:W-:Y:S01]  /*4f20*/  MUFU.TANH R250, R6 ;  /* 0x0000000600fa7308 */ /* 0x000fe20000002400 */
[----:B------:R-:W-:Y:S02]  /*4f30*/  PLOP3.LUT P2, PT, PT, PT, UP0, 0x80, 0x0 ;  /* 0x000000000000781c */ /* 0x000fe40003f4f008 */
[----:B------:R-:W-:Y:S02]  /*4f40*/  FSETP.NEU.FTZ.AND P3, PT, R37, -INF , PT ;  /* 0xff8000002500780b */ /* 0x000fe40003f7d000 */
[----:B------:R-:W-:Y:S02]  /*4f50*/  MOV R0, UR20 ;  /* 0x0000001400007c02 */ /* 0x000fe40008000f00 */
[C---:B------:R-:W-:Y:S03]  /*4f60*/  HMMA.16816.F32 R16, R168.reuse, R178, R16 ;  /* 0x000000b2a810723c */ /* 0x040fe60000001810 */
[----:B------:R3:W-:Y:S01]  /*4f70*/  MUFU.TANH R249, R7 ;  /* 0x0000000700f97308 */ /* 0x0007e20000002400 */
[----:B------:R-:W-:Y:S04]  /*4f80*/  LEA R0, R0, R38, 0x7 ;  /* 0x0000002600007211 */ /* 0x000fe800078e38ff */
[----:B------:R-:W-:Y:S01]  /*4f90*/  FMUL.FTZ R10, R10, c[0x0][0x2ec] ;  /* 0x0000bb000a0a7a20 */ /* 0x000fe20000410000 */
[----:B------:R-:W-:Y:S03]  /*4fa0*/  @P4 ISETP.GE.AND P4, PT, R0, UR5, PT ;  /* 0x0000000500004c0c */ /* 0x000fe6000bf86270 */
        /* <DEDUP_REMOVED lines=10> */
[----:B---3--:R-:W3:Y:S01]  /*5050*/  LDSM.16.M88.4 R4, [R214+0x10800] ;  /* 0x01080000d604783b */ /* 0x008ee20000000200 */
[----:B------:R-:W-:Y:S02]  /*5060*/  FMUL.FTZ R18, R18, c[0x0][0x2ec] ;  /* 0x0000bb0012127a20 */ /* 0x000fe40000410000 */
[----:B------:R-:W-:Y:S02]  /*5070*/  FMUL.FTZ R19, R19, c[0x0][0x2ec] ;  /* 0x0000bb0013137a20 */ /* 0x000fe40000410000 */
[----:B------:R-:W-:Y:S01]  /*5080*/  FMUL.FTZ R14, R14, c[0x0][0x2ec] ;  /* 0x0000bb000e0e7a20 */ /* 0x000fe20000410000 */
[----:B------:R1:W-:Y:S02]  /*5090*/  I2F R167, R3 ;  /* 0x0000000300a77306 */ /* 0x0003e40000201400 */
[----:B----4-:R-:W4:Y:S08]  /*50a0*/  LDL R10, [R1+0x8] ;  /* 0x00000800010a7983 */ /* 0x010f300000100800 */
[----:B------:R-:W-:Y:S01]  /*50b0*/  MUFU.TANH R41, R11 ;  /* 0x0000000b00297308 */ /* 0x000fe20000002400 */
[----:B-1----:R-:W2:Y:S09]  /*50c0*/  LDL R12, [R1+0x4] ;  /* 0x00000400010c7983 */ /* 0x002eb20000100800 */
[----:B------:R1:W1:Y:S01]  /*50d0*/  MUFU.TANH R50, R8 ;  /* 0x0000000800327308 */ /* 0x0002620000002400 */
[----:B------:R-:W-:Y:S05]  /*50e0*/  FFMA.FTZ R3, R196, -UR4, R202 ;  /* 0x80000004c4037c23 */ /* 0x000fea00080100ca */
[----:B------:R-:W-:Y:S04]  /*50f0*/  @P2 FSEL R3, R3, -INF , !P4 ;  /* 0xff80000003032808 */ /* 0x000fe80006000000 */
[----:B------:R-:W-:Y:S01]  /*5100*/  MUFU.TANH R47, R13 ;  /* 0x0000000d002f7308 */ /* 0x000fe20000002400 */
[----:B------:R-:W-:Y:S01]  /*5110*/  PLOP3.LUT P2, PT, PT, PT, UP0, 0x80, 0x0 ;  /* 0x000000000000781c */ /* 0x000fe20003f4f008 */
[-C--:B---3--:R-:W-:Y:S08]  /*5120*/  HMMA.16816.F32 R20, R168, R4.reuse, R20 ;  /* 0x00000004a814723c */ /* 0x088ff00000001814 */
[----:B------:R3:W-:Y:S01]  /*5130*/  I2F R166, R2 ;  /* 0x0000000200a67306 */ /* 0x0007e20000201400 */
[C---:B------:R-:W-:Y:S04]  /*5140*/  HMMA.16816.F32 R24, R184.reuse, R4, R24 ;  /* 0x00000004b818723c */ /* 0x040fe80000001818 */
[----:B-1----:R-:W-:Y:S03]  /*5150*/  FMUL.FTZ R8, R37, 1.4426950216293334961 ;  /* 0x3fb8aa3b25087820 */ /* 0x002fe60000410000 */
[----:B------:R-:W-:Y:S02]  /*5160*/  FFMA.FTZ R5, R194, -UR4, R50 ;  /* 0x80000004c2057c23 */ /* 0x000fe40008010032 */
[----:B------:R1:W-:Y:S03]  /*5170*/  MUFU.TANH R49, R9 ;  /* 0x0000000900317308 */ /* 0x0003e60000002400 */
[----:B------:R-:W-:Y:S01]  /*5180*/  FSEL R8, R8, RZ, P3 ;  /* 0x000000ff08087208 */ /* 0x000fe20001800000 */
[-C--:B------:R-:W-:Y:S03]  /*5190*/  HMMA.16816.F32 R28, R184, R6.reuse, R28 ;  /* 0x00000006b81c723c */ /* 0x080fe6000000181c */
[----:B------:R-:W-:Y:S01]  /*51a0*/  FSETP.NEU.FTZ.AND P3, PT, R36, -INF , PT ;  /* 0xff8000002400780b */ /* 0x000fe20003f7d000 */
[----:B------:R-:W-:Y:S02]  /*51b0*/  FFMA.FTZ R3, R3, c[0x0][0x23c], -R8 ;  /* 0x00008f0003037a23 */ /* 0x000fe40000010808 */
[----:B------:R-:W-:Y:S02]  /*51c0*/  FMUL.FTZ R20, R20, c[0x0][0x2ec] ;  /* 0x0000bb0014147a20 */ /* 0x000fe40000410000 */
[----:B------:R1:W-:Y:S01]  /*51d0*/  MUFU.EX2 R203, R3 ;  /* 0x0000000300cb7308 */ /* 0x0003e20000000800 */
[----:B------:R-:W-:Y:S04]  /*51e0*/  HMMA.16816.F32 R32, R168, R6, R32 ;  /* 0x00000006a820723c */ /* 0x000fe80000001820 */
[----:B---3--:R-:W-:Y:S01]  /*51f0*/  @P1 IADD3 R2, R0, 0x1, RZ ;  /* 0x0000000100021810 */ /* 0x008fe20007ffe0ff */
[----:B------:R-:W-:Y:S01]  /*5200*/  FMUL.FTZ R21, R21, c[0x0][0x2ec] ;  /* 0x0000bb0015157a20 */ /* 0x000fe20000410000 */
[----:B------:R-:W-:Y:S01]  /*5210*/  PLOP3.LUT P1, PT, PT, PT, UP0, 0x80, 0x0 ;  /* 0x000000000000781c */ /* 0x000fe20003f2f008 */
[----:B------:R-:W-:Y:S01]  /*5220*/  FMUL.FTZ R22, R22, c[0x0][0x2ec] ;  /* 0x0000bb0016167a20 */ /* 0x000fe20000410000 */
[----:B------:R-:W-:Y:S01]  /*5230*/  @P5 ISETP.GE.AND P5, PT, R2, UR5, PT ;  /* 0x0000000502005c0c */ /* 0x000fe2000bfa6270 */
[----:B------:R-:W-:Y:S03]  /*5240*/  MUFU.TANH R39, R15 ;  /* 0x0000000f00277308 */ /* 0x000fe60000002400 */
[----:B------:R-:W-:Y:S02]  /*5250*/  FFMA.FTZ R2, R195, -UR4, R238 ;  /* 0x80000004c3027c23 */ /* 0x000fe400080100ee */
[----:B-1----:R-:W-:Y:S02]  /*5260*/  FMUL.FTZ R9, R36, 1.4426950216293334961 ;  /* 0x3fb8aa3b24097820 */ /* 0x002fe40000410000 */
[----:B------:R-:W-:Y:S02]  /*5270*/  FMUL.FTZ R28, R28, c[0x0][0x2ec] ;  /* 0x0000bb001c1c7a20 */ /* 0x000fe40000410000 */
[----:B------:R-:W-:Y:S01]  /*5280*/  FMUL.FTZ R29, R29, c[0x0][0x2ec] ;  /* 0x0000bb001d1d7a20 */ /* 0x000fe20000410000 */
[----:B------:R-:W-:Y:S01]  /*5290*/  MUFU.TANH R40, R14 ;  /* 0x0000000e00287308 */ /* 0x000fe20000002400 */
[----:B------:R-:W-:Y:S01]  /*52a0*/  FSEL R4, R9, RZ, P3 ;  /* 0x000000ff09047208 */ /* 0x000fe20001800000 */
[----:B------:R-:W-:Y:S01]  /*52b0*/  FFMA.FTZ R9, R200, -UR4, R42 ;  /* 0x80000004c8097c23 */ /* 0x000fe2000801002a */
[----:B------:R-:W-:Y:S01]  /*52c0*/  @P1 FSEL R2, R2, -INF , !P5 ;  /* 0xff80000002021808 */ /* 0x000fe20006800000 */
[----:B------:R-:W-:Y:S01]  /*52d0*/  FFMA.FTZ R3, R198, -UR4, R250 ;  /* 0x80000004c6037c23 */ /* 0x000fe200080100fa */
[----:B------:R-:W-:Y:S01]  /*52e0*/  PLOP3.LUT P1, PT, PT, PT, UP0, 0x80, 0x0 ;  /* 0x000000000000781c */ /* 0x000fe20003f2f008 */
[----:B------:R-:W-:Y:S02]  /*52f0*/  FMUL.FTZ R23, R23, c[0x0][0x2ec] ;  /* 0x0000bb0017177a20 */ /* 0x000fe40000410000 */
[----:B------:R-:W-:Y:S01]  /*5300*/  FFMA.FTZ R2, R2, c[0x0][0x23c], -R8 ;  /* 0x00008f0002027a23 */ /* 0x000fe20000010808 */
[----:B------:R-:W-:Y:S01]  /*5310*/  @P2 FSEL R3, R3, -INF , !P4 ;  /* 0xff80000003032808 */ /* 0x000fe20006000000 */
[----:B------:R-:W-:Y:S01]  /*5320*/  MUFU.TANH R237, R16 ;  /* 0x0000001000ed7308 */ /* 0x000fe20000002400 */
[----:B------:R-:W-:Y:S01]  /*5330*/  PLOP3.LUT P2, PT, PT, PT, UP0, 0x80, 0x0 ;  /* 0x000000000000781c */ /* 0x000fe20003f4f008 */
[----:B------:R-:W-:Y:S02]  /*5340*/  FMUL.FTZ R24, R24, c[0x0][0x2ec] ;  /* 0x0000bb0018187a20 */ /* 0x000fe40000410000 */
[--C-:B------:R-:W-:Y:S02]  /*5350*/  FFMA.FTZ R3, R3, c[0x0][0x23c], -R4.reuse ;  /* 0x00008f0003037a23 */ /* 0x100fe40000010804 */
[----:B------:R-:W-:Y:S02]  /*5360*/  FMUL.FTZ R25, R25, c[0x0][0x2ec] ;  /* 0x0000bb0019197a20 */ /* 0x000fe40000410000 */
[----:B------:R-:W-:Y:S02]  /*5370*/  FMUL.FTZ R26, R26, c[0x0][0x2ec] ;  /* 0x0000bb001a1a7a20 */ /* 0x000fe40000410000 */
[----:B------:R1:W-:Y:S01]  /*5380*/  MUFU.EX2 R177, R2 ;  /* 0x0000000200b17308 */ /* 0x0003e20000000800 */
[----:B------:R-:W-:Y:S02]  /*5390*/  FMUL.FTZ R27, R27, c[0x0][0x2ec] ;  /* 0x0000bb001b1b7a20 */ /* 0x000fe40000410000 */
[----:B------:R-:W-:Y:S01]  /*53a0*/  FMUL.FTZ R30, R30, c[0x0][0x2ec] ;  /* 0x0000bb001e1e7a20 */ /* 0x000fe20000410000 */
[----:B------:R-:W-:Y:S01]  /*53b0*/  @P2 FSEL R5, R5, -INF , !P4 ;  /* 0xff80000005052808 */ /* 0x000fe20006000000 */
[----:B------:R-:W-:Y:S01]  /*53c0*/  FMUL.FTZ R32, R32, c[0x0][0x2ec] ;  /* 0x0000bb0020207a20 */ /* 0x000fe20000410000 */
[----:B------:R-:W-:Y:S01]  /*53d0*/  PLOP3.LUT P2, PT, PT, PT, UP0, 0x80, 0x0 ;  /* 0x000000000000781c */ /* 0x000fe20003f4f008 */
[----:B------:R-:W-:Y:S02]  /*53e0*/  FMUL.FTZ R33, R33, c[0x0][0x2ec] ;  /* 0x0000bb0021217a20 */ /* 0x000fe40000410000 */
[----:B------:R-:W-:Y:S01]  /*53f0*/  FMUL.FTZ R34, R34, c[0x0][0x2ec] ;  /* 0x0000bb0022227a20 */ /* 0x000fe20000410000 */
[----:B------:R-:W-:Y:S01]  /*5400*/  MUFU.EX2 R11, R3 ;  /* 0x00000003000b7308 */ /* 0x000fe20000000800 */
[----:B------:R-:W-:Y:S02]  /*5410*/  FMUL.FTZ R35, R35, c[0x0][0x2ec] ;  /* 0x0000bb0023237a20 */ /* 0x000fe40000410000 */
[----:B------:R-:W-:Y:S06]  /*5420*/  FMUL.FTZ R31, R31, c[0x0][0x2ec] ;  /* 0x0000bb001f1f7a20 */ /* 0x000fec0000410000 */
[----:B------:R-:W-:Y:S01]  /*5430*/  @P2 FSEL R9, R9, -INF , !P4 ;  /* 0xff80000009092808 */ /* 0x000fe20006000000 */
[----:B------:R-:W3:Y:S01]  /*5440*/  MUFU.TANH R201, R17 ;  /* 0x0000001100c97308 */ /* 0x000ee20000002400 */
[----:B------:R-:W-:Y:S02]  /*5450*/  PLOP3.LUT P2, PT, PT, PT, UP0, 0x80, 0x0 ;  /* 0x000000000000781c */ /* 0x000fe40003f4f008 */
[----:B------:R-:W-:Y:S01]  /*5460*/  PLOP3.LUT P4, PT, PT, PT, UP0, 0x80, 0x0 ;  /* 0x000000000000781c */ /* 0x000fe20003f8f008 */
[----:B-1----:R-:W-:Y:S05]  /*5470*/  FFMA.FTZ R2, R197, -UR4, R249 ;  /* 0x80000004c5027c23 */ /* 0x002fea00080100f9 */
[----:B------:R-:W-:Y:S01]  /*5480*/  @P1 FSEL R2, R2, -INF , !P5 ;  /* 0xff80000002021808 */ /* 0x000fe20006800000 */
[----:B------:R-:W1:Y:S01]  /*5490*/  MUFU.TANH R243, R18 ;  /* 0x0000001200f37308 */ /* 0x000e620000002400 */
[----:B------:R-:W-:Y:S03]  /*54a0*/  PLOP3.LUT P1, PT, PT, PT, UP0, 0x80, 0x0 ;  /* 0x000000000000781c */ /* 0x000fe60003f2f008 */
[----:B------:R-:W-:Y:S06]  /*54b0*/  FFMA.FTZ R2, R2, c[0x0][0x23c], -R4 ;  /* 0x00008f0002027a23 */ /* 0x000fec0000010804 */
[----:B------:R1:W-:Y:S01]  /*54c0*/  MUFU.EX2 R13, R2 ;  /* 0x00000002000d7308 */ /* 0x0003e20000000800 */
[----:B---3--:R-:W-:Y:S09]  /*54d0*/  FFMA.FTZ R7, R189, -UR4, R201 ;  /* 0x80000004bd077c23 */ /* 0x008ff200080100c9 */
[----:B------:R-:W3:Y:S01]  /*54e0*/  MUFU.TANH R241, R19 ;  /* 0x0000001300f17308 */ /* 0x000ee20000002400 */
[----:B-1----:R-:W-:Y:S09]  /*54f0*/  FFMA.FTZ R6, R196, -UR4, R243 ;  /* 0x80000004c4067c23 */ /* 0x002ff200080100f3 */
[----:B------:R-:W1:Y:S01]  /*5500*/  MUFU.TANH R236, R20 ;  /* 0x0000001400ec7308 */ /* 0x000e620000002400 */
[----:B------:R-:W-:Y:S05]  /*5510*/  FFMA.FTZ R2, R193, -UR4, R49 ;  /* 0x80000004c1027c23 */ /* 0x000fea0008010031 */
[----:B------:R-:W-:Y:S04]  /*5520*/  @P1 FSEL R2, R2, -INF , !P5 ;  /* 0xff80000002021808 */ /* 0x000fe80006800000 */
[----:B------:R-:W1:Y:S01]  /*5530*/  MUFU.TANH R235, R21 ;  /* 0x0000001500eb7308 */ /* 0x000e620000002400 */
[----:B------:R-:W-:Y:S09]  /*5540*/  PLOP3.LUT P1, PT, PT, PT, UP0, 0x80, 0x0 ;  /* 0x000000000000781c */ /* 0x000ff20003f2f008 */
[----:B------:R-:W1:Y:S10]  /*5550*/  MUFU.TANH R244, R22 ;  /* 0x0000001600f47308 */ /* 0x000e740000002400 */
[----:B------:R-:W1:Y:S10]  /*5560*/  MUFU.TANH R242, R23 ;  /* 0x0000001700f27308 */ /* 0x000e740000002400 */
[----:B------:R-:W1:Y:S10]  /*5570*/  MUFU.TANH R248, R24 ;  /* 0x0000001800f87308 */ /* 0x000e740000002400 */
[----:B------:R-:W-:Y:S10]  /*5580*/  MUFU.TANH R247, R25 ;  /* 0x0000001900f77308 */ /* 0x000ff40000002400 */
        /* <DEDUP_REMOVED lines=8> */
[----:B------:R-:W-:Y:S01]  /*5610*/  MUFU.TANH R251, R31 ;  /* 0x0000001f00fb7308 */ /* 0x000fe20000002400 */
[C---:B--2---:R-:W-:Y:S01]  /*5620*/  FMUL.FTZ R3, R12.reuse, 1.4426950216293334961 ;  /* 0x3fb8aa3b0c037820 */ /* 0x044fe20000410000 */
[----:B------:R-:W-:Y:S04]  /*5630*/  FSETP.NEU.FTZ.AND P3, PT, R12, -INF , PT ;  /* 0xff8000000c00780b */ /* 0x000fe80003f7d000 */
[----:B------:R-:W-:Y:S02]  /*5640*/  FSEL R3, R3, RZ, P3 ;  /* 0x000000ff03037208 */ /* 0x000fe40001800000 */
[C---:B----4-:R-:W-:Y:S03]  /*5650*/  FSETP.NEU.FTZ.AND P3, PT, R10.reuse, -INF , PT ;  /* 0xff8000000a00780b */ /* 0x050fe60003f7d000 */
[--C-:B------:R-:W-:Y:S04]  /*5660*/  FFMA.FTZ R5, R5, c[0x0][0x23c], -R3.reuse ;  /* 0x00008f0005057a23 */ /* 0x100fe80000010803 */
[----:B------:R2:W-:Y:S02]  /*5670*/  MUFU.EX2 R12, R5 ;  /* 0x00000005000c7308 */ /* 0x0005e40000000800 */
[----:B--2---:R-:W-:Y:S02]  /*5680*/  FMUL.FTZ R5, R10, 1.4426950216293334961 ;  /* 0x3fb8aa3b0a057820 */ /* 0x004fe40000410000 */
[----:B------:R-:W-:Y:S03]  /*5690*/  FFMA.FTZ R10, R2, c[0x0][0x23c], -R3 ;  /* 0x00008f00020a7a23 */ /* 0x000fe60000010803 */
[----:B------:R-:W-:Y:S01]  /*56a0*/  FSEL R2, R5, RZ, P3 ;  /* 0x000000ff05027208 */ /* 0x000fe20001800000 */
[----:B------:R-:W-:Y:S01]  /*56b0*/  FFMA.FTZ R5, R199, -UR4, R41 ;  /* 0x80000004c7057c23 */ /* 0x000fe20008010029 */
[----:B------:R-:W-:Y:S01]  /*56c0*/  PLOP3.LUT P3, PT, PT, PT, UP0, 0x80, 0x0 ;  /* 0x000000000000781c */ /* 0x000fe20003f6f008 */
[----:B------:R-:W-:Y:S02]  /*56d0*/  MUFU.EX2 R53, R10 ;  /* 0x0000000a00357308 */ /* 0x000fe40000000800 */
[--C-:B------:R-:W-:Y:S01]  /*56e0*/  FFMA.FTZ R9, R9, c[0x0][0x23c], -R2.reuse ;  /* 0x00008f0009097a23 */ /* 0x100fe20000010802 */
[----:B------:R-:W-:Y:S02]  /*56f0*/  @P1 FSEL R5, R5, -INF , !P5 ;  /* 0xff80000005051808 */ /* 0x000fe40006800000 */
[----:B------:R-:W-:Y:S02]  /*5700*/  PLOP3.LUT P1, PT, PT, PT, UP0, 0x80, 0x0 ;  /* 0x000000000000781c */ /* 0x000fe40003f2f008 */
[----:B------:R-:W-:Y:S01]  /*5710*/  PLOP3.LUT P5, PT, PT, PT, UP0, 0x80, 0x0 ;  /* 0x000000000000781c */ /* 0x000fe20003faf008 */
[----:B------:R-:W-:Y:S02]  /*5720*/  FFMA.FTZ R5, R5, c[0x0][0x23c], -R2 ;  /* 0x00008f0005057a23 */ /* 0x000fe40000010802 */
[----:B------:R2:W-:Y:S10]  /*5730*/  MUFU.EX2 R46, R9 ;  /* 0x00000009002e7308 */ /* 0x0005f40000000800 */
[----:B------:R4:W-:Y:S01]  /*5740*/  MUFU.EX2 R45, R5 ;  /* 0x00000005002d7308 */ /* 0x0009e20000000800 */
[----:B--2---:R-:W-:Y:S01]  /*5750*/  FFMA.FTZ R9, R192, -UR4, R48 ;  /* 0x80000004c0097c23 */ /* 0x004fe20008010030 */
[C---:B----4-:R-:W-:Y:S02]  /*5760*/  @P2 IADD3 R5, R0.reuse, 0x8, RZ ;  /* 0x0000000800052810 */ /* 0x050fe40007ffe0ff */
[----:B------:R-:W-:Y:S02]  /*5770*/  PLOP3.LUT P2, PT, PT, PT, UP0, 0x80, 0x0 ;  /* 0x000000000000781c */ /* 0x000fe40003f4f008 */
[----:B------:R-:W-:Y:S02]  /*5780*/  @P5 ISETP.GE.AND P5, PT, R5, UR5, PT ;  /* 0x0000000505005c0c */ /* 0x000fe4000bfa6270 */
[----:B------:R-:W-:Y:S02]  /*5790*/  @P1 IADD3 R5, R0, 0x9, RZ ;  /* 0x0000000900051810 */ /* 0x000fe40007ffe0ff */
[----:B------:R-:W-:Y:S02]  /*57a0*/  PLOP3.LUT P1, PT, PT, PT, UP0, 0x80, 0x0 ;  /* 0x000000000000781c */ /* 0x000fe40003f2f008 */
[----:B------:R-:W-:Y:S01]  /*57b0*/  @P6 ISETP.GE.AND P6, PT, R5, UR5, PT ;  /* 0x0000000505006c0c */ /* 0x000fe2000bfc6270 */
[----:B------:R-:W-:Y:S06]  /*57c0*/  FFMA.FTZ R5, R191, -UR4, R47 ;  /* 0x80000004bf057c23 */ /* 0x000fec000801002f */
[----:B------:R-:W-:Y:S02]  /*57d0*/  @P2 FSEL R9, R9, -INF , !P5 ;  /* 0xff80000009092808 */ /* 0x000fe40006800000 */
[----:B------:R-:W-:Y:S03]  /*57e0*/  PLOP3.LUT P2, PT, PT, PT, UP0, 0x80, 0x0 ;  /* 0x000000000000781c */ /* 0x000fe60003f4f008 */
[--C-:B------:R-:W-:Y:S01]  /*57f0*/  FFMA.FTZ R9, R9, c[0x0][0x23c], -R3.reuse ;  /* 0x00008f0009097a23 */ /* 0x100fe20000010803 */
[----:B------:R-:W-:Y:S02]  /*5800*/  @P1 FSEL R5, R5, -INF , !P6 ;  /* 0xff80000005051808 */ /* 0x000fe40007000000 */
[----:B------:R-:W-:Y:S01]  /*5810*/  PLOP3.LUT P1, PT, PT, PT, UP0, 0x80, 0x0 ;  /* 0x000000000000781c */ /* 0x000fe20003f2f008 */
[----:B------:R2:W-:Y:S02]  /*5820*/  MUFU.EX2 R52, R9 ;  /* 0x0000000900347308 */ /* 0x0005e40000000800 */
[----:B------:R-:W-:Y:S08]  /*5830*/  FFMA.FTZ R5, R5, c[0x0][0x23c], -R3 ;  /* 0x00008f0005057a23 */ /* 0x000ff00000010803 */
[----:B------:R4:W-:Y:S01]  /*5840*/  MUFU.EX2 R51, R5 ;  /* 0x0000000500337308 */ /* 0x0009e20000000800 */
[----:B--2---:R-:W-:Y:S05]  /*5850*/  FFMA.FTZ R9, R194, -UR4, R40 ;  /* 0x80000004c2097c23 */ /* 0x004fea0008010028 */
[----:B------:R-:W-:Y:S02]  /*5860*/  @P2 FSEL R9, R9, -INF , !P5 ;  /* 0xff80000009092808 */ /* 0x000fe40006800000 */
[----:B------:R-:W-:Y:S01]  /*5870*/  PLOP3.LUT P2, PT, PT, PT, UP0, 0x80, 0x0 ;  /* 0x000000000000781c */ /* 0x000fe20003f4f008 */
[----:B----4-:R-:W-:Y:S02]  /*5880*/  FFMA.FTZ R5, R193, -UR4, R39 ;  /* 0x80000004c1057c23 */ /* 0x010fe40008010027 */
[----:B------:R-:W2:Y:S01]  /*5890*/  MUFU.TANH R193, R34 ;  /* 0x0000002200c17308 */ /* 0x000ea20000002400 */
[--C-:B------:R-:W-:Y:S02]  /*58a0*/  FFMA.FTZ R9, R9, c[0x0][0x23c], -R2.reuse ;  /* 0x00008f0009097a23 */ /* 0x100fe40000010802 */
[----:B------:R-:W-:Y:S02]  /*58b0*/  @P1 FSEL R5, R5, -INF , !P6 ;  /* 0xff80000005051808 */ /* 0x000fe40007000000 */
[----:B------:R-:W-:Y:S03]  /*58c0*/  PLOP3.LUT P1, PT, PT, PT, UP0, 0x80, 0x0 ;  /* 0x000000000000781c */ /* 0x000fe60003f2f008 */
[----:B------:R-:W-:Y:S02]  /*58d0*/  FFMA.FTZ R5, R5, c[0x0][0x23c], -R2 ;  /* 0x00008f0005057a23 */ /* 0x000fe40000010802 */
[----:B------:R-:W-:Y:S08]  /*58e0*/  MUFU.EX2 R44, R9 ;  /* 0x00000009002c7308 */ /* 0x000ff00000000800 */
[----:B------:R-:W-:Y:S02]  /*58f0*/  @P1 FSEL R7, R7, -INF , !P6 ;  /* 0xff80000007071808 */ /* 0x000fe40007000000 */
[----:B------:R4:W-:Y:S01]  /*5900*/  MUFU.EX2 R43, R5 ;  /* 0x00000005002b7308 */ /* 0x0009e20000000800 */
[----:B------:R-:W-:Y:S02]  /*5910*/  PLOP3.LUT P1, PT, PT, PT, UP0, 0x80, 0x0 ;  /* 0x000000000000781c */ /* 0x000fe40003f2f008 */
[--C-:B------:R-:W-:Y:S07]  /*5920*/  FFMA.FTZ R7, R7, c[0x0][0x23c], -R8.reuse ;  /* 0x00008f0007077a23 */ /* 0x100fee0000010808 */
[----:B------:R1:W-:Y:S01]  /*5930*/  MUFU.EX2 R194, R7 ;  /* 0x0000000700c27308 */ /* 0x0003e20000000800 */
[----:B----4-:R-:W-:Y:S05]  /*5940*/  FFMA.FTZ R5, R190, -UR4, R237 ;  /* 0x80000004be057c23 */ /* 0x010fea00080100ed */
[----:B------:R-:W-:Y:S02]  /*5950*/  @P2 FSEL R5, R5, -INF , !P5 ;  /* 0xff80000005052808 */ /* 0x000fe40006800000 */
[----:B------:R-:W-:Y:S03]  /*5960*/  PLOP3.LUT P2, PT, PT, PT, UP0, 0x80, 0x0 ;  /* 0x000000000000781c */ /* 0x000fe60003f4f008 */
[----:B------:R-:W-:Y:S01]  /*5970*/  FFMA.FTZ R5, R5, c[0x0][0x23c], -R8 ;  /* 0x00008f0005057a23 */ /* 0x000fe20000010808 */
[----:B-1----:R-:W-:Y:S02]  /*5980*/  @P4 IADD3 R7, R0, 0x10, RZ ;  /* 0x0000001000074810 */ /* 0x002fe40007ffe0ff */
[----:B------:R-:W-:Y:S01]  /*5990*/  PLOP3.LUT P4, PT, PT, PT, UP0, 0x80, 0x0 ;  /* 0x000000000000781c */ /* 0x000fe20003f8f008 */
[----:B------:R3:W-:Y:S06]  /*59a0*/  MUFU.EX2 R199, R5 ;  /* 0x0000000500c77308 */ /* 0x0007ec0000000800 */
[----:B------:R-:W-:Y:S02]  /*59b0*/  @P2 FSEL R6, R6, -INF , !P5 ;  /* 0xff80000006062808 */ /* 0x000fe40006800000 */
[----:B------:R-:W-:Y:S02]  /*59c0*/  PLOP3.LUT P2, PT, PT, PT, UP0, 0x80, 0x0 ;  /* 0x000000000000781c */ /* 0x000fe40003f4f008 */
[----:B------:R-:W-:Y:S01]  /*59d0*/  @P3 ISETP.GE.AND P5, PT, R7, UR5, PT ;  /* 0x0000000507003c0c */ /* 0x000fe2000bfa6270 */
[--C-:B------:R-:W-:Y:S01]  /*59e0*/  FFMA.FTZ R6, R6, c[0x0][0x23c], -R4.reuse ;  /* 0x00008f0006067a23 */ /* 0x100fe20000010804 */
[----:B------:R-:W-:Y:S03]  /*59f0*/  PLOP3.LUT P3, PT, PT, PT, UP0, 0x80, 0x0 ;  /* 0x000000000000781c */ /* 0x000fe60003f6f008 */
[----:B------:R1:W-:Y:S06]  /*5a00*/  MUFU.EX2 R200, R6 ;  /* 0x0000000600c87308 */ /* 0x0003ec0000000800 */
[----:B------:R-:W-:Y:S02]  /*5a10*/  @P2 IADD3 R7, R0, 0x11, RZ ;  /* 0x0000001100072810 */ /* 0x000fe40007ffe0ff */
[----:B------:R-:W-:Y:S01]  /*5a20*/  PLOP3.LUT P2, PT, PT, PT, UP0, 0x80, 0x0 ;  /* 0x000000000000781c */ /* 0x000fe20003f4f008 */
[----:B---3--:R-:W-:Y:S01]  /*5a30*/  FFMA.FTZ R5, R195, -UR4, R241 ;  /* 0x80000004c3057c23 */ /* 0x008fe200080100f1 */
[----:B------:R-:W-:Y:S04]  /*5a40*/  @P4 ISETP.GE.AND P4, PT, R7, UR5, PT ;  /* 0x0000000507004c0c */ /* 0x000fe8000bf86270 */
[----:B------:R-:W-:Y:S02]  /*5a50*/  @P1 FSEL R5, R5, -INF , !P6 ;  /* 0xff80000005051808 */ /* 0x000fe40007000000 */
[----:B------:R-:W-:Y:S02]  /*5a60*/  PLOP3.LUT P1, PT, PT, PT, UP0, 0x80, 0x0 ;  /* 0x000000000000781c */ /* 0x000fe40003f2f008 */
[----:B------:R-:W-:Y:S01]  /*5a70*/  PLOP3.LUT P6, PT, PT, PT, UP0, 0x80, 0x0 ;  /* 0x000000000000781c */ /* 0x000fe20003fcf008 */
[----:B------:R-:W-:Y:S04]  /*5a80*/  FFMA.FTZ R5, R5, c[0x0][0x23c], -R4 ;  /* 0x00008f0005057a23 */ /* 0x000fe80000010804 */
[----:B------:R3:W4:Y:S01]  /*5a90*/  MUFU.EX2 R196, R5 ;  /* 0x0000000500c47308 */ /* 0x0007220000000800 */
[----:B-1----:R-:W-:Y:S05]  /*5aa0*/  FFMA.FTZ R6, R188, -UR4, R236 ;  /* 0x80000004bc067c23 */ /* 0x002fea00080100ec */
[----:B------:R-:W-:Y:S02]  /*5ab0*/  @P3 FSEL R6, R6, -INF , !P5 ;  /* 0xff80000006063808 */ /* 0x000fe40006800000 */
[----:B------:R-:W-:Y:S03]  /*5ac0*/  PLOP3.LUT P3, PT, PT, PT, UP0, 0x80, 0x0 ;  /* 0x000000000000781c */ /* 0x000fe60003f6f008 */
[--C-:B------:R-:W-:Y:S04]  /*5ad0*/  FFMA.FTZ R6, R6, c[0x0][0x23c], -R8.reuse ;  /* 0x00008f0006067a23 */ /* 0x100fe80000010808 */
[----:B------:R1:W-:Y:S01]  /*5ae0*/  MUFU.EX2 R187, R6 ;  /* 0x0000000600bb7308 */ /* 0x0003e20000000800 */
[----:B---3--:R-:W-:Y:S05]  /*5af0*/  FFMA.FTZ R5, R180, -UR4, R235 ;  /* 0x80000004b4057c23 */ /* 0x008fea00080100eb */
[----:B------:R-:W-:Y:S02]  /*5b00*/  @P1 FSEL R5, R5, -INF , !P4 ;  /* 0xff80000005051808 */ /* 0x000fe40006000000 */
[----:B------:R-:W-:Y:S03]  /*5b10*/  PLOP3.LUT P1, PT, PT, PT, UP0, 0x80, 0x0 ;  /* 0x000000000000781c */ /* 0x000fe60003f2f008 */
[----:B------:R-:W-:Y:S04]  /*5b20*/  FFMA.FTZ R5, R5, c[0x0][0x23c], -R8 ;  /* 0x00008f0005057a23 */ /* 0x000fe80000010808 */
[----:B------:R3:W-:Y:S01]  /*5b30*/  MUFU.EX2 R185, R5 ;  /* 0x0000000500b97308 */ /* 0x0007e20000000800 */
[----:B-1----:R-:W-:Y:S05]  /*5b40*/  FFMA.FTZ R6, R190, -UR4, R244 ;  /* 0x80000004be067c23 */ /* 0x002fea00080100f4 */
[----:B------:R-:W-:Y:S02]  /*5b50*/  @P2 FSEL R6, R6, -INF , !P5 ;  /* 0xff80000006062808 */ /* 0x000fe40006800000 */
[----:B------:R-:W-:Y:S03]  /*5b60*/  PLOP3.LUT P2, PT, PT, PT, UP0, 0x80, 0x0 ;  /* 0x000000000000781c */ /* 0x000fe60003f4f008 */
[----:B------:R-:W-:Y:S04]  /*5b70*/  FFMA.FTZ R6, R6, c[0x0][0x23c], -R4 ;  /* 0x00008f0006067a23 */ /* 0x000fe80000010804 */
        /* <DEDUP_REMOVED lines=9> */
[----:B------:R-:W-:Y:S02]  /*5c10*/  FFMA.FTZ R7, R6, c[0x0][0x23c], -R3 ;  /* 0x00008f0006077a23 */ /* 0x000fe40000010803 */
[----:B------:R-:W-:Y:S02]  /*5c20*/  FFMA.FTZ R6, R192, -UR4, R36 ;  /* 0x80000004c0067c23 */ /* 0x000fe40008010024 */
[----:B------:R1:W-:Y:S03]  /*5c30*/  MUFU.EX2 R246, R7 ;  /* 0x0000000700f67308 */ /* 0x0003e60000000800 */
[----:B------:R-:W-:Y:S02]  /*5c40*/  @P2 FSEL R6, R6, -INF , !P5 ;  /* 0xff80000006062808 */ /* 0x000fe40006800000 */
[----:B------:R-:W-:Y:S02]  /*5c50*/  PLOP3.LUT P2, PT, PT, PT, UP0, 0x80, 0x0 ;  /* 0x000000000000781c */ /* 0x000fe40003f4f008 */
[----:B------:R-:W-:Y:S01]  /*5c60*/  PLOP3.LUT P5, PT, PT, PT, UP0, 0x80, 0x0 ;  /* 0x000000000000781c */ /* 0x000fe20003faf008 */
[----:B------:R-:W-:Y:S02]  /*5c70*/  FFMA.FTZ R6, R6, c[0x0][0x23c], -R2 ;  /* 0x00008f0006067a23 */ /* 0x000fe40000010802 */
[----:B---3--:R-:W-:Y:S02]  /*5c80*/  FFMA.FTZ R5, R164, -UR4, R247 ;  /* 0x80000004a4057c23 */ /* 0x008fe400080100f7 */
[----:B------:R-:W-:Y:S03]  /*5c90*/  MUFU.EX2 R38, R6 ;  /* 0x0000000600267308 */ /* 0x000fe60000000800 */
[----:B------:R-:W-:Y:S02]  /*5ca0*/  @P1 FSEL R5, R5, -INF , !P4 ;  /* 0xff80000005051808 */ /* 0x000fe40006000000 */
[----:B------:R-:W-:Y:S03]  /*5cb0*/  PLOP3.LUT P1, PT, PT, PT, UP0, 0x80, 0x0 ;  /* 0x000000000000781c */ /* 0x000fe60003f2f008 */
[----:B------:R-:W-:Y:S04]  /*5cc0*/  FFMA.FTZ R5, R5, c[0x0][0x23c], -R3 ;  /* 0x00008f0005057a23 */ /* 0x000fe80000010803 */
[----:B------:R3:W-:Y:S01]  /*5cd0*/  MUFU.EX2 R245, R5 ;  /* 0x0000000500f57308 */ /* 0x0007e20000000800 */
[C---:B-1----:R-:W-:Y:S05]  /*5ce0*/  @P3 IADD3 R7, R0.reuse, 0x18, RZ ;  /* 0x0000001800073810 */ /* 0x042fea0007ffe0ff */
[----:B------:R-:W-:Y:S02]  /*5cf0*/  @P1 ISETP.GE.AND P3, PT, R7, UR5, PT ;  /* 0x0000000507001c0c */ /* 0x000fe4000bf66270 */
[----:B------:R-:W-:Y:S02]  /*5d00*/  PLOP3.LUT P1, PT, PT, PT, UP0, 0x80, 0x0 ;  /* 0x000000000000781c */ /* 0x000fe40003f2f008 */
[----:B---3--:R-:W-:Y:S01]  /*5d10*/  @P6 IADD3 R5, R0, 0x19, RZ ;  /* 0x0000001900056810 */ /* 0x008fe20007ffe0ff */
[----:B------:R-:W-:Y:S03]  /*5d20*/  FFMA.FTZ R0, R191, -UR4, R234 ;  /* 0x80000004bf007c23 */ /* 0x000fe600080100ea */
[----:B------:R-:W-:Y:S01]  /*5d30*/  @P5 ISETP.GE.AND P5, PT, R5, UR5, PT ;  /* 0x0000000505005c0c */ /* 0x000fe2000bfa6270 */
[----:B------:R-:W-:Y:S01]  /*5d40*/  FFMA.FTZ R5, R198, -UR4, R240 ;  /* 0x80000004c6057c23 */ /* 0x000fe200080100f0 */
[----:B------:R-:W-:Y:S02]  /*5d50*/  @P2 FSEL R0, R0, -INF , !P4 ;  /* 0xff80000000002808 */ /* 0x000fe40006000000 */
[----:B------:R-:W-:Y:S03]  /*5d60*/  PLOP3.LUT P2, PT, PT, PT, UP0, 0x80, 0x0 ;  /* 0x000000000000781c */ /* 0x000fe60003f4f008 */
[----:B------:R-:W-:Y:S01]  /*5d70*/  @P1 FSEL R5, R5, -INF , !P3 ;  /* 0xff80000005051808 */ /* 0x000fe20005800000 */
[----:B------:R-:W-:Y:S01]  /*5d80*/  FFMA.FTZ R6, R0, c[0x0][0x23c], -R2 ;  /* 0x00008f0000067a23 */ /* 0x000fe20000010802 */
[----:B------:R-:W-:Y:S01]  /*5d90*/  PLOP3.LUT P1, PT, PT, PT, UP0, 0x80, 0x0 ;  /* 0x000000000000781c */ /* 0x000fe20003f2f008 */
[----:B------:R-:W-:Y:S02]  /*5da0*/  FFMA.FTZ R0, R197, -UR4, R239 ;  /* 0x80000004c5007c23 */ /* 0x000fe400080100ef */
[--C-:B------:R-:W-:Y:S01]  /*5db0*/  FFMA.FTZ R5, R5, c[0x0][0x23c], -R3.reuse ;  /* 0x00008f0005057a23 */ /* 0x100fe20000010803 */
[----:B------:R-:W-:Y:S04]  /*5dc0*/  MUFU.EX2 R37, R6 ;  /* 0x0000000600257308 */ /* 0x000fe80000000800 */
[----:B------:R-:W-:Y:S02]  /*5dd0*/  @P2 FSEL R0, R0, -INF , !P5 ;  /* 0xff80000000002808 */ /* 0x000fe40006800000 */
[----:B------:R-:W-:Y:S03]  /*5de0*/  PLOP3.LUT P2, PT, PT, PT, UP0, 0x80, 0x0 ;  /* 0x000000000000781c */ /* 0x000fe60003f4f008 */
[----:B------:R-:W-:Y:S01]  /*5df0*/  FFMA.FTZ R3, R0, c[0x0][0x23c], -R3 ;  /* 0x00008f0000037a23 */ /* 0x000fe20000010803 */
[----:B------:R-:W-:Y:S01]  /*5e00*/  MUFU.EX2 R192, R5 ;  /* 0x0000000500c07308 */ /* 0x000fe20000000800 */
[----:B------:R-:W-:Y:S05]  /*5e10*/  FFMA.FTZ R0, R165, -UR4, R252 ;  /* 0x80000004a5007c23 */ /* 0x000fea00080100fc */
[----:B------:R-:W-:Y:S02]  /*5e20*/  @P1 FSEL R0, R0, -INF , !P3 ;  /* 0xff80000000001808 */ /* 0x000fe40005800000 */
[----:B------:R-:W-:Y:S02]  /*5e30*/  PLOP3.LUT P1, PT, PT, PT, UP0, 0x80, 0x0 ;  /* 0x000000000000781c */ /* 0x000fe40003f2f008 */
[----:B------:R1:W-:Y:S01]  /*5e40*/  MUFU.EX2 R191, R3 ;  /* 0x0000000300bf7308 */ /* 0x0003e20000000800 */
[----:B------:R-:W-:Y:S09]  /*5e50*/  FFMA.FTZ R0, R0, c[0x0][0x23c], -R2 ;  /* 0x00008f0000007a23 */ /* 0x000ff20000010802 */
[----:B------:R3:W-:Y:S01]  /*5e60*/  MUFU.EX2 R198, R0 ;  /* 0x0000000000c67308 */ /* 0x0007e20000000800 */
[----:B-1----:R-:W-:Y:S05]  /*5e70*/  FFMA.FTZ R3, R167, -UR4, R182 ;  /* 0x80000004a7037c23 */ /* 0x002fea00080100b6 */
[----:B------:R-:W-:Y:S02]  /*5e80*/  @P2 FSEL R3, R3, -INF , !P3 ;  /* 0xff80000003032808 */ /* 0x000fe40005800000 */
[----:B------:R-:W-:Y:S03]  /*5e90*/  PLOP3.LUT P2, PT, PT, PT, UP0, 0x80, 0x0 ;  /* 0x000000000000781c */ /* 0x000fe60003f4f008 */
[--C-:B------:R-:W-:Y:S02]  /*5ea0*/  FFMA.FTZ R3, R3, c[0x0][0x23c], -R8.reuse ;  /* 0x00008f0003037a23 */ /* 0x100fe40000010808 */
[----:B---3--:R-:W-:Y:S02]  /*5eb0*/  FFMA.FTZ R0, R166, -UR4, R181 ;  /* 0x80000004a6007c23 */ /* 0x008fe400080100b5 */
[----:B------:R2:W-:Y:S03]  /*5ec0*/  MUFU.EX2 R184, R3 ;  /* 0x0000000300b87308 */ /* 0x0005e60000000800 */
[----:B------:R-:W-:Y:S02]  /*5ed0*/  @P1 FSEL R0, R0, -INF , !P5 ;  /* 0xff80000000001808 */ /* 0x000fe40006800000 */
[----:B------:R-:W-:Y:S03]  /*5ee0*/  PLOP3.LUT P1, PT, PT, PT, UP0, 0x80, 0x0 ;  /* 0x000000000000781c */ /* 0x000fe60003f2f008 */
[----:B------:R-:W-:Y:S02]  /*5ef0*/  FFMA.FTZ R8, R0, c[0x0][0x23c], -R8 ;  /* 0x00008f0000087a23 */ /* 0x000fe40000010808 */
[----:B------:R-:W-:Y:S01]  /*5f00*/  FFMA.FTZ R0, R180, -UR4, R186 ;  /* 0x80000004b4007c23 */ /* 0x000fe200080100ba */
[----:B------:R-:W-:Y:S01]  /*5f10*/  MOV R180, R13 ;  /* 0x0000000d00b47202 */ /* 0x000fe20000000f00 */
[----:B------:R-:W1:Y:S03]  /*5f20*/  MUFU.EX2 R183, R8 ;  /* 0x0000000800b77308 */ /* 0x000e660000000800 */
[----:B------:R-:W-:Y:S03]  /*5f30*/  F2FP.PACK_AB R5, R180, R11 ;  /* 0x0000000bb405723e */ /* 0x000fe600000000ff */
[----:B------:R-:W-:Y:S02]  /*5f40*/  @P1 FSEL R0, R0, -INF , !P5 ;  /* 0xff80000000001808 */ /* 0x000fe40006800000 */
[----:B------:R3:W-:Y:S01]  /*5f50*/  STS [R221+0x20400], R5 ;  /* 0x02040005dd007388 */ /* 0x0007e20000000800 */
[----:B------:R-:W-:Y:S01]  /*5f60*/  IADD3 R178, P1, R176, UR13, RZ ;  /* 0x0000000db0b27c10 */ /* 0x000fe2000ff3e0ff */
[----:B--2---:R-:W-:Y:S05]  /*5f70*/  FFMA.FTZ R3, R188, -UR4, R193 ;  /* 0x80000004bc037c23 */ /* 0x004fea00080100c1 */
[----:B------:R-:W-:Y:S02]  /*5f80*/  @P2 FSEL R3, R3, -INF , !P3 ;  /* 0xff80000003032808 */ /* 0x000fe40005800000 */
[----:B------:R-:W-:Y:S01]  /*5f90*/  PLOP3.LUT P2, PT, PT, PT, UP0, 0x80, 0x0 ;  /* 0x000000000000781c */ /* 0x000fe20003f4f008 */
[----:B------:R-:W-:Y:S02]  /*5fa0*/  UISETP.GE.AND UP0, UPT, UR8, 0x1, UPT ;  /* 0x000000010800788c */ /* 0x000fe4000bf06270 */
[--C-:B------:R-:W-:Y:S02]  /*5fb0*/  FFMA.FTZ R3, R3, c[0x0][0x23c], -R4.reuse ;  /* 0x00008f0003037a23 */ /* 0x100fe40000010804 */
[----:B------:R-:W-:Y:S02]  /*5fc0*/  FFMA.FTZ R4, R0, c[0x0][0x23c], -R4 ;  /* 0x00008f0000047a23 */ /* 0x000fe40000010804 */
[----:B------:R2:W-:Y:S01]  /*5fd0*/  MUFU.EX2 R189, R3 ;  /* 0x0000000300bd7308 */ /* 0x0005e20000000800 */
[----:B------:R-:W-:Y:S05]  /*5fe0*/  FFMA.FTZ R0, R164, -UR4, R251 ;  /* 0x80000004a4007c23 */ /* 0x000fea00080100fb */
[----:B------:R-:W-:Y:S02]  /*5ff0*/  @P2 FSEL R0, R0, -INF , !P5 ;  /* 0xff80000000002808 */ /* 0x000fe40006800000 */
[----:B---3--:R-:W-:Y:S02]  /*6000*/  F2FP.PACK_AB R5, R51, R52 ;  /* 0x000000343305723e */ /* 0x008fe400000000ff */
[----:B------:R3:W1:Y:S01]  /*6010*/  MUFU.EX2 R188, R4 ;  /* 0x0000000400bc7308 */ /* 0x0006620000000800 */
[----:B------:R-:W-:Y:S01]  /*6020*/  FFMA.FTZ R2, R0, c[0x0][0x23c], -R2 ;  /* 0x00008f0000027a23 */ /* 0x000fe20000010802 */
[----:B----4-:R-:W-:Y:S02]  /*6030*/  F2FP.PACK_AB R0, R196, R200 ;  /* 0x000000c8c400723e */ /* 0x010fe400000000ff */
[----:B------:R-:W-:Y:S06]  /*6040*/  PLOP3.LUT P2, PT, PT, PT, UP0, 0x80, 0x0 ;  /* 0x000000000000781c */ /* 0x000fec0003f4f008 */
[----:B------:R4:W1:Y:S01]  /*6050*/  MUFU.EX2 R197, R2 ;  /* 0x0000000200c57308 */ /* 0x0008620000000800 */
[----:B--2---:R-:W-:Y:S05]  /*6060*/  F2FP.PACK_AB R3, R177, R203 ;  /* 0x000000cbb103723e */ /* 0x004fea00000000ff */
[----:B------:R2:W-:Y:S04]  /*6070*/  STS [R221+0x20000], R3 ;  /* 0x02000003dd007388 */ /* 0x0005e80000000800 */
[----:B------:R1:W-:Y:S01]  /*6080*/  STS [R224+0x20400], R0 ;  /* 0x02040000e0007388 */ /* 0x0003e20000000800 */
[----:B---3--:R-:W-:Y:S02]  /*6090*/  F2FP.PACK_AB R4, R53, R12 ;  /* 0x0000000c3504723e */ /* 0x008fe400000000ff */
[----:B----4-:R-:W-:Y:S05]  /*60a0*/  F2FP.PACK_AB R2, R194, R199 ;  /* 0x000000c7c202723e */ /* 0x010fea00000000ff */
[----:B------:R3:W-:Y:S04]  /*60b0*/  STS [R224+0x20000], R2 ;  /* 0x02000002e0007388 */ /* 0x0007e80000000800 */
[----:B------:R4:W-:Y:S01]  /*60c0*/  STS [R221+0x21000], R4 ;  /* 0x02100004dd007388 */ /* 0x0009e20000000800 */
[----:B--2---:R-:W-:Y:S02]  /*60d0*/  F2FP.PACK_AB R3, R45, R46 ;  /* 0x0000002e2d03723e */ /* 0x004fe400000000ff */
[----:B-1----:R-:W-:Y:S03]  /*60e0*/  F2FP.PACK_AB R0, R183, R184 ;  /* 0x000000b8b700723e */ /* 0x002fe600000000ff */
[----:B------:R1:W-:Y:S04]  /*60f0*/  STS [R221+0x21400], R3 ;  /* 0x02140003dd007388 */ /* 0x0003e80000000800 */
[----:B------:R2:W-:Y:S01]  /*6100*/  STS [R224+0x21000], R5 ;  /* 0x02100005e0007388 */ /* 0x0005e20000000800 */
[----:B---3--:R-:W-:Y:S02]  /*6110*/  F2FP.PACK_AB R2, R190, R195 ;  /* 0x000000c3be02723e */ /* 0x008fe400000000ff */
[----:B----4-:R-:W-:Y:S05]  /*6120*/  F2FP.PACK_AB R4, R43, R44 ;  /* 0x0000002c2b04723e */ /* 0x010fea00000000ff */
[----:B------:R3:W-:Y:S01]  /*6130*/  STS [R224+0x21400], R4 ;  /* 0x02140004e0007388 */ /* 0x0007e20000000800 */
[----:B-1----:R-:W-:Y:S03]  /*6140*/  F2FP.PACK_AB R3, R185, R187 ;  /* 0x000000bbb903723e */ /* 0x002fe600000000ff */
[----:B------:R1:W-:Y:S01]  /*6150*/  STS [R222+0x20400], R2 ;  /* 0x02040002de007388 */ /* 0x0003e20000000800 */
[----:B--2---:R-:W-:Y:S03]  /*6160*/  F2FP.PACK_AB R5, R245, R246 ;  /* 0x000000f6f505723e */ /* 0x004fe600000000ff */
[----:B------:R2:W-:Y:S04]  /*6170*/  STS [R222+0x20000], R3 ;  /* 0x02000003de007388 */ /* 0x0005e80000000800 */
[----:B------:R4:W-:Y:S01]  /*6180*/  STS [R223+0x20000], R0 ;  /* 0x02000000df007388 */ /* 0x0009e20000000800 */
[----:B---3--:R-:W-:Y:S02]  /*6190*/  F2FP.PACK_AB R4, R37, R38 ;  /* 0x000000262504723e */ /* 0x008fe400000000ff */
[----:B-1----:R-:W-:Y:S02]  /*61a0*/  F2FP.PACK_AB R2, R191, R192 ;  /* 0x000000c0bf02723e */ /* 0x002fe400000000ff */
[----:B--2---:R-:W-:Y:S02]  /*61b0*/  F2FP.PACK_AB R3, R188, R189 ;  /* 0x000000bdbc03723e */ /* 0x004fe400000000ff */
[----:B----4-:R-:W-:Y:S03]  /*61c0*/  F2FP.PACK_AB R0, R197, R198 ;  /* 0x000000c6c500723e */ /* 0x010fe600000000ff */
[----:B------:R1:W-:Y:S04]  /*61d0*/  STS [R223+0x20400], R3 ;  /* 0x02040003df007388 */ /* 0x0003e80000000800 */
[----:B------:R-:W-:Y:S04]  /*61e0*/  STS [R222+0x21000], R5 ;  /* 0x02100005de007388 */ /* 0x000fe80000000800 */
[----:B------:R-:W-:Y:S04]  /*61f0*/  STS [R222+0x21400], R4 ;  /* 0x02140004de007388 */ /* 0x000fe80000000800 */
[----:B------:R-:W-:Y:S04]  /*6200*/  STS [R223+0x21000], R2 ;  /* 0x02100002df007388 */ /* 0x000fe80000000800 */
[----:B------:R2:W-:Y:S04]  /*6210*/  STS [R223+0x21400], R0 ;  /* 0x02140000df007388 */ /* 0x0005e80000000800 */
[----:B------:R-:W-:Y:S01]  /*6220*/  LDSM.16.M88.4 R32, [R208+0x8000] ;  /* 0x00800000d020783b */ /* 0x000fe20000000200 */
[----:B-1----:R-:W-:Y:S07]  /*6230*/  MOV R3, R12 ;  /* 0x0000000c00037202 */ /* 0x002fee0000000f00 */
[----:B------:R-:W1:Y:S08]  /*6240*/  LDSM.16.M88.4 R16, [R212+0x14000] ;  /* 0x01400000d410783b */ /* 0x000e700000000200 */
[----:B------:R-:W3:Y:S01]  /*6250*/  LDSM.16.M88.4 R28, [R208+0x9000] ;  /* 0x00900000d01c783b */ /* 0x000ee20000000200 */
[----:B--2---:R-:W-:Y:S07]  /*6260*/  MOV R0, R11 ;  /* 0x0000000b00007202 */ /* 0x004fee0000000f00 */
[----:B------:R-:W2:Y:S08]  /*6270*/  LDSM.16.M88.4 R164, [R212+0x14800] ;  /* 0x01480000d4a4783b */ /* 0x000eb00000000200 */
[----:B------:R-:W4:Y:S04]  /*6280*/  LDL R2, [R1+0x34] ;  /* 0x0000340001027983 */ /* 0x000f280000100800 */
[----:B------:R-:W-:Y:S08]  /*6290*/  LDSM.16.M88.4 R168, [R209+0x8000] ;  /* 0x00800000d1a8783b */ /* 0x000ff00000000200 */
[----:B------:R-:W2:Y:S01]  /*62a0*/  LDSM.16.M88.4 R172, [R213+0x14000] ;  /* 0x01400000d5ac783b */ /* 0x000ea20000000200 */
[-C--:B-1----:R-:W-:Y:S08]  /*62b0*/  HMMA.16816.F32 R4, R32, R16.reuse, RZ ;  /* 0x000000102004723c */ /* 0x082ff000000018ff */
[C---:B---3--:R-:W-:Y:S08]  /*62c0*/  HMMA.16816.F32 R8, R28.reuse, R16, RZ ;  /* 0x000000101c08723c */ /* 0x048ff000000018ff */
[-C--:B------:R-:W-:Y:S08]  /*62d0*/  HMMA.16816.F32 R12, R28, R18.reuse, RZ ;  /* 0x000000121c0c723c */ /* 0x080ff000000018ff */
[C---:B------:R-:W-:Y:S08]  /*62e0*/  HMMA.16816.F32 R16, R32.reuse, R18, RZ ;  /* 0x000000122010723c */ /* 0x040ff000000018ff */
[-C--:B--2---:R-:W-:Y:S08]  /*62f0*/  HMMA.16816.F32 R20, R32, R164.reuse, RZ ;  /* 0x000000a42014723c */ /* 0x084ff000000018ff */
[C---:B------:R-:W-:Y:S08]  /*6300*/  HMMA.16816.F32 R24, R28.reuse, R164, RZ ;  /* 0x000000a41c18723c */ /* 0x040ff000000018ff */
[-C--:B------:R-:W-:Y:S08]  /*6310*/  HMMA.16816.F32 R28, R28, R166.reuse, RZ ;  /* 0x000000a61c1c723c */ /* 0x080ff000000018ff */
[----:B------:R-:W-:Y:S01]  /*6320*/  HMMA.16816.F32 R32, R32, R166, RZ ;  /* 0x000000a62020723c */ /* 0x000fe200000018ff */
[----:B------:R-:W1:Y:S07]  /*6330*/  LDSM.16.M88.4 R164, [R209+0x9000] ;  /* 0x00900000d1a4783b */ /* 0x000e6e0000000200 */
[-C--:B------:R-:W-:Y:S08]  /*6340*/  HMMA.16816.F32 R4, R168, R172.reuse, R4 ;  /* 0x000000aca804723c */ /* 0x080ff00000001804 */
        /* <DEDUP_REMOVED lines=16> */
[-C--:B-1----:R-:W-:Y:S04]  /*6450*/  HMMA.16816.F32 R20, R164, R168.reuse, R20 ;  /* 0x000000a8a414723c */ /* 0x082fe80000001814 */
[----:B----4-:R-:W-:Y:S04]  /*6460*/  IADD3.X R179, R2, UR12, RZ, P1, !PT ;  /* 0x0000000c02b37c10 */ /* 0x010fe80008ffe4ff */
[C---:B------:R-:W-:Y:S01]  /*6470*/  HMMA.16816.F32 R24, R172.reuse, R168, R24 ;  /* 0x000000a8ac18723c */ /* 0x040fe20000001818 */
[----:B------:R-:W2:Y:S07]  /*6480*/  LDG.E R176, [R178.64] ;  /* 0x00000006b2b07981 */ /* 0x000eae000c1e1900 */
        /* <DEDUP_REMOVED lines=58> */
[----:B------:R-:W1:Y:S03]  /*6830*/  LDSM.16.M88.4 R164, [R214+0x18800] ;  /* 0x01880000d6a4783b */ /* 0x000e660000000200 */
[----:B------:R-:W-:Y:S01]  /*6840*/  FMUL.FTZ R2, R203, R2 ;  /* 0x00000002cb027220 */ /* 0x000fe20000410000 */
[----:B------:R-:W-:Y:S01]  /*6850*/  MOV R203, R3 ;  /* 0x0000000300cb7202 */ /* 0x000fe20000000f00 */
[----:B------:R-:W-:Y:S01]  /*6860*/  FADD.FTZ R5, -R176, R5 ;  /* 0x00000005b0057221 */ /* 0x000fe20000010100 */
[----:B------:R-:W-:Y:S01]  /*6870*/  MOV R4, R0 ;  /* 0x0000000000047202 */ /* 0x000fe20000000f00 */
[----:B------:R-:W-:Y:S01]  /*6880*/  FFMA.FTZ R0, -R202, R202, 1 ;  /* 0x3f800000ca007423 */ /* 0x000fe200000101ca */
[----:B------:R2:W3:Y:S03]  /*6890*/  LDG.E R3, [R178.64+0x20] ;  /* 0x00002006b2037981 */ /* 0x0004e6000c1e1900 */
[----:B------:R-:W-:Y:S01]  /*68a0*/  FMUL.FTZ R0, R0, c[0x0][0x2ec] ;  /* 0x0000bb0000007a20 */ /* 0x000fe20000410000 */
[----:B------:R-:W-:Y:S01]  /*68b0*/  MOV R202, R180 ;  /* 0x000000b400ca7202 */ /* 0x000fe20000000f00 */
[----:B------:R-:W-:Y:S02]  /*68c0*/  FMUL.FTZ R177, R177, R5 ;  /* 0x00000005b1b17220 */ /* 0x000fe40000410000 */
[----:B------:R-:W-:Y:S02]  /*68d0*/  FMUL.FTZ R180, R0, R2 ;  /* 0x0000000200b47220 */ /* 0x000fe40000410000 */
[----:B------:R2:W4:Y:S04]  /*68e0*/  LDG.E R2, [R178.64+0x80] ;  /* 0x00008006b2027981 */ /* 0x000528000c1e1900 */
[----:B------:R2:W4:Y:S02]  /*68f0*/  LDG.E R0, [R178.64+0xa0] ;  /* 0x0000a006b2007981 */ /* 0x000524000c1e1900 */
[C---:B------:R-:W-:Y:S02]  /*6900*/  FADD.FTZ R5, -R176.reuse, R16 ;  /* 0x00000010b0057221 */ /* 0x040fe40000010100 */
[----:B------:R-:W-:Y:S02]  /*6910*/  FADD.FTZ R16, -R176, R17 ;  /* 0x00000011b0107221 */ /* 0x000fe40000010100 */
[----:B------:R-:W-:Y:S02]  /*6920*/  FMUL.FTZ R17, R199, R5 ;  /* 0x00000005c7117220 */ /* 0x000fe40000410000 */
[----:B------:R-:W-:Y:S02]  /*6930*/  FMUL.FTZ R16, R194, R16 ;  /* 0x00000010c2107220 */ /* 0x000fe40000410000 */
[----:B------:R-:W-:Y:S04]  /*6940*/  FFMA.FTZ R5, -R237, R237, 1 ;  /* 0x3f800000ed057423 */ /* 0x000fe800000101ed */
[----:B------:R-:W-:Y:S01]  /*6950*/  FMUL.FTZ R5, R5, c[0x0][0x2ec] ;  /* 0x0000bb0005057a20 */ /* 0x000fe20000410000 */
[-C--:B-1----:R-:W-:Y:S03]  /*6960*/  HMMA.16816.F32 R20, R172, R164.reuse, R20 ;  /* 0x000000a4ac14723c */ /* 0x082fe60000001814 */
[----:B--2---:R-:W-:Y:S01]  /*6970*/  MOV R179, R4 ;  /* 0x0000000400b37202 */ /* 0x004fe20000000f00 */
[----:B------:R-:W-:Y:S04]  /*6980*/  FFMA.FTZ R4, -R238, R238, 1 ;  /* 0x3f800000ee047423 */ /* 0x000fe800000101ee */
[C---:B------:R-:W-:Y:S04]  /*6990*/  HMMA.16816.F32 R24, R168.reuse, R164, R24 ;  /* 0x000000a4a818723c */ /* 0x040fe80000001818 */
[----:B------:R-:W-:Y:S04]  /*69a0*/  FMUL.FTZ R4, R4, c[0x0][0x2ec] ;  /* 0x0000bb0004047a20 */ /* 0x000fe80000410000 */
[----:B------:R-:W-:Y:S01]  /*69b0*/  FMUL.FTZ R177, R4, R177 ;  /* 0x000000b104b17220 */ /* 0x000fe20000410000 */
[-C--:B------:R-:W-:Y:S03]  /*69c0*/  HMMA.16816.F32 R28, R168, R166.reuse, R28 ;  /* 0x000000a6a81c723c */ /* 0x080fe6000000181c */
[----:B------:R-:W-:Y:S04]  /*69d0*/  FFMA.FTZ R4, -R201, R201, 1 ;  /* 0x3f800000c9047423 */ /* 0x000fe800000101c9 */
[----:B------:R-:W-:Y:S01]  /*69e0*/  FADD.FTZ R20, -R176, R20 ;  /* 0x00000014b0147221 */ /* 0x000fe20000010100 */
[----:B------:R-:W-:Y:S04]  /*69f0*/  HMMA.16816.F32 R32, R172, R166, R32 ;  /* 0x000000a6ac20723c */ /* 0x000fe80000001820 */
[----:B------:R-:W-:Y:S02]  /*6a00*/  FMUL.FTZ R4, R4, c[0x0][0x2ec] ;  /* 0x0000bb0004047a20 */ /* 0x000fe40000410000 */
[----:B------:R-:W-:Y:S02]  /*6a10*/  FADD.FTZ R21, -R176, R21 ;  /* 0x00000015b0157221 */ /* 0x000fe40000010100 */
[----:B------:R-:W-:Y:S04]  /*6a20*/  FMUL.FTZ R165, R187, R20 ;  /* 0x00000014bba57220 */ /* 0x000fe80000410000 */
[----:B------:R-:W-:Y:S02]  /*6a30*/  FMUL.FTZ R172, R4, R16 ;  /* 0x0000001004ac7220 */ /* 0x000fe40000410000 */
[----:B------:R-:W-:Y:S02]  /*6a40*/  FFMA.FTZ R16, -R235, R235, 1 ;  /* 0x3f800000eb107423 */ /* 0x000fe400000101eb */
[----:B------:R-:W-:Y:S02]  /*6a50*/  FFMA.FTZ R4, -R181, R181, 1 ;  /* 0x3f800000b5047423 */ /* 0x000fe400000101b5 */
[----:B------:R-:W-:Y:S01]  /*6a60*/  FMUL.FTZ R164, R185, R21 ;  /* 0x00000015b9a47220 */ /* 0x000fe20000410000 */
[----:B------:R-:W-:Y:S01]  /*6a70*/  MOV R185, R225 ;  /* 0x000000e100b97202 */ /* 0x000fe20000000f00 */
[----:B------:R-:W-:Y:S02]  /*6a80*/  FMUL.FTZ R173, R5, R17 ;  /* 0x0000001105ad7220 */ /* 0x000fe40000410000 */
[----:B------:R-:W-:Y:S02]  /*6a90*/  FFMA.FTZ R5, -R182, R182, 1 ;  /* 0x3f800000b6057423 */ /* 0x000fe400000101b6 */
[C---:B------:R-:W-:Y:S02]  /*6aa0*/  FADD.FTZ R20, -R176.reuse, R33 ;  /* 0x00000021b0147221 */ /* 0x040fe40000010100 */
[----:B------:R-:W-:Y:S02]  /*6ab0*/  FADD.FTZ R21, -R176, R32 ;  /* 0x00000020b0157221 */ /* 0x000fe40000010100 */
[----:B------:R-:W-:Y:S02]  /*6ac0*/  FMUL.FTZ R20, R183, R20 ;  /* 0x00000014b7147220 */ /* 0x000fe40000410000 */
[----:B------:R-:W-:Y:S02]  /*6ad0*/  FMUL.FTZ R16, R16, c[0x0][0x2ec] ;  /* 0x0000bb0010107a20 */ /* 0x000fe40000410000 */
[----:B------:R-:W-:Y:S02]  /*6ae0*/  FMUL.FTZ R4, R4, c[0x0][0x2ec] ;  /* 0x0000bb0004047a20 */ /* 0x000fe40000410000 */
[----:B------:R-:W-:Y:S01]  /*6af0*/  FMUL.FTZ R21, R184, R21 ;  /* 0x00000015b8157220 */ /* 0x000fe20000410000 */
[----:B------:R-:W-:Y:S01]  /*6b00*/  MOV R184, R226 ;  /* 0x000000e200b87202 */ /* 0x000fe20000000f00 */
[----:B------:R-:W-:Y:S02]  /*6b10*/  FMUL.FTZ R5, R5, c[0x0][0x2ec] ;  /* 0x0000bb0005057a20 */ /* 0x000fe40000410000 */
[----:B------:R-:W-:Y:S02]  /*6b20*/  FMUL.FTZ R170, R16, R164 ;  /* 0x000000a410aa7220 */ /* 0x000fe40000410000 */
[----:B------:R-:W-:Y:S02]  /*6b30*/  FMUL.FTZ R168, R4, R20 ;  /* 0x0000001404a87220 */ /* 0x000fe40000410000 */
[----:B------:R-:W-:Y:S02]  /*6b40*/  FFMA.FTZ R4, -R249, R249, 1 ;  /* 0x3f800000f9047423 */ /* 0x000fe400000101f9 */
[----:B------:R-:W-:Y:S02]  /*6b50*/  FMUL.FTZ R169, R5, R21 ;  /* 0x0000001505a97220 */ /* 0x000fe40000410000 */
[----:B------:R-:W-:Y:S02]  /*6b60*/  FFMA.FTZ R5, -R250, R250, 1 ;  /* 0x3f800000fa057423 */ /* 0x000fe400000101fa */
[----:B------:R-:W-:Y:S02]  /*6b70*/  FMUL.FTZ R4, R4, c[0x0][0x2ec] ;  /* 0x0000bb0004047a20 */ /* 0x000fe40000410000 */
[----:B------:R-:W-:Y:S02]  /*6b80*/  FFMA.FTZ R17, -R236, R236, 1 ;  /* 0x3f800000ec117423 */ /* 0x000fe400000101ec */
[----:B------:R-:W-:Y:S02]  /*6b90*/  FMUL.FTZ R5, R5, c[0x0][0x2ec] ;  /* 0x0000bb0005057a20 */ /* 0x000fe40000410000 */
        /* <DEDUP_REMOVED lines=8> */
[C---:B---3--:R-:W-:Y:S02]  /*6c20*/  FADD.FTZ R16, -R3.reuse, R6 ;  /* 0x0000000603107221 */ /* 0x048fe40000010100 */
[----:B------:R-:W-:Y:S02]  /*6c30*/  FADD.FTZ R6, -R3, R7 ;  /* 0x0000000703067221 */ /* 0x000fe40000010100 */
[----:B------:R-:W-:Y:S02]  /*6c40*/  FMUL.FTZ R7, R179, R16 ;  /* 0x00000010b3077220 */ /* 0x000fe40000410000 */
[----:B------:R-:W-:Y:S02]  /*6c50*/  FMUL.FTZ R6, R202, R6 ;  /* 0x00000006ca067220 */ /* 0x000fe40000410000 */
[----:B------:R-:W-:Y:S02]  /*6c60*/  FADD.FTZ R19, -R3, R19 ;  /* 0x0000001303137221 */ /* 0x000fe40000010100 */
[----:B------:R-:W-:Y:S02]  /*6c70*/  FMUL.FTZ R166, R4, R6 ;  /* 0x0000000604a67220 */ /* 0x000fe40000410000 */
[----:B------:R-:W-:Y:S02]  /*6c80*/  FFMA.FTZ R4, -R241, R241, 1 ;  /* 0x3f800000f1047423 */ /* 0x000fe400000101f1 */
[----:B------:R-:W-:Y:S02]  /*6c90*/  FADD.FTZ R18, -R3, R18 ;  /* 0x0000001203127221 */ /* 0x000fe40000010100 */
[----:B------:R-:W-:Y:S02]  /*6ca0*/  FMUL.FTZ R167, R5, R7 ;  /* 0x0000000705a77220 */ /* 0x000fe40000410000 */
[----:B------:R-:W-:Y:S02]  /*6cb0*/  FMUL.FTZ R32, R196, R19 ;  /* 0x00000013c4207220 */ /* 0x000fe40000410000 */
[----:B------:R-:W-:Y:S02]  /*6cc0*/  FFMA.FTZ R5, -R243, R243, 1 ;  /* 0x3f800000f3057423 */ /* 0x000fe400000101f3 */
[----:B------:R-:W-:Y:S02]  /*6cd0*/  FMUL.FTZ R4, R4, c[0x0][0x2ec] ;  /* 0x0000bb0004047a20 */ /* 0x000fe40000410000 */
[----:B------:R-:W-:Y:S02]  /*6ce0*/  FMUL.FTZ R165, R200, R18 ;  /* 0x00000012c8a57220 */ /* 0x000fe40000410000 */
[----:B------:R-:W-:Y:S02]  /*6cf0*/  FMUL.FTZ R5, R5, c[0x0][0x2ec] ;  /* 0x0000bb0005057a20 */ /* 0x000fe40000410000 */
[----:B------:R-:W-:Y:S02]  /*6d00*/  FADD.FTZ R34, -R3, R34 ;  /* 0x0000002203227221 */ /* 0x000fe40000010100 */
[----:B------:R-:W-:Y:S02]  /*6d10*/  FMUL.FTZ R32, R4, R32 ;  /* 0x0000002004207220 */ /* 0x000fe40000410000 */
[----:B------:R-:W-:Y:S02]  /*6d20*/  FFMA.FTZ R4, -R193, R193, 1 ;  /* 0x3f800000c1047423 */ /* 0x000fe400000101c1 */
[C---:B------:R-:W-:Y:S02]  /*6d30*/  FADD.FTZ R7, -R3.reuse, R23 ;  /* 0x0000001703077221 */ /* 0x040fe40000010100 */
[----:B------:R-:W-:Y:S02]  /*6d40*/  FADD.FTZ R33, -R3, R35 ;  /* 0x0000002303217221 */ /* 0x000fe40000010100 */
[----:B------:R-:W-:Y:S02]  /*6d50*/  FMUL.FTZ R165, R5, R165 ;  /* 0x000000a505a57220 */ /* 0x000fe40000410000 */
[----:B------:R-:W-:Y:S02]  /*6d60*/  FMUL.FTZ R35, R189, R34 ;  /* 0x00000022bd237220 */ /* 0x000fe40000410000 */
[----:B------:R-:W-:Y:S02]  /*6d70*/  FFMA.FTZ R5, -R242, R242, 1 ;  /* 0x3f800000f2057423 */ /* 0x000fe400000101f2 */
[----:B------:R-:W-:Y:S02]  /*6d80*/  FMUL.FTZ R4, R4, c[0x0][0x2ec] ;  /* 0x0000bb0004047a20 */ /* 0x000fe40000410000 */
[----:B------:R-:W-:Y:S02]  /*6d90*/  FADD.FTZ R22, -R3, R22 ;  /* 0x0000001603167221 */ /* 0x000fe40000010100 */
[----:B------:R-:W-:Y:S02]  /*6da0*/  FMUL.FTZ R7, R190, R7 ;  /* 0x00000007be077220 */ /* 0x000fe40000410000 */
[----:B------:R-:W-:Y:S02]  /*6db0*/  FFMA.FTZ R6, -R244, R244, 1 ;  /* 0x3f800000f4067423 */ /* 0x000fe400000101f4 */
[----:B------:R-:W-:Y:S02]  /*6dc0*/  FMUL.FTZ R5, R5, c[0x0][0x2ec] ;  /* 0x0000bb0005057a20 */ /* 0x000fe40000410000 */
[----:B------:R-:W-:Y:S02]  /*6dd0*/  FMUL.FTZ R35, R4, R35 ;  /* 0x0000002304237220 */ /* 0x000fe40000410000 */
[----:B----4-:R-:W-:Y:S02]  /*6de0*/  FADD.FTZ R4, -R2, R9 ;  /* 0x0000000902047221 */ /* 0x010fe40000010100 */
[----:B------:R-:W-:Y:S02]  /*6df0*/  FMUL.FTZ R164, R195, R22 ;  /* 0x00000016c3a47220 */ /* 0x000fe40000410000 */
[----:B------:R-:W-:Y:S02]  /*6e00*/  FMUL.FTZ R6, R6, c[0x0][0x2ec] ;  /* 0x0000bb0006067a20 */ /* 0x000fe40000410000 */
[----:B------:R-:W-:Y:S02]  /*6e10*/  FMUL.FTZ R34, R5, R7 ;  /* 0x0000000705227220 */ /* 0x000fe40000410000 */
[----:B------:R-:W-:Y:S02]  /*6e20*/  FADD.FTZ R5, -R2, R12 ;  /* 0x0000000c02057221 */ /* 0x000fe40000010100 */
[----:B------:R-:W-:Y:S02]  /*6e30*/  FMUL.FTZ R4, R53, R4 ;  /* 0x0000000435047220 */ /* 0x000fe40000410000 */
[----:B------:R-:W-:Y:S01]  /*6e40*/  FFMA.FTZ R3, -R186, R186, 1 ;  /* 0x3f800000ba037423 */ /* 0x000fe200000101ba */
[----:B------:R1:W5:Y:S01]  /*6e50*/  LDL.LU R53, [R1+0xac] ;  /* 0x0000ac0001357983 */ /* 0x0003620000300800 */
[----:B------:R-:W-:Y:S02]  /*6e60*/  FMUL.FTZ R164, R6, R164 ;  /* 0x000000a406a47220 */ /* 0x000fe40000410000 */
[----:B------:R-:W-:Y:S02]  /*6e70*/  FADD.FTZ R6, -R2, R13 ;  /* 0x0000000d02067221 */ /* 0x000fe40000010100 */
[----:B------:R-:W-:Y:S02]  /*6e80*/  FMUL.FTZ R5, R52, R5 ;  /* 0x0000000534057220 */ /* 0x000fe40000410000 */
[----:B------:R-:W-:Y:S01]  /*6e90*/  FMUL.FTZ R33, R188, R33 ;  /* 0x00000021bc217220 */ /* 0x000fe20000410000 */
[----:B------:R1:W5:Y:S01]  /*6ea0*/  LDL.LU R52, [R1+0xa8] ;  /* 0x0000a80001347983 */ /* 0x0003620000300800 */
[----:B------:R-:W-:Y:S02]  /*6eb0*/  FMUL.FTZ R3, R3, c[0x0][0x2ec] ;  /* 0x0000bb0003037a20 */ /* 0x000fe40000410000 */
[----:B------:R-:W-:Y:S02]  /*6ec0*/  FMUL.FTZ R6, R51, R6 ;  /* 0x0000000633067220 */ /* 0x000fe40000410000 */
[----:B------:R-:W-:Y:S01]  /*6ed0*/  FMUL.FTZ R33, R3, R33 ;  /* 0x0000002103217220 */ /* 0x000fe20000410000 */
[----:B------:R1:W5:Y:S01]  /*6ee0*/  LDL.LU R51, [R1+0xa4] ;  /* 0x0000a40001337983 */ /* 0x0003620000300800 */
[----:B------:R-:W-:Y:S02]  /*6ef0*/  FADD.FTZ R3, -R2, R8 ;  /* 0x0000000802037221 */ /* 0x000fe40000010100 */
[----:B------:R-:W-:Y:S02]  /*6f00*/  FFMA.FTZ R16, -R50, R50, 1 ;  /* 0x3f80000032107423 */ /* 0x000fe40000010132 */
[----:B------:R-:W-:Y:S01]  /*6f10*/  FFMA.FTZ R9, -R49, R49, 1 ;  /* 0x3f80000031097423 */ /* 0x000fe20000010131 */
[----:B------:R1:W5:Y:S01]  /*6f20*/  LDL.LU R50, [R1+0xa0] ;  /* 0x0000a00001327983 */ /* 0x0003620000300800 */
[----:B------:R-:W-:Y:S02]  /*6f30*/  FMUL.FTZ R3, R203, R3 ;  /* 0x00000003cb037220 */ /* 0x000fe40000410000 */
[----:B------:R-:W-:Y:S01]  /*6f40*/  FMUL.FTZ R16, R16, c[0x0][0x2ec] ;  /* 0x0000bb0010107a20 */ /* 0x000fe20000410000 */
[----:B------:R1:W5:Y:S01]  /*6f50*/  LDL.LU R49, [R1+0x9c] ;  /* 0x00009c0001317983 */ /* 0x0003620000300800 */
[----:B------:R-:W-:Y:S02]  /*6f60*/  FMUL.FTZ R9, R9, c[0x0][0x2ec] ;  /* 0x0000bb0009097a20 */ /* 0x000fe40000410000 */
[----:B------:R-:W-:Y:S01]  /*6f70*/  FADD.FTZ R24, -R2, R24 ;  /* 0x0000001802187221 */ /* 0x000fe20000010100 */
[----:B------:R1:W5:Y:S01]  /*6f80*/  LDL.LU R48, [R1+0x98] ;  /* 0x0000980001307983 */ /* 0x0003620000300800 */
[----:B------:R-:W-:Y:S02]  /*6f90*/  FFMA.FTZ R23, -R248, R248, 1 ;  /* 0x3f800000f8177423 */ /* 0x000fe400000101f8 */
[----:B------:R-:W-:Y:S01]  /*6fa0*/  FMUL.FTZ R16, R16, R3 ;  /* 0x0000000310107220 */ /* 0x000fe20000410000 */
[----:B------:R1:W5:Y:S01]  /*6fb0*/  LDL.LU R47, [R1+0x94] ;  /* 0x00009400012f7983 */ /* 0x0003620000300800 */
[----:B------:R-:W-:Y:S02]  /*6fc0*/  FMUL.FTZ R9, R9, R4 ;  /* 0x0000000409097220 */ /* 0x000fe40000410000 */
[----:B------:R-:W-:Y:S02]  /*6fd0*/  FMUL.FTZ R21, R21, R5 ;  /* 0x0000000515157220 */ /* 0x000fe40000410000 */
[C---:B------:R-:W-:Y:S02]  /*6fe0*/  FADD.FTZ R3, -R2.reuse, R25 ;  /* 0x0000001902037221 */ /* 0x040fe40000010100 */
[C---:B------:R-:W-:Y:S02]  /*6ff0*/  FADD.FTZ R4, -R2.reuse, R28 ;  /* 0x0000001c02047221 */ /* 0x040fe40000010100 */
[----:B------:R-:W-:Y:S02]  /*7000*/  FADD.FTZ R5, -R2, R29 ;  /* 0x0000001d02057221 */ /* 0x000fe40000010100 */
[----:B------:R-:W-:Y:S02]  /*7010*/  FMUL.FTZ R2, R246, R24 ;  /* 0x00000018f6027220 */ /* 0x000fe40000410000 */
[----:B------:R-:W-:Y:S02]  /*7020*/  FFMA.FTZ R22, -R247, R247, 1 ;  /* 0x3f800000f7167423 */ /* 0x000fe400000101f7 */
[----:B------:R-:W-:Y:S02]  /*7030*/  FMUL.FTZ R23, R23, c[0x0][0x2ec] ;  /* 0x0000bb0017177a20 */ /* 0x000fe40000410000 */
[----:B------:R-:W-:Y:S02]  /*7040*/  FMUL.FTZ R3, R245, R3 ;  /* 0x00000003f5037220 */ /* 0x000fe40000410000 */
[----:B------:R-:W-:Y:S02]  /*7050*/  FFMA.FTZ R25, -R240, R240, 1 ;  /* 0x3f800000f0197423 */ /* 0x000fe400000101f0 */
[----:B------:R-:W-:Y:S02]  /*7060*/  FMUL.FTZ R22, R22, c[0x0][0x2ec] ;  /* 0x0000bb0016167a20 */ /* 0x000fe40000410000 */
[----:B------:R-:W-:Y:S02]  /*7070*/  FMUL.FTZ R23, R23, R2 ;  /* 0x0000000217177220 */ /* 0x000fe40000410000 */
[----:B------:R-:W-:Y:S02]  /*7080*/  FADD.FTZ R2, -R0, R10 ;  /* 0x0000000a00027221 */ /* 0x000fe40000010100 */
        /* <DEDUP_REMOVED lines=48> */
[----:B------:R-:W-:Y:S01]  /*7390*/  FMUL.FTZ R3, R198, R3 ;  /* 0x00000003c6037220 */ /* 0x000fe20000410000 */
[----:B------:R1:W5:Y:S01]  /*73a0*/  LDL.LU R36, [R1+0x68] ;  /* 0x0000680001247983 */ /* 0x0003620000300800 */
[----:B------:R-:W-:Y:S01]  /*73b0*/  FMUL.FTZ R4, R197, R4 ;  /* 0x00000004c5047220 */ /* 0x000fe20000410000 */
[----:B------:R-:W-:Y:S01]  /*73c0*/  SHF.L.U32 R234, R234, 0x3, RZ ;  /* 0x00000003eaea7819 */ /* 0x000fe200000006ff */
        /* <DEDUP_REMOVED lines=65> */
.L_x_1741:
        /* <DEDUP_REMOVED lines=33> */
[----:B--2---:R-:W-:Y:S04]  /*79f0*/  IMAD.SHL.U32 R0, R217, 0x2, RZ ;  /* 0x00000002d9007824 */ /* 0x004fe800078e00ff */
[----:B------:R-:W-:Y:S01]  /*7a00*/  BAR.SYNC.DEFER_BLOCKING 0x0 ;  /* 0x0000000000007b1d */ /* 0x000fe20000010000 */
[C---:B------:R-:W-:Y:S02]  /*7a10*/  IADD3 R3, R0.reuse, 0x8000, RZ ;  /* 0x0000800000037810 */ /* 0x040fe40007ffe0ff */
[----:B------:R-:W-:Y:S02]  /*7a20*/  IADD3 R2, R0, 0x8040, RZ ;  /* 0x0000804000027810 */ /* 0x000fe40007ffe0ff */
        /* <DEDUP_REMOVED lines=93> */
[----:B------:R-:W-:Y:S01]  /*8000*/  ISETP.GE.AND P4, PT, R232, c[0x0][0x220], PT ;  /* 0x00008800e8007a0c */ /* 0x000fe20003f86270 */
[----:B------:R-:W-:Y:S02]  /*8010*/  IMAD.SHL.U32 R8, R187, 0x2, RZ ;  /* 0x00000002bb087824 */ /* 0x000fe400078e00ff */
        /* <DEDUP_REMOVED lines=35> */
.L_x_1742:
        /* <DEDUP_REMOVED lines=104> */
[----:B------:R-:W-:Y:S01]  /*88d0*/  IMAD.MOV.U32 R191, RZ, RZ, c[0x0][0x22c] ;  /* 0x00008b00ffbf7624 */ /* 0x000fe200078e00ff */
[-C--:B-1----:R-:W-:Y:S01]  /*88e0*/  HMMA.16816.F32 R4, R172, R176.reuse, R4 ;  /* 0x000000b0ac04723c */ /* 0x082fe20000001804 */
[----:B------:R-:W-:Y:S04]  /*88f0*/  @UP0 UIADD3 UR11, UP4, UR11, -0x100, URZ ;  /* 0xffffff000b0b0890 */ /* 0x000fe8000ff9e03f */
[----:B-----5:R-:W-:Y:S01]  /*8900*/  @P2 IADD3.X R169, R3, UR10, RZ, P3, !PT ;  /* 0x0000000a03a92c10 */ /* 0x020fe20009ffe4ff */
[----:B------:R-:W-:Y:S01]  /*8910*/  IMAD.MOV.U32 R3, RZ, RZ, R225 ;  /* 0x000000ffff037224 */ /* 0x000fe200078e00e1 */
[----:B------:R-:W-:Y:S01]  /*8920*/  @UP0 UIADD3.X UR10, UR10, -0x1, URZ, UP4, !UPT ;  /* 0xffffffff0a0a0890 */ /* 0x000fe2000a7fe43f */
[----:B------:R-:W-:Y:S02]  /*8930*/  IMAD R191, R191, c[0x0][0x1c0], RZ ;  /* 0x00007000bfbf7a24 */ /* 0x000fe400078e02ff */
[----:B------:R-:W4:Y:S02]  /*8940*/  @P2 LDG.E R188, [R168.64+0x20] ;  /* 0x00002006a8bc2981 */ /* 0x000f24000c1e1900 */
[----:B------:R-:W-:Y:S03]  /*8950*/  IMAD.SHL.U32 R191, R191, 0x20, RZ ;  /* 0x00000020bfbf7824 */ /* 0x000fe600078e00ff */
[----:B------:R-:W5:Y:S05]  /*8960*/  @P2 LDG.E R0, [R168.64+0xa0] ;  /* 0x0000a006a8002981 */ /* 0x000f6a000c1e1900 */
[----:B------:R-:W5:Y:S01]  /*8970*/  @P2 LDG.E R189, [R168.64+0x80] ;  /* 0x00008006a8bd2981 */ /* 0x000f62000c1e1900 */
[C---:B--2---:R-:W-:Y:S04]  /*8980*/  HMMA.16816.F32 R8, R180.reuse, R176, R8 ;  /* 0x000000b0b408723c */ /* 0x044fe80000001808 */
[----:B------:R-:W2:Y:S05]  /*8990*/  @P2 LDG.E R190, [R168.64] ;  /* 0x00000006a8be2981 */ /* 0x000eaa000c1e1900 */
[----:B------:R-:W-:Y:S01]  /*89a0*/  RED.E.ADD.F32.FTZ.RN.STRONG.GPU [R2.64], R4 ;  /* 0x000000040200798e */ /* 0x000fe2000c10e786 */
[-C--:B------:R-:W-:Y:S08]  /*89b0*/  HMMA.16816.F32 R12, R180, R178.reuse, R12 ;  /* 0x000000b2b40c723c */ /* 0x080ff0000000180c */
[C---:B------:R-:W-:Y:S07]  /*89c0*/  HMMA.16816.F32 R16, R172.reuse, R178, R16 ;  /* 0x000000b2ac10723c */ /* 0x040fee0000001810 */
[----:B------:R-:W-:Y:S01]  /*89d0*/  IMAD.MOV.U32 R179, RZ, RZ, c[0x0][0x22c] ;  /* 0x00008b00ffb37624 */ /* 0x000fe200078e00ff */
[-C--:B---3--:R-:W-:Y:S04]  /*89e0*/  HMMA.16816.F32 R20, R172, R164.reuse, R20 ;  /* 0x000000a4ac14723c */ /* 0x088fe80000001814 */
        /* <DEDUP_REMOVED lines=8> */
[----:B----4-:R1:W-:Y:S05]  /*8a70*/  @P2 STL [R1+0x10], R188 ;  /* 0x000010bc01002387 */ /* 0x0103ea0000100800 */
[----:B-----5:R3:W-:Y:S05]  /*8a80*/  @P2 STL [R1+0x8], R0 ;  /* 0x0000080001002387 */ /* 0x0207ea0000100800 */
[----:B------:R-:W4:Y:S01]  /*8a90*/  LDL R178, [R1+0x28] ;  /* 0x0000280001b27983 */ /* 0x000f220000100800 */
[----:B-1----:R-:W-:Y:S04]  /*8aa0*/  IMAD.MOV.U32 R188, RZ, RZ, c[0x0][0x22c] ;  /* 0x00008b00ffbc7624 */ /* 0x002fe800078e00ff */
[----:B------:R-:W-:Y:S01]  /*8ab0*/  IMAD R188, R188, c[0x0][0x1c0], RZ ;  /* 0x00007000bcbc7a24 */ /* 0x000fe200078e02ff */
[----:B---3--:R-:W3:Y:S03]  /*8ac0*/  LDL R0, [R1+0x1c] ;  /* 0x00001c0001007983 */ /* 0x008ee60000100800 */
[----:B------:R-:W-:Y:S02]  /*8ad0*/  IMAD.SHL.U32 R188, R188, 0x10, RZ ;  /* 0x00000010bcbc7824 */ /* 0x000fe400078e00ff */
[----:B------:R1:W-:Y:S03]  /*8ae0*/  @P2 STL [R1+0x4], R189 ;  /* 0x000004bd01002387 */ /* 0x0003e60000100800 */
[CC--:B------:R-:W-:Y:S02]  /*8af0*/  LEA R176, P1, R188.reuse, R2.reuse, 0x2 ;  /* 0x00000002bcb07211 */ /* 0x0c0fe400078210ff */
[----:B--2---:R2:W-:Y:S02]  /*8b00*/  @P2 STL [R1+0xc], R190 ;  /* 0x00000cbe01002387 */ /* 0x0045e40000100800 */
[-C--:B------:R-:W-:Y:S02]  /*8b10*/  LEA.HI.X.SX32 R177, R188, R3.reuse, 0x2, P1 ;  /* 0x00000003bcb17211 */ /* 0x080fe400008f16ff */
[CC--:B------:R-:W-:Y:S03]  /*8b20*/  LEA R168, P1, R191.reuse, R2.reuse, 0x2 ;  /* 0x00000002bfa87211 */ /* 0x0c0fe600078210ff */
[----:B------:R5:W-:Y:S01]  /*8b30*/  RED.E.ADD.F32.FTZ.RN.STRONG.GPU [R176.64], R6 ;  /* 0x00000006b000798e */ /* 0x000be2000c10e786 */
[-C--:B------:R-:W-:Y:S01]  /*8b40*/  LEA.HI.X.SX32 R169, R191, R3.reuse, 0x2, P1 ;  /* 0x00000003bfa97211 */ /* 0x080fe200008f16ff */
[----:B-1----:R-:W-:Y:S04]  /*8b50*/  IMAD.MOV.U32 R189, RZ, RZ, c[0x0][0x22c] ;  /* 0x00008b00ffbd7624 */ /* 0x002fe800078e00ff */
[----:B------:R-:W-:Y:S02]  /*8b60*/  IMAD R189, R189, c[0x0][0x1c0], RZ ;  /* 0x00007000bdbd7a24 */ /* 0x000fe400078e02ff */
[----:B--2---:R-:W-:Y:S02]  /*8b70*/  IMAD.MOV.U32 R190, RZ, RZ, c[0x0][0x22c] ;  /* 0x00008b00ffbe7624 */ /* 0x004fe400078e00ff */
[----:B------:R-:W-:Y:S02]  /*8b80*/  IMAD R189, R189, 0x18, RZ ;  /* 0x00000018bdbd7824 */ /* 0x000fe400078e02ff */
[----:B------:R-:W-:Y:S03]  /*8b90*/  IMAD R190, R190, c[0x0][0x1c0], RZ ;  /* 0x00007000bebe7a24 */ /* 0x000fe600078e02ff */
[-C--:B------:R-:W-:Y:S01]  /*8ba0*/  LEA R170, P2, R189, R2.reuse, 0x2 ;  /* 0x00000002bdaa7211 */ /* 0x080fe200078410ff */
[----:B------:R-:W-:Y:S01]  /*8bb0*/  IMAD R190, R190, 0x28, RZ ;  /* 0x00000028bebe7824 */ /* 0x000fe200078e02ff */
[-C--:B-----5:R-:W-:Y:S02]  /*8bc0*/  LEA R6, P1, R179, R2.reuse, 0x2 ;  /* 0x00000002b3067211 */ /* 0x0a0fe400078210ff */
[-C--:B------:R-:W-:Y:S01]  /*8bd0*/  LEA.HI.X.SX32 R171, R189, R3.reuse, 0x2, P2 ;  /* 0x00000003bdab7211 */ /* 0x080fe200010f16ff */
[----:B------:R-:W-:Y:S01]  /*8be0*/  IMAD.MOV.U32 R189, RZ, RZ, c[0x0][0x22c] ;  /* 0x00008b00ffbd7624 */ /* 0x000fe200078e00ff */
[CC--:B------:R-:W-:Y:S03]  /*8bf0*/  LEA R166, P3, R190.reuse, R2.reuse, 0x2 ;  /* 0x00000002bea67211 */ /* 0x0c0fe600078610ff */
[----:B------:R-:W-:Y:S01]  /*8c00*/  IMAD R189, R189, c[0x0][0x1c0], RZ ;  /* 0x00007000bdbd7a24 */ /* 0x000fe200078e02ff */
[----:B------:R1:W-:Y:S01]  /*8c10*/  RED.E.ADD.F32.FTZ.RN.STRONG.GPU [R170.64], R7 ;  /* 0x00000007aa00798e */ /* 0x0003e2000c10e786 */
[-C--:B------:R-:W-:Y:S01]  /*8c20*/  LEA.HI.X.SX32 R167, R190, R3.reuse, 0x2, P3 ;  /* 0x00000003bea77211 */ /* 0x080fe200018f16ff */
[----:B------:R-:W-:Y:S02]  /*8c30*/  IMAD.MOV.U32 R190, RZ, RZ, c[0x0][0x22c] ;  /* 0x00008b00ffbe7624 */ /* 0x000fe400078e00ff */
[----:B------:R-:W-:Y:S01]  /*8c40*/  IMAD R189, R189, 0x30, RZ ;  /* 0x00000030bdbd7824 */ /* 0x000fe200078e02ff */
[----:B------:R-:W-:Y:S01]  /*8c50*/  RED.E.ADD.F32.FTZ.RN.STRONG.GPU [R168.64], R8 ;  /* 0x00000008a800798e */ /* 0x000fe2000c10e786 */
[----:B------:R-:W-:Y:S03]  /*8c60*/  IMAD R190, R190, c[0x0][0x1c0], RZ ;  /* 0x00007000bebe7a24 */ /* 0x000fe600078e02ff */
[CC--:B------:R-:W-:Y:S01]  /*8c70*/  LEA R4, P2, R189.reuse, R2.reuse, 0x2 ;  /* 0x00000002bd047211 */ /* 0x0c0fe200078410ff */
[----:B------:R2:W-:Y:S01]  /*8c80*/  RED.E.ADD.F32.FTZ.RN.STRONG.GPU [R166.64], R9 ;  /* 0x00000009a600798e */ /* 0x0005e2000c10e786 */
[----:B------:R-:W-:Y:S02]  /*8c90*/  IMAD.SHL.U32 R190, R190, 0x10, RZ ;  /* 0x00000010bebe7824 */ /* 0x000fe400078e00ff */
[-C--:B------:R-:W-:Y:S01]  /*8ca0*/  LEA.HI.X.SX32 R5, R189, R3.reuse, 0x2, P2 ;  /* 0x00000003bd057211 */ /* 0x080fe200010f16ff */
[----:B------:R-:W-:Y:S04]  /*8cb0*/  IMAD.MOV.U32 R189, RZ, RZ, c[0x0][0x22c] ;  /* 0x00008b00ffbd7624 */ /* 0x000fe800078e00ff */
[----:B------:R5:W-:Y:S01]  /*8cc0*/  RED.E.ADD.F32.FTZ.RN.STRONG.GPU [R4.64], R10 ;  /* 0x0000000a0400798e */ /* 0x000be2000c10e786 */
[----:B------:R-:W-:Y:S04]  /*8cd0*/  IMAD R189, R189, c[0x0][0x1c0], RZ ;  /* 0x00007000bdbd7a24 */ /* 0x000fe800078e02ff */
[----:B------:R-:W-:Y:S01]  /*8ce0*/  IMAD.SHL.U32 R189, R189, 0x10, RZ ;  /* 0x00000010bdbd7824 */ /* 0x000fe200078e00ff */
[-C--:B-1----:R-:W-:Y:S02]  /*8cf0*/  LEA.HI.X.SX32 R7, R179, R3.reuse, 0x2, P1 ;  /* 0x00000003b3077211 */ /* 0x082fe400008f16ff */
[----:B------:R-:W-:Y:S01]  /*8d00*/  IADD3 R179, R190, 0x20, RZ ;  /* 0x00000020beb37810 */ /* 0x000fe20007ffe0ff */
[----:B------:R-:W-:Y:S01]  /*8d10*/  IMAD.MOV.U32 R190, RZ, RZ, c[0x0][0x22c] ;  /* 0x00008b00ffbe7624 */ /* 0x000fe200078e00ff */
[C---:B------:R-:W-:Y:S01]  /*8d20*/  IADD3 R181, R189.reuse, 0x20, RZ ;  /* 0x00000020bdb57810 */ /* 0x040fe20007ffe0ff */
[----:B------:R1:W-:Y:S01]  /*8d30*/  RED.E.ADD.F32.FTZ.RN.STRONG.GPU [R6.64], R11 ;  /* 0x0000000b0600798e */ /* 0x0003e2000c10e786 */
[----:B------:R-:W-:Y:S01]  /*8d40*/  IADD3 R180, R189, 0x20, RZ ;  /* 0x00000020bdb47810 */ /* 0x000fe20007ffe0ff */
[----:B------:R-:W-:Y:S02]  /*8d50*/  IMAD R190, R190, c[0x0][0x1c0], RZ ;  /* 0x00007000bebe7a24 */ /* 0x000fe400078e02ff */
[C---:B------:R-:W-:Y:S01]  /*8d60*/  IMAD.IADD R181, R234.reuse, 0x1, R181 ;  /* 0x00000001eab57824 */ /* 0x040fe200078e02b5 */
[----:B--2---:R-:W2:Y:S01]  /*8d70*/  LDL R166, [R1+0x18] ;  /* 0x0000180001a67983 */ /* 0x004ea20000100800 */
[----:B------:R-:W-:Y:S02]  /*8d80*/  IMAD.IADD R180, R234, 0x1, R180 ;  /* 0x00000001eab47824 */ /* 0x000fe400078e02b4 */
[----:B------:R-:W-:Y:S02]  /*8d90*/  IMAD.SHL.U32 R190, R190, 0x10, RZ ;  /* 0x00000010bebe7824 */ /* 0x000fe400078e00ff */
[----:B------:R1:W-:Y:S01]  /*8da0*/  RED.E.ADD.F32.FTZ.RN.STRONG.GPU [R2.64+0x80], R16 ;  /* 0x000080100200798e */ /* 0x0003e2000c10e786 */
[----:B------:R-:W-:Y:S01]  /*8db0*/  IMAD.IADD R180, R234, 0x1, R180 ;  /* 0x00000001eab47824 */ /* 0x000fe200078e02b4 */
[CC--:B-----5:R-:W-:Y:S03]  /*8dc0*/  LEA R4, P1, R179.reuse, R2.reuse, 0x2 ;  /* 0x00000002b3047211 */ /* 0x0e0fe600078210ff */
[----:B------:R-:W5:Y:S01]  /*8dd0*/  LDL R167, [R1+0x24] ;  /* 0x0000240001a77983 */ /* 0x000f620000100800 */
[----:B------:R-:W-:Y:S02]  /*8de0*/  IADD3 R168, R190, 0x40, RZ ;  /* 0x00000040bea87810 */ /* 0x000fe40007ffe0ff */
[-C--:B------:R-:W-:Y:S02]  /*8df0*/  LEA.HI.X.SX32 R5, R179, R3.reuse, 0x2, P1 ;  /* 0x00000003b3057211 */ /* 0x080fe400008f16ff */
[----:B------:R1:W-:Y:S01]  /*8e00*/  RED.E.ADD.F32.FTZ.RN.STRONG.GPU [R164.64+0x80], R17 ;  /* 0x00008011a400798e */ /* 0x0003e2000c10e786 */
[----:B------:R-:W-:Y:S01]  /*8e10*/  IADD3 R179, R189, 0x20, RZ ;  /* 0x00000020bdb37810 */ /* 0x000fe20007ffe0ff */
[----:B------:R-:W-:Y:S01]  /*8e20*/  IMAD.MOV.U32 R189, RZ, RZ, c[0x0][0x22c] ;  /* 0x00008b00ffbd7624 */ /* 0x000fe200078e00ff */
[-C--:B------:R-:W-:Y:S02]  /*8e30*/  LEA R10, P1, R180, R2.reuse, 0x2 ;  /* 0x00000002b40a7211 */ /* 0x080fe400078210ff */
[----:B------:R1:W-:Y:S01]  /*8e40*/  RED.E.ADD.F32.FTZ.RN.STRONG.GPU [R4.64], R18 ;  /* 0x000000120400798e */ /* 0x0003e2000c10e786 */
[----:B------:R-:W-:Y:S01]  /*8e50*/  IMAD.IADD R179, R234, 0x1, R179 ;  /* 0x00000001eab37824 */ /* 0x000fe200078e02b3 */
[-C--:B-1----:R-:W-:Y:S01]  /*8e60*/  LEA R6, P2, R181, R2.reuse, 0x2 ;  /* 0x00000002b5067211 */ /* 0x082fe200078410ff */
[----:B------:R-:W-:Y:S01]  /*8e70*/  IMAD R189, R189, c[0x0][0x1c0], RZ ;  /* 0x00007000bdbd7a24 */ /* 0x000fe200078e02ff */
[-C--:B------:R-:W-:Y:S01]  /*8e80*/  LEA.HI.X.SX32 R11, R180, R3.reuse, 0x2, P1 ;  /* 0x00000003b40b7211 */ /* 0x080fe200008f16ff */
[C---:B------:R-:W-:Y:S01]  /*8e90*/  IMAD.IADD R179, R234.reuse, 0x1, R179 ;  /* 0x00000001eab37824 */ /* 0x040fe200078e02b3 */
[-C--:B------:R-:W-:Y:S01]  /*8ea0*/  LEA.HI.X.SX32 R7, R181, R3.reuse, 0x2, P2 ;  /* 0x00000003b5077211 */ /* 0x080fe200010f16ff */
[----:B------:R-:W-:Y:S02]  /*8eb0*/  IMAD.SHL.U32 R189, R189, 0x10, RZ ;  /* 0x00000010bdbd7824 */ /* 0x000fe400078e00ff */
[C---:B------:R-:W-:Y:S02]  /*8ec0*/  IMAD.IADD R179, R234.reuse, 0x1, R179 ;  /* 0x00000001eab37824 */ /* 0x040fe400078e02b3 */
[----:B------:R1:W-:Y:S01]  /*8ed0*/  RED.E.ADD.F32.FTZ.RN.STRONG.GPU [R6.64], R19 ;  /* 0x000000130600798e */ /* 0x0003e2000c10e786 */
[----:B------:R-:W-:Y:S02]  /*8ee0*/  IADD3 R170, R189, 0x40, RZ ;  /* 0x00000040bdaa7810 */ /* 0x000fe40007ffe0ff */
[-C--:B------:R-:W-:Y:S02]  /*8ef0*/  LEA R8, P3, R179, R2.reuse, 0x2 ;  /* 0x00000002b3087211 */ /* 0x080fe400078610ff */
[----:B------:R-:W5:Y:S01]  /*8f00*/  LDL R16, [R1+0x14] ;  /* 0x0000140001107983 */ /* 0x000f620000100800 */
[----:B------:R-:W-:Y:S01]  /*8f10*/  IADD3 R169, R189, 0x40, RZ ;  /* 0x00000040bda97810 */ /* 0x000fe20007ffe0ff */
[C---:B------:R-:W-:Y:S01]  /*8f20*/  IMAD.IADD R170, R234.reuse, 0x1, R170 ;  /* 0x00000001eaaa7824 */ /* 0x040fe200078e02aa */
[-C--:B------:R-:W-:Y:S02]  /*8f30*/  LEA.HI.X.SX32 R9, R179, R3.reuse, 0x2, P3 ;  /* 0x00000003b3097211 */ /* 0x080fe400018f16ff */
[----:B------:R3:W-:Y:S01]  /*8f40*/  RED.E.ADD.F32.FTZ.RN.STRONG.GPU [R10.64], R12 ;  /* 0x0000000c0a00798e */ /* 0x0007e2000c10e786 */
[----:B------:R-:W-:Y:S01]  /*8f50*/  IMAD.IADD R169, R234, 0x1, R169 ;  /* 0x00000001eaa97824 */ /* 0x000fe200078e02a9 */
[----:B------:R-:W-:Y:S03]  /*8f60*/  IADD3 R17, R188, 0x60, RZ ;  /* 0x00000060bc117810 */ /* 0x000fe60007ffe0ff */
[----:B------:R3:W-:Y:S01]  /*8f70*/  RED.E.ADD.F32.FTZ.RN.STRONG.GPU [R8.64], R13 ;  /* 0x0000000d0800798e */ /* 0x0007e2000c10e786 */
[----:B------:R-:W-:Y:S01]  /*8f80*/  IMAD.IADD R169, R234, 0x1, R169 ;  /* 0x00000001eaa97824 */ /* 0x000fe200078e02a9 */
[----:B------:R-:W-:Y:S01]  /*8f90*/  IADD3 R18, R188, 0x60, RZ ;  /* 0x00000060bc127810 */ /* 0x000fe20007ffe0ff */
[C---:B------:R-:W-:Y:S04]  /*8fa0*/  IMAD.IADD R17, R234.reuse, 0x1, R17 ;  /* 0x00000001ea117824 */ /* 0x040fe800078e0211 */
[C---:B------:R-:W-:Y:S02]  /*8fb0*/  IMAD.IADD R18, R234.reuse, 0x1, R18 ;  /* 0x00000001ea127824 */ /* 0x040fe400078e0212 */
[C---:B------:R-:W-:Y:S02]  /*8fc0*/  IMAD.IADD R17, R234.reuse, 0x1, R17 ;  /* 0x00000001ea117824 */ /* 0x040fe400078e0211 */
[----:B------:R-:W-:Y:S01]  /*8fd0*/  IMAD.IADD R18, R234, 0x1, R18 ;  /* 0x00000001ea127824 */ /* 0x000fe200078e0212 */
[----:B-1----:R-:W-:Y:S01]  /*8fe0*/  IADD3 R19, R188, 0x60, RZ ;  /* 0x00000060bc137810 */ /* 0x002fe20007ffe0ff */
[C---:B------:R-:W-:Y:S04]  /*8ff0*/  IMAD.IADD R17, R234.reuse, 0x1, R17 ;  /* 0x00000001ea117824 */ /* 0x040fe800078e0211 */
[----:B------:R-:W-:Y:S01]  /*9000*/  IMAD.IADD R19, R234, 0x1, R19 ;  /* 0x00000001ea137824 */ /* 0x000fe200078e0213 */
[CC--:B----4-:R-:W-:Y:S04]  /*9010*/  LEA R6, P1, R178.reuse, R2.reuse, 0x2 ;  /* 0x00000002b2067211 */ /* 0x0d0fe800078210ff */
[-C--:B------:R-:W-:Y:S02]  /*9020*/  LEA.HI.X.SX32 R7, R178, R3.reuse, 0x2, P1 ;  /* 0x00000003b2077211 */ /* 0x080fe400008f16ff */
[CC--:B---3--:R-:W-:Y:S04]  /*9030*/  LEA R4, P2, R0.reuse, R2.reuse, 0x2 ;  /* 0x0000000200047211 */ /* 0x0c8fe800078410ff */
[-C--:B------:R-:W-:Y:S02]  /*9040*/  LEA.HI.X.SX32 R5, R0, R3.reuse, 0x2, P2 ;  /* 0x0000000300057211 */ /* 0x080fe400010f16ff */
[----:B------:R-:W3:Y:S01]  /*9050*/  LDL R0, [R1+0x20] ;  /* 0x0000200001007983 */ /* 0x000ee20000100800 */
        /* <DEDUP_REMOVED lines=26> */
[CC--:B--2---:R-:W-:Y:S04]  /*9200*/  LEA R6, P2, R166.reuse, R2.reuse, 0x2 ;  /* 0x00000002a6067211 */ /* 0x0c4fe800078410ff */
[-C--:B------:R-:W-:Y:S02]  /*9210*/  LEA.HI.X.SX32 R7, R166, R3.reuse, 0x2, P2 ;  /* 0x00000003a6077211 */ /* 0x080fe400010f16ff */
[----:B------:R-:W-:Y:S02]  /*9220*/  IADD3 R166, R188, 0x60, RZ ;  /* 0x00000060bca67810 */ /* 0x000fe40007ffe0ff */
[CC--:B-----5:R-:W-:Y:S01]  /*9230*/  LEA R4, P1, R167.reuse, R2.reuse, 0x2 ;  /* 0x00000002a7047211 */ /* 0x0e0fe200078210ff */
[----:B------:R1:W-:Y:S01]  /*9240*/  RED.E.ADD.F32.FTZ.RN.STRONG.GPU [R6.64], R26 ;  /* 0x0000001a0600798e */ /* 0x0003e2000c10e786 */
        /* <DEDUP_REMOVED lines=11> */
[-C--:B------:R-:W-:Y:S04]  /*9300*/  LEA.HI.X.SX32 R7, R16, R3.reuse, 0x2, P2 ;  /* 0x0000000310077211 */ /* 0x080fe800010f16ff */
[----:B------:R-:W-:Y:S01]  /*9310*/  RED.E.ADD.F32.FTZ.RN.STRONG.GPU [R10.64], R28 ;  /* 0x0000001c0a00798e */ /* 0x000fe2000c10e786 */
[----:B------:R-:W-:Y:S01]  /*9320*/  ISETP.LT.AND P2, PT, RZ, UR8, PT ;  /* 0x00000008ff007c0c */ /* 0x000fe2000bf41270 */
[----:B------:R-:W-:Y:S03]  /*9330*/  UMOV UR8, UR9 ;  /* 0x0000000900087c82 */ /* 0x000fe60008000000 */
[----:B------:R-:W-:Y:S05]  /*9340*/  RED.E.ADD.F32.FTZ.RN.STRONG.GPU [R8.64], R29 ;  /* 0x0000001d0800798e */ /* 0x000fea000c10e786 */
[----:B------:R-:W-:Y:S05]  /*9350*/  RED.E.ADD.F32.FTZ.RN.STRONG.GPU [R6.64], R30 ;  /* 0x0000001e0600798e */ /* 0x000fea000c10e786 */
[----:B------:R-:W-:Y:S05]  /*9360*/  LDSM.16.MT88.4 R8, [R206] ;  /* 0x00000000ce08783b */ /* 0x000fea0000004200 */
[----:B------:R-:W-:Y:S05]  /*9370*/  LDSM.16.MT88.4 R12, [R205+0x1e000] ;  /* 0x01e00000cd0c783b */ /* 0x000fea0000004200 */
[----:B------:R-:W-:Y:S01]  /*9380*/  LDSM.16.MT88.4 R32, [R205+0x1e800] ;  /* 0x01e80000cd20783b */ /* 0x000fe20000004200 */
[C---:B---3--:R-:W-:Y:S04]  /*9390*/  LEA R4, P1, R0.reuse, R2, 0x2 ;  /* 0x0000000200047211 */ /* 0x048fe800078210ff */
        /* <DEDUP_REMOVED lines=312> */
.L_x_1744:
        /* <DEDUP_REMOVED lines=18> */
.L_x_1745:
        /* <DEDUP_REMOVED lines=57> */
.L_x_1747:
[----:B---34-:R-:W-:Y:S05]  /*abd0*/  BSYNC B0 ;  /* 0x0000000000007941 */ /* 0x018fea0003800000 */
.L_x_1746:
        /* <DEDUP_REMOVED lines=18> */
.L_x_1749:
[----:B------:R-:W-:Y:S05]  /*ad00*/  BSYNC B0 ;  /* 0x0000000000007941 */ /* 0x000fea0003800000 */
.L_x_1748:
        /* <DEDUP_REMOVED lines=18> */
.L_x_1751:
[----:B------:R-:W-:Y:S05]  /*ae30*/  BSYNC B0 ;  /* 0x0000000000007941 */ /* 0x000fea0003800000 */
.L_x_1750:
        /* <DEDUP_REMOVED lines=18> */
.L_x_1753:
[----:B------:R-:W-:Y:S05]  /*af60*/  BSYNC B0 ;  /* 0x0000000000007941 */ /* 0x000fea0003800000 */
.L_x_1752:
        /* <DEDUP_REMOVED lines=27> */
.L_x_1755:
[----:B------:R-:W-:Y:S05]  /*b120*/  BSYNC B0 ;  /* 0x0000000000007941 */ /* 0x000fea0003800000 */
.L_x_1754:
        /* <DEDUP_REMOVED lines=16> */
.L_x_1757:
[----:B------:R-:W-:Y:S05]  /*b230*/  BSYNC B0 ;  /* 0x0000000000007941 */ /* 0x000fea0003800000 */
.L_x_1756:
        /* <DEDUP_REMOVED lines=16> */
.L_x_1759:
[----:B------:R-:W-:Y:S05]  /*b340*/  BSYNC B0 ;  /* 0x0000000000007941 */ /* 0x000fea0003800000 */
.L_x_1758:
        /* <DEDUP_REMOVED lines=16> */
.L_x_1714:
        /* <DEDUP_REMOVED lines=20> */
.L_x_1761:
        /* <DEDUP_REMOVED lines=18> */
.L_x_1762:
        /* <DEDUP_REMOVED lines=38> */
.L_x_1764:
[----:B-1----:R-:W-:Y:S05]  /*b910*/  BSYNC B0 ;  /* 0x0000000000007941 */ /* 0x002fea0003800000 */
.L_x_1763:
        /* <DEDUP_REMOVED lines=18> */
.L_x_1766:
[----:B------:R-:W-:Y:S05]  /*ba40*/  BSYNC B0 ;  /* 0x0000000000007941 */ /* 0x000fea0003800000 */
.L_x_1765:
        /* <DEDUP_REMOVED lines=18> */
.L_x_1768:
[----:B------:R-:W-:Y:S05]  /*bb70*/  BSYNC B0 ;  /* 0x0000000000007941 */ /* 0x000fea0003800000 */
.L_x_1767:
        /* <DEDUP_REMOVED lines=18> */
.L_x_1770:
[----:B------:R-:W-:Y:S05]  /*bca0*/  BSYNC B0 ;  /* 0x0000000000007941 */ /* 0x000fea0003800000 */
.L_x_1769:
        /* <DEDUP_REMOVED lines=27> */
.L_x_1772:
[----:B------:R-:W-:Y:S05]  /*be60*/  BSYNC B0 ;  /* 0x0000000000007941 */ /* 0x000fea0003800000 */
.L_x_1771:
        /* <DEDUP_REMOVED lines=16> */
.L_x_1774:
[----:B------:R-:W-:Y:S05]  /*bf70*/  BSYNC B0 ;  /* 0x0000000000007941 */ /* 0x000fea0003800000 */
.L_x_1773:
        /* <DEDUP_REMOVED lines=16> */
.L_x_1776:
[----:B------:R-:W-:Y:S05]  /*c080*/  BSYNC B0 ;  /* 0x0000000000007941 */ /* 0x000fea0003800000 */
.L_x_1775:
        /* <DEDUP_REMOVED lines=14> */
.L_x_1760:
[----:B------:R-:W-:Y:S05]  /*c170*/  BSYNC B1 ;  /* 0x0000000000017941 */ /* 0x000fea0003800000 */
.L_x_1709:
        /* <DEDUP_REMOVED lines=11> */
.L_x_1777:
[----:B------:R-:W-:Y:S05]  /*c230*/  EXIT ;  /* 0x000000000000794d */ /* 0x000fea0003800000 */
.L_x_1779:
        /* <DEDUP_REMOVED lines=12> */
.L_x_2087:


//--------------------- .text._ZN5flash44flash_bwd_dq_dk_dv_loop_seqk_parallel_kernelI23Flash_bwd_kernel_traitsILi128ELi64ELi128ELi8ELi2ELi4ELi2ELb0ELb0EN7cutlass6half_tE19Flash_kernel_traitsILi128ELi64ELi128ELi8ES3_EELb1ELb0ELb1ELb0ELb0ELb1ELb0EEEvNS_16Flash_bwd_paramsE --------------------------
	.section	.text._ZN5flash44flash_bwd_dq_dk_dv_loop_seqk_parallel_kernelI23Flash_bwd_kernel_traitsILi128ELi64ELi128ELi8ELi2ELi4ELi2ELb0ELb0EN7cutlass6half_tE19Flash_kernel_traitsILi128ELi64ELi128ELi8ES3_EELb1ELb0ELb1ELb0ELb0ELb1ELb0EEEvNS_16Flash_bwd_paramsE,"ax",@progbits
	.sectioninfo	@"SHI_REGISTERS=255"
	.align	128
        .global         _ZN5flash44flash_bwd_dq_dk_dv_loop_seqk_parallel_kernelI23Flash_bwd_kernel_traitsILi128ELi64ELi128ELi8ELi2ELi4ELi2ELb0ELb0EN7cutlass6half_tE19Flash_kernel_traitsILi128ELi64ELi128ELi8ES3_EELb1ELb0ELb1ELb0ELb0ELb1ELb0EEEvNS_16Flash_bwd_paramsE
        .type           _ZN5flash44flash_bwd_dq_dk_dv_loop_seqk_parallel_kernelI23Flash_bwd_kernel_traitsILi128ELi64ELi128ELi8ELi2ELi4ELi2ELb0ELb0EN7cutlass6half_tE19Flash_kernel_traitsILi128ELi64ELi128ELi8ES3_EELb1ELb0ELb1ELb0ELb0ELb1ELb0EEEvNS_16Flash_bwd_paramsE,@function
        .size           _ZN5flash44flash_bwd_dq_dk_dv_loop_seqk_parallel_kernelI23Flash_bwd_kernel_traitsILi128ELi64ELi128ELi8ELi2ELi4ELi2ELb0ELb0EN7cutlass6half_tE19Flash_kernel_traitsILi128ELi64ELi128ELi8ES3_EELb1ELb0ELb1ELb0ELb0ELb1ELb0EEEvNS_16Flash_bwd_paramsE,(.L_x_2088 - _ZN5flash44flash_bwd_dq_dk_dv_loop_seqk_parallel_kernelI23Flash_bwd_kernel_traitsILi128ELi64ELi128ELi8ELi2ELi4ELi2ELb0ELb0EN7cutlass6half_tE19Flash_kernel_traitsILi128ELi64ELi128ELi8ES3_EELb1ELb0ELb1ELb0ELb0ELb1ELb0EEEvNS_16Flash_bwd_paramsE)
        .other          _ZN5flash44flash_bwd_dq_dk_dv_loop_seqk_parallel_kernelI23Flash_bwd_kernel_traitsILi128ELi64ELi128ELi8ELi2ELi4ELi2ELb0ELb0EN7cutlass6half_tE19Flash_kernel_traitsILi128ELi64ELi128ELi8ES3_EELb1ELb0ELb1ELb0ELb0ELb1ELb0EEEvNS_16Flash_bwd_paramsE,@"STO_CUDA_ENTRY STV_DEFAULT"
_ZN5flash44flash_bwd_dq_dk_dv_loop_seqk_parallel_kernelI23Flash_bwd_kernel_traitsILi128ELi64ELi128ELi8ELi2ELi4ELi2ELb0ELb0EN7cutlass6half_tE19Flash_kernel_traitsILi128ELi64ELi128ELi8ES3_EELb1ELb0ELb1ELb0ELb0ELb1ELb0EEEvNS_16Flash_bwd_paramsE:
.text._ZN5flash44flash_bwd_dq_dk_dv_loop_seqk_parallel_kernelI23Flash_bwd_kernel_traitsILi128ELi64ELi128ELi8ELi2ELi4ELi2ELb0ELb0EN7cutlass6half_tE19Flash_kernel_traitsILi128ELi64ELi128ELi8ES3_EELb1ELb0ELb1ELb0ELb0ELb1ELb0EEEvNS_16Flash_bwd_paramsE:
        /* <DEDUP_REMOVED lines=34> */
[----:B---3--:R-:W-:Y:S01]  /*0220*/  USHF.R.S32.HI UR18, URZ, 0x1f, UR40 ;  /* 0x0000001f3f127899 */ /* 0x008fe20008011428 */
[CC--:B------:R-:W-:Y:S01]  /*0230*/  LEA.HI R13, R0.reuse, R9.reuse, RZ, 0x6 ;  /* 0x00000009000d7211 */ /* 0x0c0fe200078f30ff */
[----:B------:R-:W-:Y:S01]  /*0240*/  UIMAD UR51, UR40, UR50, URZ ;  /* 0x00000032283372a4 */ /* 0x000fe2000f8e023f */
[CC--:B------:R-:W-:Y:S01]  /*0250*/  LEA.HI R7, R0.reuse, R9.reuse, RZ, 0x4 ;  /* 0x0000000900077211 */ /* 0x0c0fe200078f20ff */
[----:B------:R-:W-:Y:S01]  /*0260*/  UIMAD UR60, UR7, UR6, UR60 ;  /* 0x00000006073c72a4 */ /* 0x000fe2000f8e023c */
        /* <DEDUP_REMOVED lines=27> */
[----:B------:R-:W-:Y:S01]  /*0420*/  USHF.L.U32 UR49, UR50, 0x6, URZ ;  /* 0x0000000632317899 */ /* 0x000fe2000800063f */
[----:B------:R-:W-:Y:S01]  /*0430*/  LEA.HI R2, R7, R3, RZ, 0x1 ;  /* 0x0000000307027211 */ /* 0x000fe200078f08ff */
[----:B------:R-:W-:Y:S01]  /*0440*/  USHF.L.U32 UR48, UR6, 0x5, URZ ;  /* 0x0000000506307899 */ /* 0x000fe2000800063f */
[----:B------:R-:W-:Y:S01]  /*0450*/  LOP3.LUT R0, R0, 0xfffffff8, RZ, 0xc0, !PT ;  /* 0xfffffff800007812 */ /* 0x000fe200078ec0ff */
[----:B------:R-:W-:Y:S01]  /*0460*/  ULDC UR54, c[0x0][0x214] ;  /* 0x0000850000367ab9 */ /* 0x000fe20000000800 */
[----:B------:R-:W-:Y:S01]  /*0470*/  LOP3.LUT R10, R192, 0xfffffff8, RZ, 0xc0, !PT ;  /* 0xfffffff8c00a7812 */ /* 0x000fe200078ec0ff */
[----:B------:R-:W-:Y:S01]  /*0480*/  ULDC UR61, c[0x0][0x1c8] ;  /* 0x00007200003d7ab9 */ /* 0x000fe20000000800 */
[----:B------:R-:W-:Y:S01]  /*0490*/  LOP3.LUT R2, R2, 0xfffffffe, RZ, 0xc0, !PT ;  /* 0xfffffffe02027812 */ /* 0x000fe200078ec0ff */
[----:B------:R-:W-:Y:S01]  /*04a0*/  IMAD.IADD R7, R4, 0x1, -R0 ;  /* 0x0000000104077824 */ /* 0x000fe200078e0a00 */
[----:B------:R-:W-:Y:S01]  /*04b0*/  SHF.R.S32.HI R0, RZ, 0x3, R192 ;  /* 0x00000003ff007819 */ /* 0x000fe200000114c0 */
[----:B------:R-:W-:Y:S01]  /*04c0*/  IMAD.IADD R6, R9, 0x1, -R10 ;  /* 0x0000000109067824 */ /* 0x000fe200078e0a0a */
[----:B------:R-:W-:Y:S01]  /*04d0*/  SHF.R.S32.HI R4, RZ, 0x1f, R5 ;  /* 0x0000001fff047819 */ /* 0x000fe20000011405 */
[----:B------:R-:W-:Y:S01]  /*04e0*/  IMAD.IADD R9, R3, 0x1, -R2 ;  /* 0x0000000103097824 */ /* 0x000fe200078e0a02 */
[----:B------:R-:W-:Y:S01]  /*04f0*/  SHF.R.S32.HI R2, RZ, 0x1f, R8 ;  /* 0x0000001fff027819 */ /* 0x000fe20000011408 */
[----:B------:R-:W-:Y:S01]  /*0500*/  IMAD.SHL.U32 R0, R0, 0x40, RZ ;  /* 0x0000004000007824 */ /* 0x000fe200078e00ff */
[----:B------:R-:W-:Y:S01]  /*0510*/  LEA.HI R10, R4, R5, RZ, 0x3 ;  /* 0x00000005040a7211 */ /* 0x000fe200078f18ff */
[----:B------:R-:W-:Y:S01]  /*0520*/  IMAD.SHL.U32 R18, R6, 0x8, RZ ;  /* 0x0000000806127824 */ /* 0x000fe200078e00ff */
[----:B------:R-:W-:Y:S01]  /*0530*/  LEA.HI R239, R2, R8, RZ, 0x2 ;  /* 0x0000000802ef7211 */ /* 0x000fe200078f10ff */
[----:B------:R-:W-:Y:S01]  /*0540*/  IMAD.U32 R3, RZ, RZ, UR18 ;  /* 0x00000012ff037e24 */ /* 0x000fe2000f8e00ff */
[----:B------:R-:W-:Y:S01]  /*0550*/  LOP3.LUT R0, R0, 0x1c0, RZ, 0xc0, !PT ;  /* 0x000001c000007812 */ /* 0x000fe200078ec0ff */
[----:B------:R-:W-:Y:S01]  /*0560*/  IMAD.U32 R2, RZ, RZ, UR17 ;  /* 0x00000011ff027e24 */ /* 0x000fe2000f8e00ff */
[----:B------:R-:W-:Y:S01]  /*0570*/  LOP3.LUT R4, R10, 0xfffffff8, RZ, 0xc0, !PT ;  /* 0xfffffff80a047812 */ /* 0x000fe200078ec0ff */
[----:B------:R-:W-:Y:S01]  /*0580*/  IMAD.SHL.U32 R187, R9, 0x200, RZ ;  /* 0x0000020009bb7824 */ /* 0x000fe200078e00ff */
[----:B------:R-:W-:Y:S01]  /*0590*/  SHF.R.U32.HI R3, RZ, 0x3, R0 ;  /* 0x00000003ff037819 */ /* 0x000fe20000011600 */
[----:B------:R-:W-:Y:S01]  /*05a0*/  STL [R1+0x20], R18 ;  /* 0x0000201201007387 */ /* 0x000fe20000100800 */
[----:B------:R-:W-:Y:S01]  /*05b0*/  LOP3.LUT R2, R0, 0x38, R18, 0xf8, !PT ;  /* 0x0000003800027812 */ /* 0x000fe200078ef812 */
[----:B------:R-:W-:Y:S01]  /*05c0*/  IMAD.SHL.U32 R0, R6, 0x40, RZ ;  /* 0x0000004006007824 */ /* 0x000fe200078e00ff */
[----:B------:R-:W-:Y:S01]  /*05d0*/  SHF.R.S32.HI R13, RZ, 0x6, R13 ;  /* 0x00000006ff0d7819 */ /* 0x000fe2000001140d */
[----:B------:R-:W-:Y:S01]  /*05e0*/  IMAD.IADD R12, R5, 0x1, -R4 ;  /* 0x00000001050c7824 */ /* 0x000fe200078e0a04 */
[----:B------:R-:W-:Y:S01]  /*05f0*/  LOP3.LUT R16, R2, R3, RZ, 0x3c, !PT ;  /* 0x0000000302107212 */ /* 0x000fe200078e3cff */
[----:B------:R-:W-:Y:S01]  /*0600*/  IMAD.SHL.U32 R2, R11, 0x10, RZ ;  /* 0x000000100b027824 */ /* 0x000fe200078e00ff */
[----:B------:R-:W-:Y:S01]  /*0610*/  LOP3.LUT R0, R0, 0x1c0, RZ, 0xc0, !PT ;  /* 0x000001c000007812 */ /* 0x000fe200078ec0ff */
[----:B------:R-:W-:Y:S01]  /*0620*/  IMAD.SHL.U32 R5, R13, 0x8, RZ ;  /* 0x000000080d057824 */ /* 0x000fe200078e00ff */
[----:B------:R-:W-:Y:S01]  /*0630*/  LOP3.LUT R3, R7, 0x1, RZ, 0xc0, !PT ;  /* 0x0000000107037812 */ /* 0x000fe200078ec0ff */
[----:B------:R-:W-:Y:S01]  /*0640*/  ULDC.U8 UR11, c[0x0][0x3d0] ;  /* 0x0000f400000b7ab9 */ /* 0x000fe20000000000 */
[----:B------:R-:W-:Y:S01]  /*0650*/  LOP3.LUT R2, R0, 0x30, R2, 0xf8, !PT ;  /* 0x0000003000027812 */ /* 0x000fe200078ef802 */
[----:B------:R-:W-:Y:S01]  /*0660*/  ULDC UR55, c[0x0][0x224] ;  /* 0x0000890000377ab9 */ /* 0x000fe20000000800 */
[----:B------:R-:W-:Y:S01]  /*0670*/  ISETP.NE.U32.AND P0, PT, R3, 0x1, PT ;  /* 0x000000010300780c */ /* 0x000fe20003f05070 */
[----:B------:R-:W-:Y:S01]  /*0680*/  IMAD R3, R13, 0x800, R187 ;  /* 0x000008000d037824 */ /* 0x000fe200078e02bb */
[--C-:B------:R-:W-:Y:S01]  /*0690*/  LOP3.LUT R4, R2, 0x8, R192.reuse, 0xf8, !PT ;  /* 0x0000000802047812 */ /* 0x100fe200078ef8c0 */
[----:B------:R-:W-:Y:S01]  /*06a0*/  IMAD.SHL.U32 R2, R9, 0x20, RZ ;  /* 0x0000002009027824 */ /* 0x000fe200078e00ff */
[----:B------:R-:W-:Y:S01]  /*06b0*/  LOP3.LUT R192, R0, 0x8, R192, 0xf8, !PT ;  /* 0x0000000800c07812 */ /* 0x000fe200078ef8c0 */
[----:B------:R-:W-:Y:S01]  /*06c0*/  @UP5 UIMAD UR59, UR37, UR54, URZ ;  /* 0x00000036253b52a4 */ /* 0x000fe2000f8e023f */
[----:B------:R-:W-:Y:S01]  /*06d0*/  SHF.R.U32.HI R0, RZ, 0x3, R0 ;  /* 0x00000003ff007819 */ /* 0x000fe20000011600 */
[----:B------:R-:W-:Y:S01]  /*06e0*/  ULDC.64 UR4, c[0x0][0x118] ;  /* 0x0000460000047ab9 */ /* 0x000fe20000000a00 */
[----:B------:R-:W-:Y:S01]  /*06f0*/  LOP3.LUT R2, R2, 0x20, RZ, 0xc0, !PT ;  /* 0x0000002002027812 */ /* 0x000fe200078ec0ff */
[----:B------:R-:W-:Y:S01]  /*0700*/  ULDC UR43, c[0x0][0x2e8] ;  /* 0x0000ba00002b7ab9 */ /* 0x000fe20000000800 */
[----:B------:R-:W-:Y:S01]  /*0710*/  LOP3.LUT R192, R192, R0, RZ, 0x3c, !PT ;  /* 0x00000000c0c07212 */ /* 0x000fe200078e3cff */
[----:B------:R-:W-:Y:S01]  /*0720*/  ULDC.U8 UR9, c[0x0][0x2d8] ;  /* 0x0000b60000097ab9 */ /* 0x000fe20000000000 */
[----:B------:R-:W-:Y:S01]  /*0730*/  LOP3.LUT R187, R187, R4, R0, 0xf6, !PT ;  /* 0x00000004bbbb7212 */ /* 0x000fe200078ef600 */
[----:B------:R-:W-:Y:S01]  /*0740*/  IMAD.U32 R4, RZ, RZ, UR10 ;  /* 0x0000000aff047e24 */ /* 0x000fe2000f8e00ff */
[----:B------:R-:W-:Y:S01]  /*0750*/  LOP3.LUT R186, R2, 0x18, R5, 0xf8, !PT ;  /* 0x0000001802ba7812 */ /* 0x000fe200078ef805 */
[----:B------:R-:W-:Y:S01]  /*0760*/  IMAD.IADD R192, R3, 0x1, R192 ;  /* 0x0000000103c07824 */ /* 0x000fe200078e02c0 */
[----:B------:R-:W-:Y:S01]  /*0770*/  SHF.R.S32.HI R0, RZ, 0x7, R15 ;  /* 0x00000007ff007819 */ /* 0x000fe2000001140f */
[----:B------:R-:W-:Y:S01]  /*0780*/  IMAD.SHL.U32 R2, R14, 0x2, RZ ;  /* 0x000000020e027824 */ /* 0x000fe200078e00ff */
[C---:B------:R-:W-:Y:S01]  /*0790*/  LOP3.LUT P4, RZ, R6.reuse, 0x2, RZ, 0xc0, !PT ;  /* 0x0000000206ff7812 */ /* 0x040fe2000788c0ff */
[----:B------:R-:W-:Y:S01]  /*07a0*/  IMAD.SHL.U32 R3, R7, 0x40, RZ ;  /* 0x0000004007037824 */ /* 0x000fe200078e00ff */
[----:B------:R-:W-:Y:S01]  /*07b0*/  LOP3.LUT P3, RZ, R6, 0x4, RZ, 0xc0, !PT ;  /* 0x0000000406ff7812 */ /* 0x000fe2000786c0ff */
[----:B------:R-:W-:Y:S01]  /*07c0*/  USHF.R.S32.HI UR10, URZ, 0x1f, UR40 ;  /* 0x0000001f3f0a7899 */ /* 0x000fe20008011428 */
[--C-:B------:R-:W-:Y:S01]  /*07d0*/  IMAD R11, R11, 0x400, R2.reuse ;  /* 0x000004000b0b7824 */ /* 0x100fe200078e0202 */
[----:B------:R-:W-:Y:S01]  /*07e0*/  SEL R233, R233, 0x10, !P0 ;  /* 0x00000010e9e97807 */ /* 0x000fe20004000000 */
[C---:B------:R-:W-:Y:S01]  /*07f0*/  IMAD R6, R0.reuse, 0x1000, R2 ;  /* 0x0000100000067824 */ /* 0x040fe200078e0202 */
[----:B------:R-:W-:Y:S01]  /*0800*/  R2P PR, R7, 0x6 ;  /* 0x0000000607007804 */ /* 0x000fe20000000000 */
[----:B------:R-:W-:Y:S01]  /*0810*/  IMAD.SHL.U32 R2, R0, 0x8, RZ ;  /* 0x0000000800027824 */ /* 0x000fe200078e00ff */
[----:B------:R-:W-:Y:S01]  /*0820*/  LOP3.LUT R0, R3, 0x1c0, RZ, 0xc0, !PT ;  /* 0x000001c003007812 */ /* 0x000fe200078ec0ff */
[----:B------:R-:W-:Y:S01]  /*0830*/  IMAD.SHL.U32 R5, R13, 0x20, RZ ;  /* 0x000000200d057824 */ /* 0x000fe200078e00ff */
[----:B------:R-:W-:Y:S01]  /*0840*/  SHF.R.S32.HI R239, RZ, 0x2, R239 ;  /* 0x00000002ffef7819 */ /* 0x000fe200000114ef */
[----:B------:R-:W-:Y:S01]  /*0850*/  IMAD.U32 R3, RZ, RZ, UR10 ;  /* 0x0000000aff037e24 */ /* 0x000fe2000f8e00ff */
[----:B------:R-:W-:Y:S01]  /*0860*/  LOP3.LUT R2, R2, 0x8, RZ, 0xc0, !PT ;  /* 0x0000000802027812 */ /* 0x000fe200078ec0ff */
[----:B------:R-:W-:Y:S01]  /*0870*/  IMAD.SHL.U32 R4, R9, 0x10, RZ ;  /* 0x0000001009047824 */ /* 0x000fe200078e00ff */
[----:B------:R-:W-:Y:S01]  /*0880*/  SHF.R.U32.HI R3, RZ, 0x3, R0 ;  /* 0x00000003ff037819 */ /* 0x000fe20000011600 */
[----:B------:R-:W-:Y:S01]  /*0890*/  IMAD.SHL.U32 R193, R192, 0x2, RZ ;  /* 0x00000002c0c17824 */ /* 0x000fe200078e00ff */
[----:B------:R-:W-:Y:S01]  /*08a0*/  LOP3.LUT R5, R0, 0x20, R5, 0xf8, !PT ;  /* 0x0000002000057812 */ /* 0x000fe200078ef805 */
[----:B------:R-:W-:Y:S01]  /*08b0*/  IMAD R239, R17, 0x10, R239 ;  /* 0x0000001011ef7824 */ /* 0x000fe200078e02ef */
[----:B------:R-:W-:Y:S01]  /*08c0*/  LOP3.LUT R7, R3, R0, R2, 0x1e, !PT ;  /* 0x0000000003077212 */ /* 0x000fe200078e1e02 */
[----:B------:R-:W-:Y:S01]  /*08d0*/  IMAD R0, R17, 0x400, R6 ;  /* 0x0000040011007824 */ /* 0x000fe200078e0206 */
[----:B------:R-:W-:Y:S01]  /*08e0*/  LOP3.LUT R3, R5, R3, RZ, 0x3c, !PT ;  /* 0x0000000305037212 */ /* 0x000fe200078e3cff */
[----:B------:R-:W-:Y:S01]  /*08f0*/  IMAD.SHL.U32 R5, R12, 0x40, RZ ;  /* 0x000000400c057824 */ /* 0x000fe200078e00ff */
[----:B------:R-:W-:Y:S01]  /*0900*/  LOP3.LUT R8, R2, 0x10, R4, 0xf8, !PT ;  /* 0x0000001002087812 */ /* 0x000fe200078ef804 */
[----:B------:R-:W-:Y:S01]  /*0910*/  IMAD.SHL.U32 R2, R10, 0x40, RZ ;  /* 0x000000400a027824 */ /* 0x000fe200078e00ff */
[----:B------:R-:W-:Y:S01]  /*0920*/  ULOP3.LUT UR61, UR40, UR61, URZ, 0x3c, !UPT ;  /* 0x0000003d283d7292 */ /* 0x000fe2000f8e3c3f */
        /* <DEDUP_REMOVED lines=9> */
[----:B------:R-:W-:Y:S01]  /*09c0*/  UISETP.NE.AND UP6, UPT, UR11, URZ, UPT ;  /* 0x0000003f0b00728c */ /* 0x000fe2000bfc5270 */
[----:B------:R-:W-:Y:S01]  /*09d0*/  IMAD.IADD R235, R234, 0x1, R233 ;  /* 0x00000001eaeb7824 */ /* 0x000fe200078e02e9 */
[----:B------:R-:W-:Y:S01]  /*09e0*/  LOP3.LUT R3, R3, R6, RZ, 0x3c, !PT ;  /* 0x0000000603037212 */ /* 0x000fe200078e3cff */
[----:B------:R-:W-:Y:S01]  /*09f0*/  IMAD.SHL.U32 R187, R187, 0x2, RZ ;  /* 0x00000002bbbb7824 */ /* 0x000fe200078e00ff */
[C-C-:B------:R-:W-:Y:S01]  /*0a00*/  LOP3.LUT R2, R6.reuse, R8, R5.reuse, 0x1e, !PT ;  /* 0x0000000806027212 */ /* 0x140fe200078e1e05 */
[----:B------:R-:W-:Y:S01]  /*0a10*/  UIMAD.WIDE.U32 UR44, UR38, UR46, URZ ;  /* 0x0000002e262c72a5 */ /* 0x000fe2000f8e003f */
[----:B------:R-:W-:Y:S01]  /*0a20*/  LOP3.LUT R186, R6, R186, R5, 0x1e, !PT ;  /* 0x000000ba06ba7212 */ /* 0x000fe200078e1e05 */
[----:B------:R-:W-:Y:S01]  /*0a30*/  IMAD.IADD R197, R4, 0x1, R3 ;  /* 0x0000000104c57824 */ /* 0x000fe200078e0203 */
[-C--:B------:R-:W-:Y:S01]  /*0a40*/  LOP3.LUT R196, R2, R0.reuse, RZ, 0xfc, !PT ;  /* 0x0000000002c47212 */ /* 0x080fe200078efcff */
[----:B------:R-:W-:Y:S01]  /*0a50*/  IMAD.MOV.U32 R3, RZ, RZ, 0x20 ;  /* 0x00000020ff037424 */ /* 0x000fe200078e00ff */
[----:B------:R-:W-:Y:S01]  /*0a60*/  LOP3.LUT R186, R186, R0, RZ, 0xfc, !PT ;  /* 0x00000000baba7212 */ /* 0x000fe200078efcff */
[----:B------:R-:W-:Y:S01]  /*0a70*/  IMAD.MOV.U32 R2, RZ, RZ, 0x40 ;  /* 0x00000040ff027424 */ /* 0x000fe200078e00ff */
[----:B------:R-:W-:Y:S01]  /*0a80*/  LEA R6, R7, 0xc000, 0x1 ;  /* 0x0000c00007067811 */ /* 0x000fe200078e08ff */
[----:B------:R-:W-:Y:S01]  /*0a90*/  IMAD R4, R13, 0x200, R16 ;  /* 0x000002000d047824 */ /* 0x000fe200078e0210 */
[C---:B------:R-:W-:Y:S01]  /*0aa0*/  SEL R0, R3.reuse, 0xffffffe0, !P4 ;  /* 0xffffffe003007807 */ /* 0x040fe20006000000 */
[----:B------:R-:W-:Y:S01]  /*0ab0*/  UIMAD UR56, UR39, UR46, URZ ;  /* 0x0000002e273872a4 */ /* 0x000fe2000f8e023f */
        /* <DEDUP_REMOVED lines=28> */
.L_x_1826:
        /* <DEDUP_REMOVED lines=53> */
.L_x_1780:
        /* <DEDUP_REMOVED lines=23> */
[----:B------:R-:W-:Y:S02]  /*1140*/  UISETP.NE.AND UP3, UPT, UR20, -0x1, UPT ;  /* 0xffffffff1400788c */ /* 0x000fe4000bf65270 */
[----:B------:R-:W-:Y:S02]  /*1150*/  ULDC.64 UR18, c[0x0][0x190] ;  /* 0x0000640000127ab9 */ /* 0x000fe40000000a00 */
[----:B------:R-:W-:Y:S02]  /*1160*/  UIMAD.WIDE.U32 UR16, UR37, UR10, URZ ;  /* 0x0000000a251072a5 */ /* 0x000fe4000f8e003f */
[----:B------:R-:W-:-:S02]  /*1170*/  UIMAD UR7, UR37, UR11, UR7 ;  /* 0x0000000b250772a4 */ /* 0x000fc4000f8e0207 */
[----:B------:R-:W-:Y:S02]  /*1180*/  UIMAD.WIDE.U32 UR10, UR20, UR18, URZ ;  /* 0x00000012140a72a5 */ /* 0x000fe4000f8e003f */
[----:B------:R-:W-:Y:S02]  /*1190*/  UIADD3 UR8, UR12, 0x80, UR21 ;  /* 0x000000800c087890 */ /* 0x000fe4000fffe015 */
[----:B------:R-:W-:Y:S02]  /*11a0*/  UIADD3 UR33, UR17, UR7, URZ ;  /* 0x0000000711217290 */ /* 0x000fe4000fffe03f */
[----:B------:R-:W-:Y:S02]  /*11b0*/  ULDC UR13, c[0x0][0x2e4] ;  /* 0x0000b900000d7ab9 */ /* 0x000fe40000000800 */
[----:B------:R-:W-:Y:S02]  /*11c0*/  USEL UR34, UR16, UR10, !UP3 ;  /* 0x0000000a10227287 */ /* 0x000fe4000d800000 */
[----:B------:R-:W-:-:S02]  /*11d0*/  UIMAD UR7, UR20, UR19, URZ ;  /* 0x00000013140772a4 */ /* 0x000fc4000f8e023f */
[----:B------:R-:W-:Y:S02]  /*11e0*/  UIADD3 UR10, UR8, UR13, -UR6 ;  /* 0x0000000d080a7290 */ /* 0x000fe4000fffe806 */
[----:B------:R-:W-:Y:S02]  /*11f0*/  @UP3 UIADD3 UR33, UR11, UR7, URZ ;  /* 0x000000070b213290 */ /* 0x000fe4000fffe03f */
[----:B------:R-:W-:Y:S02]  /*1200*/  UIADD3 UR8, UR12, 0x3f, URZ ;  /* 0x0000003f0c087890 */ /* 0x000fe4000fffe03f */
[----:B------:R-:W-:Y:S02]  /*1210*/  UIADD3 UR7, UR10, 0x3f, URZ ;  /* 0x0000003f0a077890 */ /* 0x000fe4000fffe03f */
[----:B------:R-:W-:Y:S02]  /*1220*/  USHF.R.S32.HI UR10, URZ, 0x1f, UR8 ;  /* 0x0000001f3f0a7899 */ /* 0x000fe40008011408 */
[----:B------:R-:W-:-:S02]  /*1230*/  USHF.R.S32.HI UR11, URZ, 0x1f, UR7 ;  /* 0x0000001f3f0b7899 */ /* 0x000fc40008011407 */
[----:B-1----:R-:W-:Y:S02]  /*1240*/  UISETP.NE.AND UP0, UPT, UR36, -0x1, UPT ;  /* 0xffffffff2400788c */ /* 0x002fe4000bf05270 */
[----:B------:R-:W-:Y:S02]  /*1250*/  ULEA.HI UR8, UR10, UR8, URZ, 0x6 ;  /* 0x000000080a087291 */ /* 0x000fe4000f8f303f */
[----:B------:R-:W-:Y:S02]  /*1260*/  ULEA.HI UR7, UR11, UR7, URZ, 0x6 ;  /* 0x000000070b077291 */ /* 0x000fe4000f8f303f */
[----:B------:R-:W-:Y:S01]  /*1270*/  USHF.R.S32.HI UR8, URZ, 0x6, UR8 ;  /* 0x000000063f087899 */ /* 0x000fe20008011408 */
[----:B------:R-:W-:Y:S01]  /*1280*/  PLOP3.LUT P0, PT, PT, PT, UP0, 0x80, 0x0 ;  /* 0x000000000000781c */ /* 0x000fe20003f0f008 */
[----:B------:R-:W-:Y:S02]  /*1290*/  USHF.R.S32.HI UR7, URZ, 0x6, UR7 ;  /* 0x000000063f077899 */ /* 0x000fe40008011407 */
[----:B------:R-:W-:-:S02]  /*12a0*/  ULDC.64 UR16, c[0x0][0x198] ;  /* 0x0000660000107ab9 */ /* 0x000fc40000000a00 */
[----:B------:R-:W-:Y:S02]  /*12b0*/  UISETP.LT.AND UP2, UPT, UR8, UR7, UPT ;  /* 0x000000070800728c */ /* 0x000fe4000bf41270 */
[----:B------:R-:W-:Y:S02]  /*12c0*/  @UP0 UIADD3 UR13, UR35, UR36, URZ ;  /* 0x00000024230d0290 */ /* 0x000fe4000fffe03f */
        /* <DEDUP_REMOVED lines=10> */
[----:B------:R-:W-:Y:S02]  /*1370*/  ULDC.64 UR16, c[0x0][0x180] ;  /* 0x0000600000107ab9 */ /* 0x000fe40000000a00 */
[----:B------:R-:W-:-:S02]  /*1380*/  UIMAD UR8, UR35, UR11, UR7 ;  /* 0x0000000b230872a4 */ /* 0x000fc4000f8e0207 */
[----:B------:R-:W-:Y:S02]  /*1390*/  UIMAD.WIDE.U32 UR10, UR35, UR10, URZ ;  /* 0x0000000a230a72a5 */ /* 0x000fe4000f8e003f */
[----:B------:R-:W-:Y:S02]  /*13a0*/  UIMAD UR7, UR41, UR16, URZ ;  /* 0x00000010290772a4 */ /* 0x000fe4000f8e023f */
[----:B------:R-:W-:Y:S02]  /*13b0*/  UIADD3 UR11, UR11, UR8, URZ ;  /* 0x000000080b0b7290 */ /* 0x000fe4000fffe03f */
[----:B------:R-:W-:Y:S02]  /*13c0*/  UIMAD UR7, UR37, UR17, UR7 ;  /* 0x00000011250772a4 */ /* 0x000fe4000f8e0207 */
[----:B------:R-:W-:-:S04]  /*13d0*/  UIMAD.WIDE.U32 UR10, UR37, UR16, UR10 ;  /* 0x00000010250a72a5 */ /* 0x000fc8000f8e000a */
[----:B------:R-:W-:-:S03]  /*13e0*/  UIADD3 UR32, UR11, UR7, URZ ;  /* 0x000000070b207290 */ /* 0x000fc6000fffe03f */
[----:B------:R-:W-:Y:S02]  /*13f0*/  UMOV UR31, UR10 ;  /* 0x0000000a001f7c82 */ /* 0x000fe40008000000 */
.L_x_1782:
        /* <DEDUP_REMOVED lines=18> */
.L_x_1783:
        /* <DEDUP_REMOVED lines=46> */
[----:B------:R-:W-:Y:S02]  /*1800*/  UIMAD UR7, UR39, UR10, URZ ;  /* 0x0000000a270772a4 */ /* 0x000fe4000f8e023f */
[----:B------:R-:W-:Y:S01]  /*1810*/  UIMAD.WIDE.U32 UR10, UR38, UR10, URZ ;  /* 0x0000000a260a72a5 */ /* 0x000fe2000f8e003f */
[----:B------:R-:W-:Y:S01]  /*1820*/  IMAD.MOV R3, RZ, RZ, -R0 ;  /* 0x000000ffff037224 */ /* 0x000fe200078e0a00 */
[----:B------:R-:W-:Y:S02]  /*1830*/  UIMAD UR8, UR38, UR8, UR7 ;  /* 0x00000008260872a4 */ /* 0x000fe4000f8e0207 */
[----:B------:R-:W-:Y:S01]  /*1840*/  @UP5 USEL UR7, UR59, UR20, !UP3 ;  /* 0x000000143b075287 */ /* 0x000fe2000d800000 */
[----:B------:R-:W-:Y:S01]  /*1850*/  IMAD R2, R5, R3, R2 ;  /* 0x0000000305027224 */ /* 0x000fe200078e0202 */
[----:B------:R-:W-:-:S02]  /*1860*/  UIADD3 UR8, UR11, UR8, URZ ;  /* 0x000000080b087290 */ /* 0x000fc4000fffe03f */
[----:B------:R-:W-:Y:S02]  /*1870*/  @UP5 UIMAD UR16, UR40, UR13, UR7 ;  /* 0x0000000d281052a4 */ /* 0x000fe4000f8e0207 */
[----:B------:R-:W-:-:S05]  /*1880*/  ISETP.GT.U32.AND P1, PT, R5, R2, PT ;  /* 0x000000020500720c */ /* 0x000fca0003f24070 */
        /* <DEDUP_REMOVED lines=17> */
.L_x_1784:
[----:B------:R-:W-:Y:S02]  /*19a0*/  UMOV UR13, UR55 ;  /* 0x00000037000d7c82 */ /* 0x000fe40008000000 */
.L_x_1785:
[----:B------:R-:W2:Y:S04]  /*19b0*/  LDL.64 R2, [R1+0x20] ;  /* 0x0000200001027983 */ /* 0x000ea80000100a00 */
[----:B------:R1:W2:Y:S01]  /*19c0*/  LDL.64 R14, [R1+0x20] ;  /* 0x00002000010e7983 */ /* 0x0002a20000100a00 */
[----:B------:R-:W-:Y:S01]  /*19d0*/  UIADD3 UR10, UP4, UP3, UR10, UR49, UR51 ;  /* 0x000000310a0a7290 */ /* 0x000fe2000fb9e033 */
[----:B------:R-:W-:Y:S01]  /*19e0*/  IMAD.U32 R9, RZ, RZ, UR19 ;  /* 0x00000013ff097e24 */ /* 0x000fe2000f8e00ff */
[----:B------:R-:W-:Y:S01]  /*19f0*/  USHF.R.S32.HI UR20, URZ, 0x1f, UR40 ;  /* 0x0000001f3f147899 */ /* 0x000fe20008011428 */
[----:B------:R-:W3:Y:S01]  /*1a00*/  S2R R27, SR_TID.X ;  /* 0x00000000001b7919 */ /* 0x000ee20000002100 */
[----:B------:R-:W-:Y:S01]  /*1a10*/  UIADD3 UR23, UP2, UP1, UR17, UR10, UR22 ;  /* 0x0000000a11177290 */ /* 0x000fe2000f95e016 */
[----:B------:R-:W-:Y:S01]  /*1a20*/  BSSY B1, `(.L_x_1781) ;  /* 0x000096c000017945 */ /* 0x000fe20003800000 */
[----:B------:R-:W-:-:S02]  /*1a30*/  UIADD3.X UR7, UR8, UR53, UR58, UP4, UP3 ;  /* 0x0000003508077290 */ /* 0x000fc4000a7e643a */
[----:B------:R-:W-:Y:S02]  /*1a40*/  ULDC.64 UR10, c[0x0][0x1a8] ;  /* 0x00006a00000a7ab9 */ /* 0x000fe40000000a00 */
[----:B------:R-:W-:Y:S02]  /*1a50*/  UIADD3.X UR22, UR15, UR7, UR18, UP2, UP1 ;  /* 0x000000070f167290 */ /* 0x000fe400097e2412 */
[----:B------:R-:W-:-:S04]  /*1a60*/  UIMAD UR7, UR20, UR10, URZ ;  /* 0x0000000a140772a4 */ /* 0x000fc8000f8e023f */
[----:B------:R-:W-:-:S03]  /*1a70*/  UIMAD UR17, UR40, UR11, UR7 ;  /* 0x0000000b281172a4 */ /* 0x000fc6000f8e0207 */
[----:B------:R-:W-:Y:S02]  /*1a80*/  ULDC.64 UR10, c[0x0][0x378] ;  /* 0x0000de00000a7ab9 */ /* 0x000fe40000000a00 */
[----:B------:R-:W-:-:S03]  /*1a90*/  UIMAD UR7, UR20, UR10, URZ ;  /* 0x0000000a140772a4 */ /* 0x000fc6000f8e023f */
[----:B------:R-:W-:Y:S02]  /*1aa0*/  ULDC UR20, c[0x0][0x2e8] ;  /* 0x0000ba0000147ab9 */ /* 0x000fe40000000800 */
        /* <DEDUP_REMOVED lines=8> */
[----:B------:R-:W-:Y:S01]  /*1b30*/  UIADD3 UR13, UR19, UR16, URZ ;  /* 0x00000010130d7290 */ /* 0x000fe2000fffe03f */
[----:B------:R-:W-:Y:S02]  /*1b40*/  SHF.R.S32.HI R23, RZ, 0x1f, R0 ;  /* 0x0000001fff177819 */ /* 0x000fe40000011400 */
[----:B------:R-:W-:Y:S01]  /*1b50*/  IADD3 R4, P1, R0, UR19, RZ ;  /* 0x0000001300047c10 */ /* 0x000fe2000ff3e0ff */
[----:B------:R-:W-:-:S03]  /*1b60*/  ULDC.64 UR18, c[0x0][0x3c8] ;  /* 0x0000f20000127ab9 */ /* 0x000fc60000000a00 */
[----:B------:R-:W-:Y:S01]  /*1b70*/  IADD3.X R5, R23, UR27, RZ, P1, !PT ;  /* 0x0000001b17057c10 */ /* 0x000fe20008ffe4ff */
[----:B------:R-:W-:Y:S02]  /*1b80*/  UMOV UR27, 0x4 ;  /* 0x00000004001b7882 */ /* 0x000fe40000000000 */
[----:B------:R-:W-:Y:S02]  /*1b90*/  UIMAD.WIDE UR10, UR10, UR27, UR18 ;  /* 0x0000001b0a0a72a5 */ /* 0x000fe4000f8e0212 */
[----:B------:R-:W-:-:S05]  /*1ba0*/  IMAD R5, R5, c[0x0][0x190], RZ ;  /* 0x0000640005057a24 */ /* 0x000fca00078e02ff */
[----:B------:R-:W-:Y:S02]  /*1bb0*/  UMOV UR19, UR10 ;  /* 0x0000000a00137c82 */ /* 0x000fe40008000000 */
[----:B------:R-:W-:Y:S02]  /*1bc0*/  UMOV UR18, UR11 ;  /* 0x0000000b00127c82 */ /* 0x000fe40008000000 */
[----:B------:R-:W-:Y:S02]  /*1bd0*/  ULDC.64 UR10, c[0x0][0x200] ;  /* 0x00008000000a7ab9 */ /* 0x000fe40000000a00 */
[----:B------:R-:W-:Y:S01]  /*1be0*/  UIMAD.WIDE UR10, UR13, UR27, UR10 ;  /* 0x0000001b0d0a72a5 */ /* 0x000fe2000f8e020a */
[----:B--2---:R-:W-:-:S05]  /*1bf0*/  IMAD.MOV.U32 R14, RZ, RZ, R2 ;  /* 0x000000ffff0e7224 */ /* 0x004fca00078e0002 */
[----:B------:R-:W-:-:S05]  /*1c00*/  SHF.R.S32.HI R15, RZ, 0x1f, R14 ;  /* 0x0000001fff0f7819 */ /* 0x000fca000001140e */
[C---:B------:R-:W-:Y:S01]  /*1c10*/  IMAD.WIDE.U32 R2, R4.reuse, c[0x0][0x190], R14 ;  /* 0x0000640004027a25 */ /* 0x040fe200078e000e */
[----:B------:R1:W-:Y:S03]  /*1c20*/  STL [R1+0x24], R15 ;  /* 0x0000240f01007387 */ /* 0x0003e60000100800 */
[----:B------:R-:W-:Y:S01]  /*1c30*/  IMAD R4, R4, c[0x0][0x194], R5 ;  /* 0x0000650004047a24 */ /* 0x000fe200078e0205 */
[----:B------:R-:W-:-:S04]  /*1c40*/  IADD3 R6, P1, R2, UR34, RZ ;  /* 0x0000002202067c10 */ /* 0x000fc8000ff3e0ff */
[----:B------:R-:W-:Y:S01]  /*1c50*/  IADD3.X R7, R3, UR33, R4, P1, !PT ;  /* 0x0000002103077c10 */ /* 0x000fe20008ffe404 */
[----:B------:R-:W-:Y:S01]  /*1c60*/  UIADD3 UR33, UR21, UR12, URZ ;  /* 0x0000000c15217290 */ /* 0x000fe2000fffe03f */
[----:B------:R-:W-:Y:S02]  /*1c70*/  LEA.HI R4, R28, R27, RZ, 0x5 ;  /* 0x0000001b1c047211 */ /* 0x000fe400078f28ff */
[----:B------:R-:W-:Y:S01]  /*1c80*/  IADD3 R2, P1, R14, UR25, RZ ;  /* 0x000000190e027c10 */ /* 0x000fe2000ff3e0ff */
[----:B------:R-:W-:Y:S01]  /*1c90*/  UIADD3 UR7, UR33, -UR20, -UR6 ;  /* 0x8000001421077290 */ /* 0x000fe2000fffe806 */
[----:B------:R-:W-:Y:S02]  /*1ca0*/  LOP3.LUT R5, R4, 0xffffffe0, RZ, 0xc0, !PT ;  /* 0xffffffe004057812 */ /* 0x000fe400078ec0ff */
[----:B------:R-:W-:Y:S01]  /*1cb0*/  SHF.R.S32.HI R4, RZ, 0x5, R4 ;  /* 0x00000005ff047819 */ /* 0x000fe20000011404 */
[----:B------:R-:W-:Y:S01]  /*1cc0*/  USHF.R.S32.HI UR20, URZ, 0x1f, UR7 ;  /* 0x0000001f3f147899 */ /* 0x000fe20008011407 */
[----:B------:R-:W-:Y:S01]  /*1cd0*/  IADD3.X R3, R15, UR26, RZ, P1, !PT ;  /* 0x0000001a0f037c10 */ /* 0x000fe20008ffe4ff */
[----:B------:R-:W-:-:S02]  /*1ce0*/  IMAD.IADD R26, R27, 0x1, -R5 ;  /* 0x000000011b1a7824 */ /* 0x000fc400078e0a05 */
[----:B------:R-:W-:Y:S02]  /*1cf0*/  ULEA.HI UR20, UR20, UR7, URZ, 0x6 ;  /* 0x0000000714147291 */ /* 0x000fe4000f8f303f */
[----:B------:R-:W-:Y:S01]  /*1d00*/  IMAD R4, R4, UR50, R26 ;  /* 0x0000003204047c24 */ /* 0x000fe2000f8e021a */
[----:B------:R-:W-:Y:S01]  /*1d10*/  UIADD3 UR7, UR28, -0x1, URZ ;  /* 0xffffffff1c077890 */ /* 0x000fe2000fffe03f */
[----:B------:R-:W-:Y:S01]  /*1d20*/  IMAD.WIDE.U32 R2, R9, c[0x0][0x370], R2 ;  /* 0x0000dc0009027a25 */ /* 0x000fe200078e0002 */
[----:B------:R-:W-:Y:S02]  /*1d30*/  USHF.R.S32.HI UR20, URZ, 0x6, UR20 ;  /* 0x000000063f147899 */ /* 0x000fe40008011414 */
[----:B------:R-:W-:Y:S02]  /*1d40*/  IADD3 R10, P1, R4, UR23, RZ ;  /* 0x00000017040a7c10 */ /* 0x000fe4000ff3e0ff */
[----:B------:R-:W-:Y:S01]  /*1d50*/  UISETP.LT.AND UP1, UPT, URZ, UR20, UPT ;  /* 0x000000143f00728c */ /* 0x000fe2000bf21270 */
[----:B------:R-:W-:-:S02]  /*1d60*/  IADD3 R3, R3, UR8, RZ ;  /* 0x0000000803037c10 */ /* 0x000fc4000fffe0ff */
[----:B------:R-:W-:Y:S01]  /*1d70*/  LEA.HI.X.SX32 R202, R4, UR22, 0x1, P1 ;  /* 0x0000001604ca7c11 */ /* 0x000fe200088f0eff */
[----:B------:R-:W-:Y:S01]  /*1d80*/  USEL UR20, URZ, UR20, !UP1 ;  /* 0x000000143f147287 */ /* 0x000fe2000c800000 */
[----:B------:R-:W-:Y:S01]  /*1d90*/  IMAD.U32 R4, RZ, RZ, UR40 ;  /* 0x00000028ff047e24 */ /* 0x000fe2000f8e00ff */
[----:B------:R-:W-:Y:S02]  /*1da0*/  LEA R203, P1, R10, c[0x0][0x350], 0x2 ;  /* 0x0000d4000acb7a11 */ /* 0x000fe400078210ff */
[----:B------:R-:W-:Y:S01]  /*1db0*/  UISETP.GT.AND UP1, UPT, UR28, UR20, UPT ;  /* 0x000000141c00728c */ /* 0x000fe2000bf24270 */
[----:B------:R-:W-:Y:S01]  /*1dc0*/  IMAD.WIDE.U32 R2, R4, c[0x0][0x378], R2 ;  /* 0x0000de0004027a25 */ /* 0x000fe200078e0002 */
[----:B------:R-:W-:-:S03]  /*1dd0*/  LEA.HI.X R202, R10, c[0x0][0x354], R202, 0x2, P1 ;  /* 0x0000d5000aca7a11 */ /* 0x000fc600008f14ca */
[----:B------:R-:W-:Y:S01]  /*1de0*/  IMAD.WIDE.U32 R4, R4, c[0x0][0x1a8], R6 ;  /* 0x00006a0004047a25 */ /* 0x000fe200078e0006 */
[----:B------:R-:W-:Y:S02]  /*1df0*/  PLOP3.LUT P1, PT, PT, PT, UP1, 0x80, 0x0 ;  /* 0x000000000000781c */ /* 0x000fe40003f2f018 */
[----:B------:R-:W-:Y:S02]  /*1e00*/  IADD3 R3, R3, UR15, RZ ;  /* 0x0000000f03037c10 */ /* 0x000fe4000fffe0ff */
        /* <DEDUP_REMOVED lines=9> */
[----:B------:R-:W-:Y:S05]  /*1ea0*/  @P1 BRA `(.L_x_1786) ;  /* 0x00000bb000001947 */ /* 0x000fea0003800000 */
[----:B-1----:R-:W-:Y:S02]  /*1eb0*/  @UP0 UIADD3 UR7, UR35, UR36, URZ ;  /* 0x0000002423070290 */ /* 0x002fe4000fffe03f */
        /* <DEDUP_REMOVED lines=17> */
.L_x_1787:
        /* <DEDUP_REMOVED lines=18> */
.L_x_1788:
[----:B------:R-:W-:Y:S01]  /*20f0*/  ULDC.64 UR10, c[0x0][0x3a0] ;  /* 0x0000e800000a7ab9 */ /* 0x000fe20000000a00 */
[----:B------:R-:W-:Y:S01]  /*2100*/  IMAD.U32 R10, RZ, RZ, UR21 ;  /* 0x00000015ff0a7e24 */ /* 0x000fe2000f8e00ff */
[----:B------:R-:W-:Y:S01]  /*2110*/  UIMAD UR7, UR24, UR10, URZ ;  /* 0x0000000a180772a4 */ /* 0x000fe2000f8e023f */
[----:B------:R-:W-:Y:S01]  /*2120*/  BSSY B0, `(.L_x_1789) ;  /* 0x000001a000007945 */ /* 0x000fe20003800000 */
[----:B------:R-:W-:Y:S01]  /*2130*/  UIMAD UR6, UR14, -0x80, UR6 ;  /* 0xffffff800e0678a4 */ /* 0x000fe2000f8e0206 */
[----:B------:R-:W-:Y:S01]  /*2140*/  IMAD.WIDE.U32 R2, R10, c[0x0][0x3a0], R14 ;  /* 0x0000e8000a027a25 */ /* 0x000fe200078e000e */
[----:B------:R-:W-:Y:S02]  /*2150*/  UIMAD UR7, UR21, UR11, UR7 ;  /* 0x0000000b150772a4 */ /* 0x000fe4000f8e0207 */
[----:B------:R-:W-:-:S02]  /*2160*/  USHF.R.S32.HI UR12, URZ, 0x1f, UR40 ;  /* 0x0000001f3f0c7899 */ /* 0x000fc40008011428 */
[----:B------:R-:W-:Y:S01]  /*2170*/  IADD3 R2, P0, R2, UR15, RZ ;  /* 0x0000000f02027c10 */ /* 0x000fe2000ff1e0ff */
[----:B------:R-:W-:Y:S01]  /*2180*/  ULDC.64 UR10, c[0x0][0x3b8] ;  /* 0x0000ee00000a7ab9 */ /* 0x000fe20000000a00 */
        /* <DEDUP_REMOVED lines=19> */
.L_x_1790:
[----:B------:R-:W-:Y:S05]  /*22c0*/  BSYNC B0 ;  /* 0x0000000000007941 */ /* 0x000fea0003800000 */
.L_x_1789:
        /* <DEDUP_REMOVED lines=16> */
.L_x_1792:
[----:B------:R-:W-:Y:S05]  /*23d0*/  BSYNC B0 ;  /* 0x0000000000007941 */ /* 0x000fea0003800000 */
.L_x_1791:
        /* <DEDUP_REMOVED lines=16> */
.L_x_1794:
[----:B------:R-:W-:Y:S05]  /*24e0*/  BSYNC B0 ;  /* 0x0000000000007941 */ /* 0x000fea0003800000 */
.L_x_1793:
        /* <DEDUP_REMOVED lines=16> */
.L_x_1796:
[----:B------:R-:W-:Y:S05]  /*25f0*/  BSYNC B0 ;  /* 0x0000000000007941 */ /* 0x000fea0003800000 */
.L_x_1795:
[----:B------:R-:W-:Y:S01]  /*2600*/  ULDC.64 UR6, c[0x0][0x3a8] ;  /* 0x0000ea0000067ab9 */ /* 0x000fe20000000a00 */
[----:B--2---:R-:W-:Y:S01]  /*2610*/  IMAD.WIDE.U32 R2, R10, c[0x0][0x3a8], R14 ;  /* 0x0000ea000a027a25 */ /* 0x004fe200078e000e */
        /* <DEDUP_REMOVED lines=24> */
.L_x_1798:
[----:B------:R-:W-:Y:S05]  /*27a0*/  BSYNC B0 ;  /* 0x0000000000007941 */ /* 0x000fea0003800000 */
.L_x_1797:
        /* <DEDUP_REMOVED lines=14> */
.L_x_1800:
[----:B------:R-:W-:Y:S05]  /*2890*/  BSYNC B0 ;  /* 0x0000000000007941 */ /* 0x000fea0003800000 */
.L_x_1799:
        /* <DEDUP_REMOVED lines=14> */
.L_x_1802:
[----:B------:R-:W-:Y:S05]  /*2980*/  BSYNC B0 ;  /* 0x0000000000007941 */ /* 0x000fea0003800000 */
.L_x_1801:
        /* <DEDUP_REMOVED lines=13> */
.L_x_1786:
[----:B-1----:R-:W2:Y:S01]  /*2a60*/  LDL R16, [R1+0x4] ;  /* 0x0000040001107983 */ /* 0x002ea20000100800 */
[----:B------:R-:W-:Y:S01]  /*2a70*/  ULDC.64 UR16, c[0x0][0x198] ;  /* 0x0000660000107ab9 */ /* 0x000fe20000000a00 */
[----:B------:R-:W-:Y:S01]  /*2a80*/  IMAD.U32 R12, RZ, RZ, UR21 ;  /* 0x00000015ff0c7e24 */ /* 0x000fe2000f8e00ff */
[----:B------:R-:W-:Y:S01]  /*2a90*/  UIMAD UR8, UR24, UR16, URZ ;  /* 0x00000010180872a4 */ /* 0x000fe2000f8e023f */
[C---:B------:R-:W-:Y:S01]  /*2aa0*/  IADD3 R6, R0.reuse, 0x40, RZ ;  /* 0x0000004000067810 */ /* 0x040fe20007ffe0ff */
[----:B------:R-:W-:Y:S01]  /*2ab0*/  IMAD.MOV.U32 R194, RZ, RZ, 0x40 ;  /* 0x00000040ffc27424 */ /* 0x000fe200078e00ff */
[----:B------:R-:W-:Y:S01]  /*2ac0*/  IADD3 R5, R0, 0x60, RZ ;  /* 0x0000006000057810 */ /* 0x000fe20007ffe0ff */
[----:B------:R-:W-:Y:S01]  /*2ad0*/  UIMAD UR8, UR21, UR17, UR8 ;  /* 0x00000011150872a4 */ /* 0x000fe2000f8e0208 */
[----:B------:R-:W-:Y:S01]  /*2ae0*/  IMAD.WIDE.U32 R2, R12, c[0x0][0x198], R14 ;  /* 0x000066000c027a25 */ /* 0x000fe200078e000e */
[----:B------:R-:W-:-:S02]  /*2af0*/  ULDC.64 UR22, c[0x0][0x1a0] ;  /* 0x0000680000167ab9 */ /* 0x000fc40000000a00 */
[----:B------:R-:W-:Y:S01]  /*2b00*/  UIMAD UR22, UR24, UR22, URZ ;  /* 0x00000016181672a4 */ /* 0x000fe2000f8e023f */
[----:B------:R-:W-:Y:S01]  /*2b10*/  IMAD R9, R194, c[0x0][0x374], RZ ;  /* 0x0000dd00c2097a24 */ /* 0x000fe200078e02ff */
[----:B------:R-:W-:Y:S01]  /*2b20*/  IADD3 R2, P0, R2, UR31, RZ ;  /* 0x0000001f02027c10 */ /* 0x000fe2000ff1e0ff */
[----:B------:R-:W-:Y:S01]  /*2b30*/  IMAD.U32 R4, RZ, RZ, UR8 ;  /* 0x00000008ff047e24 */ /* 0x000fe2000f8e00ff */
[----:B------:R-:W-:Y:S02]  /*2b40*/  ULEA.HI UR8, UR7, UR7, URZ, 0x1 ;  /* 0x0000000707087291 */ /* 0x000fe4000f8f083f */
[----:B------:R-:W-:Y:S02]  /*2b50*/  UIMAD UR22, UR21, UR23, UR22 ;  /* 0x00000017151672a4 */ /* 0x000fe4000f8e0216 */
[----:B------:R-:W-:Y:S01]  /*2b60*/  ULOP3.LUT UR8, UR8, 0xfffffffe, URZ, 0xc0, !UPT ;  /* 0xfffffffe08087892 */ /* 0x000fe2000f8ec03f */
[----:B------:R-:W-:Y:S02]  /*2b70*/  IADD3.X R3, R3, UR32, R4, P0, !PT ;  /* 0x0000002003037c10 */ /* 0x000fe400087fe404 */
[----:B------:R-:W-:Y:S01]  /*2b80*/  IADD3 R4, R0, 0x20, RZ ;  /* 0x0000002000047810 */ /* 0x000fe20007ffe0ff */
[----:B------:R-:W-:-:S02]  /*2b90*/  UIADD3 UR8, UR7, -UR8, URZ ;  /* 0x8000000807087290 */ /* 0x000fc4000fffe03f */
[----:B------:R-:W-:Y:S02]  /*2ba0*/  IMAD.WIDE.U32 R2, R8, c[0x0][0x1b0], R2 ;  /* 0x00006c0008027a25 */ /* 0x000fe400078e0002 */
[----:B------:R-:W-:Y:S02]  /*2bb0*/  UISETP.NE.AND UP0, UPT, UR8, 0x1, UPT ;  /* 0x000000010800788c */ /* 0x000fe4000bf05270 */
[----:B------:R-:W-:-:S06]  /*2bc0*/  UIMAD UR8, UR14, -0x80, UR6 ;  /* 0xffffff800e0878a4 */ /* 0x000fcc000f8e0206 */
[----:B------:R-:W-:Y:S01]  /*2bd0*/  ISETP.GE.AND P3, PT, R6, UR8, PT ;  /* 0x0000000806007c0c */ /* 0x000fe2000bf66270 */
[----:B------:R-:W-:Y:S01]  /*2be0*/  IMAD.WIDE.U32 R6, R194, c[0x0][0x190], RZ ;  /* 0x00006400c2067a25 */ /* 0x000fe200078e00ff */
[----:B------:R-:W-:Y:S02]  /*2bf0*/  ISETP.GE.AND P1, PT, R5, UR8, PT ;  /* 0x0000000805007c0c */ /* 0x000fe4000bf26270 */
[----:B------:R-:W-:Y:S02]  /*2c00*/  ISETP.GE.AND P4, PT, R4, UR8, PT ;  /* 0x0000000804007c0c */ /* 0x000fe4000bf86270 */
[----:B------:R-:W-:Y:S01]  /*2c10*/  ISETP.GE.AND P5, PT, R0, UR8, PT ;  /* 0x0000000800007c0c */ /* 0x000fe2000bfa6270 */
[----:B------:R-:W-:-:S06]  /*2c20*/  UIMAD UR8, UR7, -0x40, UR12 ;  /* 0xffffffc0070878a4 */ /* 0x000fcc000f8e020c */
        /* <DEDUP_REMOVED lines=10> */
[----:B------:R-:W-:Y:S02]  /*2cd0*/  IMAD R9, R8, c[0x0][0x1b4], R7 ;  /* 0x00006d0008097a24 */ /* 0x000fe400078e0207 */
[----:B------:R-:W-:Y:S01]  /*2ce0*/  @!P4 IMAD.X R7, RZ, RZ, R23, P2 ;  /* 0x000000ffff07c224 */ /* 0x000fe200010e0617 */
[----:B------:R-:W-:Y:S01]  /*2cf0*/  PLOP3.LUT P2, PT, PT, PT, UP0, 0x80, 0x0 ;  /* 0x000000000000781c */ /* 0x000fe20003f4f008 */
[----:B------:R-:W-:Y:S02]  /*2d00*/  IMAD.IADD R3, R3, 0x1, R9 ;  /* 0x0000000103037824 */ /* 0x000fe400078e0209 */
[----:B------:R-:W-:Y:S02]  /*2d10*/  @!P4 IMAD R11, R7, c[0x0][0x198], RZ ;  /* 0x00006600070bca24 */ /* 0x000fe400078e02ff */
[----:B------:R-:W-:Y:S02]  /*2d20*/  @!P5 IMAD R7, R23, c[0x0][0x198], RZ ;  /* 0x000066001707da24 */ /* 0x000fe400078e02ff */
[----:B------:R-:W-:Y:S01]  /*2d30*/  @P0 BAR.SYNC.DEFER_BLOCKING 0x0 ;  /* 0x0000000000000b1d */ /* 0x000fe20000010000 */
[----:B------:R-:W-:Y:S01]  /*2d40*/  ISETP.GE.AND P0, PT, R0, UR8, PT ;  /* 0x0000000800007c0c */ /* 0x000fe2000bf06270 */
[----:B------:R-:W-:-:S02]  /*2d50*/  @!P4 IMAD R11, R6, c[0x0][0x19c], R11 ;  /* 0x00006700060bca24 */ /* 0x000fc400078e020b */
[----:B------:R-:W-:Y:S02]  /*2d60*/  @!P5 IMAD R9, R0, c[0x0][0x19c], R7 ;  /* 0x000067000009da24 */ /* 0x000fe400078e0207 */
[----:B------:R-:W-:Y:S01]  /*2d70*/  @!P5 IMAD.MOV.U32 R7, RZ, RZ, R3 ;  /* 0x000000ffff07d224 */ /* 0x000fe200078e0003 */
[C---:B--2---:R-:W-:Y:S02]  /*2d80*/  SHF.L.U32 R22, R16.reuse, 0x1, RZ ;  /* 0x0000000110167819 */ /* 0x044fe400000006ff */
[----:B------:R-:W-:-:S05]  /*2d90*/  IADD3 R10, R16, 0x2000, RZ ;  /* 0x00002000100a7810 */ /* 0x000fca0007ffe0ff */
[----:B------:R-:W-:Y:S01]  /*2da0*/  @P0 STS.128 [R22+0x8000], RZ ;  /* 0x008000ff16000388 */ /* 0x000fe20000000c00 */
[----:B------:R-:W-:-:S03]  /*2db0*/  SEL R10, R10, R16, !P2 ;  /* 0x000000100a0a7207 */ /* 0x000fc60005000000 */
[----:B------:R-:W-:Y:S02]  /*2dc0*/  @P0 STS.128 [R22+0xa000], RZ ;  /* 0x00a000ff16000388 */ /* 0x000fe40000000c00 */
[----:B------:R-:W-:Y:S02]  /*2dd0*/  IMAD.SHL.U32 R227, R10, 0x2, RZ ;  /* 0x000000020ae37824 */ /* 0x000fe400078e00ff */
        /* <DEDUP_REMOVED lines=18> */
[----:B--2---:R-:W-:Y:S01]  /*2f00*/  @!P4 IMAD.WIDE.U32 R4, R6, c[0x0][0x198], R2 ;  /* 0x000066000604ca25 */ /* 0x004fe200078e0002 */
[----:B------:R-:W-:-:S02]  /*2f10*/  @!P5 MOV R6, R2 ;  /* 0x000000020006d202 */ /* 0x000fc40000000f00 */
[----:B------:R-:W-:Y:S01]  /*2f20*/  @P0 STS [R227+0x2008], RZ ;  /* 0x002008ffe3000388 */ /* 0x000fe20000000800 */
[----:B------:R-:W-:Y:S02]  /*2f30*/  @!P4 IMAD.IADD R5, R5, 0x1, R11 ;  /* 0x000000010505c824 */ /* 0x000fe400078e020b */
[----:B------:R-:W-:Y:S01]  /*2f40*/  @!P5 IMAD.WIDE.U32 R6, R0, c[0x0][0x198], R6 ;  /* 0x000066000006da25 */ /* 0x000fe200078e0006 */
[----:B------:R-:W-:Y:S03]  /*2f50*/  @P0 STS [R227+0x200c], RZ ;  /* 0x00200cffe3000388 */ /* 0x000fe60000000800 */
[----:B------:R-:W-:Y:S01]  /*2f60*/  @!P5 IMAD.IADD R7, R7, 0x1, R9 ;  /* 0x000000010707d824 */ /* 0x000fe200078e0209 */
[----:B------:R-:W-:Y:S01]  /*2f70*/  @!PT LDS RZ, [RZ] ;  /* 0x00000000fffff984 */ /* 0x000fe20000000800 */
[----:B------:R-:W-:Y:S01]  /*2f80*/  @!PT LDS RZ, [RZ] ;  /* 0x00000000fffff984 */ /* 0x000fe20000000800 */
[----:B------:R-:W-:Y:S01]  /*2f90*/  @!PT LDS RZ, [RZ] ;  /* 0x00000000fffff984 */ /* 0x000fe20000000800 */
[----:B------:R1:W-:Y:S01]  /*2fa0*/  @!P0 LDGSTS.E.BYPASS.LTC128B.128 [R227], [R230.64] ;  /* 0x00000000e6e38fae */ /* 0x0003e2000b901d44 */
[----:B------:R-:W-:-:S03]  /*2fb0*/  IMAD R11, R13, c[0x0][0x1b8], RZ ;  /* 0x00006e000d0b7a24 */ /* 0x000fc600078e02ff */
[----:B------:R1:W-:Y:S01]  /*2fc0*/  @!P0 LDGSTS.E.BYPASS.LTC128B.128 [R227+0x2000], [R230.64+0x80] ;  /* 0x02000080e6e38fae */ /* 0x0003e2000b901d44 */
[----:B------:R-:W-:-:S03]  /*2fd0*/  @!P5 LEA R20, P0, R6, c[0x0][0x168], 0x1 ;  /* 0x00005a000614da11 */ /* 0x000fc600078008ff */
[----:B------:R-:W-:Y:S01]  /*2fe0*/  @P6 STS [R227+0x1000], RZ ;  /* 0x001000ffe3006388 */ /* 0x000fe20000000800 */
[----:B------:R-:W-:Y:S01]  /*2ff0*/  @!P5 LEA.HI.X R21, R6, c[0x0][0x16c], R7, 0x1, P0 ;  /* 0x00005b000615da11 */ /* 0x000fe200000f0c07 */
[----:B------:R-:W-:Y:S01]  /*3000*/  IMAD.U32 R7, RZ, RZ, UR22 ;  /* 0x00000016ff077e24 */ /* 0x000fe2000f8e00ff */
[C---:B------:R-:W-:Y:S01]  /*3010*/  @!P4 LEA R18, P0, R4.reuse, c[0x0][0x168], 0x1 ;  /* 0x00005a000412ca11 */ /* 0x040fe200078008ff */
[----:B------:R-:W-:Y:S03]  /*3020*/  @P6 STS [R227+0x1004], RZ ;  /* 0x001004ffe3006388 */ /* 0x000fe60000000800 */
[----:B------:R-:W-:Y:S01]  /*3030*/  @!P4 LEA.HI.X R19, R4, c[0x0][0x16c], R5, 0x1, P0 ;  /* 0x00005b000413ca11 */ /* 0x000fe200000f0c05 */
[----:B------:R-:W-:Y:S01]  /*3040*/  IMAD.WIDE.U32 R4, R12, c[0x0][0x1a0], R14 ;  /* 0x000068000c047a25 */ /* 0x000fe200078e000e */
[----:B------:R-:W-:Y:S01]  /*3050*/  @!P3 IADD3 R9, P0, R0, 0x40, RZ ;  /* 0x000000400009b810 */ /* 0x000fe20007f1e0ff */
[----:B------:R-:W-:Y:S02]  /*3060*/  @P6 STS [R227+0x1008], RZ ;  /* 0x001008ffe3006388 */ /* 0x000fe40000000800 */
[----:B------:R-:W-:Y:S01]  /*3070*/  IMAD R12, R8, c[0x0][0x1bc], R11 ;  /* 0x00006f00080c7a24 */ /* 0x000fe200078e020b */
[----:B------:R-:W-:Y:S01]  /*3080*/  @!P3 IADD3.X R6, RZ, R23, RZ, P0, !PT ;  /* 0x00000017ff06b210 */ /* 0x000fe200007fe4ff */
[----:B------:R-:W-:Y:S01]  /*3090*/  @!P5 IMAD R11, R23, c[0x0][0x1a0], RZ ;  /* 0x00006800170bda24 */ /* 0x000fe200078e02ff */
[----:B------:R-:W-:Y:S01]  /*30a0*/  @!P1 IADD3 R10, P0, R0, 0x60, RZ ;  /* 0x00000060000a9810 */ /* 0x000fe20007f1e0ff */
[----:B------:R-:W-:Y:S02]  /*30b0*/  @P6 STS [R227+0x100c], RZ ;  /* 0x00100cffe3006388 */ /* 0x000fe40000000800 */
[----:B------:R-:W-:-:S02]  /*30c0*/  @!P3 IMAD R6, R6, c[0x0][0x198], RZ ;  /* 0x000066000606ba24 */ /* 0x000fc400078e02ff */
[----:B------:R-:W-:Y:S01]  /*30d0*/  @!P1 IMAD.X R14, RZ, RZ, R23, P0 ;  /* 0x000000ffff0e9224 */ /* 0x000fe200000e0617 */
[----:B------:R-:W-:Y:S01]  /*30e0*/  IADD3 R4, P0, R4, UR29, RZ ;  /* 0x0000001d04047c10 */ /* 0x000fe2000ff1e0ff */
[----:B------:R-:W-:Y:S01]  /*30f0*/  @!P3 IMAD R13, R9, c[0x0][0x19c], R6 ;  /* 0x00006700090dba24 */ /* 0x000fe200078e0206 */
[----:B------:R-:W-:Y:S01]  /*3100*/  @P6 STS [R227+0x3000], RZ ;  /* 0x003000ffe3006388 */ /* 0x000fe20000000800 */
[----:B------:R-:W-:Y:S01]  /*3110*/  @!P3 IMAD.MOV.U32 R6, RZ, RZ, R2 ;  /* 0x000000ffff06b224 */ /* 0x000fe200078e0002 */
[----:B------:R-:W-:Y:S02]  /*3120*/  IADD3.X R5, R5, UR30, R7, P0, !PT ;  /* 0x0000001e05057c10 */ /* 0x000fe400087fe407 */
[----:B------:R-:W-:Y:S01]  /*3130*/  @!P3 MOV R7, R3 ;  /* 0x000000030007b202 */ /* 0x000fe20000000f00 */
[----:B------:R-:W-:Y:S02]  /*3140*/  @P6 STS [R227+0x3004], RZ ;  /* 0x003004ffe3006388 */ /* 0x000fe40000000800 */
[----:B------:R-:W-:-:S02]  /*3150*/  IMAD.WIDE.U32 R4, R8, c[0x0][0x1b8], R4 ;  /* 0x00006e0008047a25 */ /* 0x000fc400078e0004 */
[----:B------:R-:W-:Y:S02]  /*3160*/  @P6 STS [R227+0x3008], RZ ;  /* 0x003008ffe3006388 */ /* 0x000fe40000000800 */
[----:B------:R-:W-:Y:S02]  /*3170*/  @!P3 IMAD.WIDE.U32 R6, R9, c[0x0][0x198], R6 ;  /* 0x000066000906ba25 */ /* 0x000fe400078e0006 */
[----:B------:R-:W-:Y:S02]  /*3180*/  @P6 STS [R227+0x300c], RZ ;  /* 0x00300cffe3006388 */ /* 0x000fe40000000800 */
[----:B------:R-:W-:Y:S01]  /*3190*/  @!P1 IMAD.MOV.U32 R8, RZ, RZ, R2 ;  /* 0x000000ffff089224 */ /* 0x000fe200078e0002 */
[----:B------:R-:W-:Y:S01]  /*31a0*/  @!P3 LEA R16, P0, R6, c[0x0][0x168], 0x1 ;  /* 0x00005a000610ba11 */ /* 0x000fe200078008ff */
[----:B------:R-:W-:Y:S01]  /*31b0*/  @!P1 IMAD R2, R14, c[0x0][0x198], RZ ;  /* 0x000066000e029a24 */ /* 0x000fe200078e02ff */
[----:B------:R-:W-:Y:S01]  /*31c0*/  @!PT LDS RZ, [RZ] ;  /* 0x00000000fffff984 */ /* 0x000fe20000000800 */
[----:B------:R-:W-:Y:S01]  /*31d0*/  @!PT LDS RZ, [RZ] ;  /* 0x00000000fffff984 */ /* 0x000fe20000000800 */
[----:B------:R-:W-:Y:S01]  /*31e0*/  @!PT LDS RZ, [RZ] ;  /* 0x00000000fffff984 */ /* 0x000fe20000000800 */
[----:B------:R1:W-:Y:S01]  /*31f0*/  @!P6 LDGSTS.E.BYPASS.LTC128B.128 [R227+0x1000], [R24.64] ;  /* 0x0100000018e3efae */ /* 0x0003e2000b901d44 */
        /* <DEDUP_REMOVED lines=8> */
[----:B------:R-:W-:Y:S03]  /*3280*/  @P5 STS.128 [R22+0xc000], RZ ;  /* 0x00c000ff16005388 */ /* 0x000fe60000000c00 */
[----:B------:R-:W-:Y:S01]  /*3290*/  @!P5 IMAD.WIDE.U32 R6, R0, c[0x0][0x1a0], R2 ;  /* 0x000068000006da25 */ /* 0x000fe200078e0002 */
[----:B------:R-:W-:Y:S01]  /*32a0*/  @!P1 LEA R14, P0, R8, c[0x0][0x168], 0x1 ;  /* 0x00005a00080e9a11 */ /* 0x000fe200078008ff */
[----:B------:R-:W-:Y:S02]  /*32b0*/  @P5 STS.128 [R22+0x10000], RZ ;  /* 0x010000ff16005388 */ /* 0x000fe40000000c00 */
[----:B------:R-:W-:-:S02]  /*32c0*/  @!P1 IMAD.IADD R2, R9, 0x1, R12 ;  /* 0x0000000109029824 */ /* 0x000fc400078e020c */
[----:B------:R-:W-:Y:S01]  /*32d0*/  @!P5 IMAD R5, R0, c[0x0][0x1a4], R11 ;  /* 0x000069000005da24 */ /* 0x000fe200078e020b */
[----:B------:R-:W-:Y:S01]  /*32e0*/  @!PT LDS RZ, [RZ] ;  /* 0x00000000fffff984 */ /* 0x000fe20000000800 */
[----:B------:R-:W-:Y:S01]  /*32f0*/  @!PT LDS RZ, [RZ] ;  /* 0x00000000fffff984 */ /* 0x000fe20000000800 */
[----:B------:R-:W-:Y:S01]  /*3300*/  @!PT LDS RZ, [RZ] ;  /* 0x00000000fffff984 */ /* 0x000fe20000000800 */
[----:B------:R1:W-:Y:S01]  /*3310*/  @!P5 LDGSTS.E.BYPASS.LTC128B.128 [R22+0xc000], [R20.64] ;  /* 0x0c0000001416dfae */ /* 0x0003e2000b901d44 */
[----:B------:R-:W-:Y:S01]  /*3320*/  @!P3 IMAD.MOV.U32 R9, RZ, RZ, R3 ;  /* 0x000000ffff09b224 */ /* 0x000fe200078e0003 */
[----:B------:R-:W-:Y:S01]  /*3330*/  @!P1 LEA.HI.X R15, R8, c[0x0][0x16c], R2, 0x1, P0 ;  /* 0x00005b00080f9a11 */ /* 0x000fe200000f0c02 */
[----:B------:R-:W-:Y:S01]  /*3340*/  @!P5 IMAD.IADD R5, R7, 0x1, R5 ;  /* 0x000000010705d824 */ /* 0x000fe200078e0205 */
[C---:B------:R-:W-:Y:S01]  /*3350*/  @!P5 LEA R12, P0, R6.reuse, c[0x0][0x170], 0x1 ;  /* 0x00005c00060cda11 */ /* 0x040fe200078008ff */
[----:B------:R1:W-:Y:S03]  /*3360*/  @!P5 LDGSTS.E.BYPASS.LTC128B.128 [R22+0x10000], [R20.64+0x80] ;  /* 0x100000801416dfae */ /* 0x0003e6000b901d44 */
[----:B------:R-:W-:Y:S01]  /*3370*/  @!P5 LEA.HI.X R13, R6, c[0x0][0x174], R5, 0x1, P0 ;  /* 0x00005d00060dda11 */ /* 0x000fe200000f0c05 */
[----:B------:R-:W-:Y:S01]  /*3380*/  @P4 STS.128 [R22+0xd000], RZ ;  /* 0x00d000ff16004388 */ /* 0x000fe20000000c00 */
[----:B------:R-:W-:-:S03]  /*3390*/  @!P4 IADD3 R2, P0, R0, 0x20, RZ ;  /* 0x000000200002c810 */ /* 0x000fc60007f1e0ff */
[----:B------:R-:W-:Y:S01]  /*33a0*/  @P4 STS.128 [R22+0x11000], RZ ;  /* 0x011000ff16004388 */ /* 0x000fe20000000c00 */
[----:B------:R-:W-:Y:S02]  /*33b0*/  @!P4 IADD3.X R6, RZ, R23, RZ, P0, !PT ;  /* 0x00000017ff06c210 */ /* 0x000fe400007fe4ff */
[----:B------:R-:W-:Y:S01]  /*33c0*/  @!P3 IADD3 R5, P0, R0, 0x40, RZ ;  /* 0x000000400005b810 */ /* 0x000fe20007f1e0ff */
[----:B------:R-:W-:Y:S01]  /*33d0*/  @!PT LDS RZ, [RZ] ;  /* 0x00000000fffff984 */ /* 0x000fe20000000800 */
[----:B------:R-:W-:Y:S01]  /*33e0*/  @!PT LDS RZ, [RZ] ;  /* 0x00000000fffff984 */ /* 0x000fe20000000800 */
[----:B------:R-:W-:Y:S01]  /*33f0*/  @!PT LDS RZ, [RZ] ;  /* 0x00000000fffff984 */ /* 0x000fe20000000800 */
[----:B------:R1:W-:Y:S02]  /*3400*/  @!P4 LDGSTS.E.BYPASS.LTC128B.128 [R22+0xd000], [R18.64] ;  /* 0x0d0000001216cfae */ /* 0x0003e4000b901d44 */
[----:B------:R-:W-:Y:S02]  /*3410*/  @!P4 IMAD R6, R6, c[0x0][0x1a0], RZ ;  /* 0x000068000606ca24 */ /* 0x000fe400078e02ff */
[--C-:B------:R-:W-:Y:S01]  /*3420*/  @!P3 IMAD.X R7, RZ, RZ, R23.reuse, P0 ;  /* 0x000000ffff07b224 */ /* 0x100fe200000e0617 */
[----:B------:R-:W-:Y:S01]  /*3430*/  @!P1 IADD3 R0, P0, R0, 0x60, RZ ;  /* 0x0000006000009810 */ /* 0x000fe20007f1e0ff */
[----:B------:R-:W-:Y:S01]  /*3440*/  @!P4 IMAD R10, R2, c[0x0][0x1a4], R6 ;  /* 0x00006900020aca24 */ /* 0x000fe200078e0206 */
[----:B------:R1:W-:Y:S01]  /*3450*/  @!P4 LDGSTS.E.BYPASS.LTC128B.128 [R22+0x11000], [R18.64+0x80] ;  /* 0x110000801216cfae */ /* 0x0003e2000b901d44 */
[----:B------:R-:W-:Y:S01]  /*3460*/  @!P3 IMAD R8, R7, c[0x0][0x1a0], RZ ;  /* 0x000068000708ba24 */ /* 0x000fe200078e02ff */
[----:B------:R-:W-:Y:S01]  /*3470*/  @!P4 MOV R7, R3 ;  /* 0x000000030007c202 */ /* 0x000fe20000000f00 */
[----:B------:R-:W-:Y:S01]  /*3480*/  @!P4 IMAD.MOV.U32 R6, RZ, RZ, R4 ;  /* 0x000000ffff06c224 */ /* 0x000fe200078e0004 */
[----:B------:R-:W-:Y:S01]  /*3490*/  @P3 STS.128 [R22+0xe000], RZ ;  /* 0x00e000ff16003388 */ /* 0x000fe20000000c00 */
[----:B------:R-:W-:-:S02]  /*34a0*/  @!P1 IMAD.X R11, RZ, RZ, R23, P0 ;  /* 0x000000ffff0b9224 */ /* 0x000fc400000e0617 */
[C---:B------:R-:W-:Y:S01]  /*34b0*/  @!P3 IMAD R23, R5.reuse, c[0x0][0x1a4], R8 ;  /* 0x000069000517ba24 */ /* 0x040fe200078e0208 */
[----:B------:R-:W-:Y:S01]  /*34c0*/  @P3 STS.128 [R22+0x12000], RZ ;  /* 0x012000ff16003388 */ /* 0x000fe20000000c00 */
[----:B------:R-:W-:Y:S02]  /*34d0*/  @!P3 IMAD.MOV.U32 R8, RZ, RZ, R4 ;  /* 0x000000ffff08b224 */ /* 0x000fe400078e0004 */
[----:B------:R-:W-:Y:S01]  /*34e0*/  @!P4 IMAD.WIDE.U32 R6, R2, c[0x0][0x1a0], R6 ;  /* 0x000068000206ca25 */ /* 0x000fe200078e0006 */
[----:B------:R-:W-:Y:S01]  /*34f0*/  @!P1 MOV R2, R4 ;  /* 0x0000000400029202 */ /* 0x000fe20000000f00 */
[----:B------:R-:W-:Y:S01]  /*3500*/  @!PT LDS RZ, [RZ] ;  /* 0x00000000fffff984 */ /* 0x000fe20000000800 */
[----:B------:R-:W-:Y:S01]  /*3510*/  @!PT LDS RZ, [RZ] ;  /* 0x00000000fffff984 */ /* 0x000fe20000000800 */
[----:B------:R-:W-:Y:S01]  /*3520*/  @!PT LDS RZ, [RZ] ;  /* 0x00000000fffff984 */ /* 0x000fe20000000800 */
[----:B------:R1:W-:Y:S02]  /*3530*/  @!P3 LDGSTS.E.BYPASS.LTC128B.128 [R22+0xe000], [R16.64] ;  /* 0x0e0000001016bfae */ /* 0x0003e4000b901d44 */
[----:B------:R-:W-:Y:S02]  /*3540*/  @!P3 IMAD.WIDE.U32 R8, R5, c[0x0][0x1a0], R8 ;  /* 0x000068000508ba25 */ /* 0x000fe400078e0008 */
[----:B------:R1:W-:Y:S02]  /*3550*/  @!P3 LDGSTS.E.BYPASS.LTC128B.128 [R22+0x12000], [R16.64+0x80] ;  /* 0x120000801016bfae */ /* 0x0003e4000b901d44 */
[----:B------:R-:W-:-:S02]  /*3560*/  @!P1 IMAD R5, R11, c[0x0][0x1a0], RZ ;  /* 0x000068000b059a24 */ /* 0x000fc400078e02ff */
[----:B------:R-:W-:Y:S01]  /*3570*/  @!P4 IMAD.IADD R7, R7, 0x1, R10 ;  /* 0x000000010707c824 */ /* 0x000fe200078e020a */
[----:B------:R-:W-:Y:S01]  /*3580*/  @!P4 LEA R10, P0, R6, c[0x0][0x170], 0x1 ;  /* 0x00005c00060aca11 */ /* 0x000fe200078008ff */
[C---:B------:R-:W-:Y:S01]  /*3590*/  @!P1 IMAD R5, R0.reuse, c[0x0][0x1a4], R5 ;  /* 0x0000690000059a24 */ /* 0x040fe200078e0205 */
[----:B------:R-:W-:Y:S01]  /*35a0*/  @P1 STS.128 [R22+0xf000], RZ ;  /* 0x00f000ff16001388 */ /* 0x000fe20000000c00 */
[----:B------:R-:W-:Y:S01]  /*35b0*/  @!P1 IMAD.WIDE.U32 R2, R0, c[0x0][0x1a0], R2 ;  /* 0x0000680000029a25 */ /* 0x000fe200078e0002 */
[----:B------:R-:W-:Y:S02]  /*35c0*/  @!P4 LEA.HI.X R11, R6, c[0x0][0x174], R7, 0x1, P0 ;  /* 0x00005d00060bca11 */ /* 0x000fe400000f0c07 */
[----:B------:R-:W-:Y:S01]  /*35d0*/  @!P3 LEA R6, P0, R8, c[0x0][0x170], 0x1 ;  /* 0x00005c000806ba11 */ /* 0x000fe200078008ff */
[----:B------:R-:W-:Y:S01]  /*35e0*/  @!P3 IMAD.IADD R0, R9, 0x1, R23 ;  /* 0x000000010900b824 */ /* 0x000fe200078e0217 */
[----:B------:R-:W-:Y:S01]  /*35f0*/  @P1 STS.128 [R22+0x13000], RZ ;  /* 0x013000ff16001388 */ /* 0x000fe20000000c00 */
[----:B------:R-:W-:-:S03]  /*3600*/  MOV R9, c[0x0][0x30c] ;  /* 0x0000c30000097a02 */ /* 0x000fc60000000f00 */
[----:B------:R-:W-:Y:S01]  /*3610*/  @!PT LDS RZ, [RZ] ;  /* 0x00000000fffff984 */ /* 0x000fe20000000800 */
[----:B------:R-:W-:Y:S01]  /*3620*/  @!PT LDS RZ, [RZ] ;  /* 0x00000000fffff984 */ /* 0x000fe20000000800 */
[----:B------:R-:W-:Y:S01]  /*3630*/  @!PT LDS RZ, [RZ] ;  /* 0x00000000fffff984 */ /* 0x000fe20000000800 */
[----:B------:R1:W-:Y:S01]  /*3640*/  @!P1 LDGSTS.E.BYPASS.LTC128B.128 [R22+0xf000], [R14.64] ;  /* 0x0f0000000e169fae */ /* 0x0003e2000b901d44 */
[----:B------:R-:W-:Y:S01]  /*3650*/  @!P3 LEA.HI.X R7, R8, c[0x0][0x174], R0, 0x1, P0 ;  /* 0x00005d000807ba11 */ /* 0x000fe200000f0c00 */
[----:B------:R-:W-:Y:S01]  /*3660*/  @!P1 IMAD.IADD R0, R3, 0x1, R5 ;  /* 0x0000000103009824 */ /* 0x000fe200078e0205 */
[C---:B------:R-:W-:Y:S01]  /*3670*/  @!P1 LEA R4, P0, R2.reuse, c[0x0][0x170], 0x1 ;  /* 0x00005c0002049a11 */ /* 0x040fe200078008ff */
[----:B------:R1:W-:Y:S01]  /*3680*/  @!P1 LDGSTS.E.BYPASS.LTC128B.128 [R22+0x13000], [R14.64+0x80] ;  /* 0x130000800e169fae */ /* 0x0003e2000b901d44 */
[----:B------:R-:W-:Y:S02]  /*3690*/  IMAD.MOV.U32 R8, RZ, RZ, c[0x0][0x308] ;  /* 0x0000c200ff087624 */ /* 0x000fe400078e00ff */
[----:B------:R-:W-:Y:S01]  /*36a0*/  @!P1 LEA.HI.X R5, R2, c[0x0][0x174], R0, 0x1, P0 ;  /* 0x00005d0002059a11 */ /* 0x000fe200000f0c00 */
        /* <DEDUP_REMOVED lines=33> */
[C---:B------:R-:W-:Y:S01]  /*38c0*/  IADD3 R3, R239.reuse, 0x8, RZ ;  /* 0x00000008ef037810 */ /* 0x040fe20007ffe0ff */
[----:B------:R-:W-:Y:S01]  /*38d0*/  IMAD.MOV.U32 R242, RZ, RZ, 0x7f800000 ;  /* 0x7f800000fff27424 */ /* 0x000fe200078e00ff */
[----:B------:R-:W-:Y:S01]  /*38e0*/  ISETP.GE.AND P0, PT, R0, UR8, PT ;  /* 0x0000000800007c0c */ /* 0x000fe2000bf06270 */
[----:B------:R-:W-:Y:S01]  /*38f0*/  IMAD.MOV.U32 R240, RZ, RZ, 0x7f800000 ;  /* 0x7f800000fff07424 */ /* 0x000fe200078e00ff */
[C---:B------:R-:W-:Y:S01]  /*3900*/  IADD3 R2, R239.reuse, 0x20, RZ ;  /* 0x00000020ef027810 */ /* 0x040fe20007ffe0ff */
[----:B------:R-:W-:Y:S01]  /*3910*/  IMAD.MOV.U32 R241, RZ, RZ, 0x7f800000 ;  /* 0x7f800000fff17424 */ /* 0x000fe200078e00ff */
[----:B------:R-:W-:-:S02]  /*3920*/  ISETP.GE.AND P4, PT, R239, UR8, PT ;  /* 0x00000008ef007c0c */ /* 0x000fc4000bf86270 */
[----:B------:R-:W-:Y:S02]  /*3930*/  ISETP.GE.AND P3, PT, R3, UR8, PT ;  /* 0x0000000803007c0c */ /* 0x000fe4000bf66270 */
[----:B------:R-:W-:Y:S01]  /*3940*/  ISETP.GE.AND P1, PT, R2, UR8, PT ;  /* 0x0000000802007c0c */ /* 0x000fe2000bf26270 */
[----:B------:R-:W-:Y:S01]  /*3950*/  IMAD.MOV.U32 R2, RZ, RZ, 0x4 ;  /* 0x00000004ff027424 */ /* 0x000fe200078e00ff */
[----:B------:R-:W-:-:S03]  /*3960*/  MOV R243, 0x7f800000 ;  /* 0x7f80000000f37802 */ /* 0x000fc60000000f00 */
        /* <DEDUP_REMOVED lines=8> */
[----:B------:R2:W5:Y:S02]  /*39f0*/  @!P1 LDG.E R240, [R2.64+0x80] ;  /* 0x0000800402f09981 */ /* 0x000564000c1e1900 */
[----:B--2---:R-:W-:-:S04]  /*3a00*/  SHF.R.S32.HI R2, RZ, 0x1f, R0 ;  /* 0x0000001fff027819 */ /* 0x004fc80000011400 */
[----:B------:R-:W-:-:S04]  /*3a10*/  LEA.HI R2, R2, R0, RZ, 0x3 ;  /* 0x0000000002027211 */ /* 0x000fc800078f18ff */
[----:B------:R-:W-:-:S05]  /*3a20*/  LOP3.LUT R2, R2, 0xfffffff8, RZ, 0xc0, !PT ;  /* 0xfffffff802027812 */ /* 0x000fca00078ec0ff */
[----:B------:R-:W-:-:S05]  /*3a30*/  IMAD.IADD R0, R0, 0x1, -R2 ;  /* 0x0000000100007824 */ /* 0x000fca00078e0a02 */
[C---:B------:R-:W-:Y:S02]  /*3a40*/  LOP3.LUT P0, RZ, R0.reuse, 0x2, RZ, 0xc0, !PT ;  /* 0x0000000200ff7812 */ /* 0x040fe4000780c0ff */
[----:B------:R-:W-:Y:S02]  /*3a50*/  LOP3.LUT P1, RZ, R0, 0x4, RZ, 0xc0, !PT ;  /* 0x0000000400ff7812 */ /* 0x000fe4000782c0ff */
[----:B------:R-:W-:-:S04]  /*3a60*/  IADD3 R0, R197, 0x2000, RZ ;  /* 0x00002000c5007810 */ /* 0x000fc80007ffe0ff */
[----:B------:R-:W-:Y:S02]  /*3a70*/  SEL R0, R0, R197, !P2 ;  /* 0x000000c500007207 */ /* 0x000fe40005000000 */
[----:B------:R-:W-:Y:S02]  /*3a80*/  SHF.R.S32.HI R2, RZ, 0x1f, R26 ;  /* 0x0000001fff027819 */ /* 0x000fe4000001141a */
[----:B------:R-:W-:Y:S01]  /*3a90*/  SHF.L.U32 R189, R0, 0x1, RZ ;  /* 0x0000000100bd7819 */ /* 0x000fe200000006ff */
[----:B------:R-:W-:-:S04]  /*3aa0*/  IMAD.MOV.U32 R0, RZ, RZ, c[0x0][0x22c] ;  /* 0x00008b00ff007624 */ /* 0x000fc800078e00ff */
[----:B------:R-:W-:-:S04]  /*3ab0*/  IMAD R0, R0, c[0x0][0x1c0], RZ ;  /* 0x0000700000007a24 */ /* 0x000fc800078e02ff */
[----:B------:R-:W-:Y:S02]  /*3ac0*/  IMAD.SHL.U32 R238, R0, 0x8, RZ ;  /* 0x0000000800ee7824 */ /* 0x000fe400078e00ff */
[----:B------:R-:W-:Y:S01]  /*3ad0*/  IMAD.MOV.U32 R195, RZ, RZ, 0x20 ;  /* 0x00000020ffc37424 */ /* 0x000fe200078e00ff */
        /* <DEDUP_REMOVED lines=66> */
[----:B------:R-:W-:Y:S01]  /*3f00*/  ULDC UR13, c[0x0][0x2e8] ;  /* 0x0000ba00000d7ab9 */ /* 0x000fe20000000800 */
[----:B------:R-:W-:Y:S01]  /*3f10*/  SEL R194, R194, 0xffffffc0, !P1 ;  /* 0xffffffc0c2c27807 */ /* 0x000fe20004800000 */
[----:B------:R-:W-:-:S02]  /*3f20*/  UIADD3 UR33, UR33, -UR13, URZ ;  /* 0x8000000d21217290 */ /* 0x000fc4000fffe03f */
[----:B------:R-:W-:Y:S01]  /*3f30*/  ULDC UR17, c[0x0][0x2e4] ;  /* 0x0000b90000117ab9 */ /* 0x000fe20000000800 */
[----:B----4-:R-:W-:-:S04]  /*3f40*/  IADD3 R3, P4, P3, R4, UR48, R26 ;  /* 0x0000003004037c10 */ /* 0x010fc8000fb9e01a */
[----:B------:R-:W-:Y:S02]  /*3f50*/  IADD3.X R4, R5, UR52, R2, P4, P3 ;  /* 0x0000003405047c10 */ /* 0x000fe4000a7e6402 */
[----:B------:R-:W-:Y:S01]  /*3f60*/  IADD3 R2, R196, 0x2000, RZ ;  /* 0x00002000c4027810 */ /* 0x000fe20007ffe0ff */
[----:B---3--:R-:W2:Y:S01]  /*3f70*/  R2UR UR22, R8 ;  /* 0x00000000081673c2 */ /* 0x008ea200000e0000 */
[----:B------:R2:W-:Y:S02]  /*3f80*/  STL [R1+0x8], R3 ;  /* 0x0000080301007387 */ /* 0x0005e40000100800 */
[----:B------:R-:W-:Y:S02]  /*3f90*/  SEL R2, R2, R196, !P2 ;  /* 0x000000c402027207 */ /* 0x000fe40005000000 */
[----:B------:R-:W-:-:S03]  /*3fa0*/  SHF.L.U32 R5, R0, 0x4, RZ ;  /* 0x0000000400057819 */ /* 0x000fc600000006ff */
[----:B------:R-:W-:Y:S01]  /*3fb0*/  IMAD.SHL.U32 R188, R2, 0x2, RZ ;  /* 0x0000000202bc7824 */ /* 0x000fe200078e00ff */
[----:B------:R-:W3:Y:S01]  /*3fc0*/  R2UR UR31, R9 ;  /* 0x00000000091f73c2 */ /* 0x000ee200000e0000 */
[----:B------:R-:W-:-:S05]  /*3fd0*/  IADD3 R2, R5, 0x60, RZ ;  /* 0x0000006005027810 */ /* 0x000fca0007ffe0ff */
[----:B------:R-:W-:Y:S01]  /*3fe0*/  IMAD.IADD R2, R238, 0x1, R2 ;  /* 0x00000001ee027824 */ /* 0x000fe200078e0202 */
[----:B--2---:R-:W-:Y:S02]  /*3ff0*/  LOP3.LUT R3, R4, UR22, RZ, 0x3c, !PT ;  /* 0x0000001604037c12 */ /* 0x004fe4000f8e3cff */
[----:B------:R-:W-:-:S03]  /*4000*/  IADD3 R4, R5, 0x20, RZ ;  /* 0x0000002005047810 */ /* 0x000fc60007ffe0ff */
[----:B------:R2:W-:Y:S02]  /*4010*/  STL [R1], R3 ;  /* 0x0000000301007387 */ /* 0x0005e40000100800 */
[C---:B------:R-:W-:Y:S02]  /*4020*/  IMAD.IADD R4, R238.reuse, 0x1, R4 ;  /* 0x00000001ee047824 */ /* 0x040fe400078e0204 */
[C---:B------:R-:W-:Y:S02]  /*4030*/  IMAD.IADD R2, R238.reuse, 0x1, R2 ;  /* 0x00000001ee027824 */ /* 0x040fe400078e0202 */
[C---:B------:R-:W-:Y:S02]  /*4040*/  IMAD.IADD R4, R238.reuse, 0x1, R4 ;  /* 0x00000001ee047824 */ /* 0x040fe400078e0204 */
[C---:B------:R-:W-:Y:S02]  /*4050*/  IMAD.IADD R245, R238.reuse, 0x1, R2 ;  /* 0x00000001eef57824 */ /* 0x040fe400078e0202 */
[----:B------:R-:W-:Y:S01]  /*4060*/  IMAD.IADD R249, R238, 0x1, R4 ;  /* 0x00000001eef97824 */ /* 0x000fe200078e0204 */
[----:B--2---:R-:W-:-:S04]  /*4070*/  IADD3 R3, R5, 0x40, RZ ;  /* 0x0000004005037810 */ /* 0x004fc80007ffe0ff */
[----:B------:R-:W-:-:S04]  /*4080*/  IADD3 R3, R238, R3, RZ ;  /* 0x00000003ee037210 */ /* 0x000fc80007ffe0ff */
[----:B------:R-:W-:-:S04]  /*4090*/  IADD3 R3, R238, R3, RZ ;  /* 0x00000003ee037210 */ /* 0x000fc80007ffe0ff */
[C---:B------:R-:W-:Y:S01]  /*40a0*/  IADD3 R247, R238.reuse, R3, RZ ;  /* 0x00000003eef77210 */ /* 0x040fe20007ffe0ff */
[C---:B------:R-:W-:Y:S02]  /*40b0*/  IMAD.IADD R248, R238.reuse, 0x1, R249 ;  /* 0x00000001eef87824 */ /* 0x040fe400078e02f9 */
[C---:B------:R-:W-:Y:S01]  /*40c0*/  IMAD.IADD R244, R238.reuse, 0x1, R245 ;  /* 0x00000001eef47824 */ /* 0x040fe200078e02f5 */
[C---:B------:R-:W-:Y:S01]  /*40d0*/  IADD3 R246, R238.reuse, R247, RZ ;  /* 0x000000f7eef67210 */ /* 0x040fe20007ffe0ff */
[C---:B------:R-:W-:Y:S02]  /*40e0*/  IMAD.IADD R252, R238.reuse, 0x1, R248 ;  /* 0x00000001eefc7824 */ /* 0x040fe400078e02f8 */
[C---:B------:R-:W-:Y:S01]  /*40f0*/  IMAD.IADD R250, R238.reuse, 0x1, R244 ;  /* 0x00000001eefa7824 */ /* 0x040fe200078e02f4 */
[----:B------:R-:W-:Y:S01]  /*4100*/  IADD3 R251, R238, R246, RZ ;  /* 0x000000f6eefb7210 */ /* 0x000fe20007ffe0ff */
[----:B------:R-:W-:Y:S02]  /*4110*/  UIADD3 UR30, UR22, -0x61c88647, URZ ;  /* 0x9e3779b9161e7890 */ /* 0x000fe4000fffe03f */
[----:B------:R-:W-:-:S02]  /*4120*/  UIADD3 UR34, UR22, 0x3c6ef372, URZ ;  /* 0x3c6ef37216227890 */ /* 0x000fc4000fffe03f */
[----:B------:R-:W-:Y:S02]  /*4130*/  UIADD3 UR28, UR22, -0x255992d5, URZ ;  /* 0xdaa66d2b161c7890 */ /* 0x000fe4000fffe03f */
[----:B------:R-:W-:Y:S02]  /*4140*/  UIADD3 UR26, UR22, 0x78dde6e4, URZ ;  /* 0x78dde6e4161a7890 */ /* 0x000fe4000fffe03f */
[----:B------:R-:W-:Y:S02]  /*4150*/  UIADD3 UR24, UR22, 0x1715609d, URZ ;  /* 0x1715609d16187890 */ /* 0x000fe4000fffe03f */
[----:B------:R-:W-:Y:S02]  /*4160*/  UIADD3 UR22, UR22, -0x4ab325aa, URZ ;  /* 0xb54cda5616167890 */ /* 0x000fe4000fffe03f */
[----:B---3--:R-:W-:Y:S02]  /*4170*/  UIADD3 UR32, UR31, -0x4498517b, URZ ;  /* 0xbb67ae851f207890 */ /* 0x008fe4000fffe03f */
[----:B------:R-:W-:-:S02]  /*4180*/  UIADD3 UR29, UR31, 0x76cf5d0a, URZ ;  /* 0x76cf5d0a1f1d7890 */ /* 0x000fc4000fffe03f */
[----:B------:R-:W-:Y:S02]  /*4190*/  UIADD3 UR27, UR31, 0x32370b8f, URZ ;  /* 0x32370b8f1f1b7890 */ /* 0x000fe4000fffe03f */
[----:B------:R-:W-:Y:S02]  /*41a0*/  UIADD3 UR25, UR31, -0x126145ec, URZ ;  /* 0xed9eba141f197890 */ /* 0x000fe4000fffe03f */
[----:B------:R-:W-:Y:S02]  /*41b0*/  UIADD3 UR23, UR31, -0x56f99767, URZ ;  /* 0xa90668991f177890 */ /* 0x000fe4000fffe03f */
[----:B-1----:R-:W-:Y:S02]  /*41c0*/  UIADD3 UR21, UR31, 0x646e171e, URZ ;  /* 0x646e171e1f157890 */ /* 0x002fe4000fffe03f */
.L_x_1808:
[----:B------:R-:W0:Y:S01]  /*41d0*/  LDGDEPBAR ;  /* 0x00000000000079af */ /* 0x000e220000000000 */
[C---:B------:R-:W-:Y:S01]  /*41e0*/  IMAD.IADD R0, R189.reuse, 0x1, R195 ;  /* 0x00000001bd007824 */ /* 0x040fe200078e02c3 */
[----:B------:R-:W-:Y:S01]  /*41f0*/  USHF.L.U32 UR8, UR7, 0x6, URZ ;  /* 0x0000000607087899 */ /* 0x000fe2000800063f */
[--C-:B------:R-:W-:Y:S01]  /*4200*/  IMAD.IADD R3, R189, 0x1, R194.reuse ;  /* 0x00000001bd037824 */ /* 0x100fe200078e02c2 */
[----:B------:R-:W-:Y:S01]  /*4210*/  ULDC UR13, c[0x0][0x2e4] ;  /* 0x0000b900000d7ab9 */ /* 0x000fe20000000800 */
[----:B------:R-:W-:Y:S01]  /*4220*/  IMAD.IADD R2, R0, 0x1, R194 ;  /* 0x0000000100027824 */ /* 0x000fe200078e02c2 */
[----:B------:R-:W1:Y:S01]  /*4230*/  S2R R204, SR_TID.X ;  /* 0x0000000000cc7919 */ /* 0x000e620000002100 */
[----:B------:R-:W-:Y:S01]  /*4240*/  IMAD.MOV.U32 R236, RZ, RZ, R203 ;  /* 0x000000ffffec7224 */ /* 0x000fe200078e00cb */
[----:B------:R-:W-:Y:S01]  /*4250*/  UISETP.GE.AND UP0, UPT, UR8, UR33, UPT ;  /* 0x000000210800728c */ /* 0x000fe2000bf06270 */
[----:B------:R-:W-:Y:S02]  /*4260*/  MOV R237, R202 ;  /* 0x000000ca00ed7202 */ /* 0x000fe40000000f00 */
[----:B------:R-:W2:Y:S01]  /*4270*/  S2R R205, SR_TID.X ;  /* 0x0000000000cd7919 */ /* 0x000ea20000002100 */
[----:B------:R-:W-:Y:S04]  /*4280*/  DEPBAR.LE SB0, 0x0 ;  /* 0x000080000000791a */ /* 0x000fe80000000000 */
[----:B------:R-:W-:Y:S01]  /*4290*/  BAR.SYNC.DEFER_BLOCKING 0x0 ;  /* 0x0000000000007b1d */ /* 0x000fe20000010000 */
[----:B-1----:R-:W-:Y:S04]  /*42a0*/  SHF.R.S32.HI R204, RZ, 0x1f, R204 ;  /* 0x0000001fffcc7819 */ /* 0x002fe800000114cc */
[----:B--2---:R-:W-:Y:S04]  /*42b0*/  LEA.HI R204, R204, R205, RZ, 0x6 ;  /* 0x000000cdcccc7211 */ /* 0x004fe800078f30ff */
[----:B------:R-:W-:Y:S01]  /*42c0*/  SHF.R.S32.HI R204, RZ, 0x6, R204 ;  /* 0x00000006ffcc7819 */ /* 0x000fe200000114cc */
[----:B------:R-:W-:Y:S05]  /*42d0*/  LDSM.16.M88.4 R32, [R189] ;  /* 0x00000000bd20783b */ /* 0x000fea0000000200 */
[----:B------:R-:W1:Y:S05]  /*42e0*/  LDSM.16.M88.4 R16, [R193+0xc000] ;  /* 0x00c00000c110783b */ /* 0x000e6a0000000200 */
[----:B------:R-:W2:Y:S05]  /*42f0*/  LDSM.16.M88.4 R28, [R189+0x1000] ;  /* 0x00100000bd1c783b */ /* 0x000eaa0000000200 */
[----:B------:R-:W3:Y:S05]  /*4300*/  LDSM.16.M88.4 R164, [R193+0xc800] ;  /* 0x00c80000c1a4783b */ /* 0x000eea0000000200 */
[----:B------:R-:W-:Y:S05]  /*4310*/  LDSM.16.M88.4 R168, [R0] ;  /* 0x0000000000a8783b */ /* 0x000fea0000000200 */
[----:B------:R-:W4:Y:S05]  /*4320*/  LDSM.16.M88.4 R172, [R190+0xc000] ;  /* 0x00c00000beac783b */ /* 0x000f2a0000000200 */
[----:B------:R-:W3:Y:S05]  /*4330*/  LDSM.16.M88.4 R176, [R0+0x1000] ;  /* 0x0010000000b0783b */ /* 0x000eea0000000200 */
[----:B------:R-:W3:Y:S01]  /*4340*/  LDSM.16.M88.4 R180, [R190+0xc800] ;  /* 0x00c80000beb4783b */ /* 0x000ee20000000200 */
        /* <DEDUP_REMOVED lines=19> */
[----:B------:R-:W3:Y:S05]  /*4480*/  LDSM.16.M88.4 R168, [R192+0xc800] ;  /* 0x00c80000c0a8783b */ /* 0x000eea0000000200 */
[----:B------:R-:W-:Y:S02]  /*4490*/  LDSM.16.M88.4 R180, [R191+0xc000] ;  /* 0x00c00000bfb4783b */ /* 0x000fe40000000200 */
[-C--:B-1----:R-:W-:Y:S08]  /*44a0*/  HMMA.16816.F32 R4, R164, R172.reuse, R4 ;  /* 0x000000aca404723c */ /* 0x082ff00000001804 */
[C---:B--2---:R-:W-:Y:S08]  /*44b0*/  HMMA.16816.F32 R8, R176.reuse, R172, R8 ;  /* 0x000000acb008723c */ /* 0x044ff00000001808 */
[-C--:B------:R-:W-:Y:S08]  /*44c0*/  HMMA.16816.F32 R12, R176, R174.reuse, R12 ;  /* 0x000000aeb00c723c */ /* 0x080ff0000000180c */
[C---:B------:R-:W-:Y:S01]  /*44d0*/  HMMA.16816.F32 R16, R164.reuse, R174, R16 ;  /* 0x000000aea410723c */ /* 0x040fe20000001810 */
[----:B------:R-:W1:Y:S07]  /*44e0*/  LDSM.16.M88.4 R172, [R2] ;  /* 0x0000000002ac783b */ /* 0x000e6e0000000200 */
[-C--:B---3--:R-:W-:Y:S08]  /*44f0*/  HMMA.16816.F32 R20, R164, R168.reuse, R20 ;  /* 0x000000a8a414723c */ /* 0x088ff00000001814 */
[C---:B------:R-:W-:Y:S07]  /*4500*/  HMMA.16816.F32 R24, R176.reuse, R168, R24 ;  /* 0x000000a8b018723c */ /* 0x040fee0000001818 */
[----:B------:R-:W-:Y:S01]  /*4510*/  MOV R168, UR19 ;  /* 0x0000001300a87c02 */ /* 0x000fe20008000f00 */
[-C--:B------:R-:W-:Y:S01]  /*4520*/  HMMA.16816.F32 R28, R176, R170.reuse, R28 ;  /* 0x000000aab01c723c */ /* 0x080fe2000000181c */
[----:B------:R-:W2:Y:S03]  /*4530*/  LDSM.16.M88.4 R176, [R2+0x1000] ;  /* 0x0010000002b0783b */ /* 0x000ea60000000200 */
[----:B------:R-:W-:Y:S01]  /*4540*/  IMAD.U32 R169, RZ, RZ, UR18 ;  /* 0x00000012ffa97e24 */ /* 0x000fe2000f8e00ff */
[C---:B------:R-:W-:Y:S03]  /*4550*/  LEA R184, P0, R239.reuse, R168, 0x2 ;  /* 0x000000a8efb87211 */ /* 0x040fe600078010ff */
[----:B------:R-:W-:Y:S01]  /*4560*/  HMMA.16816.F32 R32, R164, R170, R32 ;  /* 0x000000aaa420723c */ /* 0x000fe20000001820 */
[----:B------:R-:W3:Y:S03]  /*4570*/  LDSM.16.M88.4 R164, [R191+0xc800] ;  /* 0x00c80000bfa4783b */ /* 0x000ee60000000200 */
[----:B------:R-:W-:Y:S02]  /*4580*/  LEA.HI.X.SX32 R185, R239, R169, 0x2, P0 ;  /* 0x000000a9efb97211 */ /* 0x000fe400000f16ff */
[----:B------:R-:W-:Y:S01]  /*4590*/  LDSM.16.M88.4 R168, [R193+0x10000] ;  /* 0x01000000c1a8783b */ /* 0x000fe20000000200 */
[----:B------:R-:W-:Y:S01]  /*45a0*/  PLOP3.LUT P0, PT, PT, PT, UP0, 0x80, 0x0 ;  /* 0x000000000000781c */ /* 0x000fe20003f0f008 */
[-C--:B-1----:R-:W-:Y:S03]  /*45b0*/  HMMA.16816.F32 R4, R172, R180.reuse, R4 ;  /* 0x000000b4ac04723c */ /* 0x082fe60000001804 */
[----:B-----5:R1:W5:Y:S05]  /*45c0*/  LDG.E R201, [R184.64] ;  /* 0x00000004b8c97981 */ /* 0x02036a000c1e1900 */
[----:B------:R1:W5:Y:S05]  /*45d0*/  LDG.E R200, [R184.64+0x20] ;  /* 0x00002004b8c87981 */ /* 0x00036a000c1e1900 */
[----:B------:R1:W5:Y:S05]  /*45e0*/  LDG.E R199, [R184.64+0x80] ;  /* 0x00008004b8c77981 */ /* 0x00036a000c1e1900 */
[----:B------:R1:W5:Y:S01]  /*45f0*/  LDG.E R198, [R184.64+0xa0] ;  /* 0x0000a004b8c67981 */ /* 0x000362000c1e1900 */
        /* <DEDUP_REMOVED lines=9> */
[----:B------:R-:W2:Y:S05]  /*4690*/  LDSM.16.M88.4 R164, [R189+0x2000] ;  /* 0x00200000bda4783b */ /* 0x000eaa0000000200 */
[----:B------:R-:W3:Y:S02]  /*46a0*/  LDSM.16.M88.4 R172, [R189+0x3000] ;  /* 0x00300000bdac783b */ /* 0x000ee40000000200 */
        /* <DEDUP_REMOVED lines=10> */
[----:B------:R-:W2:Y:S05]  /*4750*/  LDSM.16.M88.4 R164, [R0+0x2000] ;  /* 0x0020000000a4783b */ /* 0x000eaa0000000200 */
[----:B------:R-:W3:Y:S02]  /*4760*/  LDSM.16.M88.4 R176, [R190+0x10800] ;  /* 0x01080000beb0783b */ /* 0x000ee40000000200 */
        /* <DEDUP_REMOVED lines=32> */
[----:B-1----:R-:W-:Y:S04]  /*4970*/  USHF.L.U32 UR13, UR14, 0x7, URZ ;  /* 0x000000070e0d7899 */ /* 0x002fe8000800063f */
[----:B------:R-:W-:Y:S02]  /*4980*/  UIADD3 UR15, UR13, UR12, URZ ;  /* 0x0000000c0d0f7290 */ /* 0x000fe4000fffe03f */
        /* <DEDUP_REMOVED lines=10> */
.L_x_1804:
[----:B-1----:R-:W-:Y:S01]  /*4a30*/  IADD3 R0, R239, UR8, RZ ;  /* 0x00000008ef007c10 */ /* 0x002fe2000fffe0ff */
        /* <DEDUP_REMOVED lines=31> */
[C---:B------:R-:W-:Y:S02]  /*4c30*/  IADD3 R173, R0.reuse, 0x1, RZ ;  /* 0x0000000100ad7810 */ /* 0x040fe40007ffe0ff */
[C---:B------:R-:W-:Y:S02]  /*4c40*/  IADD3 R172, R0.reuse, 0x8, RZ ;  /* 0x0000000800ac7810 */ /* 0x040fe40007ffe0ff */
[C---:B------:R-:W-:Y:S02]  /*4c50*/  IADD3 R171, R0.reuse, 0x9, RZ ;  /* 0x0000000900ab7810 */ /* 0x040fe40007ffe0ff */
[C---:B------:R-:W-:Y:S02]  /*4c60*/  IADD3 R170, R0.reuse, 0x10, RZ ;  /* 0x0000001000aa7810 */ /* 0x040fe40007ffe0ff */
[C---:B------:R-:W-:Y:S02]  /*4c70*/  ISETP.GE.OR P2, PT, R0.reuse, R174, !P2 ;  /* 0x000000ae0000720c */ /* 0x040fe40005746670 */
[C---:B------:R-:W-:Y:S02]  /*4c80*/  ISETP.GE.OR P0, PT, R0.reuse, R166, !P0 ;  /* 0x000000a60000720c */ /* 0x040fe40004706670 */
[C---:B------:R-:W-:Y:S02]  /*4c90*/  ISETP.GE.AND P6, PT, R0.reuse, R165, PT ;  /* 0x000000a50000720c */ /* 0x040fe40003fc6270 */
[----:B------:R-:W-:Y:S02]  /*4ca0*/  ISETP.GE.AND P5, PT, R0, R3, PT ;  /* 0x000000030000720c */ /* 0x000fe40003fa6270 */
[-C--:B------:R-:W-:Y:S02]  /*4cb0*/  ISETP.GE.AND P4, PT, R173, R175.reuse, PT ;  /* 0x000000afad00720c */ /* 0x080fe40003f86270 */
[-C--:B------:R-:W-:Y:S02]  /*4cc0*/  ISETP.GE.AND P3, PT, R172, R175.reuse, PT ;  /* 0x000000afac00720c */ /* 0x080fe40003f66270 */
[----:B------:R-:W-:Y:S02]  /*4cd0*/  FSEL R4, R4, -INF , !P2 ;  /* 0xff80000004047808 */ /* 0x000fe40005000000 */
[-C--:B------:R-:W-:Y:S02]  /*4ce0*/  ISETP.GE.AND P2, PT, R171, R175.reuse, PT ;  /* 0x000000afab00720c */ /* 0x080fe40003f46270 */
[----:B------:R-:W-:Y:S02]  /*4cf0*/  FSEL R6, R6, -INF , !P0 ;  /* 0xff80000006067808 */ /* 0x000fe40004000000 */
[-C--:B------:R-:W-:Y:S02]  /*4d00*/  ISETP.GE.AND P0, PT, R170, R175.reuse, PT ;  /* 0x000000afaa00720c */ /* 0x080fe40003f06270 */
[C---:B------:R-:W-:Y:S02]  /*4d10*/  IADD3 R169, R0.reuse, 0x11, RZ ;  /* 0x0000001100a97810 */ /* 0x040fe40007ffe0ff */
[C---:B------:R-:W-:Y:S02]  /*4d20*/  IADD3 R168, R0.reuse, 0x18, RZ ;  /* 0x0000001800a87810 */ /* 0x040fe40007ffe0ff */
[C---:B------:R-:W-:Y:S02]  /*4d30*/  ISETP.GE.OR P6, PT, R0.reuse, R164, !P6 ;  /* 0x000000a40000720c */ /* 0x040fe400077c6670 */
[C---:B------:R-:W-:Y:S02]  /*4d40*/  ISETP.GE.OR P5, PT, R0.reuse, R2, !P5 ;  /* 0x000000020000720c */ /* 0x040fe40006fa6670 */
[----:B------:R-:W-:Y:S02]  /*4d50*/  IADD3 R0, R0, 0x19, RZ ;  /* 0x0000001900007810 */ /* 0x000fe40007ffe0ff */
[-C--:B------:R-:W-:Y:S02]  /*4d60*/  ISETP.GE.OR P4, PT, R173, R174.reuse, !P4 ;  /* 0x000000aead00720c */ /* 0x080fe40006786670 */
[-C--:B------:R-:W-:Y:S02]  /*4d70*/  ISETP.GE.OR P3, PT, R172, R174.reuse, !P3 ;  /* 0x000000aeac00720c */ /* 0x080fe40005f66670 */
[-C--:B------:R-:W-:Y:S02]  /*4d80*/  ISETP.GE.OR P2, PT, R171, R174.reuse, !P2 ;  /* 0x000000aeab00720c */ /* 0x080fe40005746670 */
[-C--:B------:R-:W-:Y:S02]  /*4d90*/  ISETP.GE.OR P0, PT, R170, R174.reuse, !P0 ;  /* 0x000000aeaa00720c */ /* 0x080fe40004706670 */
[----:B------:R-:W-:Y:S02]  /*4da0*/  FSEL R8, R8, -INF , !P6 ;  /* 0xff80000008087808 */ /* 0x000fe40007000000 */
[-C--:B------:R-:W-:Y:S02]  /*4db0*/  ISETP.GE.AND P6, PT, R169, R175.reuse, PT ;  /* 0x000000afa900720c */ /* 0x080fe40003fc6270 */
[----:B------:R-:W-:Y:S02]  /*4dc0*/  FSEL R10, R10, -INF , !P5 ;  /* 0xff8000000a0a7808 */ /* 0x000fe40006800000 */
[-C--:B------:R-:W-:Y:S02]  /*4dd0*/  ISETP.GE.AND P5, PT, R168, R175.reuse, PT ;  /* 0x000000afa800720c */ /* 0x080fe40003fa6270 */
[----:B------:R-:W-:Y:S02]  /*4de0*/  FSEL R5, R5, -INF , !P4 ;  /* 0xff80000005057808 */ /* 0x000fe40006000000 */
[----:B------:R-:W-:Y:S02]  /*4df0*/  ISETP.GE.AND P4, PT, R0, R175, PT ;  /* 0x000000af0000720c */ /* 0x000fe40003f86270 */
[----:B------:R-:W-:Y:S02]  /*4e00*/  FSEL R16, R16, -INF , !P3 ;  /* 0xff80000010107808 */ /* 0x000fe40005800000 */
[-C--:B------:R-:W-:Y:S02]  /*4e10*/  ISETP.GE.AND P3, PT, R173, R167.reuse, PT ;  /* 0x000000a7ad00720c */ /* 0x080fe40003f66270 */
[----:B------:R-:W-:Y:S02]  /*4e20*/  FSEL R17, R17, -INF , !P2 ;  /* 0xff80000011117808 */ /* 0x000fe40005000000 */
[-C--:B------:R-:W-:Y:S02]  /*4e30*/  ISETP.GE.AND P2, PT, R172, R167.reuse, PT ;  /* 0x000000a7ac00720c */ /* 0x080fe40003f46270 */
[----:B------:R-:W-:Y:S02]  /*4e40*/  FSEL R20, R20, -INF , !P0 ;  /* 0xff80000014147808 */ /* 0x000fe40004000000 */
[-C--:B------:R-:W-:Y:S02]  /*4e50*/  ISETP.GE.AND P0, PT, R171, R167.reuse, PT ;  /* 0x000000a7ab00720c */ /* 0x080fe40003f06270 */
[-C--:B------:R-:W-:Y:S02]  /*4e60*/  ISETP.GE.OR P6, PT, R169, R174.reuse, !P6 ;  /* 0x000000aea900720c */ /* 0x080fe400077c6670 */
[-C--:B------:R-:W-:Y:S02]  /*4e70*/  ISETP.GE.OR P5, PT, R168, R174.reuse, !P5 ;  /* 0x000000aea800720c */ /* 0x080fe40006fa6670 */
[----:B------:R-:W-:Y:S02]  /*4e80*/  ISETP.GE.OR P4, PT, R0, R174, !P4 ;  /* 0x000000ae0000720c */ /* 0x000fe40006786670 */
        /* <DEDUP_REMOVED lines=63> */
.L_x_1805:
[----:B------:R-:W2:Y:S01]  /*5280*/  LDL R167, [R1+0x8] ;  /* 0x0000080001a77983 */ /* 0x000ea20000100800 */
[C---:B------:R-:W-:Y:S01]  /*5290*/  FMUL.FTZ R164, R242.reuse, 1.4426950216293334961 ;  /* 0x3fb8aa3bf2a47820 */ /* 0x040fe20000410000 */
[----:B------:R-:W-:Y:S01]  /*52a0*/  FSETP.NEU.FTZ.AND P0, PT, R242, -INF , PT ;  /* 0xff800000f200780b */ /* 0x000fe20003f1d000 */
[----:B------:R-:W-:Y:S01]  /*52b0*/  FMUL.FTZ R3, R243, 1.4426950216293334961 ;  /* 0x3fb8aa3bf3037820 */ /* 0x000fe20000410000 */
[----:B------:R-:W3:Y:S01]  /*52c0*/  LDL R166, [R1+0x14] ;  /* 0x0000140001a67983 */ /* 0x000ee20000100800 */
[----:B------:R-:W-:Y:S01]  /*52d0*/  FMUL.FTZ R2, R240, 1.4426950216293334961 ;  /* 0x3fb8aa3bf0027820 */ /* 0x000fe20000410000 */
[----:B------:R-:W-:Y:S01]  /*52e0*/  FSEL R164, R164, RZ, P0 ;  /* 0x000000ffa4a47208 */ /* 0x000fe20000000000 */
[----:B------:R-:W-:Y:S01]  /*52f0*/  FMUL.FTZ R0, R241, 1.4426950216293334961 ;  /* 0x3fb8aa3bf1007820 */ /* 0x000fe20000410000 */
[----:B------:R-:W4:Y:S01]  /*5300*/  LDL R165, [R1] ;  /* 0x0000000001a57983 */ /* 0x000f220000100800 */
[----:B------:R-:W-:Y:S01]  /*5310*/  FSETP.NEU.FTZ.AND P0, PT, R243, -INF , PT ;  /* 0xff800000f300780b */ /* 0x000fe20003f1d000 */
[----:B------:R-:W-:Y:S01]  /*5320*/  IMAD.SHL.U32 R180, R197, 0x2, RZ ;  /* 0x00000002c5b47824 */ /* 0x000fe200078e00ff */
[----:B------:R-:W-:Y:S01]  /*5330*/  UISETP.GT.AND UP2, UPT, UR7, UR20, UPT ;  /* 0x000000140700728c */ /* 0x000fe2000bf44270 */
[--C-:B------:R-:W-:Y:S01]  /*5340*/  FFMA.FTZ R4, R4, c[0x0][0x23c], -R164.reuse ;  /* 0x00008f0004047a23 */ /* 0x100fe200000108a4 */
[----:B------:R-:W-:Y:S01]  /*5350*/  FSEL R3, R3, RZ, P0 ;  /* 0x000000ff03037208 */ /* 0x000fe20000000000 */
[--C-:B------:R-:W-:Y:S01]  /*5360*/  FFMA.FTZ R16, R16, c[0x0][0x23c], -R164.reuse ;  /* 0x00008f0010107a23 */ /* 0x100fe200000108a4 */
[----:B------:R-:W-:Y:S01]  /*5370*/  FSETP.NEU.FTZ.AND P0, PT, R240, -INF , PT ;  /* 0xff800000f000780b */ /* 0x000fe20003f1d000 */
[----:B------:R1:W-:Y:S01]  /*5380*/  MUFU.EX2 R210, R4 ;  /* 0x0000000400d27308 */ /* 0x0003e20000000800 */
[----:B------:R-:W-:Y:S02]  /*5390*/  FFMA.FTZ R20, R20, c[0x0][0x23c], -R164 ;  /* 0x00008f0014147a23 */ /* 0x000fe400000108a4 */
[--C-:B------:R-:W-:Y:S01]  /*53a0*/  FFMA.FTZ R19, R19, c[0x0][0x23c], -R3.reuse ;  /* 0x00008f0013137a23 */ /* 0x100fe20000010803 */
[----:B------:R-:W-:Y:S01]  /*53b0*/  FSEL R2, R2, RZ, P0 ;  /* 0x000000ff02027208 */ /* 0x000fe20000000000 */
[--C-:B------:R-:W-:Y:S01]  /*53c0*/  FFMA.FTZ R18, R18, c[0x0][0x23c], -R3.reuse ;  /* 0x00008f0012127a23 */ /* 0x100fe20000010803 */
[----:B------:R-:W-:Y:S01]  /*53d0*/  FSETP.NEU.FTZ.AND P0, PT, R241, -INF , PT ;  /* 0xff800000f100780b */ /* 0x000fe20003f1d000 */
[--C-:B------:R-:W-:Y:S02]  /*53e0*/  FFMA.FTZ R7, R7, c[0x0][0x23c], -R3.reuse ;  /* 0x00008f0007077a23 */ /* 0x100fe40000010803 */
[--C-:B------:R-:W-:Y:S01]  /*53f0*/  FFMA.FTZ R28, R28, c[0x0][0x23c], -R2.reuse ;  /* 0x00008f001c1c7a23 */ /* 0x100fe20000010802 */
[----:B------:R-:W-:Y:S01]  /*5400*/  MUFU.EX2 R219, R19 ;  /* 0x0000001300db7308 */ /* 0x000fe20000000800 */
[----:B------:R-:W-:Y:S01]  /*5410*/  FSEL R0, R0, RZ, P0 ;  /* 0x000000ff00007208 */ /* 0x000fe20000000000 */
[----:B------:R-:W-:Y:S02]  /*5420*/  FFMA.FTZ R12, R12, c[0x0][0x23c], -R2 ;  /* 0x00008f000c0c7a23 */ /* 0x000fe40000010802 */
[--C-:B------:R-:W-:Y:S02]  /*5430*/  FFMA.FTZ R35, R35, c[0x0][0x23c], -R3.reuse ;  /* 0x00008f0023237a23 */ /* 0x100fe40000010803 */
[----:B------:R-:W-:Y:S02]  /*5440*/  FFMA.FTZ R15, R15, c[0x0][0x23c], -R0 ;  /* 0x00008f000f0f7a23 */ /* 0x000fe40000010800 */
[--C-:B------:R-:W-:Y:S02]  /*5450*/  FFMA.FTZ R34, R34, c[0x0][0x23c], -R3.reuse ;  /* 0x00008f0022227a23 */ /* 0x100fe40000010803 */
[----:B------:R-:W-:Y:S01]  /*5460*/  MUFU.EX2 R216, R18 ;  /* 0x0000001200d87308 */ /* 0x000fe20000000800 */
[--C-:B------:R-:W-:Y:S02]  /*5470*/  FFMA.FTZ R23, R23, c[0x0][0x23c], -R3.reuse ;  /* 0x00008f0017177a23 */ /* 0x100fe40000010803 */
[--C-:B------:R-:W-:Y:S02]  /*5480*/  FFMA.FTZ R22, R22, c[0x0][0x23c], -R3.reuse ;  /* 0x00008f0016167a23 */ /* 0x100fe40000010803 */
[----:B-1----:R-:W-:Y:S02]  /*5490*/  IMAD.U32 R4, RZ, RZ, UR14 ;  /* 0x0000000eff047e24 */ /* 0x002fe4000f8e00ff */
[----:B------:R-:W-:Y:S02]  /*54a0*/  FFMA.FTZ R3, R6, c[0x0][0x23c], -R3 ;  /* 0x00008f0006037a23 */ /* 0x000fe40000010803 */
[----:B------:R-:W-:Y:S01]  /*54b0*/  IMAD R4, R4, 0x4, R204 ;  /* 0x0000000404047824 */ /* 0x000fe200078e02cc */
[----:B------:R-:W-:Y:S01]  /*54c0*/  MUFU.EX2 R212, R7 ;  /* 0x0000000700d47308 */ /* 0x000fe20000000800 */
[----:B------:R-:W-:Y:S02]  /*54d0*/  FFMA.FTZ R177, R9, c[0x0][0x23c], -R2 ;  /* 0x00008f0009b17a23 */ /* 0x000fe40000010802 */
[--C-:B------:R-:W-:Y:S02]  /*54e0*/  FFMA.FTZ R32, R32, c[0x0][0x23c], -R164.reuse ;  /* 0x00008f0020207a23 */ /* 0x100fe400000108a4 */
[--C-:B------:R-:W-:Y:S02]  /*54f0*/  FFMA.FTZ R33, R33, c[0x0][0x23c], -R164.reuse ;  /* 0x00008f0021217a23 */ /* 0x100fe400000108a4 */
[----:B------:R-:W-:Y:S02]  /*5500*/  FFMA.FTZ R209, R21, c[0x0][0x23c], -R164 ;  /* 0x00008f0015d17a23 */ /* 0x000fe400000108a4 */
[----:B------:R-:W-:Y:S01]  /*5510*/  FFMA.FTZ R181, R13, c[0x0][0x23c], -R2 ;  /* 0x00008f000db57a23 */ /* 0x000fe20000010802 */
[----:B------:R1:W-:Y:S01]  /*5520*/  MUFU.EX2 R223, R28 ;  /* 0x0000001c00df7308 */ /* 0x0003e20000000800 */
[--C-:B------:R-:W-:Y:S02]  /*5530*/  FFMA.FTZ R11, R11, c[0x0][0x23c], -R0.reuse ;  /* 0x00008f000b0b7a23 */ /* 0x100fe40000010800 */
[--C-:B------:R-:W-:Y:S02]  /*5540*/  FFMA.FTZ R178, R10, c[0x0][0x23c], -R0.reuse ;  /* 0x00008f000ab27a23 */ /* 0x100fe40000010800 */
[----:B------:R-:W-:Y:S02]  /*5550*/  FFMA.FTZ R31, R31, c[0x0][0x23c], -R0 ;  /* 0x00008f001f1f7a23 */ /* 0x000fe40000010800 */
[--C-:B------:R-:W-:Y:S02]  /*5560*/  FFMA.FTZ R24, R24, c[0x0][0x23c], -R2.reuse ;  /* 0x00008f0018187a23 */ /* 0x100fe40000010802 */
[----:B------:R-:W-:Y:S01]  /*5570*/  FFMA.FTZ R25, R25, c[0x0][0x23c], -R2 ;  /* 0x00008f0019197a23 */ /* 0x000fe20000010802 */
[----:B------:R-:W-:Y:S01]  /*5580*/  MUFU.EX2 R218, R16 ;  /* 0x0000001000da7308 */ /* 0x000fe20000000800 */
[--C-:B------:R-:W-:Y:S02]  /*5590*/  FFMA.FTZ R27, R27, c[0x0][0x23c], -R0.reuse ;  /* 0x00008f001b1b7a23 */ /* 0x100fe40000010800 */
[----:B------:R-:W-:Y:S02]  /*55a0*/  FFMA.FTZ R26, R26, c[0x0][0x23c], -R0 ;  /* 0x00008f001a1a7a23 */ /* 0x000fe40000010800 */
[----:B------:R-:W-:Y:S05]  /*55b0*/  IMAD.MOV.U32 R194, RZ, RZ, 0x40 ;  /* 0x00000040ffc27424 */ /* 0x000fea00078e00ff */
[----:B------:R-:W-:Y:S01]  /*55c0*/  MUFU.EX2 R214, R12 ;  /* 0x0000000c00d67308 */ /* 0x000fe20000000800 */
[----:B------:R-:W-:Y:S01]  /*55d0*/  SEL R194, R194, 0xffffffc0, !P1 ;  /* 0xffffffc0c2c27807 */ /* 0x000fe20004800000 */
[--C-:B-1----:R-:W-:Y:S02]  /*55e0*/  FFMA.FTZ R28, R8, c[0x0][0x23c], -R2.reuse ;  /* 0x00008f00081c7a23 */ /* 0x102fe40000010802 */
[----:B------:R-:W-:Y:S02]  /*55f0*/  FFMA.FTZ R2, R29, c[0x0][0x23c], -R2 ;  /* 0x00008f001d027a23 */ /* 0x000fe40000010802 */
[----:B------:R-:W-:Y:S04]  /*5600*/  IMAD.IADD R185, R194, 0x1, R180 ;  /* 0x00000001c2b97824 */ /* 0x000fe800078e02b4 */
[----:B------:R-:W-:Y:S10]  /*5610*/  MUFU.EX2 R213, R15 ;  /* 0x0000000f00d57308 */ /* 0x000ff40000000800 */
[----:B------:R-:W-:Y:S10]  /*5620*/  MUFU.EX2 R220, R20 ;  /* 0x0000001400dc7308 */ /* 0x000ff40000000800 */
[----:B------:R-:W-:Y:S10]  /*5630*/  MUFU.EX2 R215, R22 ;  /* 0x0000001600d77308 */ /* 0x000ff40000000800 */
[----:B------:R1:W-:Y:S10]  /*5640*/  MUFU.EX2 R207, R3 ;  /* 0x0000000300cf7308 */ /* 0x0003f40000000800 */
[----:B------:R-:W-:Y:S10]  /*5650*/  MUFU.EX2 R221, R23 ;  /* 0x0000001700dd7308 */ /* 0x000ff40000000800 */
[----:B------:R-:W-:Y:S01]  /*5660*/  MUFU.EX2 R206, R11 ;  /* 0x0000000b00ce7308 */ /* 0x000fe20000000800 */
[--C-:B-1----:R-:W-:Y:S02]  /*5670*/  FFMA.FTZ R3, R14, c[0x0][0x23c], -R0.reuse ;  /* 0x00008f000e037a23 */ /* 0x102fe40000010800 */
[----:B------:R-:W-:Y:S07]  /*5680*/  FFMA.FTZ R0, R30, c[0x0][0x23c], -R0 ;  /* 0x00008f001e007a23 */ /* 0x000fee0000010800 */
[----:B------:R-:W-:Y:S10]  /*5690*/  MUFU.EX2 R205, R3 ;  /* 0x0000000300cd7308 */ /* 0x000ff40000000800 */
[----:B------:R-:W1:Y:S10]  /*56a0*/  MUFU.EX2 R225, R32 ;  /* 0x0000002000e17308 */ /* 0x000e740000000800 */
[----:B------:R-:W1:Y:S10]  /*56b0*/  MUFU.EX2 R226, R35 ;  /* 0x0000002300e27308 */ /* 0x000e740000000800 */
[----:B------:R-:W-:Y:S10]  /*56c0*/  MUFU.EX2 R222, R34 ;  /* 0x0000002200de7308 */ /* 0x000ff40000000800 */
[----:B------:R-:W1:Y:S10]  /*56d0*/  MUFU.EX2 R224, R31 ;  /* 0x0000001f00e07308 */ /* 0x000e740000000800 */
        /* <DEDUP_REMOVED lines=9> */
[----:B------:R-:W1:Y:S10]  /*5770*/  MUFU.EX2 R204, R27 ;  /* 0x0000001b00cc7308 */ /* 0x000e740000000800 */
[----:B------:R-:W-:Y:S10]  /*5780*/  MUFU.EX2 R202, R25 ;  /* 0x0000001900ca7308 */ /* 0x000ff40000000800 */
[----:B------:R-:W-:Y:S01]  /*5790*/  MUFU.EX2 R182, R26 ;  /* 0x0000001a00b67308 */ /* 0x000fe20000000800 */
[----:B--2---:R-:W-:Y:S05]  /*57a0*/  IMAD.WIDE.U32 R18, R167, -0x2daee0ad, RZ ;  /* 0xd2511f53a7127825 */ /* 0x004fea00078e00ff */
[----:B------:R-:W-:Y:S01]  /*57b0*/  LOP3.LUT R7, R19, UR31, R4, 0x96, !PT ;  /* 0x0000001f13077c12 */ /* 0x000fe2000f8e9604 */
[----:B------:R-:W-:Y:S01]  /*57c0*/  IMAD.U32 R4, RZ, RZ, UR7 ;  /* 0x00000007ff047e24 */ /* 0x000fe2000f8e00ff */
[----:B------:R-:W-:Y:S01]  /*57d0*/  LOP3.LUT R18, R18, UR32, RZ, 0x3c, !PT ;  /* 0x0000002012127c12 */ /* 0x000fe2000f8e3cff */
[----:B------:R-:W-:Y:S02]  /*57e0*/  FFMA.FTZ R19, R17, c[0x0][0x23c], -R164 ;  /* 0x00008f0011137a23 */ /* 0x000fe400000108a4 */
[----:B---3--:R-:W-:Y:S02]  /*57f0*/  IMAD R4, R4, 0x4, R166 ;  /* 0x0000000404047824 */ /* 0x008fe400078e02a6 */
[----:B------:R-:W-:Y:S01]  /*5800*/  FFMA.FTZ R164, R5, c[0x0][0x23c], -R164 ;  /* 0x00008f0005a47a23 */ /* 0x000fe200000108a4 */
[----:B------:R2:W3:Y:S01]  /*5810*/  MUFU.EX2 R211, R19 ;  /* 0x0000001300d37308 */ /* 0x0004e20000000800 */
[C---:B------:R-:W-:Y:S01]  /*5820*/  IMAD.WIDE.U32 R8, R4.reuse, -0x326172a9, RZ ;  /* 0xcd9e8d5704087825 */ /* 0x040fe200078e00ff */
[----:B------:R-:W-:Y:S03]  /*5830*/  IADD3 R6, R4, 0x2, RZ ;  /* 0x0000000204067810 */ /* 0x000fe60007ffe0ff */
[----:B------:R-:W-:Y:S01]  /*5840*/  IMAD.WIDE.U32 R4, R7, -0x326172a9, RZ ;  /* 0xcd9e8d5707047825 */ /* 0x000fe200078e00ff */
[-C--:B----4-:R-:W-:Y:S03]  /*5850*/  LOP3.LUT R9, R9, R165.reuse, RZ, 0x3c, !PT ;  /* 0x000000a509097212 */ /* 0x090fe600078e3cff */
[----:B------:R-:W-:Y:S01]  /*5860*/  IMAD.WIDE.U32 R6, R6, -0x326172a9, RZ ;  /* 0xcd9e8d5706067825 */ /* 0x000fe200078e00ff */
[----:B------:R-:W-:Y:S01]  /*5870*/  LOP3.LUT R16, R5, UR30, R8, 0x96, !PT ;  /* 0x0000001e05107c12 */ /* 0x000fe2000f8e9608 */
[----:B------:R-:W4:Y:S01]  /*5880*/  MUFU.EX2 R176, R164 ;  /* 0x000000a400b07308 */ /* 0x000f220000000800 */
[----:B------:R-:W-:Y:S01]  /*5890*/  LOP3.LUT R15, R4, UR34, RZ, 0x3c, !PT ;  /* 0x00000022040f7c12 */ /* 0x000fe2000f8e3cff */
[----:B------:R-:W-:Y:S01]  /*58a0*/  IMAD.WIDE.U32 R8, R9, -0x2daee0ad, RZ ;  /* 0xd2511f5309087825 */ /* 0x000fe200078e00ff */
[----:B------:R-:W-:Y:S02]  /*58b0*/  LOP3.LUT R7, R7, R165, RZ, 0x3c, !PT ;  /* 0x000000a507077212 */ /* 0x000fe400078e3cff */
[----:B------:R-:W-:Y:S01]  /*58c0*/  LOP3.LUT R12, R5, UR30, R6, 0x96, !PT ;  /* 0x0000001e050c7c12 */ /* 0x000fe2000f8e9606 */
[----:B------:R-:W-:Y:S01]  /*58d0*/  IMAD.WIDE.U32 R16, R16, -0x2daee0ad, RZ ;  /* 0xd2511f5310107825 */ /* 0x000fe200078e00ff */
[----:B------:R-:W-:Y:S03]  /*58e0*/  LOP3.LUT R4, R18, R9, RZ, 0x3c, !PT ;  /* 0x0000000912047212 */ /* 0x000fe600078e3cff */
[----:B------:R-:W-:Y:S01]  /*58f0*/  IMAD.WIDE.U32 R6, R7, -0x2daee0ad, RZ ;  /* 0xd2511f5307067825 */ /* 0x000fe200078e00ff */
[----:B------:R-:W-:Y:S03]  /*5900*/  LOP3.LUT R20, R17, UR29, R8, 0x96, !PT ;  /* 0x0000001d11147c12 */ /* 0x000fe6000f8e9608 */
[----:B------:R-:W-:Y:S01]  /*5910*/  IMAD.WIDE.U32 R12, R12, -0x2daee0ad, RZ ;  /* 0xd2511f530c0c7825 */ /* 0x000fe200078e00ff */
[----:B------:R-:W-:Y:S03]  /*5920*/  LOP3.LUT R5, R18, R7, RZ, 0x3c, !PT ;  /* 0x0000000712057212 */ /* 0x000fe600078e3cff */
[----:B------:R-:W-:Y:S01]  /*5930*/  IMAD.WIDE.U32 R20, R20, -0x326172a9, RZ ;  /* 0xcd9e8d5714147825 */ /* 0x000fe200078e00ff */
[----:B------:R-:W-:Y:S03]  /*5940*/  LOP3.LUT R8, R13, UR29, R6, 0x96, !PT ;  /* 0x0000001d0d087c12 */ /* 0x000fe6000f8e9606 */
[----:B------:R-:W-:Y:S04]  /*5950*/  IMAD.WIDE.U32 R6, R4, -0x326172a9, RZ ;  /* 0xcd9e8d5704067825 */ /* 0x000fe800078e00ff */
[----:B------:R-:W-:Y:S01]  /*5960*/  IMAD.WIDE.U32 R4, R5, -0x326172a9, RZ ;  /* 0xcd9e8d5705047825 */ /* 0x000fe200078e00ff */
[----:B------:R-:W-:Y:S02]  /*5970*/  LOP3.LUT R7, R15, R7, RZ, 0x3c, !PT ;  /* 0x000000070f077212 */ /* 0x000fe400078e3cff */
[----:B------:R-:W-:Y:S01]  /*5980*/  LOP3.LUT R18, R21, UR28, R6, 0x96, !PT ;  /* 0x0000001c15127c12 */ /* 0x000fe2000f8e9606 */
[----:B------:R-:W-:Y:S01]  /*5990*/  IMAD.WIDE.U32 R8, R8, -0x326172a9, RZ ;  /* 0xcd9e8d5708087825 */ /* 0x000fe200078e00ff */
[----:B------:R-:W-:Y:S03]  /*59a0*/  LOP3.LUT R5, R15, R5, RZ, 0x3c, !PT ;  /* 0x000000050f057212 */ /* 0x000fe600078e3cff */
[----:B------:R-:W-:Y:S01]  /*59b0*/  IMAD.WIDE.U32 R6, R7, -0x2daee0ad, RZ ;  /* 0xd2511f5307067825 */ /* 0x000fe200078e00ff */
[----:B------:R-:W-:Y:S03]  /*59c0*/  LOP3.LUT R22, R9, UR28, R4, 0x96, !PT ;  /* 0x0000001c09167c12 */ /* 0x000fe6000f8e9604 */
[----:B--2---:R-:W-:Y:S01]  /*59d0*/  IMAD.WIDE.U32 R18, R18, -0x2daee0ad, RZ ;  /* 0xd2511f5312127825 */ /* 0x004fe200078e00ff */
[----:B------:R-:W-:Y:S03]  /*59e0*/  LOP3.LUT R7, R7, UR27, R16, 0x96, !PT ;  /* 0x0000001b07077c12 */ /* 0x000fe6000f8e9610 */
[----:B------:R-:W-:Y:S01]  /*59f0*/  IMAD.WIDE.U32 R4, R5, -0x2daee0ad, RZ ;  /* 0xd2511f5305047825 */ /* 0x000fe200078e00ff */
        /* <DEDUP_REMOVED lines=16> */
[----:B------:R-:W-:Y:S02]  /*5b00*/  LOP3.LUT R16, R6, 0xffff, RZ, 0xc0, !PT ;  /* 0x0000ffff06107812 */ /* 0x000fe400078ec0ff */
[----:B------:R-:W-:Y:S01]  /*5b10*/  LOP3.LUT R9, R7, UR21, R8, 0x96, !PT ;  /* 0x0000001507097c12 */ /* 0x000fe2000f8e9608 */
[----:B------:R-:W-:Y:S01]  /*5b20*/  IMAD.WIDE.U32 R4, R4, -0x2daee0ad, RZ ;  /* 0xd2511f5304047825 */ /* 0x000fe200078e00ff */
[----:B------:R-:W-:Y:S02]  /*5b30*/  LOP3.LUT R22, R11, UR23, R22, 0x96, !PT ;  /* 0x000000170b167c12 */ /* 0x000fe4000f8e9616 */
[----:B------:R-:W-:Y:S02]  /*5b40*/  LOP3.LUT R11, R6, 0xff, RZ, 0xc0, !PT ;  /* 0x000000ff060b7812 */ /* 0x000fe400078ec0ff */
[----:B------:R-:W-:Y:S02]  /*5b50*/  SHF.R.U32.HI R17, RZ, 0x10, R4 ;  /* 0x00000010ff117819 */ /* 0x000fe40000011604 */
[C---:B------:R-:W-:Y:S02]  /*5b60*/  LOP3.LUT R19, R4.reuse, 0xffff, RZ, 0xc0, !PT ;  /* 0x0000ffff04137812 */ /* 0x040fe400078ec0ff */
[----:B------:R-:W-:Y:S02]  /*5b70*/  LOP3.LUT R8, R5, UR21, R10, 0x96, !PT ;  /* 0x0000001505087c12 */ /* 0x000fe4000f8e960a */
[----:B------:R-:W-:Y:S02]  /*5b80*/  LOP3.LUT R3, R4, 0xff, RZ, 0xc0, !PT ;  /* 0x000000ff04037812 */ /* 0x000fe400078ec0ff */
[----:B------:R-:W-:Y:S01]  /*5b90*/  SHF.R.U32.HI R7, RZ, 0x18, R4 ;  /* 0x00000018ff077819 */ /* 0x000fe20000011604 */
[----:B------:R-:W-:Y:S01]  /*5ba0*/  IMAD.WIDE.U32 R4, R18, -0x326172a9, RZ ;  /* 0xcd9e8d5712047825 */ /* 0x000fe200078e00ff */
[----:B------:R-:W-:Y:S02]  /*5bb0*/  SHF.R.U32.HI R10, RZ, 0x18, R6 ;  /* 0x00000018ff0a7819 */ /* 0x000fe40000011606 */
[----:B------:R-:W-:Y:S02]  /*5bc0*/  ISETP.LE.U32.AND P4, PT, R11, UR9, PT ;  /* 0x000000090b007c0c */ /* 0x000fe4000bf83070 */
[----:B------:R-:W-:Y:S02]  /*5bd0*/  ISETP.LE.U32.AND P3, PT, R10, UR9, PT ;  /* 0x000000090a007c0c */ /* 0x000fe4000bf63070 */
[----:B------:R-:W-:Y:S02]  /*5be0*/  ISETP.LE.U32.AND P2, PT, R3, UR9, PT ;  /* 0x0000000903007c0c */ /* 0x000fe4000bf43070 */
[----:B------:R-:W-:Y:S02]  /*5bf0*/  LOP3.LUT R3, R4, 0xff, RZ, 0xc0, !PT ;  /* 0x000000ff04037812 */ /* 0x000fe400078ec0ff */
[----:B------:R-:W-:Y:S02]  /*5c00*/  ISETP.LE.U32.AND P0, PT, R7, UR9, PT ;  /* 0x0000000907007c0c */ /* 0x000fe4000bf03070 */
[----:B------:R-:W-:Y:S02]  /*5c10*/  SHF.R.U32.HI R7, RZ, 0x18, R4 ;  /* 0x00000018ff077819 */ /* 0x000fe40000011604 */
[----:B------:R-:W-:Y:S01]  /*5c20*/  ISETP.LE.U32.AND P6, PT, R3, UR9, PT ;  /* 0x0000000903007c0c */ /* 0x000fe2000bfc3070 */
[----:B-1----:R-:W-:Y:S01]  /*5c30*/  @!P4 FADD.FTZ R225, -R225, -RZ ;  /* 0x800000ffe1e1c221 */ /* 0x002fe20000010100 */
[----:B------:R-:W-:Y:S01]  /*5c40*/  LOP3.LUT R3, R9, 0xff, RZ, 0xc0, !PT ;  /* 0x000000ff09037812 */ /* 0x000fe200078ec0ff */
[----:B------:R-:W-:Y:S01]  /*5c50*/  @!P3 FADD.FTZ R226, -R226, -RZ ;  /* 0x800000ffe2e2b221 */ /* 0x000fe20000010100 */
[----:B------:R-:W-:Y:S01]  /*5c60*/  SHF.R.U32.HI R13, RZ, 0x10, R6 ;  /* 0x00000010ff0d7819 */ /* 0x000fe20000011606 */
[----:B------:R-:W-:Y:S01]  /*5c70*/  @!P2 FADD.FTZ R223, -R223, -RZ ;  /* 0x800000ffdfdfa221 */ /* 0x000fe20000010100 */
[----:B------:R-:W-:Y:S02]  /*5c80*/  LOP3.LUT R6, R5, UR22, R12, 0x96, !PT ;  /* 0x0000001605067c12 */ /* 0x000fe4000f8e960c */
[----:B------:R-:W-:Y:S01]  /*5c90*/  SHF.R.U32.HI R12, RZ, 0x10, R4 ;  /* 0x00000010ff0c7819 */ /* 0x000fe20000011604 */
[----:B------:R-:W-:Y:S01]  /*5ca0*/  @!P0 FADD.FTZ R224, -R224, -RZ ;  /* 0x800000ffe0e08221 */ /* 0x000fe20000010100 */
[----:B------:R-:W-:Y:S01]  /*5cb0*/  LOP3.LUT R15, R4, 0xffff, RZ, 0xc0, !PT ;  /* 0x0000ffff040f7812 */ /* 0x000fe200078ec0ff */
[----:B------:R-:W-:Y:S01]  /*5cc0*/  IMAD.WIDE.U32 R4, R22, -0x326172a9, RZ ;  /* 0xcd9e8d5716047825 */ /* 0x000fe200078e00ff */
[----:B------:R-:W-:Y:S02]  /*5cd0*/  ISETP.LE.U32.AND P5, PT, R7, UR9, PT ;  /* 0x0000000907007c0c */ /* 0x000fe4000bfa3070 */
[--C-:B------:R-:W-:Y:S01]  /*5ce0*/  SHF.R.U32.HI R7, RZ, 0x18, R9.reuse ;  /* 0x00000018ff077819 */ /* 0x100fe20000011609 */
[----:B------:R-:W-:Y:S01]  /*5cf0*/  @!P6 FADD.FTZ R218, -R218, -RZ ;  /* 0x800000ffdadae221 */ /* 0x000fe20000010100 */
[----:B------:R-:W-:Y:S02]  /*5d00*/  ISETP.LE.U32.AND P4, PT, R3, UR9, PT ;  /* 0x0000000903007c0c */ /* 0x000fe4000bf83070 */
[----:B------:R-:W-:Y:S02]  /*5d10*/  LOP3.LUT R3, R13, 0xff, RZ, 0xc0, !PT ;  /* 0x000000ff0d037812 */ /* 0x000fe400078ec0ff */
[----:B------:R-:W-:Y:S02]  /*5d20*/  ISETP.LE.U32.AND P3, PT, R7, UR9, PT ;  /* 0x0000000907007c0c */ /* 0x000fe4000bf63070 */
[----:B------:R-:W-:Y:S02]  /*5d30*/  ISETP.LE.U32.AND P2, PT, R3, UR9, PT ;  /* 0x0000000903007c0c */ /* 0x000fe4000bf43070 */
[----:B------:R-:W-:Y:S01]  /*5d40*/  LOP3.LUT R3, R5, UR22, R14, 0x96, !PT ;  /* 0x0000001605037c12 */ /* 0x000fe2000f8e960e */
[----:B------:R-:W-:Y:S01]  /*5d50*/  @!P5 FADD.FTZ R219, -R219, -RZ ;  /* 0x800000ffdbdbd221 */ /* 0x000fe20000010100 */
[----:B------:R-:W-:Y:S02]  /*5d60*/  LOP3.LUT R10, R4, 0xff, RZ, 0xc0, !PT ;  /* 0x000000ff040a7812 */ /* 0x000fe400078ec0ff */
[--C-:B------:R-:W-:Y:S01]  /*5d70*/  SHF.R.U32.HI R11, RZ, 0x18, R4.reuse ;  /* 0x00000018ff0b7819 */ /* 0x100fe20000011604 */
[----:B------:R-:W-:Y:S01]  /*5d80*/  @!P4 FADD.FTZ R220, -R220, -RZ ;  /* 0x800000ffdcdcc221 */ /* 0x000fe20000010100 */
[----:B------:R-:W-:Y:S02]  /*5d90*/  SHF.R.U32.HI R13, RZ, 0x10, R4 ;  /* 0x00000010ff0d7819 */ /* 0x000fe40000011604 */
[----:B------:R-:W-:Y:S01]  /*5da0*/  LOP3.LUT R14, R4, 0xffff, RZ, 0xc0, !PT ;  /* 0x0000ffff040e7812 */ /* 0x000fe200078ec0ff */
[----:B------:R-:W-:Y:S01]  /*5db0*/  @!P3 FADD.FTZ R221, -R221, -RZ ;  /* 0x800000ffddddb221 */ /* 0x000fe20000010100 */
[----:B------:R-:W-:Y:S01]  /*5dc0*/  SHF.R.U32.HI R4, RZ, 0x18, R6 ;  /* 0x00000018ff047819 */ /* 0x000fe20000011606 */
[----:B------:R-:W-:Y:S01]  /*5dd0*/  @!P2 FADD.FTZ R222, -R222, -RZ ;  /* 0x800000ffdedea221 */ /* 0x000fe20000010100 */
[----:B------:R-:W-:Y:S02]  /*5de0*/  SHF.R.U32.HI R5, RZ, 0x18, R8 ;  /* 0x00000018ff057819 */ /* 0x000fe40000011608 */
[----:B------:R-:W-:Y:S02]  /*5df0*/  ISETP.LE.U32.AND P6, PT, R4, UR9, PT ;  /* 0x0000000904007c0c */ /* 0x000fe4000bfc3070 */
[----:B------:R-:W-:Y:S02]  /*5e00*/  LOP3.LUT R4, R6, 0xff, RZ, 0xc0, !PT ;  /* 0x000000ff06047812 */ /* 0x000fe400078ec0ff */
[----:B------:R-:W-:Y:S02]  /*5e10*/  ISETP.LE.U32.AND P4, PT, R5, UR9, PT ;  /* 0x0000000905007c0c */ /* 0x000fe4000bf83070 */
[----:B------:R-:W-:Y:S02]  /*5e20*/  ISETP.LE.U32.AND P5, PT, R4, UR9, PT ;  /* 0x0000000904007c0c */ /* 0x000fe4000bfa3070 */
[----:B------:R-:W-:Y:S02]  /*5e30*/  LOP3.LUT R4, R12, 0xff, RZ, 0xc0, !PT ;  /* 0x000000ff0c047812 */ /* 0x000fe400078ec0ff */
[----:B------:R-:W-:Y:S02]  /*5e40*/  SHF.R.U32.HI R5, RZ, 0x8, R16 ;  /* 0x00000008ff057819 */ /* 0x000fe40000011610 */
[----:B------:R-:W-:Y:S01]  /*5e50*/  ISETP.LE.U32.AND P3, PT, R4, UR9, PT ;  /* 0x0000000904007c0c */ /* 0x000fe2000bf63070 */
[----:B------:R-:W-:Y:S01]  /*5e60*/  @!P6 FADD.FTZ R212, -R212, -RZ ;  /* 0x800000ffd4d4e221 */ /* 0x000fe20000010100 */
[----:B------:R-:W-:Y:S02]  /*5e70*/  SHF.R.U32.HI R4, RZ, 0x10, R9 ;  /* 0x00000010ff047819 */ /* 0x000fe40000011609 */
[----:B------:R-:W-:Y:S01]  /*5e80*/  ISETP.LE.U32.AND P2, PT, R10, UR9, PT ;  /* 0x000000090a007c0c */ /* 0x000fe2000bf43070 */
[----:B------:R-:W-:Y:S01]  /*5e90*/  @!P4 FADD.FTZ R204, -R204, -RZ ;  /* 0x800000ffccccc221 */ /* 0x000fe20000010100 */
[----:B------:R-:W-:Y:S01]  /*5ea0*/  LOP3.LUT R4, R4, 0xff, RZ, 0xc0, !PT ;  /* 0x000000ff04047812 */ /* 0x000fe200078ec0ff */
[----:B------:R-:W-:Y:S01]  /*5eb0*/  @!P5 FADD.FTZ R210, -R210, -RZ ;  /* 0x800000ffd2d2d221 */ /* 0x000fe20000010100 */
[----:B------:R-:W-:Y:S02]  /*5ec0*/  ISETP.LE.U32.AND P6, PT, R11, UR9, PT ;  /* 0x000000090b007c0c */ /* 0x000fe4000bfc3070 */
[----:B------:R-:W-:Y:S02]  /*5ed0*/  ISETP.LE.U32.AND P5, PT, R4, UR9, PT ;  /* 0x0000000904007c0c */ /* 0x000fe4000bfa3070 */
[----:B------:R-:W-:Y:S01]  /*5ee0*/  LOP3.LUT R7, R8, 0xff, RZ, 0xc0, !PT ;  /* 0x000000ff08077812 */ /* 0x000fe200078ec0ff */
[----:B------:R-:W-:Y:S01]  /*5ef0*/  @!P3 FADD.FTZ R216, -R216, -RZ ;  /* 0x800000ffd8d8b221 */ /* 0x000fe20000010100 */
[----:B------:R-:W-:Y:S02]  /*5f00*/  LOP3.LUT R4, R5, 0xffff, RZ, 0xc0, !PT ;  /* 0x0000ffff05047812 */ /* 0x000fe400078ec0ff */
[----:B------:R-:W-:Y:S01]  /*5f10*/  SHF.R.U32.HI R5, RZ, 0x10, R6 ;  /* 0x00000010ff057819 */ /* 0x000fe20000011606 */
[----:B------:R-:W-:Y:S01]  /*5f20*/  @!P2 FADD.FTZ R214, -R214, -RZ ;  /* 0x800000ffd6d6a221 */ /* 0x000fe20000010100 */
[----:B------:R-:W-:Y:S02]  /*5f30*/  ISETP.LE.U32.AND P0, PT, R7, UR9, PT ;  /* 0x0000000907007c0c */ /* 0x000fe4000bf03070 */
[----:B------:R-:W-:Y:S01]  /*5f40*/  SHF.R.U32.HI R7, RZ, 0x8, R15 ;  /* 0x00000008ff077819 */ /* 0x000fe2000001160f */
[----:B------:R-:W-:Y:S01]  /*5f50*/  @!P6 FADD.FTZ R213, -R213, -RZ ;  /* 0x800000ffd5d5e221 */ /* 0x000fe20000010100 */
[----:B------:R-:W-:Y:S01]  /*5f60*/  ISETP.LE.U32.AND P3, PT, R4, UR9, PT ;  /* 0x0000000904007c0c */ /* 0x000fe2000bf63070 */
[----:B------:R-:W-:Y:S01]  /*5f70*/  @!P5 FADD.FTZ R215, -R215, -RZ ;  /* 0x800000ffd7d7d221 */ /* 0x000fe20000010100 */
[----:B------:R-:W-:Y:S02]  /*5f80*/  LOP3.LUT R4, R5, 0xff, RZ, 0xc0, !PT ;  /* 0x000000ff05047812 */ /* 0x000fe400078ec0ff */
[----:B------:R-:W-:Y:S02]  /*5f90*/  LOP3.LUT R5, R7, 0xffff, RZ, 0xc0, !PT ;  /* 0x0000ffff07057812 */ /* 0x000fe400078ec0ff */
[----:B------:R-:W-:Y:S02]  /*5fa0*/  ISETP.LE.U32.AND P2, PT, R4, UR9, PT ;  /* 0x0000000904007c0c */ /* 0x000fe4000bf43070 */
[----:B------:R-:W-:Y:S01]  /*5fb0*/  LOP3.LUT R4, R3, 0xff, RZ, 0xc0, !PT ;  /* 0x000000ff03047812 */ /* 0x000fe200078ec0ff */
[----:B------:R-:W-:Y:S01]  /*5fc0*/  @!P0 FADD.FTZ R203, -R203, -RZ ;  /* 0x800000ffcbcb8221 */ /* 0x000fe20000010100 */
[----:B------:R-:W-:Y:S02]  /*5fd0*/  ISETP.LE.U32.AND P6, PT, R5, UR9, PT ;  /* 0x0000000905007c0c */ /* 0x000fe4000bfc3070 */
[----:B------:R-:W-:Y:S01]  /*5fe0*/  ISETP.LE.U32.AND P5, PT, R4, UR9, PT ;  /* 0x0000000904007c0c */ /* 0x000fe2000bfa3070 */
[----:B------:R-:W-:Y:S01]  /*5ff0*/  @!P3 FADD.FTZ R217, -R217, -RZ ;  /* 0x800000ffd9d9b221 */ /* 0x000fe20000010100 */
[----:B------:R-:W-:Y:S02]  /*6000*/  LOP3.LUT R4, R9, 0xffff, RZ, 0xc0, !PT ;  /* 0x0000ffff09047812 */ /* 0x000fe400078ec0ff */
[--C-:B------:R-:W-:Y:S02]  /*6010*/  SHF.R.U32.HI R5, RZ, 0x18, R3.reuse ;  /* 0x00000018ff057819 */ /* 0x100fe40000011603 */
[----:B------:R-:W-:Y:S01]  /*6020*/  SHF.R.U32.HI R4, RZ, 0x8, R4 ;  /* 0x00000008ff047819 */ /* 0x000fe20000011604 */
[----:B------:R-:W-:Y:S01]  /*6030*/  @!P2 FADD.FTZ R207, -R207, -RZ ;  /* 0x800000ffcfcfa221 */ /* 0x000fe20000010100 */
[----:B------:R-:W-:Y:S02]  /*6040*/  ISETP.LE.U32.AND P3, PT, R5, UR9, PT ;  /* 0x0000000905007c0c */ /* 0x000fe4000bf63070 */
[----:B------:R-:W-:Y:S01]  /*6050*/  LOP3.LUT R5, R13, 0xff, RZ, 0xc0, !PT ;  /* 0x000000ff0d057812 */ /* 0x000fe200078ec0ff */
[----:B---3--:R-:W-:Y:S01]  /*6060*/  @!P6 FADD.FTZ R211, -R211, -RZ ;  /* 0x800000ffd3d3e221 */ /* 0x008fe20000010100 */
[----:B------:R-:W-:Y:S01]  /*6070*/  LOP3.LUT R4, R4, 0xffff, RZ, 0xc0, !PT ;  /* 0x0000ffff04047812 */ /* 0x000fe200078ec0ff */
[----:B------:R-:W-:Y:S01]  /*6080*/  @!P5 FADD.FTZ R208, -R208, -RZ ;  /* 0x800000ffd0d0d221 */ /* 0x000fe20000010100 */
[----:B------:R-:W-:Y:S02]  /*6090*/  ISETP.LE.U32.AND P2, PT, R5, UR9, PT ;  /* 0x0000000905007c0c */ /* 0x000fe4000bf43070 */
[----:B------:R-:W-:Y:S02]  /*60a0*/  SHF.R.U32.HI R5, RZ, 0x10, R3 ;  /* 0x00000010ff057819 */ /* 0x000fe40000011603 */
[----:B------:R-:W-:Y:S02]  /*60b0*/  ISETP.LE.U32.AND P6, PT, R4, UR9, PT ;  /* 0x0000000904007c0c */ /* 0x000fe4000bfc3070 */
[----:B------:R-:W-:Y:S01]  /*60c0*/  LOP3.LUT R4, R5, 0xff, RZ, 0xc0, !PT ;  /* 0x000000ff05047812 */ /* 0x000fe200078ec0ff */
[----:B------:R-:W-:Y:S01]  /*60d0*/  @!P3 FADD.FTZ R206, -R206, -RZ ;  /* 0x800000ffceceb221 */ /* 0x000fe20000010100 */
[----:B------:R-:W-:Y:S02]  /*60e0*/  LOP3.LUT R3, R3, 0xffff, RZ, 0xc0, !PT ;  /* 0x0000ffff03037812 */ /* 0x000fe400078ec0ff */
[----:B------:R-:W-:Y:S02]  /*60f0*/  ISETP.LE.U32.AND P3, PT, R4, UR9, PT ;  /* 0x0000000904007c0c */ /* 0x000fe4000bf63070 */
[----:B------:R-:W-:Y:S01]  /*6100*/  SHF.R.U32.HI R4, RZ, 0x8, R14 ;  /* 0x00000008ff047819 */ /* 0x000fe2000001160e */
[----:B------:R-:W-:Y:S01]  /*6110*/  @!P2 FADD.FTZ R205, -R205, -RZ ;  /* 0x800000ffcdcda221 */ /* 0x000fe20000010100 */
[----:B------:R-:W-:Y:S02]  /*6120*/  SHF.R.U32.HI R5, RZ, 0x8, R3 ;  /* 0x00000008ff057819 */ /* 0x000fe40000011603 */
[----:B------:R-:W-:Y:S01]  /*6130*/  LOP3.LUT R3, R4, 0xffff, RZ, 0xc0, !PT ;  /* 0x0000ffff04037812 */ /* 0x000fe200078ec0ff */
[----:B------:R-:W-:Y:S01]  /*6140*/  @!P6 FADD.FTZ R209, -R209, -RZ ;  /* 0x800000ffd1d1e221 */ /* 0x000fe20000010100 */
[----:B------:R-:W-:Y:S02]  /*6150*/  LOP3.LUT R6, R6, 0xffff, RZ, 0xc0, !PT ;  /* 0x0000ffff06067812 */ /* 0x000fe400078ec0ff */
[----:B------:R-:W-:Y:S02]  /*6160*/  ISETP.LE.U32.AND P6, PT, R3, UR9, PT ;  /* 0x0000000903007c0c */ /* 0x000fe4000bfc3070 */
[----:B------:R-:W-:Y:S01]  /*6170*/  SHF.R.U32.HI R3, RZ, 0x10, R8 ;  /* 0x00000010ff037819 */ /* 0x000fe20000011608 */
[----:B------:R-:W-:Y:S01]  /*6180*/  @!P3 FADD.FTZ R178, -R178, -RZ ;  /* 0x800000ffb2b2b221 */ /* 0x000fe20000010100 */
[----:B------:R-:W-:Y:S02]  /*6190*/  SHF.R.U32.HI R6, RZ, 0x8, R6 ;  /* 0x00000008ff067819 */ /* 0x000fe40000011606 */
[----:B------:R-:W-:Y:S02]  /*61a0*/  LOP3.LUT R2, R3, 0xff, RZ, 0xc0, !PT ;  /* 0x000000ff03027812 */ /* 0x000fe400078ec0ff */
[----:B------:R-:W-:Y:S02]  /*61b0*/  LOP3.LUT R6, R6, 0xffff, RZ, 0xc0, !PT ;  /* 0x0000ffff06067812 */ /* 0x000fe400078ec0ff */
[----:B------:R-:W-:Y:S02]  /*61c0*/  ISETP.LE.U32.AND P3, PT, R2, UR9, PT ;  /* 0x0000000902007c0c */ /* 0x000fe4000bf63070 */
[----:B------:R-:W-:Y:S01]  /*61d0*/  F2FP.RELU.PACK_AB R2, R212, R207 ;  /* 0x000000cfd402723e */ /* 0x000fe200000008ff */
[----:B------:R-:W-:Y:S01]  /*61e0*/  @!P6 FADD.FTZ R181, -R181, -RZ ;  /* 0x800000ffb5b5e221 */ /* 0x000fe20000010100 */
[----:B------:R-:W-:Y:S02]  /*61f0*/  ISETP.LE.U32.AND P5, PT, R6, UR9, PT ;  /* 0x0000000906007c0c */ /* 0x000fe4000bfa3070 */
[----:B------:R-:W-:Y:S01]  /*6200*/  LOP3.LUT R4, R5, 0xffff, RZ, 0xc0, !PT ;  /* 0x0000ffff05047812 */ /* 0x000fe200078ec0ff */
[----:B------:R1:W-:Y:S01]  /*6210*/  STS [R234+0x20400], R2 ;  /* 0x02040002ea007388 */ /* 0x0003e20000000800 */
[----:B------:R-:W-:Y:S02]  /*6220*/  LOP3.LUT R8, R8, 0xffff, RZ, 0xc0, !PT ;  /* 0x0000ffff08087812 */ /* 0x000fe400078ec0ff */
[----:B------:R-:W-:Y:S02]  /*6230*/  SHF.R.U32.HI R3, RZ, 0x8, R19 ;  /* 0x00000008ff037819 */ /* 0x000fe40000011613 */
[----:B------:R-:W-:Y:S01]  /*6240*/  F2FP.RELU.PACK_AB R0, R219, R216 ;  /* 0x000000d8db00723e */ /* 0x000fe200000008ff */
[----:B------:R-:W-:Y:S01]  /*6250*/  @!P3 FADD.FTZ R182, -R182, -RZ ;  /* 0x800000ffb6b6b221 */ /* 0x000fe20000010100 */
[----:B------:R-:W-:Y:S02]  /*6260*/  LOP3.LUT R3, R3, 0xffff, RZ, 0xc0, !PT ;  /* 0x0000ffff03037812 */ /* 0x000fe400078ec0ff */
[----:B------:R-:W-:Y:S01]  /*6270*/  LOP3.LUT R6, R17, 0xff, RZ, 0xc0, !PT ;  /* 0x000000ff11067812 */ /* 0x000fe200078ec0ff */
[----:B----4-:R-:W-:Y:S01]  /*6280*/  @!P5 FADD.FTZ R176, -R176, -RZ ;  /* 0x800000ffb0b0d221 */ /* 0x010fe20000010100 */
[----:B------:R-:W-:Y:S02]  /*6290*/  ISETP.LE.U32.AND P5, PT, R4, UR9, PT ;  /* 0x0000000904007c0c */ /* 0x000fe4000bfa3070 */
[----:B------:R-:W-:Y:S02]  /*62a0*/  SHF.R.U32.HI R4, RZ, 0x8, R8 ;  /* 0x00000008ff047819 */ /* 0x000fe40000011608 */
[----:B------:R-:W-:Y:S02]  /*62b0*/  F2FP.RELU.PACK_AB R5, R176, R210 ;  /* 0x000000d2b005723e */ /* 0x000fe400000008ff */
[----:B------:R-:W-:Y:S02]  /*62c0*/  LOP3.LUT R4, R4, 0xffff, RZ, 0xc0, !PT ;  /* 0x0000ffff04047812 */ /* 0x000fe400078ec0ff */
[----:B------:R-:W-:Y:S01]  /*62d0*/  ISETP.LE.U32.AND P6, PT, R3, UR9, PT ;  /* 0x0000000903007c0c */ /* 0x000fe2000bfc3070 */
[----:B------:R2:W-:Y:S01]  /*62e0*/  STS [R234+0x20000], R5 ;  /* 0x02000005ea007388 */ /* 0x0005e20000000800 */
[----:B------:R-:W-:Y:S02]  /*62f0*/  F2FP.RELU.PACK_AB R3, R206, R178 ;  /* 0x000000b2ce03723e */ /* 0x000fe400000008ff */
[----:B------:R-:W-:Y:S01]  /*6300*/  ISETP.LE.U32.AND P2, PT, R6, UR9, PT ;  /* 0x0000000906007c0c */ /* 0x000fe2000bf43070 */
[----:B------:R-:W-:Y:S01]  /*6310*/  @!P5 FADD.FTZ R177, -R177, -RZ ;  /* 0x800000ffb1b1d221 */ /* 0x000fe20000010100 */
[----:B-1----:R-:W-:Y:S01]  /*6320*/  F2FP.RELU.PACK_AB R2, R211, R218 ;  /* 0x000000dad302723e */ /* 0x002fe200000008ff */
        /* <DEDUP_REMOVED lines=10> */
[----:B------:R-:W-:Y:S01]  /*63d0*/  FSETP.GE.FTZ.AND P2, PT, R176, RZ, PT ;  /* 0x000000ffb000720b */ /* 0x000fe20003f56000 */
[----:B------:R4:W-:Y:S02]  /*63e0*/  STS [R234+0x21400], R3 ;  /* 0x02140003ea007388 */ /* 0x0009e40000000800 */
[----:B------:R-:W-:Y:S01]  /*63f0*/  @!P5 FADD.FTZ R202, -R202, -RZ ;  /* 0x800000ffcacad221 */ /* 0x000fe20000010100 */
[----:B--2---:R-:W-:Y:S05]  /*6400*/  F2FP.RELU.PACK_AB R5, R181, R214 ;  /* 0x000000d6b505723e */ /* 0x004fea00000008ff */
[----:B------:R-:W-:Y:S01]  /*6410*/  STS [R235+0x21000], R5 ;  /* 0x02100005eb007388 */ /* 0x000fe20000000800 */
[----:B-1----:R-:W-:Y:S02]  /*6420*/  F2FP.RELU.PACK_AB R0, R217, R225 ;  /* 0x000000e1d900723e */ /* 0x002fe400000008ff */
[----:B---3--:R-:W-:Y:S02]  /*6430*/  F2FP.RELU.PACK_AB R2, R221, R215 ;  /* 0x000000d7dd02723e */ /* 0x008fe400000008ff */
[----:B----4-:R-:W-:Y:S02]  /*6440*/  F2FP.RELU.PACK_AB R4, R213, R205 ;  /* 0x000000cdd504723e */ /* 0x010fe400000008ff */
[----:B------:R-:W-:Y:S03]  /*6450*/  F2FP.RELU.PACK_AB R3, R209, R220 ;  /* 0x000000dcd103723e */ /* 0x000fe600000008ff */
[----:B------:R1:W-:Y:S04]  /*6460*/  STS [R235+0x21400], R4 ;  /* 0x02140004eb007388 */ /* 0x0003e80000000800 */
[----:B------:R2:W-:Y:S04]  /*6470*/  STS [R232+0x20000], R3 ;  /* 0x02000003e8007388 */ /* 0x0005e80000000800 */
[----:B------:R3:W-:Y:S04]  /*6480*/  STS [R232+0x20400], R2 ;  /* 0x02040002e8007388 */ /* 0x0007e80000000800 */
[----:B------:R4:W-:Y:S01]  /*6490*/  STS [R233+0x20000], R0 ;  /* 0x02000000e9007388 */ /* 0x0009e20000000800 */
[----:B-1----:R-:W-:Y:S02]  /*64a0*/  F2FP.RELU.PACK_AB R4, R202, R203 ;  /* 0x000000cbca04723e */ /* 0x002fe400000008ff */
[----:B--2---:R-:W-:Y:S02]  /*64b0*/  F2FP.RELU.PACK_AB R3, R204, R182 ;  /* 0x000000b6cc03723e */ /* 0x004fe400000008ff */
[----:B---3--:R-:W-:Y:S02]  /*64c0*/  F2FP.RELU.PACK_AB R2, R183, R223 ;  /* 0x000000dfb702723e */ /* 0x008fe400000008ff */
[----:B----4-:R-:W-:Y:S05]  /*64d0*/  F2FP.RELU.PACK_AB R0, R226, R222 ;  /* 0x000000dee200723e */ /* 0x010fea00000008ff */
[----:B------:R1:W-:Y:S04]  /*64e0*/  STS [R233+0x20400], R0 ;  /* 0x02040000e9007388 */ /* 0x0003e80000000800 */
[----:B------:R-:W-:Y:S04]  /*64f0*/  STS [R232+0x21000], R4 ;  /* 0x02100004e8007388 */ /* 0x000fe80000000800 */
[----:B------:R2:W-:Y:S04]  /*6500*/  STS [R232+0x21400], R3 ;  /* 0x02140003e8007388 */ /* 0x0005e80000000800 */
[----:B------:R-:W-:Y:S01]  /*6510*/  STS [R233+0x21000], R2 ;  /* 0x02100002e9007388 */ /* 0x000fe20000000800 */
[----:B-1----:R-:W-:Y:S05]  /*6520*/  F2FP.RELU.PACK_AB R0, R224, R179 ;  /* 0x000000b3e000723e */ /* 0x002fea00000008ff */
[----:B------:R-:W-:Y:S01]  /*6530*/  STS [R233+0x21400], R0 ;  /* 0x02140000e9007388 */ /* 0x000fe20000000800 */
[----:B--2---:R-:W-:Y:S03]  /*6540*/  IMAD.IADD R3, R195, 0x1, R180 ;  /* 0x00000001c3037824 */ /* 0x004fe600078e02b4 */
[----:B------:R-:W-:Y:S01]  /*6550*/  LDSM.16.M88.4 R32, [R180+0x8000] ;  /* 0x00800000b420783b */ /* 0x000fe20000000200 */
[----:B------:R-:W-:Y:S07]  /*6560*/  IMAD.IADD R184, R194, 0x1, R3 ;  /* 0x00000001c2b87824 */ /* 0x000fee00078e0203 */
        /* <DEDUP_REMOVED lines=91> */
[----:B------:R-:W1:Y:S02]  /*6b20*/  LDSM.16.M88.4 R168, [R191+0x18800] ;  /* 0x01880000bfa8783b */ /* 0x000e640000000200 */
[----:B------:R-:W-:Y:S01]  /*6b30*/  FADD.FTZ R7, -R200, R7 ;  /* 0x00000007c8077221 */ /* 0x000fe20000010100 */
[-C--:B------:R-:W-:Y:S01]  /*6b40*/  FSEL R0, R0, R200.reuse, P0 ;  /* 0x000000c800007208 */ /* 0x080fe20000000000 */
[----:B------:R-:W-:Y:S01]  /*6b50*/  FADD.FTZ R2, -R201, R5 ;  /* 0x00000005c9027221 */ /* 0x000fe20000010100 */
[----:B------:R-:W-:Y:S01]  /*6b60*/  FSETP.GE.FTZ.AND P0, PT, R212, RZ, PT ;  /* 0x000000ffd400720b */ /* 0x000fe20003f16000 */
[----:B------:R-:W-:Y:S02]  /*6b70*/  FADD.FTZ R8, -R199, R8 ;  /* 0x00000008c7087221 */ /* 0x000fe40000010100 */
[C---:B------:R-:W-:Y:S03]  /*6b80*/  FADD.FTZ R11, -R198.reuse, R11 ;  /* 0x0000000bc60b7221 */ /* 0x040fe60000010100 */
[----:B------:R-:W-:Y:S01]  /*6b90*/  FADD.FTZ R4, -R201, R4 ;  /* 0x00000004c9047221 */ /* 0x000fe20000010100 */
[----:B------:R-:W-:Y:S01]  /*6ba0*/  FSEL R7, R7, R200, P0 ;  /* 0x000000c807077208 */ /* 0x000fe20000000000 */
[----:B------:R-:W-:Y:S01]  /*6bb0*/  FADD.FTZ R10, -R198, R10 ;  /* 0x0000000ac60a7221 */ /* 0x000fe20000010100 */
[----:B------:R-:W-:Y:S01]  /*6bc0*/  FSETP.GE.FTZ.AND P0, PT, R206, RZ, PT ;  /* 0x000000ffce00720b */ /* 0x000fe20003f16000 */
[----:B------:R-:W-:Y:S01]  /*6bd0*/  FMUL.FTZ R207, R207, R0 ;  /* 0x00000000cfcf7220 */ /* 0x000fe20000410000 */
[----:B------:R-:W-:Y:S01]  /*6be0*/  FSEL R2, R2, R201, P2 ;  /* 0x000000c902027208 */ /* 0x000fe20001000000 */
        /* <DEDUP_REMOVED lines=15> */
[----:B------:R-:W-:Y:S01]  /*6ce0*/  FSETP.GE.FTZ.AND P2, PT, R205, RZ, PT ;  /* 0x000000ffcd00720b */ /* 0x000fe20003f56000 */
[----:B------:R-:W-:Y:S01]  /*6cf0*/  FADD.FTZ R2, -R200, R18 ;  /* 0x00000012c8027221 */ /* 0x000fe20000010100 */
[----:B------:R-:W-:Y:S01]  /*6d00*/  FSEL R6, R6, R198, P0 ;  /* 0x000000c606067208 */ /* 0x000fe20000000000 */
[----:B------:R-:W-:Y:S01]  /*6d10*/  FADD.FTZ R12, -R199, R12 ;  /* 0x0000000cc70c7221 */ /* 0x000fe20000010100 */
[----:B------:R-:W-:Y:S01]  /*6d20*/  FSETP.GE.FTZ.AND P0, PT, R219, RZ, PT ;  /* 0x000000ffdb00720b */ /* 0x000fe20003f16000 */
[----:B------:R-:W-:Y:S01]  /*6d30*/  FMUL.FTZ R210, R210, R4 ;  /* 0x00000004d2d27220 */ /* 0x000fe20000410000 */
[----:B------:R-:W-:Y:S01]  /*6d40*/  FSEL R9, R9, R199, P3 ;  /* 0x000000c709097208 */ /* 0x000fe20001800000 */
[C---:B------:R-:W-:Y:S01]  /*6d50*/  FADD.FTZ R4, -R201.reuse, R17 ;  /* 0x00000011c9047221 */ /* 0x040fe20000010100 */
[-C--:B-1----:R-:W-:Y:S01]  /*6d60*/  HMMA.16816.F32 R20, R164, R168.reuse, R20 ;  /* 0x000000a8a414723c */ /* 0x082fe20000001814 */
[----:B------:R-:W-:Y:S01]  /*6d70*/  FADD.FTZ R5, -R201, R16 ;  /* 0x00000010c9057221 */ /* 0x000fe20000010100 */
[----:B------:R-:W-:Y:S01]  /*6d80*/  FSETP.GE.FTZ.AND P3, PT, R181, RZ, PT ;  /* 0x000000ffb500720b */ /* 0x000fe20003f76000 */
[----:B------:R-:W-:Y:S01]  /*6d90*/  FMUL.FTZ R177, R177, R9 ;  /* 0x00000009b1b17220 */ /* 0x000fe20000410000 */
[----:B------:R-:W-:Y:S01]  /*6da0*/  FSEL R7, R7, R198, P2 ;  /* 0x000000c607077208 */ /* 0x000fe20001000000 */
[----:B------:R-:W-:Y:S01]  /*6db0*/  FMUL.FTZ R213, R213, R6 ;  /* 0x00000006d5d57220 */ /* 0x000fe20000410000 */
[----:B------:R-:W-:Y:S01]  /*6dc0*/  FSETP.GE.FTZ.AND P2, PT, R216, RZ, PT ;  /* 0x000000ffd800720b */ /* 0x000fe20003f56000 */
[----:B------:R-:W-:Y:S01]  /*6dd0*/  FMUL.FTZ R178, R178, R10 ;  /* 0x0000000ab2b27220 */ /* 0x000fe20000410000 */
[C---:B------:R-:W-:Y:S01]  /*6de0*/  HMMA.16816.F32 R24, R172.reuse, R168, R24 ;  /* 0x000000a8ac18723c */ /* 0x040fe20000001818 */
[----:B------:R-:W-:Y:S01]  /*6df0*/  FMUL.FTZ R205, R205, R7 ;  /* 0x00000007cdcd7220 */ /* 0x000fe20000410000 */
[----:B------:R-:W-:Y:S02]  /*6e00*/  FSETP.GE.FTZ.AND P4, PT, R214, RZ, PT ;  /* 0x000000ffd600720b */ /* 0x000fe40003f96000 */
[----:B------:R-:W-:Y:S01]  /*6e10*/  FMUL.FTZ R206, R206, R11 ;  /* 0x0000000bcece7220 */ /* 0x000fe20000410000 */
[----:B------:R-:W-:Y:S02]  /*6e20*/  FSEL R0, R0, R200, P0 ;  /* 0x000000c800007208 */ /* 0x000fe40000000000 */
[-C--:B------:R-:W-:Y:S01]  /*6e30*/  FSEL R8, R8, R199.reuse, P3 ;  /* 0x000000c708087208 */ /* 0x080fe20001800000 */
[-C--:B------:R-:W-:Y:S01]  /*6e40*/  HMMA.16816.F32 R28, R172, R170.reuse, R28 ;  /* 0x000000aaac1c723c */ /* 0x080fe2000000181c */
[----:B------:R-:W-:Y:S02]  /*6e50*/  FSETP.GE.FTZ.AND P3, PT, R211, RZ, PT ;  /* 0x000000ffd300720b */ /* 0x000fe40003f76000 */
[----:B------:R-:W-:Y:S01]  /*6e60*/  FSETP.GE.FTZ.AND P0, PT, R221, RZ, PT ;  /* 0x000000ffdd00720b */ /* 0x000fe20003f16000 */
[----:B------:R-:W-:Y:S01]  /*6e70*/  FMUL.FTZ R7, R219, R0 ;  /* 0x00000000db077220 */ /* 0x000fe20000410000 */
[----:B------:R-:W-:Y:S01]  /*6e80*/  FSEL R2, R2, R200, P2 ;  /* 0x000000c802027208 */ /* 0x000fe20001000000 */
[----:B------:R-:W-:Y:S01]  /*6e90*/  FMUL.FTZ R181, R181, R8 ;  /* 0x00000008b5b57220 */ /* 0x000fe20000410000 */
[----:B------:R-:W-:Y:S01]  /*6ea0*/  FSETP.GE.FTZ.AND P2, PT, R215, RZ, PT ;  /* 0x000000ffd700720b */ /* 0x000fe20003f56000 */
[C---:B------:R-:W-:Y:S01]  /*6eb0*/  FADD.FTZ R23, -R200.reuse, R23 ;  /* 0x00000017c8177221 */ /* 0x040fe20000010100 */
[----:B------:R-:W-:Y:S03]  /*6ec0*/  HMMA.16816.F32 R32, R164, R170, R32 ;  /* 0x000000aaa420723c */ /* 0x000fe60000001820 */
[----:B------:R-:W-:Y:S01]  /*6ed0*/  FADD.FTZ R22, -R200, R22 ;  /* 0x00000016c8167221 */ /* 0x000fe20000010100 */
[----:B------:R-:W-:Y:S01]  /*6ee0*/  FSEL R9, R12, R199, P4 ;  /* 0x000000c70c097208 */ /* 0x000fe20002000000 */
[----:B------:R-:W-:Y:S01]  /*6ef0*/  FADD.FTZ R21, -R201, R21 ;  /* 0x00000015c9157221 */ /* 0x000fe20000010100 */
[----:B------:R-:W-:Y:S01]  /*6f00*/  FSETP.GE.FTZ.AND P4, PT, R218, RZ, PT ;  /* 0x000000ffda00720b */ /* 0x000fe20003f96000 */
[----:B------:R-:W-:Y:S01]  /*6f10*/  FADD.FTZ R24, -R199, R24 ;  /* 0x00000018c7187221 */ /* 0x000fe20000010100 */
[-C--:B------:R-:W-:Y:S01]  /*6f20*/  FSEL R4, R4, R201.reuse, P3 ;  /* 0x000000c904047208 */ /* 0x080fe20001800000 */
[----:B------:R-:W-:Y:S01]  /*6f30*/  FMUL.FTZ R6, R216, R2 ;  /* 0x00000002d8067220 */ /* 0x000fe20000410000 */
[----:B------:R-:W-:Y:S02]  /*6f40*/  FSETP.GE.FTZ.AND P3, PT, R209, RZ, PT ;  /* 0x000000ffd100720b */ /* 0x000fe40003f76000 */
[----:B------:R-:W-:Y:S01]  /*6f50*/  FADD.FTZ R20, -R201, R20 ;  /* 0x00000014c9147221 */ /* 0x000fe20000010100 */
[-C--:B------:R-:W-:Y:S01]  /*6f60*/  FSEL R0, R23, R200.reuse, P0 ;  /* 0x000000c817007208 */ /* 0x080fe20000000000 */
[----:B------:R-:W-:Y:S01]  /*6f70*/  FADD.FTZ R26, -R198, R26 ;  /* 0x0000001ac61a7221 */ /* 0x000fe20000010100 */
[----:B------:R-:W-:Y:S01]  /*6f80*/  FSEL R2, R22, R200, P2 ;  /* 0x000000c816027208 */ /* 0x000fe20001000000 */
[----:B------:R-:W-:Y:S01]  /*6f90*/  FMUL.FTZ R8, R211, R4 ;  /* 0x00000004d3087220 */ /* 0x000fe20000410000 */
[----:B------:R-:W-:Y:S01]  /*6fa0*/  FSETP.GE.FTZ.AND P2, PT, R203, RZ, PT ;  /* 0x000000ffcb00720b */ /* 0x000fe20003f56000 */
[----:B------:R-:W-:Y:S01]  /*6fb0*/  FADD.FTZ R27, -R198, R27 ;  /* 0x0000001bc61b7221 */ /* 0x000fe20000010100 */
[----:B------:R-:W-:Y:S01]  /*6fc0*/  FSEL R5, R5, R201, P4 ;  /* 0x000000c905057208 */ /* 0x000fe20002000000 */
[----:B------:R-:W-:Y:S01]  /*6fd0*/  FADD.FTZ R25, -R199, R25 ;  /* 0x00000019c7197221 */ /* 0x000fe20000010100 */
[----:B------:R-:W-:Y:S01]  /*6fe0*/  FSETP.GE.FTZ.AND P4, PT, R220, RZ, PT ;  /* 0x000000ffdc00720b */ /* 0x000fe20003f96000 */
[----:B------:R-:W-:Y:S01]  /*6ff0*/  FMUL.FTZ R214, R214, R9 ;  /* 0x00000009d6d67220 */ /* 0x000fe20000410000 */
[----:B------:R-:W-:Y:S01]  /*7000*/  FSETP.GE.FTZ.AND P0, PT, R182, RZ, PT ;  /* 0x000000ffb600720b */ /* 0x000fe20003f16000 */
[----:B------:R-:W-:Y:S01]  /*7010*/  FMUL.FTZ R9, R218, R5 ;  /* 0x00000005da097220 */ /* 0x000fe20000410000 */
[----:B------:R-:W-:Y:S01]  /*7020*/  FSEL R4, R21, R201, P3 ;  /* 0x000000c915047208 */ /* 0x000fe20001800000 */
[----:B------:R-:W-:Y:S01]  /*7030*/  FMUL.FTZ R21, R221, R0 ;  /* 0x00000000dd157220 */ /* 0x000fe20000410000 */
[----:B------:R-:W-:Y:S01]  /*7040*/  FSEL R0, R24, R199, P2 ;  /* 0x000000c718007208 */ /* 0x000fe20001000000 */
        /* <DEDUP_REMOVED lines=13> */
[----:B------:R-:W-:Y:S01]  /*7120*/  FSEL R0, R27, R198, P2 ;  /* 0x000000c61b007208 */ /* 0x000fe20001000000 */
[----:B------:R-:W-:Y:S01]  /*7130*/  FADD.FTZ R2, -R201, R32 ;  /* 0x00000020c9027221 */ /* 0x000fe20000010100 */
[-C--:B------:R-:W-:Y:S02]  /*7140*/  FSEL R4, R25, R199.reuse, P4 ;  /* 0x000000c719047208 */ /* 0x080fe40002000000 */
[----:B------:R-:W-:Y:S01]  /*7150*/  FSETP.GE.FTZ.AND P4, PT, R223, RZ, PT ;  /* 0x000000ffdf00720b */ /* 0x000fe20003f96000 */
[----:B------:R-:W-:Y:S01]  /*7160*/  FMUL.FTZ R16, R204, R0 ;  /* 0x00000000cc107220 */ /* 0x000fe20000410000 */
[----:B------:R-:W-:Y:S01]  /*7170*/  FSETP.GE.FTZ.AND P2, PT, R179, RZ, PT ;  /* 0x000000ffb300720b */ /* 0x000fe20003f56000 */
[----:B------:R-:W-:Y:S01]  /*7180*/  FMUL.FTZ R17, R202, R4 ;  /* 0x00000004ca117220 */ /* 0x000fe20000410000 */
[----:B------:R-:W-:Y:S02]  /*7190*/  FSEL R0, R28, R199, P4 ;  /* 0x000000c71c007208 */ /* 0x000fe40002000000 */
[----:B------:R-:W-:Y:S01]  /*71a0*/  FSEL R30, R30, R198, P2 ;  /* 0x000000c61e1e7208 */ /* 0x000fe20001000000 */
[----:B------:R-:W-:Y:S01]  /*71b0*/  @P0 FADD.FTZ R198, -R198, R31 ;  /* 0x0000001fc6c60221 */ /* 0x000fe20000010100 */
[----:B------:R-:W-:Y:S01]  /*71c0*/  FSETP.GE.FTZ.AND P0, PT, R222, RZ, PT ;  /* 0x000000ffde00720b */ /* 0x000fe20003f16000 */
[----:B------:R-:W-:Y:S01]  /*71d0*/  FMUL.FTZ R18, R223, R0 ;  /* 0x00000000df127220 */ /* 0x000fe20000410000 */
[----:B------:R-:W-:Y:S01]  /*71e0*/  FSETP.GE.FTZ.AND P4, PT, R217, RZ, PT ;  /* 0x000000ffd900720b */ /* 0x000fe20003f96000 */
[----:B------:R-:W-:Y:S01]  /*71f0*/  FADD.FTZ R0, -R200, R34 ;  /* 0x00000022c8007221 */ /* 0x000fe20000010100 */
[----:B------:R-:W-:Y:S01]  /*7200*/  FSETP.GE.FTZ.AND P2, PT, R225, RZ, PT ;  /* 0x000000ffe100720b */ /* 0x000fe20003f56000 */
[----:B------:R-:W-:Y:S01]  /*7210*/  @P3 FADD.FTZ R199, -R199, R29 ;  /* 0x0000001dc7c73221 */ /* 0x000fe20000010100 */
[----:B------:R-:W-:Y:S01]  /*7220*/  FSETP.GE.FTZ.AND P3, PT, R226, RZ, PT ;  /* 0x000000ffe200720b */ /* 0x000fe20003f76000 */
[----:B------:R-:W-:Y:S01]  /*7230*/  FMUL.FTZ R30, R179, R30 ;  /* 0x0000001eb31e7220 */ /* 0x000fe20000410000 */
[----:B------:R-:W-:Y:S01]  /*7240*/  FSEL R0, R0, R200, P0 ;  /* 0x000000c800007208 */ /* 0x000fe20000000000 */
[----:B------:R-:W-:Y:S01]  /*7250*/  FMUL.FTZ R199, R183, R199 ;  /* 0x000000c7b7c77220 */ /* 0x000fe20000410000 */
[----:B------:R-:W-:Y:S01]  /*7260*/  PLOP3.LUT P0, PT, PT, PT, UP2, 0x80, 0x0 ;  /* 0x000000000000781c */ /* 0x000fe20003f0f028 */
[----:B------:R-:W-:Y:S01]  /*7270*/  FMUL.FTZ R198, R224, R198 ;  /* 0x000000c6e0c67220 */ /* 0x000fe20000410000 */
[----:B------:R-:W-:Y:S01]  /*7280*/  FSEL R2, R2, R201, P2 ;  /* 0x000000c902027208 */ /* 0x000fe20001000000 */
[----:B------:R-:W-:Y:S02]  /*7290*/  FMUL.FTZ R13, R222, R0 ;  /* 0x00000000de0d7220 */ /* 0x000fe40000410000 */
[----:B------:R-:W-:Y:S02]  /*72a0*/  @P4 FADD.FTZ R201, -R201, R33 ;  /* 0x00000021c9c94221 */ /* 0x000fe40000010100 */
[----:B------:R-:W-:Y:S02]  /*72b0*/  FMUL.FTZ R14, R225, R2 ;  /* 0x00000002e10e7220 */ /* 0x000fe40000410000 */
[----:B------:R-:W-:Y:S02]  /*72c0*/  @P3 FADD.FTZ R200, -R200, R35 ;  /* 0x00000023c8c83221 */ /* 0x000fe40000010100 */
        /* <DEDUP_REMOVED lines=25> */
.L_x_1806:
        /* <DEDUP_REMOVED lines=130> */
[C---:B------:R-:W-:Y:S05]  /*7c80*/  IMAD.U32 R0, R5.reuse, -0x40, RZ ;  /* 0xffffffc005007824 */ /* 0x040fea00078e00ff */
        /* <DEDUP_REMOVED lines=15> */
.L_x_1807:
[----:B------:R-:W-:Y:S01]  /*7d80*/  LDSM.16.M88.4 R32, [R180+0x1c000] ;  /* 0x01c00000b420783b */ /* 0x000fe20000000200 */
[----:B-1----:R-:W-:Y:S01]  /*7d90*/  @P0 IADD3 R0, R239, -0x40, RZ ;  /* 0xffffffc0ef000810 */ /* 0x002fe20007ffe0ff */
[----:B------:R-:W-:Y:S01]  /*7da0*/  IMAD.MOV.U32 R2, RZ, RZ, 0x4 ;  /* 0x00000004ff027424 */ /* 0x000fe200078e00ff */
[----:B------:R-:W-:Y:S01]  /*7db0*/  @UP2 UIADD3 UR13, UP0, UR10, -0x100, URZ ;  /* 0xffffff000a0d2890 */ /* 0x000fe2000ff1e03f */
[----:B------:R-:W-:Y:S01]  /*7dc0*/  IMAD.MOV.U32 R201, RZ, RZ, c[0x0][0x22c] ;  /* 0x00008b00ffc97624 */ /* 0x000fe200078e00ff */
[----:B------:R-:W1:Y:S01]  /*7dd0*/  LDSM.16.MT88.4 R16, [R186] ;  /* 0x00000000ba10783b */ /* 0x000e620000004200 */
[----:B------:R-:W-:Y:S01]  /*7de0*/  @P0 IMAD.WIDE R198, R0, R2, UR10 ;  /* 0x0000000a00c60e25 */ /* 0x000fe2000f8e0202 */
[----:B------:R-:W-:Y:S02]  /*7df0*/  @UP2 UIADD3.X UR8, UR11, -0x1, URZ, UP0, !UPT ;  /* 0xffffffff0b082890 */ /* 0x000fe400087fe43f */
[----:B------:R-:W-:Y:S01]  /*7e00*/  UISETP.GT.AND UP1, UPT, UR7, UR20, UPT ;  /* 0x000000140700728c */ /* 0x000fe2000bf24270 */
[----:B------:R-:W2:Y:S01]  /*7e10*/  LDSM.16.M88.4 R28, [R180+0x1d000] ;  /* 0x01d00000b41c783b */ /* 0x000ea20000000200 */
[----:B------:R-:W-:Y:S01]  /*7e20*/  IMAD R201, R201, c[0x0][0x1c0], RZ ;  /* 0x00007000c9c97a24 */ /* 0x000fe200078e02ff */
[----:B------:R-:W-:Y:S01]  /*7e30*/  @UP2 UMOV UR10, UR13 ;  /* 0x0000000d000a2c82 */ /* 0x000fe20008000000 */
[----:B------:R-:W-:Y:S01]  /*7e40*/  IMAD.MOV.U32 R2, RZ, RZ, c[0x0][0x22c] ;  /* 0x00008b00ff027624 */ /* 0x000fe200078e00ff */
[----:B------:R-:W-:Y:S01]  /*7e50*/  @UP2 UMOV UR11, UR8 ;  /* 0x00000008000b2c82 */ /* 0x000fe20008000000 */
[----:B------:R-:W3:Y:S01]  /*7e60*/  LDSM.16.MT88.4 R164, [R186+0x4000] ;  /* 0x00400000baa4783b */ /* 0x000ee20000004200 */
[----:B------:R-:W-:Y:S01]  /*7e70*/  IMAD.SHL.U32 R201, R201, 0x10, RZ ;  /* 0x00000010c9c97824 */ /* 0x000fe200078e00ff */
[----:B------:R-:W-:Y:S01]  /*7e80*/  ULOP3.LUT UR8, UR7, 0x1, URZ, 0xc0, !UPT ;  /* 0x0000000107087892 */ /* 0x000fe2000f8ec03f */
[----:B------:R-:W-:Y:S01]  /*7e90*/  IMAD R2, R2, c[0x0][0x1c0], RZ ;  /* 0x0000700002027a24 */ /* 0x000fe200078e02ff */
[----:B------:R-:W-:Y:S01]  /*7ea0*/  UIADD3 UR7, UR7, -0x1, URZ ;  /* 0xffffffff07077890 */ /* 0x000fe2000fffe03f */
[----:B------:R-:W-:Y:S01]  /*7eb0*/  LDSM.16.M88.4 R168, [R3+0x1c000] ;  /* 0x01c0000003a8783b */ /* 0x000fe20000000200 */
[----:B------:R-:W-:Y:S01]  /*7ec0*/  IMAD.MOV.U32 R204, RZ, RZ, c[0x0][0x22c] ;  /* 0x00008b00ffcc7624 */ /* 0x000fe200078e00ff */
[----:B------:R-:W-:Y:S01]  /*7ed0*/  UISETP.NE.U32.AND UP0, UPT, UR8, 0x1, UPT ;  /* 0x000000010800788c */ /* 0x000fe2000bf05070 */
[----:B------:R-:W-:Y:S02]  /*7ee0*/  IMAD.U32 R2, R2, -0x40, RZ ;  /* 0xffffffc002027824 */ /* 0x000fe400078e00ff */
[----:B------:R-:W4:Y:S01]  /*7ef0*/  LDSM.16.MT88.4 R172, [R186+0x800] ;  /* 0x00080000baac783b */ /* 0x000f220000004200 */
[----:B------:R-:W-:Y:S02]  /*7f00*/  IMAD R204, R204, c[0x0][0x1c0], RZ ;  /* 0x00007000cccc7a24 */ /* 0x000fe400078e02ff */
[----:B------:R-:W-:Y:S01]  /*7f10*/  LEA R203, P2, R2, R236, 0x2 ;  /* 0x000000ec02cb7211 */ /* 0x000fe200078410ff */
[----:B------:R-:W-:Y:S01]  /*7f20*/  IMAD.MOV.U32 R207, RZ, RZ, c[0x0][0x22c] ;  /* 0x00008b00ffcf7624 */ /* 0x000fe200078e00ff */
[----:B------:R-:W3:Y:S01]  /*7f30*/  LDSM.16.M88.4 R176, [R3+0x1d000] ;  /* 0x01d0000003b0783b */ /* 0x000ee20000000200 */
[----:B------:R-:W-:Y:S01]  /*7f40*/  IMAD R204, R204, 0x18, RZ ;  /* 0x00000018cccc7824 */ /* 0x000fe200078e02ff */
[----:B------:R-:W-:Y:S01]  /*7f50*/  LEA.HI.X.SX32 R202, R2, R237, 0x2, P2 ;  /* 0x000000ed02ca7211 */ /* 0x000fe200010f16ff */
[----:B------:R-:W-:Y:S02]  /*7f60*/  IMAD.MOV.U32 R2, RZ, RZ, R203 ;  /* 0x000000ffff027224 */ /* 0x000fe400078e00cb */
[----:B------:R3:W5:Y:S01]  /*7f70*/  @P0 LDG.E R242, [R198.64] ;  /* 0x00000004c6f20981 */ /* 0x000762000c1e1900 */
[----:B------:R-:W-:Y:S02]  /*7f80*/  IMAD R207, R207, c[0x0][0x1c0], RZ ;  /* 0x00007000cfcf7a24 */ /* 0x000fe400078e02ff */
[----:B------:R-:W-:Y:S02]  /*7f90*/  IMAD.MOV.U32 R206, RZ, RZ, c[0x0][0x22c] ;  /* 0x00008b00ffce7624 */ /* 0x000fe400078e00ff */
[----:B------:R3:W5:Y:S01]  /*7fa0*/  @P0 LDG.E R243, [R198.64+0x20] ;  /* 0x00002004c6f30981 */ /* 0x000762000c1e1900 */
[----:B------:R-:W-:Y:S02]  /*7fb0*/  IMAD.SHL.U32 R207, R207, 0x20, RZ ;  /* 0x00000020cfcf7824 */ /* 0x000fe400078e00ff */
[----:B------:R-:W-:Y:S01]  /*7fc0*/  IMAD R206, R206, c[0x0][0x1c0], RZ ;  /* 0x00007000cece7a24 */ /* 0x000fe200078e02ff */
[-C--:B-1----:R-:W-:Y:S01]  /*7fd0*/  HMMA.16816.F32 R4, R32, R16.reuse, RZ ;  /* 0x000000102004723c */ /* 0x082fe200000018ff */
[----:B------:R1:W5:Y:S01]  /*7fe0*/  @P0 LDG.E R240, [R198.64+0x80] ;  /* 0x00008004c6f00981 */ /* 0x000362000c1e1900 */
[----:B------:R-:W-:Y:S02]  /*7ff0*/  IMAD.MOV.U32 R205, RZ, RZ, c[0x0][0x22c] ;  /* 0x00008b00ffcd7624 */ /* 0x000fe400078e00ff */
[----:B------:R-:W-:Y:S02]  /*8000*/  IMAD R206, R206, 0x28, RZ ;  /* 0x00000028cece7824 */ /* 0x000fe400078e02ff */
[----:B------:R1:W5:Y:S01]  /*8010*/  @P0 LDG.E R241, [R198.64+0xa0] ;  /* 0x0000a004c6f10981 */ /* 0x000362000c1e1900 */
[----:B------:R-:W-:Y:S01]  /*8020*/  IMAD R205, R205, c[0x0][0x1c0], RZ ;  /* 0x00007000cdcd7a24 */ /* 0x000fe200078e02ff */
[C---:B--2---:R-:W-:Y:S04]  /*8030*/  HMMA.16816.F32 R8, R28.reuse, R16, RZ ;  /* 0x000000101c08723c */ /* 0x044fe800000018ff */
[----:B------:R-:W-:Y:S04]  /*8040*/  IMAD R205, R205, 0x38, RZ ;  /* 0x00000038cdcd7824 */ /* 0x000fe800078e02ff */
[-C--:B------:R-:W-:Y:S08]  /*8050*/  HMMA.16816.F32 R12, R28, R18.reuse, RZ ;  /* 0x000000121c0c723c */ /* 0x080ff000000018ff */
[C---:B------:R-:W-:Y:S08]  /*8060*/  HMMA.16816.F32 R16, R32.reuse, R18, RZ ;  /* 0x000000122010723c */ /* 0x040ff000000018ff */
[-C--:B---3--:R-:W-:Y:S08]  /*8070*/  HMMA.16816.F32 R20, R32, R164.reuse, RZ ;  /* 0x000000a42014723c */ /* 0x088ff000000018ff */
[C---:B------:R-:W-:Y:S08]  /*8080*/  HMMA.16816.F32 R24, R28.reuse, R164, RZ ;  /* 0x000000a41c18723c */ /* 0x040ff000000018ff */
[-C--:B------:R-:W-:Y:S08]  /*8090*/  HMMA.16816.F32 R28, R28, R166.reuse, RZ ;  /* 0x000000a61c1c723c */ /* 0x080ff000000018ff */
[----:B------:R-:W-:Y:S01]  /*80a0*/  HMMA.16816.F32 R32, R32, R166, RZ ;  /* 0x000000a62020723c */ /* 0x000fe200000018ff */
[----:B------:R-:W2:Y:S07]  /*80b0*/  LDSM.16.MT88.4 R164, [R186+0x4800] ;  /* 0x00480000baa4783b */ /* 0x000eae0000004200 */
[-C--:B----4-:R-:W-:Y:S08]  /*80c0*/  HMMA.16816.F32 R4, R168, R172.reuse, R4 ;  /* 0x000000aca804723c */ /* 0x090ff00000001804 */
[C---:B------:R-:W-:Y:S08]  /*80d0*/  HMMA.16816.F32 R8, R176.reuse, R172, R8 ;  /* 0x000000acb008723c */ /* 0x040ff00000001808 */
[-C--:B------:R-:W-:Y:S08]  /*80e0*/  HMMA.16816.F32 R12, R176, R174.reuse, R12 ;  /* 0x000000aeb00c723c */ /* 0x080ff0000000180c */
[C---:B------:R-:W-:Y:S01]  /*80f0*/  HMMA.16816.F32 R16, R168.reuse, R174, R16 ;  /* 0x000000aea810723c */ /* 0x040fe20000001810 */
[----:B------:R-:W-:Y:S07]  /*8100*/  LDSM.16.M88.4 R172, [R185+0x1d000] ;  /* 0x01d00000b9ac783b */ /* 0x000fee0000000200 */
[-C--:B--2---:R-:W-:Y:S08]  /*8110*/  HMMA.16816.F32 R20, R168, R164.reuse, R20 ;  /* 0x000000a4a814723c */ /* 0x084ff00000001814 */
[C---:B------:R-:W-:Y:S08]  /*8120*/  HMMA.16816.F32 R24, R176.reuse, R164, R24 ;  /* 0x000000a4b018723c */ /* 0x040ff00000001818 */
[-C--:B------:R-:W-:Y:S01]  /*8130*/  HMMA.16816.F32 R28, R176, R166.reuse, R28 ;  /* 0x000000a6b01c723c */ /* 0x080fe2000000181c */
[----:B------:R-:W-:Y:S07]  /*8140*/  LDSM.16.MT88.4 R176, [R186+0x5000] ;  /* 0x00500000bab0783b */ /* 0x000fee0000004200 */
[----:B------:R-:W-:Y:S01]  /*8150*/  HMMA.16816.F32 R32, R168, R166, R32 ;  /* 0x000000a6a820723c */ /* 0x000fe20000001820 */
[----:B------:R-:W-:Y:S05]  /*8160*/  LDSM.16.M88.4 R164, [R185+0x1c000] ;  /* 0x01c00000b9a4783b */ /* 0x000fea0000000200 */
[----:B------:R-:W2:Y:S02]  /*8170*/  LDSM.16.MT88.4 R168, [R186+0x1000] ;  /* 0x00100000baa8783b */ /* 0x000ea40000004200 */
        /* <DEDUP_REMOVED lines=10> */
[----:B------:R-:W2:Y:S05]  /*8220*/  LDSM.16.M88.4 R164, [R184+0x1c000] ;  /* 0x01c00000b8a4783b */ /* 0x000eaa0000000200 */
[----:B------:R-:W3:Y:S02]  /*8230*/  LDSM.16.MT88.4 R176, [R186+0x5800] ;  /* 0x00580000bab0783b */ /* 0x000ee40000004200 */
[-C--:B--2---:R-:W-:Y:S08]  /*8240*/  HMMA.16816.F32 R4, R164, R168.reuse, R4 ;  /* 0x000000a8a404723c */ /* 0x084ff00000001804 */
[C---:B------:R-:W-:Y:S08]  /*8250*/  HMMA.16816.F32 R8, R172.reuse, R168, R8 ;  /* 0x000000a8ac08723c */ /* 0x040ff00000001808 */
[-C--:B------:R-:W-:Y:S08]  /*8260*/  HMMA.16816.F32 R12, R172, R170.reuse, R12 ;  /* 0x000000aaac0c723c */ /* 0x080ff0000000180c */
[C---:B------:R-:W-:Y:S01]  /*8270*/  HMMA.16816.F32 R16, R164.reuse, R170, R16 ;  /* 0x000000aaa410723c */ /* 0x040fe20000001810 */
[----:B------:R-:W-:Y:S05]  /*8280*/  LDSM.16.M88.4 R168, [R180+0x1e000] ;  /* 0x01e00000b4a8783b */ /* 0x000fea0000000200 */
[----:B------:R-:W-:Y:S02]  /*8290*/  LDSM.16.M88.4 R180, [R180+0x1f000] ;  /* 0x01f00000b4b4783b */ /* 0x000fe40000000200 */
[-C--:B---3--:R-:W-:Y:S08]  /*82a0*/  HMMA.16816.F32 R20, R164, R176.reuse, R20 ;  /* 0x000000b0a414723c */ /* 0x088ff00000001814 */
[C---:B------:R-:W-:Y:S08]  /*82b0*/  HMMA.16816.F32 R24, R172.reuse, R176, R24 ;  /* 0x000000b0ac18723c */ /* 0x040ff00000001818 */
[-C--:B------:R-:W-:Y:S01]  /*82c0*/  HMMA.16816.F32 R28, R172, R178.reuse, R28 ;  /* 0x000000b2ac1c723c */ /* 0x080fe2000000181c */
[----:B------:R-:W2:Y:S07]  /*82d0*/  LDSM.16.MT88.4 R172, [R186+0x2000] ;  /* 0x00200000baac783b */ /* 0x000eae0000004200 */
[----:B------:R-:W-:Y:S01]  /*82e0*/  HMMA.16816.F32 R32, R164, R178, R32 ;  /* 0x000000b2a420723c */ /* 0x000fe20000001820 */
[----:B------:R-:W3:Y:S05]  /*82f0*/  LDSM.16.MT88.4 R164, [R186+0x6000] ;  /* 0x00600000baa4783b */ /* 0x000eea0000004200 */
[----:B------:R-:W-:Y:S02]  /*8300*/  LDSM.16.MT88.4 R176, [R186+0x2800] ;  /* 0x00280000bab0783b */ /* 0x000fe40000004200 */
[-C--:B--2---:R-:W-:Y:S08]  /*8310*/  HMMA.16816.F32 R4, R168, R172.reuse, R4 ;  /* 0x000000aca804723c */ /* 0x084ff00000001804 */
[C---:B------:R-:W-:Y:S08]  /*8320*/  HMMA.16816.F32 R8, R180.reuse, R172, R8 ;  /* 0x000000acb408723c */ /* 0x040ff00000001808 */
[-C--:B------:R-:W-:Y:S08]  /*8330*/  HMMA.16816.F32 R12, R180, R174.reuse, R12 ;  /* 0x000000aeb40c723c */ /* 0x080ff0000000180c */
[C---:B------:R-:W-:Y:S01]  /*8340*/  HMMA.16816.F32 R16, R168.reuse, R174, R16 ;  /* 0x000000aea810723c */ /* 0x040fe20000001810 */
[----:B------:R-:W2:Y:S07]  /*8350*/  LDSM.16.M88.4 R172, [R3+0x1e000] ;  /* 0x01e0000003ac783b */ /* 0x000eae0000000200 */
[-C--:B---3--:R-:W-:Y:S08]  /*8360*/  HMMA.16816.F32 R20, R168, R164.reuse, R20 ;  /* 0x000000a4a814723c */ /* 0x088ff00000001814 */
[C---:B------:R-:W-:Y:S08]  /*8370*/  HMMA.16816.F32 R24, R180.reuse, R164, R24 ;  /* 0x000000a4b418723c */ /* 0x040ff00000001818 */
[-C--:B------:R-:W-:Y:S01]  /*8380*/  HMMA.16816.F32 R28, R180, R166.reuse, R28 ;  /* 0x000000a6b41c723c */ /* 0x080fe2000000181c */
[----:B------:R3:W4:Y:S07]  /*8390*/  LDSM.16.M88.4 R180, [R3+0x1f000] ;  /* 0x01f0000003b4783b */ /* 0x00072e0000000200 */
[----:B------:R-:W-:Y:S01]  /*83a0*/  HMMA.16816.F32 R32, R168, R166, R32 ;  /* 0x000000a6a820723c */ /* 0x000fe20000001820 */
[----:B------:R-:W1:Y:S05]  /*83b0*/  LDSM.16.MT88.4 R164, [R186+0x6800] ;  /* 0x00680000baa4783b */ /* 0x000e6a0000004200 */
[----:B------:R-:W-:Y:S02]  /*83c0*/  LDSM.16.M88.4 R168, [R185+0x1e000] ;  /* 0x01e00000b9a8783b */ /* 0x000fe40000000200 */
[-C--:B--2---:R-:W-:Y:S05]  /*83d0*/  HMMA.16816.F32 R4, R172, R176.reuse, R4 ;  /* 0x000000b0ac04723c */ /* 0x084fea0000001804 */
[----:B---3--:R-:W-:Y:S03]  /*83e0*/  IMAD.MOV.U32 R3, RZ, RZ, R202 ;  /* 0x000000ffff037224 */ /* 0x008fe600078e00ca */
[C---:B----4-:R-:W-:Y:S08]  /*83f0*/  HMMA.16816.F32 R8, R180.reuse, R176, R8 ;  /* 0x000000b0b408723c */ /* 0x050ff00000001808 */
        /* <DEDUP_REMOVED lines=20> */
[----:B------:R-:W3:Y:S07]  /*8540*/  LDSM.16.MT88.4 R164, [R186+0x7800] ;  /* 0x00780000baa4783b */ /* 0x000eee0000004200 */
[-C--:B-1----:R-:W-:Y:S11]  /*8550*/  HMMA.16816.F32 R4, R172, R176.reuse, R4 ;  /* 0x000000b0ac04723c */ /* 0x082ff60000001804 */
[----:B------:R-:W-:Y:S11]  /*8560*/  @!UPT UIADD3 URZ, URZ, URZ, URZ ;  /* 0x0000003f3f3ff290 */ /* 0x000ff6000fffe03f */
[----:B------:R-:W-:Y:S01]  /*8570*/  @!UPT UIADD3 URZ, URZ, URZ, URZ ;  /* 0x0000003f3f3ff290 */ /* 0x000fe2000fffe03f */
[----:B------:R1:W-:Y:S01]  /*8580*/  RED.E.ADD.F32.FTZ.RN.STRONG.GPU [R2.64], R4 ;  /* 0x000000040200798e */ /* 0x0003e2000c10e784 */
[C---:B--2---:R-:W-:Y:S07]  /*8590*/  HMMA.16816.F32 R8, R180.reuse, R176, R8 ;  /* 0x000000b0b408723c */ /* 0x044fee0000001808 */
[CC--:B------:R-:W-:Y:S01]  /*85a0*/  LEA R176, P0, R201.reuse, R2.reuse, 0x2 ;  /* 0x00000002c9b07211 */ /* 0x0c0fe200078010ff */
[-C--:B------:R-:W-:Y:S04]  /*85b0*/  HMMA.16816.F32 R12, R180, R178.reuse, R12 ;  /* 0x000000b2b40c723c */ /* 0x080fe8000000180c */
[-C--:B------:R-:W-:Y:S02]  /*85c0*/  LEA.HI.X.SX32 R177, R201, R3.reuse, 0x2, P0 ;  /* 0x00000003c9b17211 */ /* 0x080fe400000f16ff */
[CC--:B------:R-:W-:Y:S02]  /*85d0*/  LEA R168, P0, R207.reuse, R2.reuse, 0x2 ;  /* 0x00000002cfa87211 */ /* 0x0c0fe400078010ff */
[C---:B------:R-:W-:Y:S04]  /*85e0*/  HMMA.16816.F32 R16, R172.reuse, R178, R16 ;  /* 0x000000b2ac10723c */ /* 0x040fe80000001810 */
[-C--:B------:R-:W-:Y:S04]  /*85f0*/  LEA.HI.X.SX32 R169, R207, R3.reuse, 0x2, P0 ;  /* 0x00000003cfa97211 */ /* 0x080fe800000f16ff */
[-C--:B---3--:R-:W-:Y:S08]  /*8600*/  HMMA.16816.F32 R20, R172, R164.reuse, R20 ;  /* 0x000000a4ac14723c */ /* 0x088ff00000001814 */
[C---:B------:R-:W-:Y:S07]  /*8610*/  HMMA.16816.F32 R24, R180.reuse, R164, R24 ;  /* 0x000000a4b418723c */ /* 0x040fee0000001818 */
        /* <DEDUP_REMOVED lines=15> */
[CC--:B-1----:R-:W-:Y:S03]  /*8710*/  LEA R4, P2, R204.reuse, R2.reuse, 0x2 ;  /* 0x00000002cc047211 */ /* 0x0c2fe600078410ff */
[----:B------:R1:W-:Y:S05]  /*8720*/  RED.E.ADD.F32.FTZ.RN.STRONG.GPU [R166.64], R9 ;  /* 0x00000009a600798e */ /* 0x0003ea000c10e784 */
[----:B------:R-:W-:Y:S01]  /*8730*/  LDSM.16.MT88.4 R168, [R188+0x2800] ;  /* 0x00280000bca8783b */ /* 0x000fe20000004200 */
[-C--:B--2---:R-:W-:Y:S01]  /*8740*/  LEA.HI.X.SX32 R5, R204, R3.reuse, 0x2, P2 ;  /* 0x00000003cc057211 */ /* 0x084fe200010f16ff */
        /* <DEDUP_REMOVED lines=10> */
[----:B------:R-:W-:Y:S01]  /*87f0*/  IADD3 R0, R204, 0x20, RZ ;  /* 0x00000020cc007810 */ /* 0x000fe20007ffe0ff */
[----:B------:R-:W-:Y:S01]  /*8800*/  IMAD.MOV.U32 R204, RZ, RZ, c[0x0][0x22c] ;  /* 0x00008b00ffcc7624 */ /* 0x000fe200078e00ff */
[CC--:B------:R-:W-:Y:S01]  /*8810*/  LEA R8, P3, R249.reuse, R2.reuse, 0x2 ;  /* 0x00000002f9087211 */ /* 0x0c0fe200078610ff */
[C---:B------:R-:W-:Y:S01]  /*8820*/  IMAD.IADD R178, R238.reuse, 0x1, R178 ;  /* 0x00000001eeb27824 */ /* 0x040fe200078e02b2 */
[----:B------:R4:W-:Y:S01]  /*8830*/  RED.E.ADD.F32.FTZ.RN.STRONG.GPU [R164.64+0x80], R17 ;  /* 0x00008011a400798e */ /* 0x0009e2000c10e784 */
[----:B------:R-:W-:Y:S01]  /*8840*/  IMAD.IADD R0, R238, 0x1, R0 ;  /* 0x00000001ee007824 */ /* 0x000fe200078e0200 */
[-C--:B-1----:R-:W-:Y:S01]  /*8850*/  LEA.HI.X.SX32 R9, R249, R3.reuse, 0x2, P3 ;  /* 0x00000003f9097211 */ /* 0x082fe200018f16ff */
[----:B------:R-:W-:Y:S02]  /*8860*/  IMAD R204, R204, c[0x0][0x1c0], RZ ;  /* 0x00007000cccc7a24 */ /* 0x000fe400078e02ff */
[----:B------:R-:W-:Y:S01]  /*8870*/  IMAD.IADD R0, R238, 0x1, R0 ;  /* 0x00000001ee007824 */ /* 0x000fe200078e0200 */
[CC--:B--2---:R-:W-:Y:S01]  /*8880*/  LEA R4, P0, R179.reuse, R2.reuse, 0x2 ;  /* 0x00000002b3047211 */ /* 0x0c4fe200078010ff */
[----:B------:R-:W-:Y:S03]  /*8890*/  IMAD.SHL.U32 R204, R204, 0x10, RZ ;  /* 0x00000010cccc7824 */ /* 0x000fe600078e00ff */
[-C--:B------:R-:W-:Y:S02]  /*88a0*/  LEA.HI.X.SX32 R5, R179, R3.reuse, 0x2, P0 ;  /* 0x00000003b3057211 */ /* 0x080fe400000f16ff */
[-C--:B------:R-:W-:Y:S02]  /*88b0*/  LEA R10, P0, R0, R2.reuse, 0x2 ;  /* 0x00000002000a7211 */ /* 0x080fe400078010ff */
[----:B------:R-:W-:Y:S01]  /*88c0*/  IADD3 R173, R204, 0x40, RZ ;  /* 0x00000040ccad7810 */ /* 0x000fe20007ffe0ff */
[----:B------:R1:W-:Y:S01]  /*88d0*/  RED.E.ADD.F32.FTZ.RN.STRONG.GPU [R4.64], R18 ;  /* 0x000000120400798e */ /* 0x0003e2000c10e784 */
[-C--:B---3--:R-:W-:Y:S02]  /*88e0*/  LEA R6, P2, R178, R2.reuse, 0x2 ;  /* 0x00000002b2067211 */ /* 0x088fe400078410ff */
[-C--:B------:R-:W-:Y:S02]  /*88f0*/  LEA.HI.X.SX32 R11, R0, R3.reuse, 0x2, P0 ;  /* 0x00000003000b7211 */ /* 0x080fe400000f16ff */
[-C--:B------:R-:W-:Y:S02]  /*8900*/  LEA.HI.X.SX32 R7, R178, R3.reuse, 0x2, P2 ;  /* 0x00000003b2077211 */ /* 0x080fe400010f16ff */
[C---:B------:R-:W-:Y:S02]  /*8910*/  IADD3 R172, R204.reuse, 0x40, RZ ;  /* 0x00000040ccac7810 */ /* 0x040fe40007ffe0ff */
[----:B------:R-:W-:Y:S01]  /*8920*/  IADD3 R0, R204, 0x40, RZ ;  /* 0x00000040cc007810 */ /* 0x000fe20007ffe0ff */
[----:B------:R2:W-:Y:S01]  /*8930*/  RED.E.ADD.F32.FTZ.RN.STRONG.GPU [R6.64], R19 ;  /* 0x000000130600798e */ /* 0x0005e2000c10e784 */
[C---:B----4-:R-:W-:Y:S01]  /*8940*/  IADD3 R16, R201.reuse, 0x60, RZ ;  /* 0x00000060c9107810 */ /* 0x050fe20007ffe0ff */
[C---:B------:R-:W-:Y:S01]  /*8950*/  IMAD.IADD R172, R238.reuse, 0x1, R172 ;  /* 0x00000001eeac7824 */ /* 0x040fe200078e02ac */
[----:B------:R-:W-:Y:S01]  /*8960*/  IADD3 R17, R201, 0x60, RZ ;  /* 0x00000060c9117810 */ /* 0x000fe20007ffe0ff */
[C---:B------:R-:W-:Y:S01]  /*8970*/  IMAD.IADD R0, R238.reuse, 0x1, R0 ;  /* 0x00000001ee007824 */ /* 0x040fe200078e0200 */
[----:B------:R3:W-:Y:S01]  /*8980*/  RED.E.ADD.F32.FTZ.RN.STRONG.GPU [R10.64], R12 ;  /* 0x0000000c0a00798e */ /* 0x0007e2000c10e784 */
[C---:B------:R-:W-:Y:S02]  /*8990*/  IMAD.IADD R16, R238.reuse, 0x1, R16 ;  /* 0x00000001ee107824 */ /* 0x040fe400078e0210 */
[----:B------:R-:W-:Y:S02]  /*89a0*/  IMAD.IADD R0, R238, 0x1, R0 ;  /* 0x00000001ee007824 */ /* 0x000fe400078e0200 */
[----:B------:R4:W-:Y:S01]  /*89b0*/  RED.E.ADD.F32.FTZ.RN.STRONG.GPU [R8.64], R13 ;  /* 0x0000000d0800798e */ /* 0x0009e2000c10e784 */
[CC--:B-1----:R-:W-:Y:S04]  /*89c0*/  LEA R4, P2, R248.reuse, R2.reuse, 0x2 ;  /* 0x00000002f8047211 */ /* 0x0c2fe800078410ff */
        /* <DEDUP_REMOVED lines=33> */
[CC--:B---3--:R-:W-:Y:S02]  /*8be0*/  LEA R10, P4, R0.reuse, R2.reuse, 0x2 ;  /* 0x00000002000a7211 */ /* 0x0c8fe400078810ff */
[----:B------:R-:W-:Y:S01]  /*8bf0*/  RED.E.ADD.F32.FTZ.RN.STRONG.GPU [R2.64+0x180], R32 ;  /* 0x000180200200798e */ /* 0x000fe2000c10e784 */
[CC--:B----4-:R-:W-:Y:S02]  /*8c00*/  LEA R8, P3, R245.reuse, R2.reuse, 0x2 ;  /* 0x00000002f5087211 */ /* 0x0d0fe400078610ff */
        /* <DEDUP_REMOVED lines=12> */
[C---:B-1----:R-:W-:Y:S03]  /*8cd0*/  LEA R4, P0, R250.reuse, R2, 0x2 ;  /* 0x00000002fa047211 */ /* 0x042fe600078010ff */
        /* <DEDUP_REMOVED lines=379> */
.L_x_1809:
        /* <DEDUP_REMOVED lines=19> */
.L_x_1810:
        /* <DEDUP_REMOVED lines=12> */
[----:B------:R-:W-:-:S03]  /*a680*/  UIMAD UR8, UR7, UR11, UR8 ;  /* 0x0000000b070872a4 */ /* 0x000fc6000f8e0208 */
[----:B------:R-:W-:-:S03]  /*a690*/  ULDC.64 UR10, c[0x0][0x3b8] ;  /* 0x0000ee00000a7ab9 */ /* 0x000fc60000000a00 */
[----:B------:R-:W-:Y:S01]  /*a6a0*/  IMAD.U32 R5, RZ, RZ, UR8 ;  /* 0x00000008ff057e24 */ /* 0x000fe2000f8e00ff */
        /* <DEDUP_REMOVED lines=42> */
.L_x_1812:
[----:B-1-34-:R-:W-:Y:S05]  /*a950*/  BSYNC B0 ;  /* 0x0000000000007941 */ /* 0x01afea0003800000 */
.L_x_1811:
        /* <DEDUP_REMOVED lines=16> */
.L_x_1814:
[----:B------:R-:W-:Y:S05]  /*aa60*/  BSYNC B0 ;  /* 0x0000000000007941 */ /* 0x000fea0003800000 */
.L_x_1813:
        /* <DEDUP_REMOVED lines=16> */
.L_x_1816:
[----:B------:R-:W-:Y:S05]  /*ab70*/  BSYNC B0 ;  /* 0x0000000000007941 */ /* 0x000fea0003800000 */
.L_x_1815:
        /* <DEDUP_REMOVED lines=16> */
.L_x_1818:
[----:B------:R-:W-:Y:S05]  /*ac80*/  BSYNC B0 ;  /* 0x0000000000007941 */ /* 0x000fea0003800000 */
.L_x_1817:
        /* <DEDUP_REMOVED lines=26> */
.L_x_1820:
[----:B------:R-:W-:Y:S05]  /*ae30*/  BSYNC B0 ;  /* 0x0000000000007941 */ /* 0x000fea0003800000 */
.L_x_1819:
        /* <DEDUP_REMOVED lines=14> */
.L_x_1822:
[----:B------:R-:W-:Y:S05]  /*af20*/  BSYNC B0 ;  /* 0x0000000000007941 */ /* 0x000fea0003800000 */
.L_x_1821:
        /* <DEDUP_REMOVED lines=14> */
.L_x_1824:
[----:B------:R-:W-:Y:S05]  /*b010*/  BSYNC B0 ;  /* 0x0000000000007941 */ /* 0x000fea0003800000 */
.L_x_1823:
        /* <DEDUP_REMOVED lines=12> */
.L_x_1803:
[----:B------:R-:W-:Y:S05]  /*b0e0*/  BSYNC B1 ;  /* 0x0000000000017941 */ /* 0x000fea0003800000 */
.L_x_1781:
        /* <DEDUP_REMOVED lines=11> */
.L_x_1825:
[----:B------:R-:W-:Y:S05]  /*b1a0*/  EXIT ;  /* 0x000000000000794d */ /* 0x000fea0003800000 */
.L_x_1827:
        /* <DEDUP_REMOVED lines=13> */
.L_x_2088:


//--------------------- .text._ZN5flash44flash_bwd_dq_dk_dv_loop_seqk_parallel_kernelI23Flash_bwd_kernel_traitsILi128ELi64ELi128ELi8ELi2ELi4ELi2ELb0ELb0EN7cutlass6half_tE19Flash_kernel_traitsILi128ELi64ELi128ELi8ES3_EELb0ELb0ELb1ELb0ELb0ELb1ELb1EEEvNS_16Flash_bwd_paramsE --------------------------
	.section	.text._ZN5flash44flash_bwd_dq_dk_dv_loop_seqk_parallel_kernelI23Flash_bwd_kernel_traitsILi128ELi64ELi128ELi8ELi2ELi4ELi2ELb0ELb0EN7cutlass6half_tE19Flash_kernel_traitsILi128ELi64ELi128ELi8ES3_EELb0ELb0ELb1ELb0ELb0ELb1ELb1EEEvNS_16Flash_bwd_paramsE,"ax",@progbits
	.sectioninfo	@"SHI_REGISTERS=255"
	.align	128
        .global         _ZN5flash44flash_bwd_dq_dk_dv_loop_seqk_parallel_kernelI23Flash_bwd_kernel_traitsILi128ELi64ELi128ELi8ELi2ELi4ELi2ELb0ELb0EN7cutlass6half_tE19Flash_kernel_traitsILi128ELi64ELi128ELi8ES3_EELb0ELb0ELb1ELb0ELb0ELb1ELb1EEEvNS_16Flash_bwd_paramsE
        .type           _ZN5flash44flash_bwd_dq_dk_dv_loop_seqk_parallel_kernelI23Flash_bwd_kernel_traitsILi128ELi64ELi128ELi8ELi2ELi4ELi2ELb0ELb0EN7cutlass6half_tE19Flash_kernel_traitsILi128ELi64ELi128ELi8ES3_EELb0ELb0ELb1ELb0ELb0ELb1ELb1EEEvNS_16Flash_bwd_paramsE,@function
        .size           _ZN5flash44flash_bwd_dq_dk_dv_loop_seqk_parallel_kernelI23Flash_bwd_kernel_traitsILi128ELi64ELi128ELi8ELi2ELi4ELi2ELb0ELb0EN7cutlass6half_tE19Flash_kernel_traitsILi128ELi64ELi128ELi8ES3_EELb0ELb0ELb1ELb0ELb0ELb1ELb1EEEvNS_16Flash_bwd_paramsE,(.L_x_2089 - _ZN5flash44flash_bwd_dq_dk_dv_loop_seqk_parallel_kernelI23Flash_bwd_kernel_traitsILi128ELi64ELi128ELi8ELi2ELi4ELi2ELb0ELb0EN7cutlass6half_tE19Flash_kernel_traitsILi128ELi64ELi128ELi8ES3_EELb0ELb0ELb1ELb0ELb0ELb1ELb1EEEvNS_16Flash_bwd_paramsE)
        .other          _ZN5flash44flash_bwd_dq_dk_dv_loop_seqk_parallel_kernelI23Flash_bwd_kernel_traitsILi128ELi64ELi128ELi8ELi2ELi4ELi2ELb0ELb0EN7cutlass6half_tE19Flash_kernel_traitsILi128ELi64ELi128ELi8ES3_EELb0ELb0ELb1ELb0ELb0ELb1ELb1EEEvNS_16Flash_bwd_paramsE,@"STO_CUDA_ENTRY STV_DEFAULT"
_ZN5flash44flash_bwd_dq_dk_dv_loop_seqk_parallel_kernelI23Flash_bwd_kernel_traitsILi128ELi64ELi128ELi8ELi2ELi4ELi2ELb0ELb0EN7cutlass6half_tE19Flash_kernel_traitsILi128ELi64ELi128ELi8ES3_EELb0ELb0ELb1ELb0ELb0ELb1ELb1EEEvNS_16Flash_bwd_paramsE:
.text._ZN5flash44flash_bwd_dq_dk_dv_loop_seqk_parallel_kernelI23Flash_bwd_kernel_traitsILi128ELi64ELi128ELi8ELi2ELi4ELi2ELb0ELb0EN7cutlass6half_tE19Flash_kernel_traitsILi128ELi64ELi128ELi8ES3_EELb0ELb0ELb1ELb0ELb0ELb1ELb1EEEvNS_16Flash_bwd_paramsE:
        /* <DEDUP_REMOVED lines=41> */
[----:B------:R-:W-:Y:S01]  /*0290*/  SHF.R.S32.HI R6, RZ, 0x4, R8 ;  /* 0x00000004ff067819 */ /* 0x000fe20000011408 */
[----:B------:R-:W-:Y:S01]  /*02a0*/  UIMAD UR6, UR32, UR11, UR38 ;  /* 0x0000000b200672a4 */ /* 0x000fe2000f8e0226 */
[----:B------:R-:W-:Y:S01]  /*02b0*/  LOP3.LUT R0, R0, 0xfffffffc, RZ, 0xc0, !PT ;  /* 0xfffffffc00007812 */ /* 0x000fe200078ec0ff */
[----:B------:R-:W-:Y:S01]  /*02c0*/  @!UP5 UIMAD UR7, UR32, UR13, UR38 ;  /* 0x0000000d2007d2a4 */ /* 0x000fe2000f8e0226 */
[----:B------:R-:W-:Y:S01]  /*02d0*/  LOP3.LUT R2, R2, 0xfffffffe, RZ, 0xc0, !PT ;  /* 0xfffffffe02027812 */ /* 0x000fe200078ec0ff */
[----:B------:R-:W-:Y:S01]  /*02e0*/  USHF.L.U32 UR43, UR48, 0x6, URZ ;  /* 0x00000006302b7899 */ /* 0x000fe2000800063f */
[----:B------:R-:W-:Y:S01]  /*02f0*/  LEA.HI R3, R8, R6, RZ, 0x1 ;  /* 0x0000000608037211 */ /* 0x000fe200078f08ff */
[C---:B------:R-:W-:Y:S01]  /*0300*/  IMAD.IADD R11, R5.reuse, 0x1, -R0 ;  /* 0x00000001050b7824 */ /* 0x040fe200078e0a00 */
[----:B------:R-:W-:Y:S01]  /*0310*/  LEA.HI R17, R14, R15, RZ, 0x2 ;  /* 0x0000000f0e117211 */ /* 0x000fe200078f10ff */
[----:B------:R-:W-:Y:S01]  /*0320*/  IMAD.IADD R13, R5, 0x1, -R2 ;  /* 0x00000001050d7824 */ /* 0x000fe200078e0a02 */
[----:B------:R-:W-:Y:S01]  /*0330*/  LOP3.LUT R0, R3, 0xfffffffe, RZ, 0xc0, !PT ;  /* 0xfffffffe03007812 */ /* 0x000fe200078ec0ff */
[----:B------:R-:W-:Y:S01]  /*0340*/  ULDC UR51, c[0x0][0x214] ;  /* 0x0000850000337ab9 */ /* 0x000fe20000000800 */
[--C-:B------:R-:W-:Y:S01]  /*0350*/  SHF.R.S32.HI R5, RZ, 0x2, R17.reuse ;  /* 0x00000002ff057819 */ /* 0x100fe20000011411 */
[----:B------:R-:W-:Y:S01]  /*0360*/  ULDC UR58, c[0x0][0x1c8] ;  /* 0x00007200003a7ab9 */ /* 0x000fe20000000800 */
[----:B------:R-:W-:Y:S01]  /*0370*/  SHF.R.S32.HI R2, RZ, 0x1f, R17 ;  /* 0x0000001fff027819 */ /* 0x000fe20000011411 */
[----:B------:R-:W-:Y:S01]  /*0380*/  IMAD.IADD R9, R6, 0x1, -R0 ;  /* 0x0000000106097824 */ /* 0x000fe200078e0a00 */
[----:B------:R-:W-:Y:S01]  /*0390*/  LOP3.LUT R3, R4, 0xffffffe0, RZ, 0xc0, !PT ;  /* 0xffffffe004037812 */ /* 0x000fe200078ec0ff */
[----:B------:R-:W-:Y:S01]  /*03a0*/  ULDC.U8 UR10, c[0x0][0x3d0] ;  /* 0x0000f400000a7ab9 */ /* 0x000fe20000000000 */
[----:B------:R-:W-:Y:S01]  /*03b0*/  LEA.HI R0, R2, R5, RZ, 0x3 ;  /* 0x0000000502007211 */ /* 0x000fe200078f18ff */
[----:B------:R-:W-:Y:S01]  /*03c0*/  ULDC UR52, c[0x0][0x224] ;  /* 0x0000890000347ab9 */ /* 0x000fe20000000800 */
[----:B------:R-:W-:Y:S01]  /*03d0*/  LEA.HI R6, R14, R15, RZ, 0x3 ;  /* 0x0000000f0e067211 */ /* 0x000fe200078f18ff */
[----:B------:R-:W-:Y:S01]  /*03e0*/  @UP5 UIMAD UR56, UR32, UR51, URZ ;  /* 0x00000033203852a4 */ /* 0x000fe2000f8e023f */
[----:B------:R-:W-:Y:S01]  /*03f0*/  LOP3.LUT R2, R0, 0xfffffff8, RZ, 0xc0, !PT ;  /* 0xfffffff800027812 */ /* 0x000fe200078ec0ff */
[----:B------:R-:W-:Y:S01]  /*0400*/  IMAD.IADD R0, R15, 0x1, -R3 ;  /* 0x000000010f007824 */ /* 0x000fe200078e0a03 */
[----:B------:R-:W-:-:S02]  /*0410*/  ULDC.64 UR4, c[0x0][0x118] ;  /* 0x0000460000047ab9 */ /* 0x000fc40000000a00 */
[----:B------:R-:W-:Y:S01]  /*0420*/  ULDC UR42, c[0x0][0x2e8] ;  /* 0x0000ba00002a7ab9 */ /* 0x000fe20000000800 */
[----:B------:R-:W-:Y:S01]  /*0430*/  IMAD.IADD R7, R5, 0x1, -R2 ;  /* 0x0000000105077824 */ /* 0x000fe200078e0a02 */
[----:B------:R-:W-:Y:S01]  /*0440*/  SHF.R.S32.HI R2, RZ, 0x1f, R0 ;  /* 0x0000001fff027819 */ /* 0x000fe20000011400 */
[----:B------:R-:W-:Y:S02]  /*0450*/  ULOP3.LUT UR58, UR38, UR58, URZ, 0x3c, !UPT ;  /* 0x0000003a263a7292 */ /* 0x000fe4000f8e3c3f */
[----:B------:R-:W-:Y:S01]  /*0460*/  USHF.R.S32.HI UR59, URZ, 0x1f, UR38 ;  /* 0x0000001f3f3b7899 */ /* 0x000fe20008011426 */
[----:B------:R-:W-:Y:S01]  /*0470*/  LEA.HI R18, R2, R0, RZ, 0x2 ;  /* 0x0000000002127211 */ /* 0x000fe200078f10ff */
[----:B------:R-:W-:Y:S01]  /*0480*/  UISETP.NE.AND UP6, UPT, UR10, URZ, UPT ;  /* 0x0000003f0a00728c */ /* 0x000fe2000bfc5270 */
[----:B------:R-:W-:Y:S01]  /*0490*/  SHF.R.S32.HI R0, RZ, 0x3, R6 ;  /* 0x00000003ff007819 */ /* 0x000fe20000011406 */
[----:B------:R-:W-:Y:S01]  /*04a0*/  USHF.R.S32.HI UR61, URZ, 0x1f, UR32 ;  /* 0x0000001f3f3d7899 */ /* 0x000fe20008011420 */
[----:B------:R-:W-:Y:S01]  /*04b0*/  LOP3.LUT R2, R6, 0xfffffff8, RZ, 0xc0, !PT ;  /* 0xfffffff806027812 */ /* 0x000fe200078ec0ff */
[----:B------:R-:W-:-:S02]  /*04c0*/  USHF.R.S32.HI UR60, URZ, 0x1f, UR38 ;  /* 0x0000001f3f3c7899 */ /* 0x000fc40008011426 */
        /* <DEDUP_REMOVED lines=69> */
[----:B------:R-:W-:Y:S02]  /*0920*/  LOP3.LUT R0, R2, R0, R3, 0x1e, !PT ;  /* 0x0000000002007212 */ /* 0x000fe400078e1e03 */
[----:B------:R-:W-:Y:S01]  /*0930*/  SHF.R.S32.HI R2, RZ, 0x2, R18 ;  /* 0x00000002ff027819 */ /* 0x000fe20000011412 */
[----:B------:R-:W-:-:S02]  /*0940*/  IMAD.IADD R241, R5, 0x1, R6 ;  /* 0x0000000105f17824 */ /* 0x000fc400078e0206 */
[----:B------:R-:W-:Y:S02]  /*0950*/  IMAD.SHL.U32 R5, R16, 0x40, RZ ;  /* 0x0000004010057824 */ /* 0x000fe400078e00ff */
[----:B------:R-:W-:Y:S02]  /*0960*/  IMAD.IADD R8, R8, 0x1, R0 ;  /* 0x0000000108087824 */ /* 0x000fe400078e0200 */
[----:B------:R-:W-:Y:S01]  /*0970*/  IMAD.SHL.U32 R0, R10, 0x40, RZ ;  /* 0x000000400a007824 */ /* 0x000fe200078e00ff */
[----:B------:R-:W-:Y:S01]  /*0980*/  LOP3.LUT R5, R5, 0x1c0, RZ, 0xc0, !PT ;  /* 0x000001c005057812 */ /* 0x000fe200078ec0ff */
[----:B------:R-:W-:Y:S02]  /*0990*/  IMAD R11, R13, 0x10, R2 ;  /* 0x000000100d0b7824 */ /* 0x000fe400078e0202 */
[----:B------:R-:W-:Y:S01]  /*09a0*/  IMAD.SHL.U32 R241, R241, 0x2, RZ ;  /* 0x00000002f1f17824 */ /* 0x000fe200078e00ff */
[--C-:B------:R-:W-:Y:S02]  /*09b0*/  SHF.R.U32.HI R6, RZ, 0x3, R5.reuse ;  /* 0x00000003ff067819 */ /* 0x100fe40000011605 */
[----:B------:R-:W-:Y:S01]  /*09c0*/  LOP3.LUT R0, R0, 0xfffffe00, RZ, 0xc0, !PT ;  /* 0xfffffe0000007812 */ /* 0x000fe200078ec0ff */
[----:B------:R-:W-:Y:S01]  /*09d0*/  STL [R1+0x28], R11 ;  /* 0x0000280b01007387 */ /* 0x000fe20000100800 */
[----:B------:R-:W-:Y:S01]  /*09e0*/  LOP3.LUT R189, R6, R189, R5, 0x1e, !PT ;  /* 0x000000bd06bd7212 */ /* 0x000fe200078e1e05 */
[----:B------:R-:W-:-:S02]  /*09f0*/  IMAD.IADD R244, R241, 0x1, R243 ;  /* 0x00000001f1f47824 */ /* 0x000fc400078e02f3 */
        /* <DEDUP_REMOVED lines=18> */
[C---:B------:R-:W-:Y:S01]  /*0b20*/  SHF.L.U64.HI R3, R0.reuse, 0x2, R3 ;  /* 0x0000000200037819 */ /* 0x040fe20000010203 */
[----:B------:R-:W-:Y:S01]  /*0b30*/  IMAD.SHL.U32 R0, R0, 0x4, RZ ;  /* 0x0000000400007824 */ /* 0x000fe200078e00ff */
[----:B------:R-:W-:-:S02]  /*0b40*/  SEL R194, R4, 0xffffffe0, !P4 ;  /* 0xffffffe004c27807 */ /* 0x000fc40006000000 */
[----:B------:R-:W-:Y:S01]  /*0b50*/  SEL R4, R4, 0xffffffe0, !P1 ;  /* 0xffffffe004047807 */ /* 0x000fe20004800000 */
[----:B------:R1:W-:Y:S01]  /*0b60*/  STL [R1+0x44], R3 ;  /* 0x0000440301007387 */ /* 0x0003e20000100800 */
[----:B------:R-:W-:Y:S01]  /*0b70*/  SEL R2, R2, 0xffffffc0, !P2 ;  /* 0xffffffc002027807 */ /* 0x000fe20005000000 */
[----:B------:R-:W-:Y:S02]  /*0b80*/  IMAD.IADD R194, R193, 0x1, R194 ;  /* 0x00000001c1c27824 */ /* 0x000fe400078e02c2 */
[----:B------:R2:W-:Y:S01]  /*0b90*/  STL [R1+0x40], R0 ;  /* 0x0000400001007387 */ /* 0x0005e20000100800 */
[----:B------:R-:W-:Y:S02]  /*0ba0*/  IMAD.IADD R5, R4, 0x1, R6 ;  /* 0x0000000104057824 */ /* 0x000fe400078e0206 */
[----:B------:R-:W-:Y:S01]  /*0bb0*/  IMAD.IADD R242, R241, 0x1, R4 ;  /* 0x00000001f1f27824 */ /* 0x000fe200078e0204 */
[----:B------:R-:W-:Y:S01]  /*0bc0*/  STL [R1+0x38], R6 ;  /* 0x0000380601007387 */ /* 0x000fe20000100800 */
[----:B------:R-:W-:-:S02]  /*0bd0*/  IMAD.IADD R4, R5, 0x1, R2 ;  /* 0x0000000105047824 */ /* 0x000fc400078e0202 */
[----:B------:R-:W-:Y:S01]  /*0be0*/  IMAD.IADD R195, R195, 0x1, R194 ;  /* 0x00000001c3c37824 */ /* 0x000fe200078e02c2 */
[----:B------:R-:W-:Y:S01]  /*0bf0*/  STL [R1+0x4c], R5 ;  /* 0x00004c0501007387 */ /* 0x000fe20000100800 */
[----:B------:R-:W-:Y:S01]  /*0c00*/  IMAD.IADD R243, R243, 0x1, R242 ;  /* 0x00000001f3f37824 */ /* 0x000fe200078e02f2 */
        /* <DEDUP_REMOVED lines=8> */
.L_x_1874:
        /* <DEDUP_REMOVED lines=53> */
.L_x_1828:
        /* <DEDUP_REMOVED lines=67> */
.L_x_1830:
        /* <DEDUP_REMOVED lines=18> */
.L_x_1831:
        /* <DEDUP_REMOVED lines=72> */
.L_x_1832:
[----:B------:R-:W-:Y:S02]  /*19b0*/  UMOV UR15, UR52 ;  /* 0x00000034000f7c82 */ /* 0x000fe40008000000 */
.L_x_1833:
[----:B------:R-:W2:Y:S04]  /*19c0*/  LDL.64 R2, [R1+0x58] ;  /* 0x0000580001027983 */ /* 0x000ea80000100a00 */
[----:B------:R1:W2:Y:S01]  /*19d0*/  LDL.64 R14, [R1+0x58] ;  /* 0x00005800010e7983 */ /* 0x0002a20000100a00 */
[----:B------:R-:W-:Y:S01]  /*19e0*/  UIADD3 UR8, UP4, UP3, UR8, UR43, UR49 ;  /* 0x0000002b08087290 */ /* 0x000fe2000fb9e031 */
[----:B------:R-:W-:Y:S01]  /*19f0*/  IMAD.U32 R11, RZ, RZ, UR5 ;  /* 0x00000005ff0b7e24 */ /* 0x000fe2000f8e00ff */
[----:B------:R-:W-:Y:S01]  /*1a00*/  UMOV UR16, 0x4 ;  /* 0x0000000400107882 */ /* 0x000fe20000000000 */
[----:B------:R-:W3:Y:S01]  /*1a10*/  S2R R26, SR_TID.X ;  /* 0x00000000001a7919 */ /* 0x000ee20000002100 */
[----:B------:R-:W-:Y:S01]  /*1a20*/  UIADD3 UR25, UP2, UP1, UR18, UR8, UR21 ;  /* 0x0000000812197290 */ /* 0x000fe2000f95e015 */
[----:B------:R-:W-:Y:S01]  /*1a30*/  IMAD.U32 R10, RZ, RZ, UR4 ;  /* 0x00000004ff0a7e24 */ /* 0x000fe2000f8e00ff */
[----:B------:R-:W-:Y:S01]  /*1a40*/  UIADD3.X UR7, UR10, UR50, UR55, UP4, UP3 ;  /* 0x000000320a077290 */ /* 0x000fe2000a7e6437 */
[----:B------:R-:W-:Y:S01]  /*1a50*/  IMAD.U32 R9, RZ, RZ, UR17 ;  /* 0x00000011ff097e24 */ /* 0x000fe2000f8e00ff */
[----:B------:R-:W-:Y:S01]  /*1a60*/  ULDC.64 UR8, c[0x0][0x1a8] ;  /* 0x00006a0000087ab9 */ /* 0x000fe20000000a00 */
[----:B------:R-:W-:Y:S01]  /*1a70*/  BSSY B1, `(.L_x_1829) ;  /* 0x000092e000017945 */ /* 0x000fe20003800000 */
[----:B------:R-:W-:-:S02]  /*1a80*/  UIADD3.X UR21, UR12, UR7, UR14, UP2, UP1 ;  /* 0x000000070c157290 */ /* 0x000fc400097e240e */
[----:B------:R-:W-:Y:S02]  /*1a90*/  UIMAD UR7, UR59, UR8, URZ ;  /* 0x000000083b0772a4 */ /* 0x000fe4000f8e023f */
[----:B------:R-:W-:Y:S02]  /*1aa0*/  ULDC.64 UR4, c[0x0][0x200] ;  /* 0x0000800000047ab9 */ /* 0x000fe40000000a00 */
[----:B------:R-:W-:-:S03]  /*1ab0*/  UIMAD UR18, UR38, UR9, UR7 ;  /* 0x00000009261272a4 */ /* 0x000fc6000f8e0207 */
[----:B------:R-:W-:Y:S02]  /*1ac0*/  ULDC.64 UR8, c[0x0][0x378] ;  /* 0x0000de0000087ab9 */ /* 0x000fe40000000a00 */
[----:B------:R-:W-:-:S04]  /*1ad0*/  UIMAD UR7, UR59, UR8, URZ ;  /* 0x000000083b0772a4 */ /* 0x000fc8000f8e023f */
[----:B------:R-:W-:Y:S01]  /*1ae0*/  UIMAD UR12, UR38, UR9, UR7 ;  /* 0x00000009260c72a4 */ /* 0x000fe2000f8e0207 */
[----:B---3--:R-:W-:Y:S02]  /*1af0*/  SHF.R.S32.HI R27, RZ, 0x1f, R26 ;  /* 0x0000001fff1b7819 */ /* 0x008fe4000001141a */
[----:B------:R-:W-:Y:S02]  /*1b00*/  ULDC.64 UR8, c[0x0][0x370] ;  /* 0x0000dc0000087ab9 */ /* 0x000fe40000000a00 */
[----:B------:R-:W-:Y:S01]  /*1b10*/  UIMAD UR7, UR28, UR8, URZ ;  /* 0x000000081c0772a4 */ /* 0x000fe2000f8e023f */
[----:B------:R-:W-:Y:S01]  /*1b20*/  LEA.HI R0, R27, R26, RZ, 0x3 ;  /* 0x0000001a1b007211 */ /* 0x000fe200078f18ff */
[----:B------:R-:W-:Y:S02]  /*1b30*/  UIADD3 UR8, UR17, UR13, URZ ;  /* 0x0000000d11087290 */ /* 0x000fe4000fffe03f */
[----:B------:R-:W-:Y:S01]  /*1b40*/  UIMAD UR10, UR17, UR9, UR7 ;  /* 0x00000009110a72a4 */ /* 0x000fe2000f8e0207 */
[----:B------:R-:W-:Y:S01]  /*1b50*/  SHF.R.S32.HI R0, RZ, 0x3, R0 ;  /* 0x00000003ff007819 */ /* 0x000fe20000011400 */
[----:B------:R-:W-:-:S02]  /*1b60*/  UIMAD.WIDE UR8, UR8, UR16, UR4 ;  /* 0x00000010080872a5 */ /* 0x000fc4000f8e0204 */
[----:B------:R-:W-:Y:S01]  /*1b70*/  UIADD3 UR7, -UR6, UR11, UR22 ;  /* 0x0000000b06077290 */ /* 0x000fe2000fffe116 */
[----:B------:R-:W-:Y:S01]  /*1b80*/  SHF.R.S32.HI R21, RZ, 0x1f, R0 ;  /* 0x0000001fff157819 */ /* 0x000fe20000011400 */
[----:B------:R-:W-:Y:S01]  /*1b90*/  ULDC.64 UR4, c[0x0][0x3c8] ;  /* 0x0000f20000047ab9 */ /* 0x000fe20000000a00 */
[----:B------:R-:W-:Y:S02]  /*1ba0*/  IADD3 R4, P0, R0, UR17, RZ ;  /* 0x0000001100047c10 */ /* 0x000fe4000ff1e0ff */
[----:B------:R-:W-:Y:S02]  /*1bb0*/  UMOV UR14, UR8 ;  /* 0x00000008000e7c82 */ /* 0x000fe40008000000 */
[----:B------:R-:W-:Y:S01]  /*1bc0*/  IADD3.X R5, R21, UR28, RZ, P0, !PT ;  /* 0x0000001c15057c10 */ /* 0x000fe200087fe4ff */
[----:B------:R-:W-:Y:S02]  /*1bd0*/  ULDC UR28, c[0x0][0x2e8] ;  /* 0x0000ba00001c7ab9 */ /* 0x000fe40000000800 */
[----:B------:R-:W-:-:S02]  /*1be0*/  UIADD3 UR7, UR7, -UR28, URZ ;  /* 0x8000001c07077290 */ /* 0x000fc4000fffe03f */
[----:B------:R-:W-:Y:S01]  /*1bf0*/  IMAD R5, R5, c[0x0][0x190], RZ ;  /* 0x0000640005057a24 */ /* 0x000fe200078e02ff */
[----:B------:R-:W-:Y:S02]  /*1c00*/  UIADD3 UR8, UR17, UR15, URZ ;  /* 0x0000000f11087290 */ /* 0x000fe4000fffe03f */
[----:B------:R-:W-:Y:S02]  /*1c10*/  USHF.R.S32.HI UR17, URZ, 0x1f, UR7 ;  /* 0x0000001f3f117899 */ /* 0x000fe40008011407 */
[----:B------:R-:W-:Y:S02]  /*1c20*/  UMOV UR13, UR9 ;  /* 0x00000009000d7c82 */ /* 0x000fe40008000000 */
[----:B------:R-:W-:Y:S02]  /*1c30*/  ULEA.HI UR17, UR17, UR7, URZ, 0x6 ;  /* 0x0000000711117291 */ /* 0x000fe4000f8f303f */
[----:B------:R-:W-:Y:S01]  /*1c40*/  UIMAD.WIDE UR8, UR8, UR16, UR4 ;  /* 0x00000010080872a5 */ /* 0x000fe2000f8e0204 */
[----:B------:R3:W4:Y:S01]  /*1c50*/  R2UR UR4, R10 ;  /* 0x000000000a0473c2 */ /* 0x00072200000e0000 */
[----:B------:R-:W-:-:S02]  /*1c60*/  USHF.R.S32.HI UR17, URZ, 0x6, UR17 ;  /* 0x000000063f117899 */ /* 0x000fc40008011411 */
[----:B------:R-:W-:Y:S02]  /*1c70*/  UIADD3 UR7, UR29, -0x1, URZ ;  /* 0xffffffff1d077890 */ /* 0x000fe4000fffe03f */
[----:B------:R-:W-:Y:S02]  /*1c80*/  UISETP.LT.AND UP1, UPT, URZ, UR17, UPT ;  /* 0x000000113f00728c */ /* 0x000fe4000bf21270 */
[----:B------:R-:W-:Y:S01]  /*1c90*/  UMOV UR16, UR8 ;  /* 0x0000000800107c82 */ /* 0x000fe20008000000 */
[----:B------:R1:W1:Y:S01]  /*1ca0*/  R2UR UR5, R11 ;  /* 0x000000000b0573c2 */ /* 0x00026200000e0000 */
[----:B------:R-:W-:Y:S02]  /*1cb0*/  USEL UR17, URZ, UR17, !UP1 ;  /* 0x000000113f117287 */ /* 0x000fe4000c800000 */
[----:B------:R-:W-:Y:S02]  /*1cc0*/  UMOV UR15, UR9 ;  /* 0x00000009000f7c82 */ /* 0x000fe40008000000 */
        /* <DEDUP_REMOVED lines=54> */
.L_x_1835:
        /* <DEDUP_REMOVED lines=18> */
.L_x_1836:
        /* <DEDUP_REMOVED lines=28> */
.L_x_1838:
[----:B------:R-:W-:Y:S05]  /*2310*/  BSYNC B0 ;  /* 0x0000000000007941 */ /* 0x000fea0003800000 */
.L_x_1837:
        /* <DEDUP_REMOVED lines=16> */
.L_x_1840:
[----:B------:R-:W-:Y:S05]  /*2420*/  BSYNC B0 ;  /* 0x0000000000007941 */ /* 0x000fea0003800000 */
.L_x_1839:
        /* <DEDUP_REMOVED lines=16> */
.L_x_1842:
[----:B------:R-:W-:Y:S05]  /*2530*/  BSYNC B0 ;  /* 0x0000000000007941 */ /* 0x000fea0003800000 */
.L_x_1841:
        /* <DEDUP_REMOVED lines=16> */
.L_x_1844:
[----:B------:R-:W-:Y:S05]  /*2640*/  BSYNC B0 ;  /* 0x0000000000007941 */ /* 0x000fea0003800000 */
.L_x_1843:
        /* <DEDUP_REMOVED lines=25> */
.L_x_1846:
[----:B------:R-:W-:Y:S05]  /*27e0*/  BSYNC B0 ;  /* 0x0000000000007941 */ /* 0x000fea0003800000 */
.L_x_1845:
        /* <DEDUP_REMOVED lines=14> */
.L_x_1848:
[----:B------:R-:W-:Y:S05]  /*28d0*/  BSYNC B0 ;  /* 0x0000000000007941 */ /* 0x000fea0003800000 */
.L_x_1847:
        /* <DEDUP_REMOVED lines=14> */
.L_x_1850:
[----:B------:R-:W-:Y:S05]  /*29c0*/  BSYNC B0 ;  /* 0x0000000000007941 */ /* 0x000fea0003800000 */
.L_x_1849:
        /* <DEDUP_REMOVED lines=13> */
.L_x_1834:
[----:B--2---:R-:W2:Y:S01]  /*2aa0*/  LDL R16, [R1+0x2c] ;  /* 0x00002c0001107983 */ /* 0x004ea20000100800 */
[----:B------:R-:W-:Y:S01]  /*2ab0*/  ULDC.64 UR8, c[0x0][0x198] ;  /* 0x0000660000087ab9 */ /* 0x000fe20000000a00 */
[C---:B------:R-:W-:Y:S01]  /*2ac0*/  IADD3 R7, R0.reuse, 0x40, RZ ;  /* 0x0000004000077810 */ /* 0x040fe20007ffe0ff */
[----:B------:R-:W-:Y:S01]  /*2ad0*/  UIMAD UR8, UR24, UR8, URZ ;  /* 0x00000008180872a4 */ /* 0x000fe2000f8e023f */
[----:B------:R-:W3:Y:S01]  /*2ae0*/  LDL R28, [R1+0x28] ;  /* 0x00002800011c7983 */ /* 0x000ee20000100800 */
[C---:B------:R-:W-:Y:S01]  /*2af0*/  IADD3 R6, R0.reuse, 0x60, RZ ;  /* 0x0000006000067810 */ /* 0x040fe20007ffe0ff */
[----:B------:R-:W-:Y:S01]  /*2b00*/  IMAD.U32 R12, RZ, RZ, UR22 ;  /* 0x00000016ff0c7e24 */ /* 0x000fe2000f8e00ff */
[----:B------:R-:W-:Y:S01]  /*2b10*/  UIMAD UR9, UR22, UR9, UR8 ;  /* 0x00000009160972a4 */ /* 0x000fe2000f8e0208 */
[----:B------:R-:W-:Y:S01]  /*2b20*/  IADD3 R5, R0, 0x20, RZ ;  /* 0x0000002000057810 */ /* 0x000fe20007ffe0ff */
[----:B------:R-:W-:Y:S01]  /*2b30*/  ULEA.HI UR8, UR7, UR7, URZ, 0x1 ;  /* 0x0000000707087291 */ /* 0x000fe2000f8f083f */
[----:B------:R-:W-:-:S03]  /*2b40*/  IMAD.WIDE.U32 R2, R12, c[0x0][0x198], R14 ;  /* 0x000066000c027a25 */ /* 0x000fc600078e000e */
[----:B------:R-:W-:Y:S01]  /*2b50*/  ULOP3.LUT UR8, UR8, 0xfffffffe, URZ, 0xc0, !UPT ;  /* 0xfffffffe08087892 */ /* 0x000fe2000f8ec03f */
[----:B------:R-:W-:Y:S01]  /*2b60*/  IMAD.U32 R4, RZ, RZ, UR9 ;  /* 0x00000009ff047e24 */ /* 0x000fe2000f8e00ff */
[----:B------:R-:W-:Y:S01]  /*2b70*/  IADD3 R2, P0, R2, UR33, RZ ;  /* 0x0000002102027c10 */ /* 0x000fe2000ff1e0ff */
[----:B------:R-:W-:Y:S01]  /*2b80*/  IMAD.MOV.U32 R197, RZ, RZ, 0x40 ;  /* 0x00000040ffc57424 */ /* 0x000fe200078e00ff */
[----:B------:R-:W-:Y:S02]  /*2b90*/  UIADD3 UR8, UR7, -UR8, URZ ;  /* 0x8000000807087290 */ /* 0x000fe4000fffe03f */
[----:B------:R-:W-:Y:S01]  /*2ba0*/  IADD3.X R3, R3, UR35, R4, P0, !PT ;  /* 0x0000002303037c10 */ /* 0x000fe200087fe404 */
[----:B------:R-:W-:Y:S01]  /*2bb0*/  IMAD R9, R197, c[0x0][0x374], RZ ;  /* 0x0000dd00c5097a24 */ /* 0x000fe200078e02ff */
[----:B------:R-:W-:Y:S02]  /*2bc0*/  UISETP.NE.AND UP0, UPT, UR8, 0x1, UPT ;  /* 0x000000010800788c */ /* 0x000fe4000bf05270 */
        /* <DEDUP_REMOVED lines=28> */
[----:B------:R-:W-:Y:S01]  /*2d90*/  @!P4 IMAD R11, R6, c[0x0][0x19c], R11 ;  /* 0x00006700060bca24 */ /* 0x000fe200078e020b */
[----:B------:R-:W-:Y:S01]  /*2da0*/  UIMAD UR9, UR22, UR9, UR10 ;  /* 0x00000009160972a4 */ /* 0x000fe2000f8e020a */
[----:B------:R-:W-:Y:S01]  /*2db0*/  IMAD.MOV.U32 R32, RZ, RZ, 0x7f800000 ;  /* 0x7f800000ff207424 */ /* 0x000fe200078e00ff */
[----:B------:R-:W-:Y:S01]  /*2dc0*/  MOV R31, 0x7f800000 ;  /* 0x7f800000001f7802 */ /* 0x000fe20000000f00 */
[----:B------:R-:W-:-:S02]  /*2dd0*/  IMAD.MOV.U32 R30, RZ, RZ, 0x7f800000 ;  /* 0x7f800000ff1e7424 */ /* 0x000fc400078e00ff */
[----:B------:R-:W-:Y:S02]  /*2de0*/  IMAD.MOV.U32 R29, RZ, RZ, 0x7f800000 ;  /* 0x7f800000ff1d7424 */ /* 0x000fe400078e00ff */
[C---:B--2---:R-:W-:Y:S01]  /*2df0*/  IMAD.SHL.U32 R20, R16.reuse, 0x2, RZ ;  /* 0x0000000210147824 */ /* 0x044fe200078e00ff */
[----:B------:R-:W-:-:S04]  /*2e00*/  IADD3 R9, R16, 0x2000, RZ ;  /* 0x0000200010097810 */ /* 0x000fc80007ffe0ff */
[----:B------:R-:W-:Y:S01]  /*2e10*/  @P0 STS.128 [R20+0x8000], RZ ;  /* 0x008000ff14000388 */ /* 0x000fe20000000c00 */
[----:B------:R-:W-:-:S03]  /*2e20*/  SEL R9, R9, R16, !P2 ;  /* 0x0000001009097207 */ /* 0x000fc60005000000 */
[----:B------:R-:W-:Y:S02]  /*2e30*/  @P0 STS.128 [R20+0xa000], RZ ;  /* 0x00a000ff14000388 */ /* 0x000fe40000000c00 */
        /* <DEDUP_REMOVED lines=23> */
[----:B------:R-:W-:-:S03]  /*2fb0*/  @!P5 IMAD.MOV.U32 R6, RZ, RZ, R2 ;  /* 0x000000ffff06d224 */ /* 0x000fc600078e0002 */
[----:B------:R-:W-:Y:S01]  /*2fc0*/  @P0 STS [R240+0x200c], RZ ;  /* 0x00200cfff0000388 */ /* 0x000fe20000000800 */
[----:B------:R-:W-:Y:S02]  /*2fd0*/  @!P4 IMAD.IADD R5, R5, 0x1, R11 ;  /* 0x000000010505c824 */ /* 0x000fe400078e020b */
[----:B------:R-:W-:Y:S01]  /*2fe0*/  @!P5 IMAD.WIDE.U32 R6, R0, c[0x0][0x198], R6 ;  /* 0x000066000006da25 */ /* 0x000fe200078e0006 */
[----:B------:R-:W-:Y:S01]  /*2ff0*/  @!PT LDS RZ, [RZ] ;  /* 0x00000000fffff984 */ /* 0x000fe20000000800 */
[----:B------:R-:W-:Y:S01]  /*3000*/  @!PT LDS RZ, [RZ] ;  /* 0x00000000fffff984 */ /* 0x000fe20000000800 */
[----:B------:R-:W-:Y:S01]  /*3010*/  @!PT LDS RZ, [RZ] ;  /* 0x00000000fffff984 */ /* 0x000fe20000000800 */
[----:B------:R1:W-:Y:S04]  /*3020*/  @!P0 LDGSTS.E.BYPASS.LTC128B.128 [R240], [R238.64] ;  /* 0x00000000eef08fae */ /* 0x0003e8000b901d44 */
[----:B------:R1:W-:Y:S01]  /*3030*/  @!P0 LDGSTS.E.BYPASS.LTC128B.128 [R240+0x2000], [R238.64+0x80] ;  /* 0x02000080eef08fae */ /* 0x0003e2000b901d44 */
[----:B------:R-:W-:Y:S02]  /*3040*/  @!P5 IADD3 R9, R7, R9, RZ ;  /* 0x000000090709d210 */ /* 0x000fe40007ffe0ff */
[----:B------:R-:W-:-:S04]  /*3050*/  @!P5 LEA R18, P0, R6, c[0x0][0x168], 0x1 ;  /* 0x00005a000612da11 */ /* 0x000fc800078008ff */
[----:B------:R-:W-:Y:S02]  /*3060*/  @!P5 LEA.HI.X R19, R6, c[0x0][0x16c], R9, 0x1, P0 ;  /* 0x00005b000613da11 */ /* 0x000fe400000f0c09 */
[----:B------:R-:W-:-:S04]  /*3070*/  @!P4 LEA R16, P0, R4, c[0x0][0x168], 0x1 ;  /* 0x00005a000410ca11 */ /* 0x000fc800078008ff */
[----:B------:R-:W-:Y:S01]  /*3080*/  @!P4 LEA.HI.X R17, R4, c[0x0][0x16c], R5, 0x1, P0 ;  /* 0x00005b000411ca11 */ /* 0x000fe200000f0c05 */
[----:B------:R-:W-:Y:S01]  /*3090*/  IMAD.WIDE.U32 R4, R12, c[0x0][0x1a0], R14 ;  /* 0x000068000c047a25 */ /* 0x000fe200078e000e */
[----:B------:R-:W-:-:S05]  /*30a0*/  @!P3 IADD3 R9, P0, R0, 0x40, RZ ;  /* 0x000000400009b810 */ /* 0x000fca0007f1e0ff */
[--C-:B------:R-:W-:Y:S01]  /*30b0*/  @!P3 IMAD.X R6, RZ, RZ, R21.reuse, P0 ;  /* 0x000000ffff06b224 */ /* 0x100fe200000e0615 */
[----:B------:R-:W-:Y:S01]  /*30c0*/  @!P1 IADD3 R10, P0, R0, 0x60, RZ ;  /* 0x00000060000a9810 */ /* 0x000fe20007f1e0ff */
[----:B------:R-:W-:Y:S02]  /*30d0*/  IMAD.U32 R7, RZ, RZ, UR9 ;  /* 0x00000009ff077e24 */ /* 0x000fe4000f8e00ff */
[----:B------:R-:W-:Y:S02]  /*30e0*/  @!P3 IMAD R6, R6, c[0x0][0x198], RZ ;  /* 0x000066000606ba24 */ /* 0x000fe400078e02ff */
[----:B------:R-:W-:Y:S01]  /*30f0*/  @!P1 IMAD.X R14, RZ, RZ, R21, P0 ;  /* 0x000000ffff0e9224 */ /* 0x000fe200000e0615 */
[----:B------:R-:W-:Y:S01]  /*3100*/  IADD3 R4, P0, R4, UR30, RZ ;  /* 0x0000001e04047c10 */ /* 0x000fe2000ff1e0ff */
[----:B------:R-:W-:Y:S02]  /*3110*/  IMAD R11, R13, c[0x0][0x1b8], RZ ;  /* 0x00006e000d0b7a24 */ /* 0x000fe400078e02ff */
[----:B------:R-:W-:Y:S01]  /*3120*/  @!P3 IMAD R13, R9, c[0x0][0x19c], R6 ;  /* 0x00006700090dba24 */ /* 0x000fe200078e0206 */
[----:B------:R-:W-:Y:S01]  /*3130*/  IADD3.X R5, R5, UR31, R7, P0, !PT ;  /* 0x0000001f05057c10 */ /* 0x000fe200087fe407 */
[----:B------:R-:W-:Y:S01]  /*3140*/  @!P3 IMAD.MOV.U32 R7, RZ, RZ, R3 ;  /* 0x000000ffff07b224 */ /* 0x000fe200078e0003 */
[----:B------:R-:W-:Y:S01]  /*3150*/  @!P3 MOV R6, R2 ;  /* 0x000000020006b202 */ /* 0x000fe20000000f00 */
[----:B------:R-:W-:-:S02]  /*3160*/  IMAD R12, R8, c[0x0][0x1bc], R11 ;  /* 0x00006f00080c7a24 */ /* 0x000fc400078e020b */
[----:B------:R-:W-:-:S04]  /*3170*/  IMAD.WIDE.U32 R4, R8, c[0x0][0x1b8], R4 ;  /* 0x00006e0008047a25 */ /* 0x000fc800078e0004 */
[----:B------:R-:W-:-:S04]  /*3180*/  @!P3 IMAD.WIDE.U32 R6, R9, c[0x0][0x198], R6 ;  /* 0x000066000906ba25 */ /* 0x000fc800078e0006 */
[----:B------:R-:W-:Y:S02]  /*3190*/  @!P1 IMAD.MOV.U32 R8, RZ, RZ, R2 ;  /* 0x000000ffff089224 */ /* 0x000fe400078e0002 */
[----:B------:R-:W-:Y:S02]  /*31a0*/  @!P1 IMAD R2, R14, c[0x0][0x198], RZ ;  /* 0x000066000e029a24 */ /* 0x000fe400078e02ff */
[----:B------:R-:W-:Y:S01]  /*31b0*/  @!P1 IMAD.MOV.U32 R9, RZ, RZ, R3 ;  /* 0x000000ffff099224 */ /* 0x000fe200078e0003 */
[----:B------:R-:W-:Y:S01]  /*31c0*/  IADD3 R3, R5, R12, RZ ;  /* 0x0000000c05037210 */ /* 0x000fe20007ffe0ff */
[----:B------:R-:W-:Y:S01]  /*31d0*/  @!P3 IMAD.IADD R7, R7, 0x1, R13 ;  /* 0x000000010707b824 */ /* 0x000fe200078e020d */
[----:B------:R-:W-:Y:S01]  /*31e0*/  @!P3 LEA R14, P0, R6, c[0x0][0x168], 0x1 ;  /* 0x00005a00060eba11 */ /* 0x000fe200078008ff */
[----:B------:R-:W-:Y:S02]  /*31f0*/  @!P1 IMAD R12, R10, c[0x0][0x19c], R2 ;  /* 0x000067000a0c9a24 */ /* 0x000fe400078e0202 */
[----:B------:R-:W-:-:S02]  /*3200*/  @!P5 IMAD.MOV.U32 R2, RZ, RZ, R4 ;  /* 0x000000ffff02d224 */ /* 0x000fc400078e0004 */
        /* <DEDUP_REMOVED lines=21> */
[----:B------:R-:W-:Y:S01]  /*3360*/  @P6 STS [R240+0x300c], RZ ;  /* 0x00300cfff0006388 */ /* 0x000fe20000000800 */
[----:B------:R-:W-:-:S03]  /*3370*/  @!P3 IMAD.X R10, RZ, RZ, R21, P0 ;  /* 0x000000ffff0ab224 */ /* 0x000fc600000e0615 */
[----:B------:R-:W-:Y:S01]  /*3380*/  @!PT LDS RZ, [RZ] ;  /* 0x00000000fffff984 */ /* 0x000fe20000000800 */
[----:B------:R-:W-:Y:S01]  /*3390*/  @!PT LDS RZ, [RZ] ;  /* 0x00000000fffff984 */ /* 0x000fe20000000800 */
[----:B------:R-:W-:Y:S01]  /*33a0*/  @!PT LDS RZ, [RZ] ;  /* 0x00000000fffff984 */ /* 0x000fe20000000800 */
[----:B------:R1:W-:Y:S01]  /*33b0*/  @!P6 LDGSTS.E.BYPASS.LTC128B.128 [R240+0x1000], [R22.64] ;  /* 0x0100000016f0efae */ /* 0x0003e2000b901d44 */
[----:B------:R-:W-:-:S03]  /*33c0*/  @!P4 IMAD R5, R5, c[0x0][0x1a0], RZ ;  /* 0x000068000505ca24 */ /* 0x000fc600078e02ff */
[----:B------:R1:W-:Y:S01]  /*33d0*/  @!P6 LDGSTS.E.BYPASS.LTC128B.128 [R240+0x3000], [R22.64+0x80] ;  /* 0x0300008016f0efae */ /* 0x0003e2000b901d44 */
[----:B------:R-:W-:-:S03]  /*33e0*/  @!P1 IADD3 R0, P0, R0, 0x60, RZ ;  /* 0x0000006000009810 */ /* 0x000fc60007f1e0ff */
[----:B------:R-:W-:Y:S01]  /*33f0*/  @P5 STS.128 [R20+0xc000], RZ ;  /* 0x00c000ff14005388 */ /* 0x000fe20000000c00 */
[----:B------:R-:W-:-:S03]  /*3400*/  @!P4 MOV R7, R3 ;  /* 0x000000030007c202 */ /* 0x000fc60000000f00 */
[----:B------:R-:W-:Y:S01]  /*3410*/  @P5 STS.128 [R20+0x10000], RZ ;  /* 0x010000ff14005388 */ /* 0x000fe20000000c00 */
[----:B------:R-:W-:-:S03]  /*3420*/  @!P4 IMAD.MOV.U32 R6, RZ, RZ, R4 ;  /* 0x000000ffff06c224 */ /* 0x000fc600078e0004 */
[----:B------:R-:W-:Y:S01]  /*3430*/  @!PT LDS RZ, [RZ] ;  /* 0x00000000fffff984 */ /* 0x000fe20000000800 */
[----:B------:R-:W-:Y:S01]  /*3440*/  @!PT LDS RZ, [RZ] ;  /* 0x00000000fffff984 */ /* 0x000fe20000000800 */
[----:B------:R-:W-:Y:S01]  /*3450*/  @!PT LDS RZ, [RZ] ;  /* 0x00000000fffff984 */ /* 0x000fe20000000800 */
[----:B------:R1:W-:Y:S01]  /*3460*/  @!P5 LDGSTS.E.BYPASS.LTC128B.128 [R20+0xc000], [R18.64] ;  /* 0x0c0000001214dfae */ /* 0x0003e2000b901d44 */
[----:B------:R-:W-:-:S03]  /*3470*/  @!P4 IMAD R25, R2, c[0x0][0x1a4], R5 ;  /* 0x000069000219ca24 */ /* 0x000fc600078e0205 */
[----:B------:R1:W-:Y:S01]  /*3480*/  @!P5 LDGSTS.E.BYPASS.LTC128B.128 [R20+0x10000], [R18.64+0x80] ;  /* 0x100000801214dfae */ /* 0x0003e2000b901d44 */
[----:B------:R-:W-:-:S03]  /*3490*/  @!P3 IMAD R10, R10, c[0x0][0x1a0], RZ ;  /* 0x000068000a0aba24 */ /* 0x000fc600078e02ff */
        /* <DEDUP_REMOVED lines=8> */
[----:B------:R-:W-:-:S03]  /*3520*/  @!P4 IMAD.WIDE.U32 R6, R2, c[0x0][0x1a0], R6 ;  /* 0x000068000206ca25 */ /* 0x000fc600078e0006 */
[----:B------:R1:W-:Y:S01]  /*3530*/  @!P4 LDGSTS.E.BYPASS.LTC128B.128 [R20+0x11000], [R16.64+0x80] ;  /* 0x110000801014cfae */ /* 0x0003e2000b901d44 */
[----:B------:R-:W-:-:S03]  /*3540*/  @!P1 IMAD.MOV.U32 R2, RZ, RZ, R4 ;  /* 0x000000ffff029224 */ /* 0x000fc600078e0004 */
[----:B------:R-:W-:Y:S04]  /*3550*/  @P3 STS.128 [R20+0xe000], RZ ;  /* 0x00e000ff14003388 */ /* 0x000fe80000000c00 */
        /* <DEDUP_REMOVED lines=18> */
[----:B------:R-:W-:-:S03]  /*3680*/  @!P1 IMAD R21, R0, c[0x0][0x1a4], R21 ;  /* 0x0000690000159a24 */ /* 0x000fc600078e0215 */
[----:B------:R-:W-:Y:S01]  /*3690*/  @P5 STS.128 [R20+0x14000], RZ ;  /* 0x014000ff14005388 */ /* 0x000fe20000000c00 */
[----:B------:R-:W-:-:S03]  /*36a0*/  @!P1 IMAD.WIDE.U32 R2, R0, c[0x0][0x1a0], R2 ;  /* 0x0000680000029a25 */ /* 0x000fc600078e0002 */
[----:B------:R-:W-:Y:S01]  /*36b0*/  @P5 STS.128 [R20+0x18000], RZ ;  /* 0x018000ff14005388 */ /* 0x000fe20000000c00 */
[----:B------:R-:W-:-:S03]  /*36c0*/  @!P3 IADD3 R5, R5, R24, RZ ;  /* 0x000000180505b210 */ /* 0x000fc60007ffe0ff */
[----:B------:R-:W-:Y:S01]  /*36d0*/  @!PT LDS RZ, [RZ] ;  /* 0x00000000fffff984 */ /* 0x000fe20000000800 */
[----:B------:R-:W-:Y:S01]  /*36e0*/  @!PT LDS RZ, [RZ] ;  /* 0x00000000fffff984 */ /* 0x000fe20000000800 */
[----:B------:R-:W-:Y:S01]  /*36f0*/  @!PT LDS RZ, [RZ] ;  /* 0x00000000fffff984 */ /* 0x000fe20000000800 */
[----:B------:R2:W-:Y:S01]  /*3700*/  @!P5 LDGSTS.E.BYPASS.LTC128B.128 [R20+0x14000], [R8.64] ;  /* 0x140000000814dfae */ /* 0x0005e2000b901d44 */
[----:B---3--:R-:W-:-:S03]  /*3710*/  IADD3 R0, R28, 0x20, RZ ;  /* 0x000000201c007810 */ /* 0x008fc60007ffe0ff */
[----:B------:R2:W-:Y:S01]  /*3720*/  @!P5 LDGSTS.E.BYPASS.LTC128B.128 [R20+0x18000], [R8.64+0x80] ;  /* 0x180000800814dfae */ /* 0x0005e2000b901d44 */
[----:B------:R-:W-:Y:S01]  /*3730*/  @!P4 LEA.HI.X R11, R6, c[0x0][0x174], R7, 0x1, P0 ;  /* 0x00005d00060bca11 */ /* 0x000fe200000f0c07 */
[----:B------:R-:W-:Y:S01]  /*3740*/  @!P1 IMAD.IADD R3, R3, 0x1, R21 ;  /* 0x0000000103039824 */ /* 0x000fe200078e0215 */
[----:B------:R-:W-:Y:S02]  /*3750*/  IADD3 R7, R28, 0x8, RZ ;  /* 0x000000081c077810 */ /* 0x000fe40007ffe0ff */
        /* <DEDUP_REMOVED lines=25> */
[----:B------:R-:W-:Y:S04]  /*38f0*/  @P1 STS.128 [R20+0x1b000], RZ ;  /* 0x01b000ff14001388 */ /* 0x000fe80000000c00 */
[----:B------:R-:W-:Y:S01]  /*3900*/  @!PT LDS RZ, [RZ] ;  /* 0x00000000fffff984 */ /* 0x000fe20000000800 */
[----:B------:R-:W-:Y:S01]  /*3910*/  @!PT LDS RZ, [RZ] ;  /* 0x00000000fffff984 */ /* 0x000fe20000000800 */
[----:B------:R-:W-:Y:S01]  /*3920*/  @!PT LDS RZ, [RZ] ;  /* 0x00000000fffff984 */ /* 0x000fe20000000800 */
[----:B------:R2:W-:Y:S04]  /*3930*/  @!P1 LDGSTS.E.BYPASS.LTC128B.128 [R20+0x17000], [R6.64] ;  /* 0x1700000006149fae */ /* 0x0005e8000b901d44 */
[----:B------:R2:W-:Y:S01]  /*3940*/  @!P1 LDGSTS.E.BYPASS.LTC128B.128 [R20+0x1b000], [R6.64+0x80] ;  /* 0x1b00008006149fae */ /* 0x0005e2000b901d44 */
[----:B------:R-:W-:-:S02]  /*3950*/  SHF.R.S32.HI R3, RZ, 0x1f, R0 ;  /* 0x0000001fff037819 */ /* 0x000fc40000011400 */
[----:B------:R-:W-:Y:S01]  /*3960*/  @!P0 LEA R4, P1, R0, UR14, 0x2 ;  /* 0x0000000e00048c11 */ /* 0x000fe2000f8210ff */
[----:B------:R-:W0:Y:S01]  /*3970*/  LDGDEPBAR ;  /* 0x00000000000079af */ /* 0x000e220000000000 */
[----:B------:R-:W-:Y:S02]  /*3980*/  IADD3 R2, P3, R2, UR14, RZ ;  /* 0x0000000e02027c10 */ /* 0x000fe4000ff7e0ff */
[----:B------:R-:W-:-:S05]  /*3990*/  @!P0 LEA.HI.X R5, R0, UR13, R3, 0x2, P1 ;  /* 0x0000000d00058c11 */ /* 0x000fca00088f1403 */
[----:B------:R3:W4:Y:S01]  /*39a0*/  @!P0 LDG.E R29, [R4.64] ;  /* 0x00000004041d8981 */ /* 0x000722000c1e1900 */
[----:B--2---:R-:W-:-:S04]  /*39b0*/  SHF.R.S32.HI R7, RZ, 0x1f, R28 ;  /* 0x0000001fff077819 */ /* 0x004fc8000001141c */
[----:B------:R-:W-:-:S04]  /*39c0*/  SHF.L.U64.HI R6, R28, 0x2, R7 ;  /* 0x000000021c067819 */ /* 0x000fc80000010207 */
[----:B------:R-:W-:-:S05]  /*39d0*/  IADD3.X R3, R6, UR13, RZ, P3, !PT ;  /* 0x0000000d06037c10 */ /* 0x000fca0009ffe4ff */
[----:B------:R2:W5:Y:S04]  /*39e0*/  @!P4 LDG.E R32, [R2.64] ;  /* 0x000000040220c981 */ /* 0x000568000c1e1900 */
[----:B------:R2:W4:Y:S04]  /*39f0*/  @!P6 LDG.E R31, [R2.64+0x20] ;  /* 0x00002004021fe981 */ /* 0x000528000c1e1900 */
[----:B------:R2:W4:Y:S01]  /*3a00*/  @!P5 LDG.E R30, [R2.64+0x80] ;  /* 0x00008004021ed981 */ /* 0x000522000c1e1900 */
[----:B------:R-:W-:-:S04]  /*3a10*/  LEA.HI R0, R27, R26, RZ, 0x4 ;  /* 0x0000001a1b007211 */ /* 0x000fc800078f20ff */
[----:B------:R-:W-:-:S05]  /*3a20*/  LOP3.LUT R0, R0, 0xfffffff0, RZ, 0xc0, !PT ;  /* 0xfffffff000007812 */ /* 0x000fca00078ec0ff */
[----:B------:R-:W-:-:S05]  /*3a30*/  IMAD.IADD R0, R26, 0x1, -R0 ;  /* 0x000000011a007824 */ /* 0x000fca00078e0a00 */
        /* <DEDUP_REMOVED lines=12> */
[----:B------:R-:W-:Y:S01]  /*3b00*/  IMAD R0, R0, c[0x0][0x1c0], RZ ;  /* 0x0000700000007a24 */ /* 0x000fe200078e02ff */
[----:B---3--:R-:W-:Y:S01]  /*3b10*/  SHF.L.U64.HI R4, R28, 0x2, R7 ;  /* 0x000000021c047819 */ /* 0x008fe20000010207 */
[----:B------:R-:W-:Y:S02]  /*3b20*/  IMAD.SHL.U32 R192, R2, 0x2, RZ ;  /* 0x0000000202c07824 */ /* 0x000fe400078e00ff */
[----:B------:R-:W-:Y:S02]  /*3b30*/  IMAD.SHL.U32 R2, R0, 0x10, RZ ;  /* 0x0000001000027824 */ /* 0x000fe400078e00ff */
[----:B------:R-:W-:Y:S02]  /*3b40*/  IMAD.SHL.U32 R3, R28, 0x4, RZ ;  /* 0x000000041c037824 */ /* 0x000fe400078e00ff */
[----:B------:R-:W-:Y:S01]  /*3b50*/  IMAD.SHL.U32 R250, R0, 0x8, RZ ;  /* 0x0000000800fa7824 */ /* 0x000fe200078e00ff */
[----:B------:R-:W-:Y:S01]  /*3b60*/  UIADD3 UR8, UR22, UR11, URZ ;  /* 0x0000000b16087290 */ /* 0x000fe2000fffe03f */
[----:B------:R-:W-:Y:S01]  /*3b70*/  IMAD.MOV.U32 R198, RZ, RZ, 0x20 ;  /* 0x00000020ffc67424 */ /* 0x000fe200078e00ff */
[----:B------:R-:W-:-:S02]  /*3b80*/  CS2R R158, SRZ ;  /* 0x00000000009e7805 */ /* 0x000fc4000001ff00 */
        /* <DEDUP_REMOVED lines=63> */
[----:B------:R-:W-:Y:S01]  /*3f80*/  ULDC UR12, c[0x0][0x2e8] ;  /* 0x0000ba00000c7ab9 */ /* 0x000fe20000000800 */
[----:B------:R-:W-:Y:S01]  /*3f90*/  CS2R R36, SRZ ;  /* 0x0000000000247805 */ /* 0x000fe2000001ff00 */
[----:B------:R-:W-:-:S02]  /*3fa0*/  SEL R198, R198, 0xffffffe0, !P0 ;  /* 0xffffffe0c6c67807 */ /* 0x000fc40004000000 */
[----:B------:R-:W-:Y:S01]  /*3fb0*/  SEL R197, R197, 0xffffffc0, !P1 ;  /* 0xffffffc0c5c57807 */ /* 0x000fe20004800000 */
[----:B------:R-:W-:-:S03]  /*3fc0*/  UIADD3 UR18, UR8, -UR12, URZ ;  /* 0x8000000c08127290 */ /* 0x000fc6000fffe03f */
[----:B------:R-:W-:Y:S01]  /*3fd0*/  ULDC UR12, c[0x0][0x2e4] ;  /* 0x0000b900000c7ab9 */ /* 0x000fe20000000800 */
[----:B-----5:R-:W-:Y:S04]  /*3fe0*/  STL [R1+0x8], R32 ;  /* 0x0000082001007387 */ /* 0x020fe80000100800 */
[----:B----4-:R-:W-:Y:S04]  /*3ff0*/  STL [R1+0xc], R31 ;  /* 0x00000c1f01007387 */ /* 0x010fe80000100800 */
[----:B------:R-:W-:Y:S04]  /*4000*/  STL [R1], R30 ;  /* 0x0000001e01007387 */ /* 0x000fe80000100800 */
[----:B------:R-:W-:Y:S04]  /*4010*/  STL [R1+0x4], R29 ;  /* 0x0000041d01007387 */ /* 0x000fe80000100800 */
[----:B------:R2:W-:Y:S04]  /*4020*/  STL [R1+0x34], R4 ;  /* 0x0000340401007387 */ /* 0x0005e80000100800 */
[----:B------:R3:W-:Y:S01]  /*4030*/  STL [R1+0x30], R3 ;  /* 0x0000300301007387 */ /* 0x0007e20000100800 */
[----:B--2---:R-:W-:-:S02]  /*4040*/  IADD3 R4, R2, 0x20, RZ ;  /* 0x0000002002047810 */ /* 0x004fc40007ffe0ff */
[----:B---3--:R-:W-:Y:S02]  /*4050*/  IADD3 R3, R2, 0x40, RZ ;  /* 0x0000004002037810 */ /* 0x008fe40007ffe0ff */
[----:B------:R-:W-:Y:S02]  /*4060*/  IADD3 R4, R250, R4, RZ ;  /* 0x00000004fa047210 */ /* 0x000fe40007ffe0ff */
[----:B------:R-:W-:Y:S01]  /*4070*/  IADD3 R2, R2, 0x60, RZ ;  /* 0x0000006002027810 */ /* 0x000fe20007ffe0ff */
[C---:B------:R-:W-:Y:S02]  /*4080*/  IMAD.IADD R3, R250.reuse, 0x1, R3 ;  /* 0x00000001fa037824 */ /* 0x040fe400078e0203 */
[C---:B------:R-:W-:Y:S02]  /*4090*/  IMAD.IADD R4, R250.reuse, 0x1, R4 ;  /* 0x00000001fa047824 */ /* 0x040fe400078e0204 */
[C---:B------:R-:W-:Y:S01]  /*40a0*/  IMAD.IADD R2, R250.reuse, 0x1, R2 ;  /* 0x00000001fa027824 */ /* 0x040fe200078e0202 */
[C---:B------:R-:W-:Y:S01]  /*40b0*/  IADD3 R3, R250.reuse, R3, RZ ;  /* 0x00000003fa037210 */ /* 0x040fe20007ffe0ff */
[----:B------:R-:W-:-:S02]  /*40c0*/  IMAD.IADD R4, R250, 0x1, R4 ;  /* 0x00000001fa047824 */ /* 0x000fc400078e0204 */
[C---:B------:R-:W-:Y:S02]  /*40d0*/  IMAD.IADD R2, R250.reuse, 0x1, R2 ;  /* 0x00000001fa027824 */ /* 0x040fe400078e0202 */
[C---:B------:R-:W-:Y:S02]  /*40e0*/  IMAD.IADD R3, R250.reuse, 0x1, R3 ;  /* 0x00000001fa037824 */ /* 0x040fe400078e0203 */
[C---:B------:R-:W-:Y:S01]  /*40f0*/  IMAD.IADD R4, R250.reuse, 0x1, R4 ;  /* 0x00000001fa047824 */ /* 0x040fe200078e0204 */
[C---:B------:R-:W-:Y:S01]  /*4100*/  IADD3 R2, R250.reuse, R2, RZ ;  /* 0x00000002fa027210 */ /* 0x040fe20007ffe0ff */
[----:B------:R-:W-:-:S03]  /*4110*/  IMAD.IADD R3, R250, 0x1, R3 ;  /* 0x00000001fa037824 */ /* 0x000fc600078e0203 */
[C---:B------:R-:W-:Y:S01]  /*4120*/  IADD3 R0, R250.reuse, R4, RZ ;  /* 0x00000004fa007210 */ /* 0x040fe20007ffe0ff */
[C---:B------:R-:W-:Y:S01]  /*4130*/  IMAD.IADD R2, R250.reuse, 0x1, R2 ;  /* 0x00000001fa027824 */ /* 0x040fe200078e0202 */
[----:B------:R-:W-:Y:S04]  /*4140*/  STL [R1+0x18], R4 ;  /* 0x0000180401007387 */ /* 0x000fe80000100800 */
[----:B------:R2:W-:Y:S04]  /*4150*/  STL [R1+0x14], R3 ;  /* 0x0000140301007387 */ /* 0x0005e80000100800 */
[----:B------:R3:W-:Y:S04]  /*4160*/  STL [R1+0x24], R0 ;  /* 0x0000240001007387 */ /* 0x0007e80000100800 */
[----:B------:R1:W-:Y:S01]  /*4170*/  STL [R1+0x10], R2 ;  /* 0x0000100201007387 */ /* 0x0003e20000100800 */
[----:B--2---:R-:W-:-:S02]  /*4180*/  IMAD.IADD R3, R250, 0x1, R3 ;  /* 0x00000001fa037824 */ /* 0x004fc400078e0203 */
[----:B---3--:R-:W-:-:S03]  /*4190*/  IMAD.IADD R0, R250, 0x1, R2 ;  /* 0x00000001fa007824 */ /* 0x008fc600078e0202 */
[----:B------:R1:W-:Y:S04]  /*41a0*/  STL [R1+0x20], R3 ;  /* 0x0000200301007387 */ /* 0x0003e80000100800 */
[----:B------:R1:W-:Y:S02]  /*41b0*/  STL [R1+0x1c], R0 ;  /* 0x00001c0001007387 */ /* 0x0003e40000100800 */
.L_x_1856:
[----:B------:R-:W0:Y:S01]  /*41c0*/  LDGDEPBAR ;  /* 0x00000000000079af */ /* 0x000e220000000000 */
[C---:B-1----:R-:W-:Y:S01]  /*41d0*/  IADD3 R0, R192.reuse, R198, RZ ;  /* 0x000000c6c0007210 */ /* 0x042fe20007ffe0ff */
        /* <DEDUP_REMOVED lines=22> */
[----:B------:R-:W-:Y:S01]  /*4340*/  LDSM.16.M88.4 R184, [R196+0x10800] ;  /* 0x01080000c4b8783b */ /* 0x000fe20000000200 */
        /* <DEDUP_REMOVED lines=60> */
[C---:B------:R-:W-:Y:S07]  /*4710*/  HMMA.16816.F32 R24, R180.reuse, R164, R24 ;  /* 0x000000a4b418723c */ /* 0x040fee0000001818 */
[----:B------:R-:W-:Y:S01]  /*4720*/  IADD3 R164, P0, R202, UR16, RZ ;  /* 0x00000010caa47c10 */ /* 0x000fe2000ff1e0ff */
[-C--:B------:R-:W-:Y:S01]  /*4730*/  HMMA.16816.F32 R28, R180, R166.reuse, R28 ;  /* 0x000000a6b41c723c */ /* 0x080fe2000000181c */
[----:B------:R-:W2:Y:S03]  /*4740*/  LDSM.16.M88.4 R180, [R3+0x3000] ;  /* 0x0030000003b4783b */ /* 0x000ea60000000200 */
[----:B---3--:R-:W-:Y:S02]  /*4750*/  IADD3.X R165, R201, UR15, RZ, P0, !PT ;  /* 0x0000000fc9a57c10 */ /* 0x008fe400087fe4ff */
[----:B------:R-:W-:Y:S02]  /*4760*/  PLOP3.LUT P0, PT, PT, PT, UP0, 0x80, 0x0 ;  /* 0x000000000000781c */ /* 0x000fe40003f0f008 */
[----:B------:R-:W-:Y:S01]  /*4770*/  HMMA.16816.F32 R32, R172, R166, R32 ;  /* 0x000000a6ac20723c */ /* 0x000fe20000001820 */
[----:B------:R-:W-:Y:S08]  /*4780*/  LDSM.16.M88.4 R172, [R195+0x10000] ;  /* 0x01000000c3ac783b */ /* 0x000ff00000000200 */
[----:B------:R3:W5:Y:S01]  /*4790*/  LDG.E R203, [R164.64] ;  /* 0x00000004a4cb7981 */ /* 0x000762000c1e1900 */
[-C--:B-1----:R-:W-:Y:S03]  /*47a0*/  HMMA.16816.F32 R4, R168, R176.reuse, R4 ;  /* 0x000000b0a804723c */ /* 0x082fe60000001804 */
[----:B------:R3:W5:Y:S04]  /*47b0*/  LDG.E R204, [R164.64+0x20] ;  /* 0x00002004a4cc7981 */ /* 0x000768000c1e1900 */
[----:B------:R3:W5:Y:S04]  /*47c0*/  LDG.E R202, [R164.64+0x80] ;  /* 0x00008004a4ca7981 */ /* 0x000768000c1e1900 */
[----:B------:R3:W5:Y:S01]  /*47d0*/  LDG.E R201, [R164.64+0xa0] ;  /* 0x0000a004a4c97981 */ /* 0x000762000c1e1900 */
[C---:B--2---:R-:W-:Y:S08]  /*47e0*/  HMMA.16816.F32 R8, R180.reuse, R176, R8 ;  /* 0x000000b0b408723c */ /* 0x044ff00000001808 */
[-C--:B------:R-:W-:Y:S01]  /*47f0*/  HMMA.16816.F32 R12, R180, R178.reuse, R12 ;  /* 0x000000b2b40c723c */ /* 0x080fe2000000180c */
[----:B---3--:R-:W1:Y:S07]  /*4800*/  LDSM.16.M88.4 R164, [R2+0x2000] ;  /* 0x0020000002a4783b */ /* 0x008e6e0000000200 */
[C---:B------:R-:W-:Y:S01]  /*4810*/  HMMA.16816.F32 R16, R168.reuse, R178, R16 ;  /* 0x000000b2a810723c */ /* 0x040fe20000001810 */
[----:B------:R-:W2:Y:S07]  /*4820*/  LDSM.16.M88.4 R176, [R2+0x3000] ;  /* 0x0030000002b0783b */ /* 0x000eae0000000200 */
        /* <DEDUP_REMOVED lines=14> */
[----:B------:R-:W2:Y:S01]  /*4910*/  MUFU.TANH R205, R5 ;  /* 0x0000000500cd7308 */ /* 0x000ea20000002400 */
        /* <DEDUP_REMOVED lines=11> */
[----:B------:R4:W1:Y:S01]  /*49d0*/  MUFU.TANH R186, R7 ;  /* 0x0000000700ba7308 */ /* 0x0008620000002400 */
[----:B------:R-:W-:Y:S09]  /*49e0*/  FMUL.FTZ R19, R19, c[0x0][0x2ec] ;  /* 0x0000bb0013137a20 */ /* 0x000ff20000410000 */
[----:B------:R1:W1:Y:S10]  /*49f0*/  MUFU.TANH R210, R8 ;  /* 0x0000000800d27308 */ /* 0x0002740000002400 */
        /* <DEDUP_REMOVED lines=93> */
.L_x_1852:
        /* <DEDUP_REMOVED lines=131> */
.L_x_1853:
[----:B------:R-:W2:Y:S01]  /*5800*/  LDL R0, [R1+0x8] ;  /* 0x0000080001007983 */ /* 0x000ea20000100800 */
[----:B------:R-:W-:Y:S01]  /*5810*/  MOV R197, 0x40 ;  /* 0x0000004000c57802 */ /* 0x000fe20000000f00 */
[----:B------:R-:W-:Y:S02]  /*5820*/  UISETP.GT.AND UP3, UPT, UR7, UR17, UPT ;  /* 0x000000110700728c */ /* 0x000fe4000bf64270 */
[----:B------:R-:W3:Y:S01]  /*5830*/  LDL R2, [R1+0xc] ;  /* 0x00000c0001027983 */ /* 0x000ee20000100800 */
[----:B------:R-:W-:Y:S03]  /*5840*/  SEL R197, R197, 0xffffffc0, !P1 ;  /* 0xffffffc0c5c57807 */ /* 0x000fe60004800000 */
[----:B------:R-:W4:Y:S04]  /*5850*/  LDL R166, [R1] ;  /* 0x0000000001a67983 */ /* 0x000f280000100800 */
[----:B------:R-:W4:Y:S04]  /*5860*/  LDL R165, [R1+0x4] ;  /* 0x0000040001a57983 */ /* 0x000f280000100800 */
        /* <DEDUP_REMOVED lines=47> */
[----:B-1----:R-:W-:Y:S02]  /*5b60*/  FSEL R0, R17, RZ, P0 ;  /* 0x000000ff11007208 */ /* 0x002fe40000000000 */
[----:B------:R-:W-:Y:S03]  /*5b70*/  PLOP3.LUT P0, PT, PT, PT, UP3, 0x80, 0x0 ;  /* 0x000000000000781c */ /* 0x000fe60003f0f038 */
        /* <DEDUP_REMOVED lines=184> */
[----:B------:R-:W-:Y:S02]  /*6700*/  FADD.FTZ R11, -R201, R11 ;  /* 0x0000000bc90b7221 */ /* 0x000fe40000010100 */
[----:B------:R-:W-:Y:S02]  /*6710*/  FMUL.FTZ R180, R180, R8 ;  /* 0x00000008b4b47220 */ /* 0x000fe40000410000 */
[----:B------:R-:W-:Y:S02]  /*6720*/  FFMA.FTZ R8, -R205, R205, 1 ;  /* 0x3f800000cd087423 */ /* 0x000fe400000101cd */
[----:B------:R-:W-:Y:S02]  /*6730*/  FADD.FTZ R9, -R202, R9 ;  /* 0x00000009ca097221 */ /* 0x000fe40000010100 */
[----:B------:R-:W-:Y:S02]  /*6740*/  FMUL.FTZ R8, R8, c[0x0][0x2ec] ;  /* 0x0000bb0008087a20 */ /* 0x000fe40000410000 */
[----:B------:R-:W-:Y:S02]  /*6750*/  FMUL.FTZ R178, R178, R11 ;  /* 0x0000000bb2b27220 */ /* 0x000fe40000410000 */
[----:B------:R-:W-:Y:S02]  /*6760*/  FMUL.FTZ R11, R176, R8 ;  /* 0x00000008b00b7220 */ /* 0x000fe40000410000 */
[----:B------:R-:W-:Y:S02]  /*6770*/  FFMA.FTZ R8, -R209, R209, 1 ;  /* 0x3f800000d1087423 */ /* 0x000fe400000101d1 */
[----:B------:R-:W-:Y:S02]  /*6780*/  FMUL.FTZ R177, R177, R9 ;  /* 0x00000009b1b17220 */ /* 0x000fe40000410000 */
[----:B------:R-:W-:Y:S02]  /*6790*/  FMUL.FTZ R8, R8, c[0x0][0x2ec] ;  /* 0x0000bb0008087a20 */ /* 0x000fe40000410000 */
[----:B------:R-:W-:Y:S02]  /*67a0*/  FADD.FTZ R17, -R203, R17 ;  /* 0x00000011cb117221 */ /* 0x000fe40000010100 */
        /* <DEDUP_REMOVED lines=8> */
[----:B------:R-:W-:Y:S02]  /*6830*/  FMUL.FTZ R10, R179, R10 ;  /* 0x0000000ab30a7220 */ /* 0x000fe40000410000 */
[----:B------:R-:W-:Y:S01]  /*6840*/  FFMA.FTZ R0, -R186, R186, 1 ;  /* 0x3f800000ba007423 */ /* 0x000fe200000101ba */
[-C--:B-1----:R-:W-:Y:S03]  /*6850*/  HMMA.16816.F32 R20, R164, R4.reuse, R20 ;  /* 0x00000004a414723c */ /* 0x082fe60000001814 */
[----:B------:R-:W-:Y:S02]  /*6860*/  FMUL.FTZ R2, R2, c[0x0][0x2ec] ;  /* 0x0000bb0002027a20 */ /* 0x000fe40000410000 */
[----:B------:R-:W-:Y:S02]  /*6870*/  FADD.FTZ R19, -R204, R19 ;  /* 0x00000013cc137221 */ /* 0x000fe40000010100 */
[----:B------:R-:W-:Y:S01]  /*6880*/  FMUL.FTZ R18, R50, R18 ;  /* 0x0000001232127220 */ /* 0x000fe20000410000 */
[C---:B------:R-:W-:Y:S01]  /*6890*/  HMMA.16816.F32 R24, R172.reuse, R4, R24 ;  /* 0x00000004ac18723c */ /* 0x040fe20000001818 */
[----:B------:R2:W5:Y:S03]  /*68a0*/  LDL.LU R50, [R1+0x9c] ;  /* 0x00009c0001327983 */ /* 0x0005660000300800 */
[----:B------:R-:W-:Y:S02]  /*68b0*/  FFMA.FTZ R9, -R206, R206, 1 ;  /* 0x3f800000ce097423 */ /* 0x000fe400000101ce */
[----:B------:R-:W-:Y:S02]  /*68c0*/  FMUL.FTZ R0, R0, c[0x0][0x2ec] ;  /* 0x0000bb0000007a20 */ /* 0x000fe40000410000 */
[----:B------:R-:W-:Y:S01]  /*68d0*/  FMUL.FTZ R179, R10, R2 ;  /* 0x000000020ab37220 */ /* 0x000fe20000410000 */
[-C--:B------:R-:W-:Y:S03]  /*68e0*/  HMMA.16816.F32 R28, R172, R6.reuse, R28 ;  /* 0x00000006ac1c723c */ /* 0x080fe6000000181c */
[----:B------:R-:W-:Y:S02]  /*68f0*/  FMUL.FTZ R10, R49, R19 ;  /* 0x00000013310a7220 */ /* 0x000fe40000410000 */
[----:B------:R-:W-:Y:S01]  /*6900*/  FMUL.FTZ R9, R9, c[0x0][0x2ec] ;  /* 0x0000bb0009097a20 */ /* 0x000fe20000410000 */
[----:B------:R2:W5:Y:S01]  /*6910*/  LDL.LU R49, [R1+0x98] ;  /* 0x0000980001317983 */ /* 0x0005620000300800 */
[----:B------:R-:W-:Y:S01]  /*6920*/  FADD.FTZ R20, -R203, R20 ;  /* 0x00000014cb147221 */ /* 0x000fe20000010100 */
[----:B------:R-:W-:Y:S04]  /*6930*/  HMMA.16816.F32 R32, R164, R6, R32 ;  /* 0x00000006a420723c */ /* 0x000fe80000001820 */
[----:B------:R-:W-:Y:S02]  /*6940*/  FMUL.FTZ R182, R182, R0 ;  /* 0x00000000b6b67220 */ /* 0x000fe40000410000 */
[----:B------:R-:W-:Y:S02]  /*6950*/  FADD.FTZ R13, -R202, R13 ;  /* 0x0000000dca0d7221 */ /* 0x000fe40000010100 */
[----:B------:R-:W-:Y:S04]  /*6960*/  FFMA.FTZ R0, -R210, R210, 1 ;  /* 0x3f800000d2007423 */ /* 0x000fe800000101d2 */
[----:B------:R-:W-:Y:S02]  /*6970*/  FFMA.FTZ R4, -R213, R213, 1 ;  /* 0x3f800000d5047423 */ /* 0x000fe400000101d5 */
[----:B------:R-:W-:Y:S02]  /*6980*/  FADD.FTZ R21, -R203, R21 ;  /* 0x00000015cb157221 */ /* 0x000fe40000010100 */
[----:B------:R-:W-:Y:S02]  /*6990*/  FMUL.FTZ R20, R48, R20 ;  /* 0x0000001430147220 */ /* 0x000fe40000410000 */
[----:B------:R-:W-:Y:S01]  /*69a0*/  FMUL.FTZ R181, R181, R9 ;  /* 0x00000009b5b57220 */ /* 0x000fe20000410000 */
[----:B------:R2:W5:Y:S01]  /*69b0*/  LDL.LU R48, [R1+0x94] ;  /* 0x0000940001307983 */ /* 0x0005620000300800 */
[----:B------:R-:W-:Y:S02]  /*69c0*/  FMUL.FTZ R13, R248, R13 ;  /* 0x0000000df80d7220 */ /* 0x000fe40000410000 */
[----:B------:R-:W-:Y:S02]  /*69d0*/  FMUL.FTZ R9, R0, c[0x0][0x2ec] ;  /* 0x0000bb0000097a20 */ /* 0x000fe40000410000 */
[----:B------:R-:W-:Y:S02]  /*69e0*/  FADD.FTZ R16, -R203, R16 ;  /* 0x00000010cb107221 */ /* 0x000fe40000010100 */
[----:B------:R-:W-:Y:S02]  /*69f0*/  FMUL.FTZ R4, R4, c[0x0][0x2ec] ;  /* 0x0000bb0004047a20 */ /* 0x000fe40000410000 */
[----:B------:R-:W-:Y:S02]  /*6a00*/  FADD.FTZ R22, -R204, R22 ;  /* 0x00000016cc167221 */ /* 0x000fe40000010100 */
[----:B------:R-:W-:Y:S02]  /*6a10*/  FMUL.FTZ R21, R47, R21 ;  /* 0x000000152f157220 */ /* 0x000fe40000410000 */
[----:B------:R-:W-:Y:S01]  /*6a20*/  FADD.FTZ R24, -R202, R24 ;  /* 0x00000018ca187221 */ /* 0x000fe20000010100 */
[----:B------:R2:W5:Y:S01]  /*6a30*/  LDL.LU R47, [R1+0x90] ;  /* 0x00009000012f7983 */ /* 0x0005620000300800 */
[----:B------:R-:W-:Y:S02]  /*6a40*/  FMUL.FTZ R180, R180, R9 ;  /* 0x00000009b4b47220 */ /* 0x000fe40000410000 */
[----:B------:R-:W-:Y:S02]  /*6a50*/  FMUL.FTZ R9, R169, R16 ;  /* 0x00000010a9097220 */ /* 0x000fe40000410000 */
[----:B------:R-:W-:Y:S02]  /*6a60*/  FMUL.FTZ R169, R13, R4 ;  /* 0x000000040da97220 */ /* 0x000fe40000410000 */
[----:B------:R-:W-:Y:S02]  /*6a70*/  FMUL.FTZ R13, R252, R22 ;  /* 0x00000016fc0d7220 */ /* 0x000fe40000410000 */
[----:B------:R-:W-:Y:S02]  /*6a80*/  FADD.FTZ R25, -R202, R25 ;  /* 0x00000019ca197221 */ /* 0x000fe40000010100 */
[----:B------:R-:W-:Y:S02]  /*6a90*/  FMUL.FTZ R22, R46, R24 ;  /* 0x000000182e167220 */ /* 0x000fe40000410000 */
[----:B------:R-:W-:Y:S01]  /*6aa0*/  FADD.FTZ R12, -R202, R12 ;  /* 0x0000000cca0c7221 */ /* 0x000fe20000010100 */
[----:B------:R2:W5:Y:S01]  /*6ab0*/  LDL.LU R46, [R1+0x8c] ;  /* 0x00008c00012e7983 */ /* 0x0005620000300800 */
[C---:B------:R-:W-:Y:S02]  /*6ac0*/  FADD.FTZ R14, -R201.reuse, R14 ;  /* 0x0000000ec90e7221 */ /* 0x040fe40000010100 */
[----:B------:R-:W-:Y:S02]  /*6ad0*/  FFMA.FTZ R5, -R214, R214, 1 ;  /* 0x3f800000d6057423 */ /* 0x000fe400000101d6 */
[----:B------:R-:W-:Y:S02]  /*6ae0*/  FFMA.FTZ R2, -R212, R212, 1 ;  /* 0x3f800000d4027423 */ /* 0x000fe400000101d4 */
[----:B------:R-:W-:Y:S02]  /*6af0*/  FADD.FTZ R26, -R201, R26 ;  /* 0x0000001ac91a7221 */ /* 0x000fe40000010100 */
[----:B------:R-:W-:Y:S02]  /*6b00*/  FMUL.FTZ R17, R45, R25 ;  /* 0x000000192d117220 */ /* 0x000fe40000410000 */
[----:B------:R-:W-:Y:S01]  /*6b10*/  FMUL.FTZ R12, R249, R12 ;  /* 0x0000000cf90c7220 */ /* 0x000fe20000410000 */
[----:B------:R2:W5:Y:S01]  /*6b20*/  LDL.LU R45, [R1+0x88] ;  /* 0x00008800012d7983 */ /* 0x0005620000300800 */
[----:B------:R-:W-:Y:S02]  /*6b30*/  FMUL.FTZ R14, R245, R14 ;  /* 0x0000000ef50e7220 */ /* 0x000fe40000410000 */
[----:B------:R-:W-:Y:S02]  /*6b40*/  FMUL.FTZ R5, R5, c[0x0][0x2ec] ;  /* 0x0000bb0005057a20 */ /* 0x000fe40000410000 */
[----:B------:R-:W-:Y:S02]  /*6b50*/  FMUL.FTZ R2, R2, c[0x0][0x2ec] ;  /* 0x0000bb0002027a20 */ /* 0x000fe40000410000 */
[----:B------:R-:W-:Y:S02]  /*6b60*/  FADD.FTZ R23, -R204, R23 ;  /* 0x00000017cc177221 */ /* 0x000fe40000010100 */
[----:B------:R-:W-:Y:S02]  /*6b70*/  FFMA.FTZ R4, -R217, R217, 1 ;  /* 0x3f800000d9047423 */ /* 0x000fe400000101d9 */
[----:B------:R-:W-:Y:S02]  /*6b80*/  FADD.FTZ R27, -R201, R27 ;  /* 0x0000001bc91b7221 */ /* 0x000fe40000010100 */
[----:B------:R-:W-:Y:S02]  /*6b90*/  FMUL.FTZ R24, R44, R26 ;  /* 0x0000001a2c187220 */ /* 0x000fe40000410000 */
[----:B------:R-:W-:Y:S01]  /*6ba0*/  FMUL.FTZ R170, R12, R5 ;  /* 0x000000050caa7220 */ /* 0x000fe20000410000 */
[----:B------:R2:W5:Y:S01]  /*6bb0*/  LDL.LU R44, [R1+0x84] ;  /* 0x00008400012c7983 */ /* 0x0005620000300800 */
[----:B------:R-:W-:Y:S02]  /*6bc0*/  FMUL.FTZ R176, R14, R2 ;  /* 0x000000020eb07220 */ /* 0x000fe40000410000 */
[----:B------:R-:W-:Y:S02]  /*6bd0*/  FMUL.FTZ R12, R251, R23 ;  /* 0x00000017fb0c7220 */ /* 0x000fe40000410000 */
[----:B------:R-:W-:Y:S02]  /*6be0*/  FFMA.FTZ R5, -R218, R218, 1 ;  /* 0x3f800000da057423 */ /* 0x000fe400000101da */
[----:B------:R-:W-:Y:S02]  /*6bf0*/  FFMA.FTZ R2, -R216, R216, 1 ;  /* 0x3f800000d8027423 */ /* 0x000fe400000101d8 */
[----:B------:R-:W-:Y:S02]  /*6c00*/  FMUL.FTZ R4, R4, c[0x0][0x2ec] ;  /* 0x0000bb0004047a20 */ /* 0x000fe40000410000 */
[----:B------:R-:W-:Y:S02]  /*6c10*/  FADD.FTZ R28, -R202, R28 ;  /* 0x0000001cca1c7221 */ /* 0x000fe40000010100 */
[----:B------:R-:W-:Y:S02]  /*6c20*/  FMUL.FTZ R23, R43, R27 ;  /* 0x0000001b2b177220 */ /* 0x000fe40000410000 */
[----:B------:R-:W-:Y:S01]  /*6c30*/  FMUL.FTZ R5, R5, c[0x0][0x2ec] ;  /* 0x0000bb0005057a20 */ /* 0x000fe20000410000 */
[----:B------:R2:W5:Y:S01]  /*6c40*/  LDL.LU R43, [R1+0x80] ;  /* 0x00008000012b7983 */ /* 0x0005620000300800 */
[----:B------:R-:W-:Y:S02]  /*6c50*/  FMUL.FTZ R2, R2, c[0x0][0x2ec] ;  /* 0x0000bb0002027a20 */ /* 0x000fe40000410000 */
        /* <DEDUP_REMOVED lines=16> */
[----:B------:R-:W-:Y:S01]  /*6d60*/  FFMA.FTZ R2, -R220, R220, 1 ;  /* 0x3f800000dc027423 */ /* 0x000fe200000101dc */
[----:B------:R2:W5:Y:S01]  /*6d70*/  LDL.LU R40, [R1+0x74] ;  /* 0x0000740001287983 */ /* 0x0005620000300800 */
[----:B------:R-:W-:Y:S02]  /*6d80*/  FMUL.FTZ R26, R20, R5 ;  /* 0x00000005141a7220 */ /* 0x000fe40000410000 */
[----:B------:R-:W-:Y:S02]  /*6d90*/  FADD.FTZ R32, -R203, R32 ;  /* 0x00000020cb207221 */ /* 0x000fe40000010100 */
[----:B------:R-:W-:Y:S02]  /*6da0*/  FMUL.FTZ R20, R39, R31 ;  /* 0x0000001f27147220 */ /* 0x000fe40000410000 */
[----:B------:R-:W-:Y:S01]  /*6db0*/  FMUL.FTZ R2, R2, c[0x0][0x2ec] ;  /* 0x0000bb0002027a20 */ /* 0x000fe20000410000 */
[----:B------:R2:W5:Y:S01]  /*6dc0*/  LDL.LU R39, [R1+0x70] ;  /* 0x0000700001277983 */ /* 0x0005620000300800 */
        /* <DEDUP_REMOVED lines=9> */
[----:B------:R-:W-:Y:S01]  /*6e60*/  FADD.FTZ R15, -R201, R15 ;  /* 0x0000000fc90f7221 */ /* 0x000fe20000010100 */
[----:B------:R2:W5:Y:S01]  /*6e70*/  LDL.LU R36, [R1+0x64] ;  /* 0x0000640001247983 */ /* 0x0005620000300800 */
[----:B------:R-:W-:Y:S02]  /*6e80*/  FMUL.FTZ R0, R0, c[0x0][0x2ec] ;  /* 0x0000bb0000007a20 */ /* 0x000fe40000410000 */
[----:B------:R-:W-:Y:S02]  /*6e90*/  FMUL.FTZ R15, R235, R15 ;  /* 0x0000000feb0f7220 */ /* 0x000fe40000410000 */
[----:B------:R-:W-:Y:S02]  /*6ea0*/  FMUL.FTZ R178, R178, R0 ;  /* 0x00000000b2b27220 */ /* 0x000fe40000410000 */
[----:B------:R-:W-:Y:S02]  /*6eb0*/  FFMA.FTZ R0, -R211, R211, 1 ;  /* 0x3f800000d3007423 */ /* 0x000fe400000101d3 */
[----:B------:R-:W-:Y:S02]  /*6ec0*/  FFMA.FTZ R5, -R234, R234, 1 ;  /* 0x3f800000ea057423 */ /* 0x000fe400000101ea */
[----:B------:R-:W-:Y:S02]  /*6ed0*/  FMUL.FTZ R0, R0, c[0x0][0x2ec] ;  /* 0x0000bb0000007a20 */ /* 0x000fe40000410000 */
[----:B------:R-:W-:Y:S02]  /*6ee0*/  FFMA.FTZ R4, -R230, R230, 1 ;  /* 0x3f800000e6047423 */ /* 0x000fe400000101e6 */
[----:B------:R-:W-:Y:S02]  /*6ef0*/  FMUL.FTZ R171, R15, R0 ;  /* 0x000000000fab7220 */ /* 0x000fe40000410000 */
[----:B------:R-:W-:Y:S02]  /*6f00*/  FFMA.FTZ R0, -R215, R215, 1 ;  /* 0x3f800000d7007423 */ /* 0x000fe400000101d7 */
[----:B------:R-:W-:Y:S02]  /*6f10*/  FFMA.FTZ R2, -R228, R228, 1 ;  /* 0x3f800000e4027423 */ /* 0x000fe400000101e4 */
[----:B------:R-:W-:Y:S02]  /*6f20*/  FMUL.FTZ R0, R0, c[0x0][0x2ec] ;  /* 0x0000bb0000007a20 */ /* 0x000fe40000410000 */
[----:B------:R-:W-:Y:S02]  /*6f30*/  FMUL.FTZ R5, R5, c[0x0][0x2ec] ;  /* 0x0000bb0005057a20 */ /* 0x000fe40000410000 */
[----:B------:R-:W-:Y:S02]  /*6f40*/  FMUL.FTZ R10, R10, R0 ;  /* 0x000000000a0a7220 */ /* 0x000fe40000410000 */
[----:B------:R-:W-:Y:S02]  /*6f50*/  FFMA.FTZ R0, -R219, R219, 1 ;  /* 0x3f800000db007423 */ /* 0x000fe400000101db */
[----:B------:R-:W-:Y:S02]  /*6f60*/  FMUL.FTZ R4, R4, c[0x0][0x2ec] ;  /* 0x0000bb0004047a20 */ /* 0x000fe40000410000 */
[----:B------:R-:W-:Y:S02]  /*6f70*/  FMUL.FTZ R0, R0, c[0x0][0x2ec] ;  /* 0x0000bb0000007a20 */ /* 0x000fe40000410000 */
[----:B------:R-:W-:Y:S02]  /*6f80*/  FMUL.FTZ R2, R2, c[0x0][0x2ec] ;  /* 0x0000bb0002027a20 */ /* 0x000fe40000410000 */
[----:B------:R-:W-:Y:S02]  /*6f90*/  FMUL.FTZ R27, R12, R0 ;  /* 0x000000000c1b7220 */ /* 0x000fe40000410000 */
[----:B------:R-:W-:Y:S02]  /*6fa0*/  FFMA.FTZ R0, -R226, R226, 1 ;  /* 0x3f800000e2007423 */ /* 0x000fe400000101e2 */
[----:B------:R-:W-:Y:S02]  /*6fb0*/  FMUL.FTZ R22, R22, R5 ;  /* 0x0000000516167220 */ /* 0x000fe40000410000 */
[----:B------:R-:W-:Y:S02]  /*6fc0*/  FMUL.FTZ R0, R0, c[0x0][0x2ec] ;  /* 0x0000bb0000007a20 */ /* 0x000fe40000410000 */
[----:B------:R-:W-:Y:S02]  /*6fd0*/  FMUL.FTZ R17, R17, R4 ;  /* 0x0000000411117220 */ /* 0x000fe40000410000 */
[----:B------:R-:W-:Y:S02]  /*6fe0*/  FMUL.FTZ R24, R24, R2 ;  /* 0x0000000218187220 */ /* 0x000fe40000410000 */
[----:B------:R-:W-:Y:S02]  /*6ff0*/  FMUL.FTZ R23, R23, R0 ;  /* 0x0000000017177220 */ /* 0x000fe40000410000 */
[----:B------:R-:W-:Y:S02]  /*7000*/  FFMA.FTZ R5, -R227, R227, 1 ;  /* 0x3f800000e3057423 */ /* 0x000fe400000101e3 */
[----:B------:R-:W-:Y:S02]  /*7010*/  FFMA.FTZ R4, -R225, R225, 1 ;  /* 0x3f800000e1047423 */ /* 0x000fe400000101e1 */
[----:B------:R-:W-:Y:S02]  /*7020*/  FFMA.FTZ R2, -R223, R223, 1 ;  /* 0x3f800000df027423 */ /* 0x000fe400000101df */
[----:B------:R-:W-:Y:S02]  /*7030*/  FFMA.FTZ R0, -R221, R221, 1 ;  /* 0x3f800000dd007423 */ /* 0x000fe400000101dd */
[----:B------:R-:W-:Y:S02]  /*7040*/  FADD.FTZ R35, -R204, R35 ;  /* 0x00000023cc237221 */ /* 0x000fe40000010100 */
[----:B------:R-:W-:Y:S02]  /*7050*/  FMUL.FTZ R5, R5, c[0x0][0x2ec] ;  /* 0x0000bb0005057a20 */ /* 0x000fe40000410000 */
[----:B------:R-:W-:Y:S02]  /*7060*/  FMUL.FTZ R4, R4, c[0x0][0x2ec] ;  /* 0x0000bb0004047a20 */ /* 0x000fe40000410000 */
[----:B------:R-:W-:Y:S02]  /*7070*/  FMUL.FTZ R2, R2, c[0x0][0x2ec] ;  /* 0x0000bb0002027a20 */ /* 0x000fe40000410000 */
[----:B------:R-:W-:Y:S02]  /*7080*/  FMUL.FTZ R0, R0, c[0x0][0x2ec] ;  /* 0x0000bb0000007a20 */ /* 0x000fe40000410000 */
[----:B------:R-:W-:Y:S01]  /*7090*/  FMUL.FTZ R15, R250, R35 ;  /* 0x00000023fa0f7220 */ /* 0x000fe20000410000 */
[----:B------:R-:W-:Y:S01]  /*70a0*/  MOV R250, c[0x0][0x22c] ;  /* 0x00008b0000fa7a02 */ /* 0x000fe20000000f00 */
        /* <DEDUP_REMOVED lines=17> */
[----:B------:R-:W-:Y:S01]  /*71c0*/  FMUL.FTZ R15, R15, R0 ;  /* 0x000000000f0f7220 */ /* 0x000fe20000410000 */
[----:B------:R-:W-:-:S05]  /*71d0*/  @!P0 BRA `(.L_x_1854) ;  /* 0x0000016000008947 */ /* 0x000fca0003800000 */
[----:B--2---:R-:W-:Y:S01]  /*71e0*/  IMAD.MOV.U32 R5, RZ, RZ, c[0x0][0x190] ;  /* 0x00006400ff057624 */ /* 0x004fe200078e00ff */
        /* <DEDUP_REMOVED lines=21> */
.L_x_1854:
[----:B--2---:R-:W-:Y:S01]  /*7340*/  F2FP.PACK_AB R12, R11, R181 ;  /* 0x000000b50b0c723e */ /* 0x004fe200000000ff */
        /* <DEDUP_REMOVED lines=145> */
.L_x_1855:
[----:B------:R-:W-:Y:S01]  /*7c60*/  LDSM.16.M88.4 R32, [R3+0x1c000] ;  /* 0x01c000000320783b */ /* 0x000fe20000000200 */
[----:B------:R-:W-:Y:S01]  /*7c70*/  IMAD.MOV.U32 R2, RZ, RZ, c[0x0][0x22c] ;  /* 0x00008b00ff027624 */ /* 0x000fe200078e00ff */
[----:B------:R-:W-:Y:S02]  /*7c80*/  ULOP3.LUT UR8, UR7, 0x1, URZ, 0xc0, !UPT ;  /* 0x0000000107087892 */ /* 0x000fe4000f8ec03f */
[----:B------:R-:W-:Y:S01]  /*7c90*/  UISETP.GT.AND UP2, UPT, UR7, UR17, UPT ;  /* 0x000000110700728c */ /* 0x000fe2000bf44270 */
        /* <DEDUP_REMOVED lines=8> */
[----:B------:R-:W5:Y:S05]  /*7d20*/  LDL R206, [R1+0x40] ;  /* 0x0000400001ce7983 */ /* 0x000f6a0000100800 */
        /* <DEDUP_REMOVED lines=73> */
[C---:B------:R-:W-:Y:S08]  /*81c0*/  HMMA.16816.F32 R24, R180.reuse, R164, R24 ;  /* 0x000000a4b418723c */ /* 0x040ff00000001818 */
[-C--:B------:R-:W-:Y:S01]  /*81d0*/  HMMA.16816.F32 R28, R180, R166.reuse, R28 ;  /* 0x000000a6b41c723c */ /* 0x080fe2000000181c */
[----:B------:R-:W3:Y:S07]  /*81e0*/  LDSM.16.MT88.4 R180, [R189+0x7000] ;  /* 0x00700000bdb4783b */ /* 0x000eee0000004200 */
[----:B------:R-:W-:Y:S01]  /*81f0*/  HMMA.16816.F32 R32, R172, R166, R32 ;  /* 0x000000a6ac20723c */ /* 0x000fe20000001820 */
[----:B------:R-:W-:Y:S05]  /*8200*/  LDSM.16.M88.4 R164, [R188+0x1e000] ;  /* 0x01e00000bca4783b */ /* 0x000fea0000000200 */
[----:B------:R-:W4:Y:S02]  /*8210*/  LDSM.16.MT88.4 R172, [R189+0x3800] ;  /* 0x00380000bdac783b */ /* 0x000f240000004200 */
[-C--:B-1----:R-:W-:Y:S08]  /*8220*/  HMMA.16816.F32 R4, R168, R176.reuse, R4 ;  /* 0x000000b0a804723c */ /* 0x082ff00000001804 */
[C---:B------:R-:W-:Y:S08]  /*8230*/  HMMA.16816.F32 R8, R184.reuse, R176, R8 ;  /* 0x000000b0b808723c */ /* 0x040ff00000001808 */
[-C--:B------:R-:W-:Y:S08]  /*8240*/  HMMA.16816.F32 R12, R184, R178.reuse, R12 ;  /* 0x000000b2b80c723c */ /* 0x080ff0000000180c */
[C---:B------:R-:W-:Y:S01]  /*8250*/  HMMA.16816.F32 R16, R168.reuse, R178, R16 ;  /* 0x000000b2a810723c */ /* 0x040fe20000001810 */
[----:B------:R1:W2:Y:S07]  /*8260*/  LDSM.16.M88.4 R176, [R188+0x1f000] ;  /* 0x01f00000bcb0783b */ /* 0x0002ae0000000200 */
[-C--:B---3--:R-:W-:Y:S08]  /*8270*/  HMMA.16816.F32 R20, R168, R180.reuse, R20 ;  /* 0x000000b4a814723c */ /* 0x088ff00000001814 */
[C---:B------:R-:W-:Y:S07]  /*8280*/  HMMA.16816.F32 R24, R184.reuse, R180, R24 ;  /* 0x000000b4b818723c */ /* 0x040fee0000001818 */
[----:B------:R-:W-:Y:S01]  /*8290*/  IMAD.MOV.U32 R180, RZ, RZ, c[0x0][0x22c] ;  /* 0x00008b00ffb47624 */ /* 0x000fe200078e00ff */
[-C--:B------:R-:W-:Y:S01]  /*82a0*/  HMMA.16816.F32 R28, R184, R182.reuse, R28 ;  /* 0x000000b6b81c723c */ /* 0x080fe2000000181c */
[----:B------:R-:W3:Y:S03]  /*82b0*/  LDSM.16.MT88.4 R184, [R189+0x7800] ;  /* 0x00780000bdb8783b */ /* 0x000ee60000004200 */
[----:B-1----:R-:W-:Y:S01]  /*82c0*/  LEA.HI.X.SX32 R188, R2, R247, 0x2, P2 ;  /* 0x000000f702bc7211 */ /* 0x002fe200010f16ff */
[----:B------:R-:W-:Y:S02]  /*82d0*/  IMAD.MOV.U32 R2, RZ, RZ, R235 ;  /* 0x000000ffff027224 */ /* 0x000fe400078e00eb */
[----:B------:R-:W-:Y:S01]  /*82e0*/  IMAD R180, R180, c[0x0][0x1c0], RZ ;  /* 0x00007000b4b47a24 */ /* 0x000fe200078e02ff */
[----:B------:R-:W-:Y:S04]  /*82f0*/  HMMA.16816.F32 R32, R168, R182, R32 ;  /* 0x000000b6a820723c */ /* 0x000fe80000001820 */
[----:B------:R-:W-:Y:S02]  /*8300*/  IMAD.MOV.U32 R3, RZ, RZ, R188 ;  /* 0x000000ffff037224 */ /* 0x000fe400078e00bc */
[----:B------:R-:W-:Y:S01]  /*8310*/  IMAD R180, R180, 0x30, RZ ;  /* 0x00000030b4b47824 */ /* 0x000fe200078e02ff */
[----:B-----5:R-:W-:Y:S01]  /*8320*/  @P0 IADD3 R170, P3, R206, UR14, RZ ;  /* 0x0000000eceaa0c10 */ /* 0x020fe2000ff7e0ff */
[-C--:B----4-:R-:W-:Y:S01]  /*8330*/  HMMA.16816.F32 R4, R164, R172.reuse, R4 ;  /* 0x000000aca404723c */ /* 0x090fe20000001804 */
[----:B------:R-:W-:Y:S04]  /*8340*/  @UP3 UIADD3 UR14, UP1, UR14, -0x100, URZ ;  /* 0xffffff000e0e3890 */ /* 0x000fe8000ff3e03f */
[----:B------:R-:W-:Y:S01]  /*8350*/  @P0 IADD3.X R171, R205, UR13, RZ, P3, !PT ;  /* 0x0000000dcdab0c10 */ /* 0x000fe20009ffe4ff */
[----:B------:R-:W-:Y:S01]  /*8360*/  IMAD.MOV.U32 R205, RZ, RZ, c[0x0][0x22c] ;  /* 0x00008b00ffcd7624 */ /* 0x000fe200078e00ff */
[CC--:B------:R-:W-:Y:S01]  /*8370*/  LEA R168, P2, R250.reuse, R2.reuse, 0x2 ;  /* 0x00000002faa87211 */ /* 0x0c0fe200078410ff */
[C---:B--2---:R-:W-:Y:S01]  /*8380*/  HMMA.16816.F32 R8, R176.reuse, R172, R8 ;  /* 0x000000acb008723c */ /* 0x044fe20000001808 */
[----:B------:R-:W-:Y:S01]  /*8390*/  @UP3 UIADD3.X UR13, UR13, -0x1, URZ, UP1, !UPT ;  /* 0xffffffff0d0d3890 */ /* 0x000fe20008ffe43f */
[----:B------:R1:W2:Y:S02]  /*83a0*/  @P0 LDG.E R202, [R170.64+0x20] ;  /* 0x00002004aaca0981 */ /* 0x0002a4000c1e1900 */
[-C--:B------:R-:W-:Y:S01]  /*83b0*/  LEA.HI.X.SX32 R169, R250, R3.reuse, 0x2, P2 ;  /* 0x00000003faa97211 */ /* 0x080fe200010f16ff */
[----:B------:R-:W-:Y:S02]  /*83c0*/  IMAD R205, R205, c[0x0][0x1c0], RZ ;  /* 0x00007000cdcd7a24 */ /* 0x000fe400078e02ff */
[----:B------:R1:W4:Y:S01]  /*83d0*/  @P0 LDG.E R0, [R170.64+0xa0] ;  /* 0x0000a004aa000981 */ /* 0x000322000c1e1900 */
[-C--:B------:R-:W-:Y:S04]  /*83e0*/  HMMA.16816.F32 R12, R176, R174.reuse, R12 ;  /* 0x000000aeb00c723c */ /* 0x080fe8000000180c */
[----:B------:R1:W5:Y:S01]  /*83f0*/  @P0 LDG.E R203, [R170.64+0x80] ;  /* 0x00008004aacb0981 */ /* 0x000362000c1e1900 */
[----:B------:R-:W-:Y:S03]  /*8400*/  IMAD R205, R205, 0x18, RZ ;  /* 0x00000018cdcd7824 */ /* 0x000fe600078e02ff */
[C---:B------:R-:W-:Y:S01]  /*8410*/  HMMA.16816.F32 R16, R164.reuse, R174, R16 ;  /* 0x000000aea410723c */ /* 0x040fe20000001810 */
[----:B------:R1:W5:Y:S05]  /*8420*/  @P0 LDG.E R204, [R170.64] ;  /* 0x00000004aacc0981 */ /* 0x00036a000c1e1900 */
[----:B------:R1:W-:Y:S01]  /*8430*/  RED.E.ADD.F32.FTZ.RN.STRONG.GPU [R2.64], R4 ;  /* 0x000000040200798e */ /* 0x0003e2000c10e784 */
[----:B------:R-:W-:Y:S01]  /*8440*/  IMAD.MOV.U32 R175, RZ, RZ, c[0x0][0x22c] ;  /* 0x00008b00ffaf7624 */ /* 0x000fe200078e00ff */
[-C--:B---3--:R-:W-:Y:S03]  /*8450*/  HMMA.16816.F32 R20, R164, R184.reuse, R20 ;  /* 0x000000b8a414723c */ /* 0x088fe60000001814 */
[----:B------:R3:W-:Y:S01]  /*8460*/  RED.E.ADD.F32.FTZ.RN.STRONG.GPU [R168.64], R5 ;  /* 0x00000005a800798e */ /* 0x0007e2000c10e784 */
[----:B------:R-:W-:Y:S04]  /*8470*/  IMAD R175, R175, c[0x0][0x1c0], RZ ;  /* 0x00007000afaf7a24 */ /* 0x000fe800078e02ff */
[C---:B------:R-:W-:Y:S04]  /*8480*/  HMMA.16816.F32 R24, R176.reuse, R184, R24 ;  /* 0x000000b8b018723c */ /* 0x040fe80000001818 */
[----:B------:R-:W-:Y:S04]  /*8490*/  IMAD R175, R175, 0x38, RZ ;  /* 0x00000038afaf7824 */ /* 0x000fe800078e02ff */
[-C--:B------:R-:W-:Y:S04]  /*84a0*/  HMMA.16816.F32 R28, R176, R186.reuse, R28 ;  /* 0x000000bab01c723c */ /* 0x080fe8000000181c */
[CC--:B-1----:R-:W-:Y:S04]  /*84b0*/  LEA R170, P2, R205.reuse, R2.reuse, 0x2 ;  /* 0x00000002cdaa7211 */ /* 0x0c2fe800078410ff */
[----:B------:R-:W-:Y:S04]  /*84c0*/  HMMA.16816.F32 R32, R164, R186, R32 ;  /* 0x000000baa420723c */ /* 0x000fe80000001820 */
[-C--:B------:R-:W-:Y:S02]  /*84d0*/  LEA.HI.X.SX32 R171, R205, R3.reuse, 0x2, P2 ;  /* 0x00000003cdab7211 */ /* 0x080fe400010f16ff */
[CC--:B------:R-:W-:Y:S06]  /*84e0*/  LEA R4, P2, R180.reuse, R2.reuse, 0x2 ;  /* 0x00000002b4047211 */ /* 0x0c0fec00078410ff */
[-C--:B---3--:R-:W-:Y:S01]  /*84f0*/  LEA.HI.X.SX32 R5, R180, R3.reuse, 0x2, P2 ;  /* 0x00000003b4057211 */ /* 0x088fe200010f16ff */
[----:B--2---:R1:W-:Y:S05]  /*8500*/  @P0 STL [R1+0xc], R202 ;  /* 0x00000cca01000387 */ /* 0x0043ea0000100800 */
[----:B----4-:R2:W-:Y:S05]  /*8510*/  @P0 STL [R1+0x4], R0 ;  /* 0x0000040001000387 */ /* 0x0105ea0000100800 */
[----:B------:R-:W3:Y:S01]  /*8520*/  LDL R174, [R1+0x24] ;  /* 0x0000240001ae7983 */ /* 0x000ee20000100800 */
[----:B-1----:R-:W-:Y:S04]  /*8530*/  IMAD.MOV.U32 R202, RZ, RZ, c[0x0][0x22c] ;  /* 0x00008b00ffca7624 */ /* 0x002fe800078e00ff */
[----:B------:R-:W-:Y:S01]  /*8540*/  IMAD R202, R202, c[0x0][0x1c0], RZ ;  /* 0x00007000caca7a24 */ /* 0x000fe200078e02ff */
[----:B--2---:R-:W2:Y:S03]  /*8550*/  LDL R0, [R1+0x18] ;  /* 0x0000180001007983 */ /* 0x004ea60000100800 */
[----:B------:R-:W-:Y:S02]  /*8560*/  IMAD.SHL.U32 R202, R202, 0x10, RZ ;  /* 0x00000010caca7824 */ /* 0x000fe400078e00ff */
[----:B-----5:R1:W-:Y:S05]  /*8570*/  @P0 STL [R1], R203 ;  /* 0x000000cb01000387 */ /* 0x0203ea0000100800 */
[----:B------:R4:W-:Y:S01]  /*8580*/  @P0 STL [R1+0x8], R204 ;  /* 0x000008cc01000387 */ /* 0x0009e20000100800 */
[CC--:B------:R-:W-:Y:S04]  /*8590*/  LEA R172, P0, R202.reuse, R2.reuse, 0x2 ;  /* 0x00000002caac7211 */ /* 0x0c0fe800078010ff */
[-C--:B------:R-:W-:Y:S05]  /*85a0*/  LEA.HI.X.SX32 R173, R202, R3.reuse, 0x2, P0 ;  /* 0x00000003caad7211 */ /* 0x080fea00000f16ff */
[----:B------:R5:W-:Y:S05]  /*85b0*/  RED.E.ADD.F32.FTZ.RN.STRONG.GPU [R172.64], R6 ;  /* 0x00000006ac00798e */ /* 0x000bea000c10e784 */
[----:B------:R5:W-:Y:S01]  /*85c0*/  RED.E.ADD.F32.FTZ.RN.STRONG.GPU [R170.64], R7 ;  /* 0x00000007aa00798e */ /* 0x000be2000c10e784 */
[----:B-1----:R-:W-:Y:S04]  /*85d0*/  IMAD.MOV.U32 R203, RZ, RZ, c[0x0][0x22c] ;  /* 0x00008b00ffcb7624 */ /* 0x002fe800078e00ff */
[----:B------:R-:W-:Y:S02]  /*85e0*/  IMAD R203, R203, c[0x0][0x1c0], RZ ;  /* 0x00007000cbcb7a24 */ /* 0x000fe400078e02ff */
[----:B----4-:R-:W-:Y:S02]  /*85f0*/  IMAD.MOV.U32 R204, RZ, RZ, c[0x0][0x22c] ;  /* 0x00008b00ffcc7624 */ /* 0x010fe400078e00ff */
        /* <DEDUP_REMOVED lines=31> */
[----:B----4-:R-:W4:Y:S01]  /*87f0*/  LDL R164, [R1+0x14] ;  /* 0x0000140001a47983 */ /* 0x010f220000100800 */
        /* <DEDUP_REMOVED lines=8> */
[-C--:B------:R-:W-:Y:S01]  /*8880*/  LEA R10, P0, R176, R2.reuse, 0x2 ;  /* 0x00000002b00a7211 */ /* 0x080fe200078010ff */
[----:B------:R-:W-:Y:S01]  /*8890*/  IMAD.IADD R175, R250, 0x1, R175 ;  /* 0x00000001faaf7824 */ /* 0x000fe200078e02af */
        /* <DEDUP_REMOVED lines=9> */
[----:B------:R-:W-:Y:S01]  /*8930*/  IADD3 R170, R203, 0x40, RZ ;  /* 0x00000040cbaa7810 */ /* 0x000fe20007ffe0ff */
[C---:B------:R-:W-:Y:S01]  /*8940*/  IMAD.IADD R17, R250.reuse, 0x1, R17 ;  /* 0x00000001fa117824 */ /* 0x040fe200078e0211 */
[-C--:B------:R-:W-:Y:S02]  /*8950*/  LEA R8, P3, R175, R2.reuse, 0x2 ;  /* 0x00000002af087211 */ /* 0x080fe400078610ff */
[----:B------:R-:W-:Y:S01]  /*8960*/  IADD3 R167, R203, 0x40, RZ ;  /* 0x00000040cba77810 */ /* 0x000fe20007ffe0ff */
[C---:B------:R-:W-:Y:S01]  /*8970*/  IMAD.IADD R170, R250.reuse, 0x1, R170 ;  /* 0x00000001faaa7824 */ /* 0x040fe200078e02aa */
        /* <DEDUP_REMOVED lines=39> */
[CC--:B---3--:R-:W-:Y:S04]  /*8bf0*/  LEA R10, P4, R18.reuse, R2.reuse, 0x2 ;  /* 0x00000002120a7211 */ /* 0x0c8fe800078810ff */
[-C--:B------:R-:W-:Y:S02]  /*8c00*/  LEA.HI.X.SX32 R11, R18, R3.reuse, 0x2, P4 ;  /* 0x00000003120b7211 */ /* 0x080fe400020f16ff */
[CC--:B----4-:R-:W-:Y:S04]  /*8c10*/  LEA R6, P2, R164.reuse, R2.reuse, 0x2 ;  /* 0x00000002a4067211 */ /* 0x0d0fe800078410ff */
        /* <DEDUP_REMOVED lines=337> */
.L_x_1857:
        /* <DEDUP_REMOVED lines=18> */
.L_x_1858:
        /* <DEDUP_REMOVED lines=56> */
.L_x_1860:
[----:B-1-34-:R-:W-:Y:S05]  /*a5d0*/  BSYNC B0 ;  /* 0x0000000000007941 */ /* 0x01afea0003800000 */
.L_x_1859:
        /* <DEDUP_REMOVED lines=16> */
.L_x_1862:
[----:B------:R-:W-:Y:S05]  /*a6e0*/  BSYNC B0 ;  /* 0x0000000000007941 */ /* 0x000fea0003800000 */
.L_x_1861:
        /* <DEDUP_REMOVED lines=16> */
.L_x_1864:
[----:B------:R-:W-:Y:S05]  /*a7f0*/  BSYNC B0 ;  /* 0x0000000000007941 */ /* 0x000fea0003800000 */
.L_x_1863:
        /* <DEDUP_REMOVED lines=16> */
.L_x_1866:
[----:B------:R-:W-:Y:S05]  /*a900*/  BSYNC B0 ;  /* 0x0000000000007941 */ /* 0x000fea0003800000 */
.L_x_1865:
        /* <DEDUP_REMOVED lines=25> */
.L_x_1868:
[----:B------:R-:W-:Y:S05]  /*aaa0*/  BSYNC B0 ;  /* 0x0000000000007941 */ /* 0x000fea0003800000 */
.L_x_1867:
        /* <DEDUP_REMOVED lines=14> */
.L_x_1870:
[----:B------:R-:W-:Y:S05]  /*ab90*/  BSYNC B0 ;  /* 0x0000000000007941 */ /* 0x000fea0003800000 */
.L_x_1869:
        /* <DEDUP_REMOVED lines=14> */
.L_x_1872:
[----:B------:R-:W-:Y:S05]  /*ac80*/  BSYNC B0 ;  /* 0x0000000000007941 */ /* 0x000fea0003800000 */
.L_x_1871:
        /* <DEDUP_REMOVED lines=12> */
.L_x_1851:
[----:B------:R-:W-:Y:S05]  /*ad50*/  BSYNC B1 ;  /* 0x0000000000017941 */ /* 0x000fea0003800000 */
.L_x_1829:
        /* <DEDUP_REMOVED lines=11> */
.L_x_1873:
[----:B------:R-:W-:Y:S05]  /*ae10*/  EXIT ;  /* 0x000000000000794d */ /* 0x000fea0003800000 */
.L_x_1875:
        /* <DEDUP_REMOVED lines=14> */
.L_x_2089:


//--------------------- .text._ZN5flash44flash_bwd_dq_dk_dv_loop_seqk_parallel_kernelI23Flash_bwd_kernel_traitsILi128ELi64ELi128ELi8ELi2ELi4ELi2ELb0ELb0EN7cutlass6half_tE19Flash_kernel_traitsILi128ELi64ELi128ELi8ES3_EELb1ELb0ELb1ELb1ELb0ELb0ELb0EEEvNS_16Flash_bwd_paramsE --------------------------
	.section	.text._ZN5flash44flash_bwd_dq_dk_dv_loop_seqk_parallel_kernelI23Flash_bwd_kernel_traitsILi128ELi64ELi128ELi8ELi2ELi4ELi2ELb0ELb0EN7cutlass6half_tE19Flash_kernel_traitsILi128ELi64ELi128ELi8ES3_EELb1ELb0ELb1ELb1ELb0ELb0ELb0EEEvNS_16Flash_bwd_paramsE,"ax",@progbits
	.sectioninfo	@"SHI_REGISTERS=255"
	.align	128
        .global         _ZN5flash44flash_bwd_dq_dk_dv_loop_seqk_parallel_kernelI23Flash_bwd_kernel_traitsILi128ELi64ELi128ELi8ELi2ELi4ELi2ELb0ELb0EN7cutlass6half_tE19Flash_kernel_traitsILi128ELi64ELi128ELi8ES3_EELb1ELb0ELb1ELb1ELb0ELb0ELb0EEEvNS_16Flash_bwd_paramsE
        .type           _ZN5flash44flash_bwd_dq_dk_dv_loop_seqk_parallel_kernelI23Flash_bwd_kernel_traitsILi128ELi64ELi128ELi8ELi2ELi4ELi2ELb0ELb0EN7cutlass6half_tE19Flash_kernel_traitsILi128ELi64ELi128ELi8ES3_EELb1ELb0ELb1ELb1ELb0ELb0ELb0EEEvNS_16Flash_bwd_paramsE,@function
        .size           _ZN5flash44flash_bwd_dq_dk_dv_loop_seqk_parallel_kernelI23Flash_bwd_kernel_traitsILi128ELi64ELi128ELi8ELi2ELi4ELi2ELb0ELb0EN7cutlass6half_tE19Flash_kernel_traitsILi128ELi64ELi128ELi8ES3_EELb1ELb0ELb1ELb1ELb0ELb0ELb0EEEvNS_16Flash_bwd_paramsE,(.L_x_2090 - _ZN5flash44flash_bwd_dq_dk_dv_loop_seqk_parallel_kernelI23Flash_bwd_kernel_traitsILi128ELi64ELi128ELi8ELi2ELi4ELi2ELb0ELb0EN7cutlass6half_tE19Flash_kernel_traitsILi128ELi64ELi128ELi8ES3_EELb1ELb0ELb1ELb1ELb0ELb0ELb0EEEvNS_16Flash_bwd_paramsE)
        .other          _ZN5flash44flash_bwd_dq_dk_dv_loop_seqk_parallel_kernelI23Flash_bwd_kernel_traitsILi128ELi64ELi128ELi8ELi2ELi4ELi2ELb0ELb0EN7cutlass6half_tE19Flash_kernel_traitsILi128ELi64ELi128ELi8ES3_EELb1ELb0ELb1ELb1ELb0ELb0ELb0EEEvNS_16Flash_bwd_paramsE,@"STO_CUDA_ENTRY STV_DEFAULT"
_ZN5flash44flash_bwd_dq_dk_dv_loop_seqk_parallel_kernelI23Flash_bwd_kernel_traitsILi128ELi64ELi128ELi8ELi2ELi4ELi2ELb0ELb0EN7cutlass6half_tE19Flash_kernel_traitsILi128ELi64ELi128ELi8ES3_EELb1ELb0ELb1ELb1ELb0ELb0ELb0EEEvNS_16Flash_bwd_paramsE:
.text._ZN5flash44flash_bwd_dq_dk_dv_loop_seqk_parallel_kernelI23Flash_bwd_kernel_traitsILi128ELi64ELi128ELi8ELi2ELi4ELi2ELb0ELb0EN7cutlass6half_tE19Flash_kernel_traitsILi128ELi64ELi128ELi8ES3_EELb1ELb0ELb1ELb1ELb0ELb0ELb0EEEvNS_16Flash_bwd_paramsE:
        /* <DEDUP_REMOVED lines=66> */
[----:B------:R-:W-:Y:S01]  /*0420*/  ULDC UR51, c[0x0][0x214] ;  /* 0x0000850000337ab9 */ /* 0x000fe20000000800 */
[----:B------:R-:W-:Y:S01]  /*0430*/  LEA.HI R2, R6, R3, RZ, 0x1 ;  /* 0x0000000306027211 */ /* 0x000fe200078f08ff */
[----:B------:R-:W-:Y:S01]  /*0440*/  ULDC UR58, c[0x0][0x1c8] ;  /* 0x00007200003a7ab9 */ /* 0x000fe20000000800 */
[----:B------:R-:W-:Y:S01]  /*0450*/  LEA.HI R0, R0, R4, RZ, 0x3 ;  /* 0x0000000400007211 */ /* 0x000fe200078f18ff */
[----:B------:R-:W-:Y:S01]  /*0460*/  IMAD.IADD R10, R8, 0x1, -R10 ;  /* 0x00000001080a7824 */ /* 0x000fe200078e0a0a */
[----:B------:R-:W-:Y:S01]  /*0470*/  LOP3.LUT R2, R2, 0xfffffffe, RZ, 0xc0, !PT ;  /* 0xfffffffe02027812 */ /* 0x000fe200078ec0ff */
[----:B------:R-:W-:Y:S01]  /*0480*/  ULDC.U8 UR8, c[0x0][0x3d0] ;  /* 0x0000f40000087ab9 */ /* 0x000fe20000000000 */
[----:B------:R-:W-:Y:S01]  /*0490*/  LOP3.LUT R0, R0, 0xfffffff8, RZ, 0xc0, !PT ;  /* 0xfffffff800007812 */ /* 0x000fe200078ec0ff */
[----:B------:R-:W-:Y:S01]  /*04a0*/  IMAD.SHL.U32 R236, R10, 0x8, RZ ;  /* 0x000000080aec7824 */ /* 0x000fe200078e00ff */
[----:B------:R-:W-:Y:S01]  /*04b0*/  ULDC UR52, c[0x0][0x224] ;  /* 0x0000890000347ab9 */ /* 0x000fe20000000800 */
        /* <DEDUP_REMOVED lines=10> */
[----:B------:R-:W-:Y:S01]  /*0560*/  @UP5 UIMAD UR56, UR32, UR51, URZ ;  /* 0x00000033203852a4 */ /* 0x000fe2000f8e023f */
[----:B------:R-:W-:Y:S01]  /*0570*/  SHF.R.S32.HI R244, RZ, 0x2, R244 ;  /* 0x00000002fff47819 */ /* 0x000fe200000114f4 */
[----:B------:R-:W-:Y:S01]  /*0580*/  ULDC.64 UR14, c[0x0][0x118] ;  /* 0x00004600000e7ab9 */ /* 0x000fe20000000a00 */
[----:B------:R-:W-:Y:S01]  /*0590*/  IADD3 R243, R236, 0x40, RZ ;  /* 0x00000040ecf37810 */ /* 0x000fe20007ffe0ff */
[----:B------:R-:W-:Y:S01]  /*05a0*/  IMAD.IADD R13, R5, 0x1, -R0 ;  /* 0x00000001050d7824 */ /* 0x000fe200078e0a00 */
[----:B------:R-:W-:Y:S01]  /*05b0*/  LOP3.LUT R0, R2, 0x1c0, RZ, 0xc0, !PT ;  /* 0x000001c002007812 */ /* 0x000fe200078ec0ff */
[----:B------:R-:W-:Y:S01]  /*05c0*/  IMAD.SHL.U32 R2, R9, 0x10, RZ ;  /* 0x0000001009027824 */ /* 0x000fe200078e00ff */
[----:B------:R-:W-:Y:S01]  /*05d0*/  SHF.R.S32.HI R5, RZ, 0x6, R12 ;  /* 0x00000006ff057819 */ /* 0x000fe2000001140c */
[----:B------:R-:W-:Y:S01]  /*05e0*/  IMAD R244, R16, 0x10, R244 ;  /* 0x0000001010f47824 */ /* 0x000fe200078e02f4 */
[C---:B------:R-:W-:Y:S01]  /*05f0*/  LOP3.LUT R207, R0.reuse, 0x8, R242, 0xf8, !PT ;  /* 0x0000000800cf7812 */ /* 0x040fe200078ef8f2 */
[----:B------:R-:W-:Y:S01]  /*0600*/  ULDC UR40, c[0x0][0x2e8] ;  /* 0x0000ba0000287ab9 */ /* 0x000fe20000000800 */
[----:B------:R-:W-:Y:S01]  /*0610*/  LOP3.LUT R201, R0, 0x30, R2, 0xf8, !PT ;  /* 0x0000003000c97812 */ /* 0x000fe200078ef802 */
[----:B------:R-:W-:Y:S01]  /*0620*/  IMAD R2, R5, 0x800, R4 ;  /* 0x0000080005027824 */ /* 0x000fe200078e0204 */
[----:B------:R-:W-:Y:S01]  /*0630*/  SHF.R.U32.HI R3, RZ, 0x3, R0 ;  /* 0x00000003ff037819 */ /* 0x000fe20000011600 */
[----:B------:R-:W-:Y:S01]  /*0640*/  ULOP3.LUT UR58, UR34, UR58, URZ, 0x3c, !UPT ;  /* 0x0000003a223a7292 */ /* 0x000fe2000f8e3c3f */
[----:B------:R-:W-:Y:S01]  /*0650*/  LOP3.LUT R0, R6, 0x1, RZ, 0xc0, !PT ;  /* 0x0000000106007812 */ /* 0x000fe200078ec0ff */
[----:B------:R-:W-:Y:S01]  /*0660*/  USHF.R.S32.HI UR59, URZ, 0x1f, UR34 ;  /* 0x0000001f3f3b7899 */ /* 0x000fe20008011422 */
[----:B------:R-:W-:Y:S01]  /*0670*/  LOP3.LUT R207, R207, R3, RZ, 0x3c, !PT ;  /* 0x00000003cfcf7212 */ /* 0x000fe200078e3cff */
[----:B------:R-:W-:Y:S01]  /*0680*/  UISETP.NE.AND UP6, UPT, UR8, URZ, UPT ;  /* 0x0000003f0800728c */ /* 0x000fe2000bfc5270 */
[----:B------:R-:W-:Y:S01]  /*0690*/  ISETP.NE.U32.AND P0, PT, R0, 0x1, PT ;  /* 0x000000010000780c */ /* 0x000fe20003f05070 */
[----:B------:R-:W-:Y:S01]  /*06a0*/  IMAD.SHL.U32 R0, R8, 0x20, RZ ;  /* 0x0000002008007824 */ /* 0x000fe200078e00ff */
[----:B------:R-:W-:Y:S01]  /*06b0*/  LOP3.LUT R201, R201, 0x8, R242, 0xf8, !PT ;  /* 0x00000008c9c97812 */ /* 0x000fe200078ef8f2 */
[----:B------:R-:W-:Y:S01]  /*06c0*/  IMAD.IADD R207, R2, 0x1, R207 ;  /* 0x0000000102cf7824 */ /* 0x000fe200078e02cf */
[----:B------:R-:W-:Y:S01]  /*06d0*/  R2P PR, R6, 0x6 ;  /* 0x0000000606007804 */ /* 0x000fe20000000000 */
[C---:B------:R-:W-:Y:S01]  /*06e0*/  IMAD.SHL.U32 R2, R5.reuse, 0x8, RZ ;  /* 0x0000000805027824 */ /* 0x040fe200078e00ff */
        /* <DEDUP_REMOVED lines=21> */
[----:B------:R-:W-:Y:S01]  /*0840*/  USHF.R.S32.HI UR60, URZ, 0x1f, UR34 ;  /* 0x0000001f3f3c7899 */ /* 0x000fe20008011422 */
[----:B------:R-:W-:Y:S01]  /*0850*/  LOP3.LUT R5, R0, 0x20, R5, 0xf8, !PT ;  /* 0x0000002000057812 */ /* 0x000fe200078ef805 */
[----:B------:R-:W-:Y:S01]  /*0860*/  UIMAD.WIDE.U32 UR42, UR36, UR44, URZ ;  /* 0x0000002c242a72a5 */ /* 0x000fe2000f8e003f */
[----:B------:R-:W-:Y:S01]  /*0870*/  LOP3.LUT R7, R3, R0, R2, 0x1e, !PT ;  /* 0x0000000003077212 */ /* 0x000fe200078e1e02 */
[----:B------:R-:W-:Y:S01]  /*0880*/  IMAD R0, R16, 0x400, R6 ;  /* 0x0000040010007824 */ /* 0x000fe200078e0206 */
[----:B------:R-:W-:Y:S01]  /*0890*/  LOP3.LUT R3, R5, R3, RZ, 0x3c, !PT ;  /* 0x0000000305037212 */ /* 0x000fe200078e3cff */
[----:B------:R-:W-:Y:S01]  /*08a0*/  IMAD.SHL.U32 R5, R13, 0x40, RZ ;  /* 0x000000400d057824 */ /* 0x000fe200078e00ff */
[----:B------:R-:W-:Y:S01]  /*08b0*/  LOP3.LUT R9, R2, 0x10, R4, 0xf8, !PT ;  /* 0x0000001002097812 */ /* 0x000fe200078ef804 */
[----:B------:R-:W-:Y:S01]  /*08c0*/  IMAD.SHL.U32 R2, R11, 0x40, RZ ;  /* 0x000000400b027824 */ /* 0x000fe200078e00ff */
[----:B------:R-:W-:Y:S01]  /*08d0*/  UIMAD UR53, UR37, UR44, URZ ;  /* 0x0000002c253572a4 */ /* 0x000fe2000f8e023f */
[----:B------:R-:W-:Y:S01]  /*08e0*/  IMAD.SHL.U32 R4, R8, 0x8, RZ ;  /* 0x0000000808047824 */ /* 0x000fe200078e00ff */
[----:B------:R-:W-:Y:S01]  /*08f0*/  LOP3.LUT R5, R5, 0x1c0, RZ, 0xc0, !PT ;  /* 0x000001c005057812 */ /* 0x000fe200078ec0ff */
[----:B------:R-:W-:Y:S01]  /*0900*/  IMAD.IADD R233, R3, 0x1, R0 ;  /* 0x0000000103e97824 */ /* 0x000fe200078e0200 */
[----:B------:R-:W-:Y:S01]  /*0910*/  LOP3.LUT R0, R2, 0xfffffe00, RZ, 0xc0, !PT ;  /* 0xfffffe0002007812 */ /* 0x000fe200078ec0ff */
[----:B------:R-:W-:Y:S01]  /*0920*/  IMAD.IADD R7, R12, 0x1, R7 ;  /* 0x000000010c077824 */ /* 0x000fe200078e0207 */
[----:B------:R-:W-:Y:S01]  /*0930*/  LOP3.LUT R3, R5, 0x8, R4, 0xf8, !PT ;  /* 0x0000000805037812 */ /* 0x000fe200078ef804 */
[----:B------:R-:W-:Y:S01]  /*0940*/  IMAD.SHL.U32 R233, R233, 0x2, RZ ;  /* 0x00000002e9e97824 */ /* 0x000fe200078e00ff */
[--C-:B------:R-:W-:Y:S01]  /*0950*/  SHF.R.U32.HI R6, RZ, 0x3, R5.reuse ;  /* 0x00000003ff067819 */ /* 0x100fe20000011605 */
[----:B------:R-:W-:Y:S01]  /*0960*/  IMAD R4, R16, 0x400, R0 ;  /* 0x0000040010047824 */ /* 0x000fe200078e0200 */
[----:B------:R-:W-:Y:S01]  /*0970*/  USHF.R.S32.HI UR55, URZ, 0x1f, UR48 ;  /* 0x0000001f3f377899 */ /* 0x000fe20008011430 */
[----:B------:R-:W-:Y:S01]  /*0980*/  IMAD.IADD R234, R233, 0x1, R232 ;  /* 0x00000001e9ea7824 */ /* 0x000fe200078e02e8 */
[----:B------:R-:W-:Y:S01]  /*0990*/  LOP3.LUT R3, R3, R6, RZ, 0x3c, !PT ;  /* 0x0000000603037212 */ /* 0x000fe200078e3cff */
[----:B------:R-:W-:Y:S01]  /*09a0*/  UIMAD UR52, UR5, UR52, URZ ;  /* 0x00000034053472a4 */ /* 0x000fe2000f8e023f */
[C-C-:B------:R-:W-:Y:S01]  /*09b0*/  LOP3.LUT R2, R6.reuse, R9, R5.reuse, 0x1e, !PT ;  /* 0x0000000906027212 */ /* 0x140fe200078e1e05 */
[----:B------:R-:W-:Y:S01]  /*09c0*/  @!UP5 UIMAD UR51, UR6, UR51, URZ ;  /* 0x000000330633d2a4 */ /* 0x000fe2000f8e023f */
[----:B------:R-:W-:Y:S01]  /*09d0*/  LOP3.LUT R200, R6, R200, R5, 0x1e, !PT ;  /* 0x000000c806c87212 */ /* 0x000fe200078e1e05 */
[----:B------:R-:W-:Y:S01]  /*09e0*/  IMAD.IADD R211, R4, 0x1, R3 ;  /* 0x0000000104d37824 */ /* 0x000fe200078e0203 */
[-C--:B------:R-:W-:Y:S01]  /*09f0*/  LOP3.LUT R210, R2, R0.reuse, RZ, 0xfc, !PT ;  /* 0x0000000002d27212 */ /* 0x080fe200078efcff */
[----:B------:R-:W-:Y:S01]  /*0a00*/  IMAD.MOV.U32 R3, RZ, RZ, 0x20 ;  /* 0x00000020ff037424 */ /* 0x000fe200078e00ff */
[----:B------:R-:W-:Y:S01]  /*0a10*/  LOP3.LUT R200, R200, R0, RZ, 0xfc, !PT ;  /* 0x00000000c8c87212 */ /* 0x000fe200078efcff */
[----:B------:R-:W-:Y:S01]  /*0a20*/  IMAD.MOV.U32 R2, RZ, RZ, 0x40 ;  /* 0x00000040ff027424 */ /* 0x000fe200078e00ff */
[----:B------:R-:W-:Y:S01]  /*0a30*/  LEA R6, R7, 0xc000, 0x1 ;  /* 0x0000c00007067811 */ /* 0x000fe200078e08ff */
[----:B------:R-:W-:Y:S01]  /*0a40*/  USHF.R.S32.HI UR50, URZ, 0x1f, UR46 ;  /* 0x0000001f3f327899 */ /* 0x000fe2000801142e */
[C---:B------:R-:W-:Y:S01]  /*0a50*/  SEL R0, R3.reuse, 0xffffffe0, !P4 ;  /* 0xffffffe003007807 */ /* 0x040fe20006000000 */
[----:B------:R-:W-:Y:S01]  /*0a60*/  USHF.R.S32.HI UR49, URZ, 0x1f, UR41 ;  /* 0x0000001f3f317899 */ /* 0x000fe20008011429 */
[C---:B------:R-:W-:Y:S01]  /*0a70*/  SEL R206, R2.reuse, 0xffffffc0, !P3 ;  /* 0xffffffc002ce7807 */ /* 0x040fe20005800000 */
[----:B------:R-:W-:Y:S01]  /*0a80*/  STL [R1+0x8], R6 ;  /* 0x0000080601007387 */ /* 0x000fe20000100800 */
[----:B------:R-:W-:Y:S01]  /*0a90*/  SEL R3, R3, 0xffffffe0, !P1 ;  /* 0xffffffe003037807 */ /* 0x000fe20004800000 */
[C---:B------:R-:W-:Y:S01]  /*0aa0*/  IMAD R205, R207.reuse, 0x2, R0 ;  /* 0x00000002cfcd7824 */ /* 0x040fe200078e0200 */
        /* <DEDUP_REMOVED lines=10> */
[----:B------:R-:W-:Y:S01]  /*0b50*/  UMOV UR39, 0xffffc000 ;  /* 0xffffc00000277882 */ /* 0x000fe20000000000 */
[----:B------:R-:W-:Y:S01]  /*0b60*/  IMAD.IADD R206, R206, 0x1, R205 ;  /* 0x00000001cece7824 */ /* 0x000fe200078e02cd */
[----:B------:R1:W-:Y:S01]  /*0b70*/  STL [R1+0xc], R0 ;  /* 0x00000c0001007387 */ /* 0x0003e20000100800 */
[----:B------:R-:W-:-:S03]  /*0b80*/  IMAD.IADD R232, R232, 0x1, R231 ;  /* 0x00000001e8e87824 */ /* 0x000fc600078e02e7 */
[----:B------:R2:W-:Y:S04]  /*0b90*/  STL [R1+0x20], R4 ;  /* 0x0000200401007387 */ /* 0x0005e80000100800 */
[----:B------:R2:W-:Y:S01]  /*0ba0*/  STL [R1+0x18], R3 ;  /* 0x0000180301007387 */ /* 0x0005e20000100800 */
[----:B-1----:R-:W-:-:S05]  /*0bb0*/  IMAD.IADD R0, R2, 0x1, R4 ;  /* 0x0000000102007824 */ /* 0x002fca00078e0204 */
[----:B------:R2:W-:Y:S02]  /*0bc0*/  STL [R1+0x1c], R0 ;  /* 0x00001c0001007387 */ /* 0x0005e40000100800 */
.L_x_1948:
        /* <DEDUP_REMOVED lines=53> */
.L_x_1876:
        /* <DEDUP_REMOVED lines=67> */
.L_x_1878:
        /* <DEDUP_REMOVED lines=18> */
.L_x_1879:
        /* <DEDUP_REMOVED lines=72> */
.L_x_1880:
[----:B------:R-:W-:Y:S02]  /*18f0*/  UMOV UR6, UR52 ;  /* 0x0000003400067c82 */ /* 0x000fe40008000000 */
.L_x_1881:
        /* <DEDUP_REMOVED lines=8> */
[----:B------:R-:W-:Y:S01]  /*1980*/  UMOV UR12, 0x4 ;  /* 0x00000004000c7882 */ /* 0x000fe20000000000 */
[----:B------:R-:W-:Y:S01]  /*1990*/  IMAD.U32 R7, RZ, RZ, UR10 ;  /* 0x0000000aff077e24 */ /* 0x000fe2000f8e00ff */
[----:B------:R-:W-:Y:S01]  /*19a0*/  UIADD3.X UR11, UR8, UR4, UR9, UP2, UP1 ;  /* 0x00000004080b7290 */ /* 0x000fe200097e2409 */
[----:B------:R-:W-:Y:S01]  /*19b0*/  IMAD.WIDE.U32 R2, R0, c[0x0][0x190], R236 ;  /* 0x0000640000027a25 */ /* 0x000fe200078e00ec */
[----:B------:R-:W-:Y:S01]  /*19c0*/  UIADD3 UR16, UR10, UR16, URZ ;  /* 0x000000100a107290 */ /* 0x000fe2000fffe03f */
[----:B------:R-:W-:Y:S01]  /*19d0*/  BSSY B1, `(.L_x_1877) ;  /* 0x0000aef000017945 */ /* 0x000fe20003800000 */
[----:B------:R-:W-:Y:S01]  /*19e0*/  ULDC.64 UR4, c[0x0][0x1a8] ;  /* 0x00006a0000047ab9 */ /* 0x000fe20000000a00 */
[----:B------:R-:W-:Y:S01]  /*19f0*/  IMAD R5, R5, c[0x0][0x190], RZ ;  /* 0x0000640005057a24 */ /* 0x000fe200078e02ff */
[----:B------:R-:W-:Y:S01]  /*1a00*/  UIMAD UR4, UR59, UR4, URZ ;  /* 0x000000043b0472a4 */ /* 0x000fe2000f8e023f */
[----:B------:R-:W-:Y:S01]  /*1a10*/  IADD3 R4, P1, R2, UR35, RZ ;  /* 0x0000002302047c10 */ /* 0x000fe2000ff3e0ff */
[----:B------:R-:W-:Y:S01]  /*1a20*/  ULDC UR35, c[0x0][0x2e8] ;  /* 0x0000ba0000237ab9 */ /* 0x000fe20000000800 */
[----:B------:R-:W-:Y:S01]  /*1a30*/  IMAD R0, R0, c[0x0][0x194], R5 ;  /* 0x0000650000007a24 */ /* 0x000fe200078e0205 */
[----:B------:R-:W-:-:S03]  /*1a40*/  UIMAD UR9, UR34, UR5, UR4 ;  /* 0x00000005220972a4 */ /* 0x000fc6000f8e0204 */
[----:B------:R-:W-:Y:S01]  /*1a50*/  ULDC.64 UR4, c[0x0][0x378] ;  /* 0x0000de0000047ab9 */ /* 0x000fe20000000a00 */
[----:B------:R-:W-:Y:S01]  /*1a60*/  IADD3.X R5, R3, UR33, R0, P1, !PT ;  /* 0x0000002103057c10 */ /* 0x000fe20008ffe400 */
[----:B------:R-:W-:Y:S01]  /*1a70*/  UIMAD UR4, UR59, UR4, URZ ;  /* 0x000000043b0472a4 */ /* 0x000fe2000f8e023f */
[----:B------:R-:W-:Y:S02]  /*1a80*/  IADD3 R2, P1, R236, UR20, RZ ;  /* 0x00000014ec027c10 */ /* 0x000fe4000ff3e0ff */
[----:B-1----:R-:W-:Y:S01]  /*1a90*/  SHF.R.S32.HI R18, RZ, 0x1f, R17 ;  /* 0x0000001fff127819 */ /* 0x002fe20000011411 */
[----:B------:R-:W-:Y:S01]  /*1aa0*/  UIMAD UR8, UR34, UR5, UR4 ;  /* 0x00000005220872a4 */ /* 0x000fe2000f8e0204 */
[----:B------:R-:W-:Y:S02]  /*1ab0*/  IADD3.X R3, R237, UR22, RZ, P1, !PT ;  /* 0x00000016ed037c10 */ /* 0x000fe40008ffe4ff */
[----:B------:R-:W-:Y:S01]  /*1ac0*/  ULDC.64 UR4, c[0x0][0x370] ;  /* 0x0000dc0000047ab9 */ /* 0x000fe20000000a00 */
[----:B------:R-:W-:Y:S01]  /*1ad0*/  LEA.HI R0, R18, R17, RZ, 0x5 ;  /* 0x0000001112007211 */ /* 0x000fe200078f28ff */
[----:B------:R-:W-:Y:S01]  /*1ae0*/  UIMAD UR4, UR21, UR4, URZ ;  /* 0x00000004150472a4 */ /* 0x000fe2000f8e023f */
[----:B------:R-:W-:-:S02]  /*1af0*/  IMAD.WIDE.U32 R2, R7, c[0x0][0x370], R2 ;  /* 0x0000dc0007027a25 */ /* 0x000fc400078e0002 */
[----:B------:R-:W-:Y:S01]  /*1b00*/  ULDC.64 UR20, c[0x0][0x3c8] ;  /* 0x0000f20000147ab9 */ /* 0x000fe20000000a00 */
[----:B------:R-:W-:Y:S01]  /*1b10*/  LOP3.LUT R6, R0, 0xffffffe0, RZ, 0xc0, !PT ;  /* 0xffffffe000067812 */ /* 0x000fe200078ec0ff */
[----:B------:R-:W-:Y:S01]  /*1b20*/  UIMAD UR7, UR10, UR5, UR4 ;  /* 0x000000050a0772a4 */ /* 0x000fe2000f8e0204 */
[----:B------:R-:W-:Y:S01]  /*1b30*/  SHF.R.S32.HI R0, RZ, 0x5, R0 ;  /* 0x00000005ff007819 */ /* 0x000fe20000011400 */
[----:B------:R-:W-:Y:S02]  /*1b40*/  UIADD3 UR4, UR10, UR6, URZ ;  /* 0x000000060a047290 */ /* 0x000fe4000fffe03f */
[----:B------:R-:W-:Y:S01]  /*1b50*/  IMAD.IADD R14, R17, 0x1, -R6 ;  /* 0x00000001110e7824 */ /* 0x000fe200078e0a06 */
[----:B------:R-:W-:Y:S01]  /*1b60*/  UIADD3 UR10, UR31, -0x1, URZ ;  /* 0xffffffff1f0a7890 */ /* 0x000fe2000fffe03f */
[----:B------:R-:W-:Y:S01]  /*1b70*/  IADD3 R3, R3, UR7, RZ ;  /* 0x0000000703037c10 */ /* 0x000fe2000fffe0ff */
[----:B------:R-:W-:Y:S01]  /*1b80*/  UIMAD.WIDE UR4, UR4, UR12, UR20 ;  /* 0x0000000c040472a5 */ /* 0x000fe2000f8e0214 */
[----:B------:R-:W-:Y:S01]  /*1b90*/  IMAD R0, R0, UR47, R14 ;  /* 0x0000002f00007c24 */ /* 0x000fe2000f8e020e */
[----:B------:R-:W-:-:S04]  /*1ba0*/  ULDC.64 UR6, c[0x0][0x200] ;  /* 0x0000800000067ab9 */ /* 0x000fc80000000a00 */
[C---:B------:R-:W-:Y:S01]  /*1bb0*/  IADD3 R6, P1, R0.reuse, UR17, RZ ;  /* 0x0000001100067c10 */ /* 0x040fe2000ff3e0ff */
[----:B------:R-:W-:Y:S02]  /*1bc0*/  UMOV UR21, UR4 ;  /* 0x0000000400157c82 */ /* 0x000fe40008000000 */
[----:B------:R-:W-:Y:S01]  /*1bd0*/  UIADD3 UR4, -UR13, UR18, UR23 ;  /* 0x000000120d047290 */ /* 0x000fe2000fffe117 */
[----:B------:R-:W-:Y:S01]  /*1be0*/  LEA.HI.X.SX32 R7, R0, UR11, 0x1, P1 ;  /* 0x0000000b00077c11 */ /* 0x000fe200088f0eff */
[----:B------:R-:W-:Y:S01]  /*1bf0*/  UMOV UR20, UR5 ;  /* 0x0000000500147c82 */ /* 0x000fe20008000000 */
[----:B------:R-:W-:Y:S01]  /*1c00*/  IMAD.U32 R0, RZ, RZ, UR34 ;  /* 0x00000022ff007e24 */ /* 0x000fe2000f8e00ff */
[----:B------:R-:W-:Y:S01]  /*1c10*/  UIADD3 UR4, UR4, -UR35, URZ ;  /* 0x8000002304047290 */ /* 0x000fe2000fffe03f */
[----:B------:R-:W-:Y:S01]  /*1c20*/  LEA R212, P1, R6, c[0x0][0x350], 0x2 ;  /* 0x0000d40006d47a11 */ /* 0x000fe200078210ff */
[----:B------:R-:W-:Y:S01]  /*1c30*/  UIMAD.WIDE UR16, UR16, UR12, UR6 ;  /* 0x0000000c101072a5 */ /* 0x000fe2000f8e0206 */
[----:B------:R-:W-:Y:S01]  /*1c40*/  IMAD.WIDE.U32 R2, R0, c[0x0][0x378], R2 ;  /* 0x0000de0000027a25 */ /* 0x000fe200078e0002 */
[----:B------:R-:W-:Y:S01]  /*1c50*/  USHF.R.S32.HI UR5, URZ, 0x1f, UR4 ;  /* 0x0000001f3f057899 */ /* 0x000fe20008011404 */
[----:B------:R-:W-:-:S02]  /*1c60*/  LEA.HI.X R213, R6, c[0x0][0x354], R7, 0x2, P1 ;  /* 0x0000d50006d57a11 */ /* 0x000fc400008f1407 */
[----:B------:R-:W-:Y:S01]  /*1c70*/  IMAD.WIDE.U32 R4, R0, c[0x0][0x1a8], R4 ;  /* 0x00006a0000047a25 */ /* 0x000fe200078e0004 */
[----:B------:R-:W-:Y:S01]  /*1c80*/  ULEA.HI UR4, UR5, UR4, URZ, 0x6 ;  /* 0x0000000405047291 */ /* 0x000fe2000f8f303f */
[----:B------:R-:W-:Y:S02]  /*1c90*/  IADD3 R3, R3, UR8, RZ ;  /* 0x0000000803037c10 */ /* 0x000fe4000fffe0ff */
[----:B------:R-:W-:Y:S01]  /*1ca0*/  IMAD R0, R16, c[0x0][0x370], RZ ;  /* 0x0000dc0010007a24 */ /* 0x000fe200078e02ff */
[----:B------:R-:W-:Y:S01]  /*1cb0*/  USHF.R.S32.HI UR4, URZ, 0x6, UR4 ;  /* 0x000000063f047899 */ /* 0x000fe20008011404 */
[----:B------:R-:W-:Y:S01]  /*1cc0*/  IADD3 R10, R5, UR9, RZ ;  /* 0x00000009050a7c10 */ /* 0x000fe2000fffe0ff */
[----:B------:R-:W-:Y:S01]  /*1cd0*/  IMAD.WIDE.U32 R2, R242, c[0x0][0x370], R2 ;  /* 0x0000dc00f2027a25 */ /* 0x000fe200078e0002 */
[----:B------:R-:W-:Y:S01]  /*1ce0*/  LEA R240, P3, R4, c[0x0][0x160], 0x1 ;  /* 0x0000580004f07a11 */ /* 0x000fe200078608ff */
[----:B------:R-:W-:Y:S02]  /*1cf0*/  UISETP.LT.AND UP1, UPT, URZ, UR4, UPT ;  /* 0x000000043f00728c */ /* 0x000fe4000bf21270 */
[----:B------:R-:W-:Y:S01]  /*1d00*/  IMAD R0, R242, c[0x0][0x374], R0 ;  /* 0x0000dd00f2007a24 */ /* 0x000fe200078e0200 */
[----:B------:R-:W-:Y:S01]  /*1d10*/  LEA R238, P2, R2, c[0x0][0x330], 0x1 ;  /* 0x0000cc0002ee7a11 */ /* 0x000fe200078408ff */
[----:B------:R-:W-:Y:S01]  /*1d20*/  USEL UR22, URZ, UR4, !UP1 ;  /* 0x000000043f167287 */ /* 0x000fe2000c800000 */
[----:B------:R-:W-:Y:S01]  /*1d30*/  LEA.HI.X R241, R4, c[0x0][0x164], R10, 0x1, P3 ;  /* 0x0000590004f17a11 */ /* 0x000fe200018f0c0a */
[----:B------:R-:W-:-:S02]  /*1d40*/  IMAD.IADD R9, R3, 0x1, R0 ;  /* 0x0000000103097824 */ /* 0x000fc400078e0200 */
[----:B------:R-:W-:-:S03]  /*1d50*/  UISETP.GT.AND UP1, UPT, UR31, UR22, UPT ;  /* 0x000000161f00728c */ /* 0x000fc6000bf24270 */
[----:B------:R-:W-:-:S03]  /*1d60*/  LEA.HI.X R239, R2, c[0x0][0x334], R9, 0x1, P2 ;  /* 0x0000cd0002ef7a11 */ /* 0x000fc600010f0c09 */
[----:B------:R-:W-:-:S13]  /*1d70*/  PLOP3.LUT P1, PT, PT, PT, UP1, 0x80, 0x0 ;  /* 0x000000000000781c */ /* 0x000fda0003f2f018 */
[----:B------:R-:W-:Y:S05]  /*1d80*/  @P1 BRA `(.L_x_1882) ;  /* 0x00000c9000001947 */ /* 0x000fea0003800000 */
        /* <DEDUP_REMOVED lines=18> */
.L_x_1883:
        /* <DEDUP_REMOVED lines=18> */
.L_x_1884:
        /* <DEDUP_REMOVED lines=30> */
.L_x_1886:
[----:B------:R-:W-:Y:S05]  /*21b0*/  BSYNC B0 ;  /* 0x0000000000007941 */ /* 0x000fea0003800000 */
.L_x_1885:
        /* <DEDUP_REMOVED lines=18> */
.L_x_1888:
[----:B------:R-:W-:Y:S05]  /*22e0*/  BSYNC B0 ;  /* 0x0000000000007941 */ /* 0x000fea0003800000 */
.L_x_1887:
        /* <DEDUP_REMOVED lines=18> */
.L_x_1890:
[----:B------:R-:W-:Y:S05]  /*2410*/  BSYNC B0 ;  /* 0x0000000000007941 */ /* 0x000fea0003800000 */
.L_x_1889:
        /* <DEDUP_REMOVED lines=17> */
.L_x_1892:
[----:B------:R-:W-:Y:S05]  /*2530*/  BSYNC B0 ;  /* 0x0000000000007941 */ /* 0x000fea0003800000 */
.L_x_1891:
        /* <DEDUP_REMOVED lines=27> */
.L_x_1894:
[----:B------:R-:W-:Y:S05]  /*26f0*/  BSYNC B0 ;  /* 0x0000000000007941 */ /* 0x000fea0003800000 */
.L_x_1893:
        /* <DEDUP_REMOVED lines=16> */
.L_x_1896:
[----:B------:R-:W-:Y:S05]  /*2800*/  BSYNC B0 ;  /* 0x0000000000007941 */ /* 0x000fea0003800000 */
.L_x_1895:
        /* <DEDUP_REMOVED lines=16> */
.L_x_1898:
[----:B------:R-:W-:Y:S05]  /*2910*/  BSYNC B0 ;  /* 0x0000000000007941 */ /* 0x000fea0003800000 */
.L_x_1897:
        /* <DEDUP_REMOVED lines=16> */
.L_x_1882:
[----:B------:R-:W1:Y:S01]  /*2a20*/  S2R R19, SR_TID.X ;  /* 0x0000000000137919 */ /* 0x000e620000002100 */
[----:B------:R-:W-:Y:S01]  /*2a30*/  PLOP3.LUT P0, PT, PT, PT, UP6, 0x80, 0x0 ;  /* 0x000000000000781c */ /* 0x000fe20003f0f068 */
[----:B------:R-:W-:Y:S01]  /*2a40*/  ULEA.HI UR4, UR10, UR10, URZ, 0x1 ;  /* 0x0000000a0a047291 */ /* 0x000fe2000f8f083f */
[----:B------:R-:W-:Y:S01]  /*2a50*/  IMAD.SHL.U32 R0, R242, 0x40, RZ ;  /* 0x00000040f2007824 */ /* 0x000fe200078e00ff */
[----:B------:R-:W2:Y:S01]  /*2a60*/  S2R R20, SR_TID.X ;  /* 0x0000000000147919 */ /* 0x000ea20000002100 */
[----:B------:R-:W-:Y:S01]  /*2a70*/  BSSY B0, `(.L_x_1900) ;  /* 0x0000020000007945 */ /* 0x000fe20003800000 */
        /* <DEDUP_REMOVED lines=10> */
[----:B-1----:R-:W-:-:S04]  /*2b20*/  SHF.R.S32.HI R19, RZ, 0x1f, R19 ;  /* 0x0000001fff137819 */ /* 0x002fc80000011413 */
        /* <DEDUP_REMOVED lines=20> */
.L_x_1901:
[----:B------:R-:W-:Y:S05]  /*2c70*/  BSYNC B0 ;  /* 0x0000000000007941 */ /* 0x000fea0003800000 */
.L_x_1900:
        /* <DEDUP_REMOVED lines=29> */
.L_x_1903:
[----:B------:R-:W-:Y:S05]  /*2e50*/  BSYNC B0 ;  /* 0x0000000000007941 */ /* 0x000fea0003800000 */
.L_x_1902:
        /* <DEDUP_REMOVED lines=15> */
.L_x_1905:
        /* <DEDUP_REMOVED lines=19> */
.L_x_1906:
[----:B------:R-:W-:Y:S05]  /*3080*/  BSYNC B0 ;  /* 0x0000000000007941 */ /* 0x000fea0003800000 */
.L_x_1904:
        /* <DEDUP_REMOVED lines=14> */
.L_x_1908:
        /* <DEDUP_REMOVED lines=27> */
.L_x_1909:
[----:B------:R-:W-:Y:S05]  /*3320*/  BSYNC B0 ;  /* 0x0000000000007941 */ /* 0x000fea0003800000 */
.L_x_1907:
        /* <DEDUP_REMOVED lines=14> */
[C---:B------:R-:W-:Y:S02]  /*3410*/  IADD3 R2, R244.reuse, 0x20, RZ ;  /* 0x00000020f4027810 */ /* 0x040fe40007ffe0ff */
        /* <DEDUP_REMOVED lines=45> */
.L_x_1911:
[----:B-1----:R-:W-:Y:S05]  /*36f0*/  BSYNC B0 ;  /* 0x0000000000007941 */ /* 0x002fea0003800000 */
.L_x_1910:
        /* <DEDUP_REMOVED lines=30> */
.L_x_1913:
[----:B------:R-:W-:Y:S05]  /*38e0*/  BSYNC B0 ;  /* 0x0000000000007941 */ /* 0x000fea0003800000 */
.L_x_1912:
        /* <DEDUP_REMOVED lines=31> */
.L_x_1915:
[----:B------:R-:W-:Y:S05]  /*3ae0*/  BSYNC B0 ;  /* 0x0000000000007941 */ /* 0x000fea0003800000 */
.L_x_1914:
        /* <DEDUP_REMOVED lines=30> */
.L_x_1917:
[----:B------:R-:W-:Y:S05]  /*3cd0*/  BSYNC B0 ;  /* 0x0000000000007941 */ /* 0x000fea0003800000 */
.L_x_1916:
        /* <DEDUP_REMOVED lines=38> */
.L_x_1919:
[----:B------:R-:W-:Y:S05]  /*3f40*/  BSYNC B0 ;  /* 0x0000000000007941 */ /* 0x000fea0003800000 */
.L_x_1918:
        /* <DEDUP_REMOVED lines=29> */
.L_x_1921:
[----:B------:R-:W-:Y:S05]  /*4120*/  BSYNC B0 ;  /* 0x0000000000007941 */ /* 0x000fea0003800000 */
.L_x_1920:
        /* <DEDUP_REMOVED lines=29> */
.L_x_1923:
[----:B------:R-:W-:Y:S05]  /*4300*/  BSYNC B0 ;  /* 0x0000000000007941 */ /* 0x000fea0003800000 */
.L_x_1922:
        /* <DEDUP_REMOVED lines=27> */
.L_x_1925:
[----:B------:R-:W-:Y:S05]  /*44c0*/  BSYNC B0 ;  /* 0x0000000000007941 */ /* 0x000fea0003800000 */
.L_x_1924:
[----:B------:R-:W-:Y:S02]  /*44d0*/  ULDC.64 UR6, c[0x0][0x318] ;  /* 0x0000c60000067ab9 */ /* 0x000fe40000000a00 */
[----:B------:R-:W-:Y:S01]  /*44e0*/  ULDC.64 UR8, c[0x0][0x320] ;  /* 0x0000c80000087ab9 */ /* 0x000fe20000000a00 */
[----:B------:R-:W-:Y:S01]  /*44f0*/  IMAD.MOV.U32 R8, RZ, RZ, c[0x0][0x308] ;  /* 0x0000c200ff087624 */ /* 0x000fe200078e00ff */
[----:B------:R-:W-:Y:S01]  /*4500*/  UISETP.NE.U32.AND UP1, UPT, URZ, UR6, UPT ;  /* 0x000000063f00728c */ /* 0x000fe2000bf25070 */
[----:B------:R-:W-:Y:S01]  /*4510*/  IMAD.MOV.U32 R9, RZ, RZ, c[0x0][0x30c] ;  /* 0x0000c300ff097624 */ /* 0x000fe200078e00ff */
[----:B-1----:R-:W-:Y:S01]  /*4520*/  LEA.HI R5, R18, R17, RZ, 0x4 ;  /* 0x0000001112057211 */ /* 0x002fe200078f20ff */
[----:B------:R-:W-:Y:S01]  /*4530*/  IMAD.U32 R230, RZ, RZ, UR25 ;  /* 0x00000019ffe67e24 */ /* 0x000fe2000f8e00ff */
[----:B------:R-:W-:Y:S01]  /*4540*/  UISETP.NE.AND.EX UP1, UPT, URZ, UR7, UPT, UP1 ;  /* 0x000000073f00728c */ /* 0x000fe2000bf25310 */
[----:B------:R-:W0:Y:S04]  /*4550*/  LDGDEPBAR ;  /* 0x00000000000079af */ /* 0x000e280000000000 */
[----:B--2---:R1:W2:Y:S01]  /*4560*/  LDG.E.64 R6, [R8.64] ;  /* 0x0000000e08067981 */ /* 0x0042a2000c1e1b00 */
        /* <DEDUP_REMOVED lines=10> */
[----:B------:R-:W-:-:S05]  /*4610*/  IMAD.U32 R3, RZ, RZ, UR7 ;  /* 0x00000007ff037e24 */ /* 0x000fca000f8e00ff */
[----:B---34-:R3:W4:Y:S04]  /*4620*/  @P0 LDG.E R0, [R2.64] ;  /* 0x0000000e02000981 */ /* 0x018728000c1e1900 */
[----:B---3--:R1:W3:Y:S01]  /*4630*/  LDG.E.64 R2, [R8.64+0x8] ;  /* 0x0000080e08027981 */ /* 0x0082e2000c1e1b00 */
[----:B------:R-:W4:Y:S01]  /*4640*/  @P0 MUFU.RCP R4, c[0x0][0x238] ;  /* 0x00008e0000040b08 */ /* 0x000f220000001000 */
[----:B------:R-:W-:Y:S02]  /*4650*/  LOP3.LUT R5, R5, 0xfffffff0, RZ, 0xc0, !PT ;  /* 0xfffffff005057812 */ /* 0x000fe400078ec0ff */
[----:B-1----:R-:W1:Y:S02]  /*4660*/  S2R R8, SR_TID.X ;  /* 0x0000000000087919 */ /* 0x002e640000002100 */
[----:B-1----:R-:W-:Y:S01]  /*4670*/  IMAD.SHL.U32 R8, R8, 0x2, RZ ;  /* 0x0000000208087824 */ /* 0x002fe200078e00ff */
[----:B------:R-:W-:Y:S01]  /*4680*/  UMOV UR8, URZ ;  /* 0x0000003f00087c82 */ /* 0x000fe20008000000 */
[----:B------:R-:W-:Y:S01]  /*4690*/  IMAD.MOV.U32 R203, RZ, RZ, 0x40 ;  /* 0x00000040ffcb7424 */ /* 0x000fe200078e00ff */
[----:B------:R-:W-:Y:S01]  /*46a0*/  CS2R R158, SRZ ;  /* 0x00000000009e7805 */ /* 0x000fe2000001ff00 */
        /* <DEDUP_REMOVED lines=65> */
[----:B----4-:R-:W-:-:S02]  /*4ac0*/  @P0 FMUL.FTZ R4, R0, R4 ;  /* 0x0000000400040220 */ /* 0x010fc40000410000 */
[----:B------:R-:W-:Y:S02]  /*4ad0*/  IMAD.IADD R0, R17, 0x1, -R5 ;  /* 0x0000000111007824 */ /* 0x000fe400078e0a05 */
[----:B------:R1:W4:Y:S01]  /*4ae0*/  @P0 R2UR UR4, R4 ;  /* 0x00000000040403c2 */ /* 0x00032200000e0000 */
[----:B------:R-:W-:Y:S02]  /*4af0*/  IMAD.SHL.U32 R5, R19, 0x20, RZ ;  /* 0x0000002013057824 */ /* 0x000fe400078e00ff */
[----:B-1----:R-:W-:-:S04]  /*4b00*/  SHF.R.S32.HI R4, RZ, 0x1f, R0 ;  /* 0x0000001fff047819 */ /* 0x002fc80000011400 */
[----:B------:R-:W-:-:S04]  /*4b10*/  LEA.HI R4, R4, R0, RZ, 0x3 ;  /* 0x0000000004047211 */ /* 0x000fc800078f18ff */
[----:B------:R-:W-:-:S05]  /*4b20*/  LOP3.LUT R4, R4, 0xfffffff8, RZ, 0xc0, !PT ;  /* 0xfffffff804047812 */ /* 0x000fca00078ec0ff */
[----:B------:R-:W-:Y:S01]  /*4b30*/  IMAD.IADD R0, R0, 0x1, -R4 ;  /* 0x0000000100007824 */ /* 0x000fe200078e0a04 */
[----:B------:R-:W-:-:S04]  /*4b40*/  LOP3.LUT R5, R5, 0x6, R8, 0xf8, !PT ;  /* 0x0000000605057812 */ /* 0x000fc800078ef808 */
[C---:B------:R-:W-:Y:S02]  /*4b50*/  LOP3.LUT P0, RZ, R0.reuse, 0x2, RZ, 0xc0, !PT ;  /* 0x0000000200ff7812 */ /* 0x040fe4000780c0ff */
[----:B------:R-:W-:Y:S02]  /*4b60*/  LOP3.LUT P4, RZ, R0, 0x4, RZ, 0xc0, !PT ;  /* 0x0000000400ff7812 */ /* 0x000fe4000788c0ff */
[--C-:B------:R-:W-:Y:S02]  /*4b70*/  SHF.R.S32.HI R0, RZ, 0x1f, R14.reuse ;  /* 0x0000001fff007819 */ /* 0x100fe4000001140e */
[----:B---3--:R-:W-:Y:S01]  /*4b80*/  IADD3 R14, P3, P2, R2, UR41, R14 ;  /* 0x00000029020e7c10 */ /* 0x008fe2000fa7e00e */
[----:B------:R-:W-:-:S03]  /*4b90*/  IMAD R230, R230, 0x80, R5 ;  /* 0x00000080e6e67824 */ /* 0x000fc600078e0205 */
[----:B------:R-:W-:Y:S01]  /*4ba0*/  IADD3.X R249, R3, UR49, R0, P3, P2 ;  /* 0x0000003103f97c10 */ /* 0x000fe20009fe4400 */
[----:B------:R-:W-:-:S04]  /*4bb0*/  IMAD.U32 R0, RZ, RZ, UR25 ;  /* 0x00000019ff007e24 */ /* 0x000fc8000f8e00ff */
[----:B------:R-:W-:Y:S01]  /*4bc0*/  IMAD R4, R0, 0x4, R19 ;  /* 0x0000000400047824 */ /* 0x000fe200078e0213 */
[----:B------:R-:W-:Y:S01]  /*4bd0*/  IADD3 R0, R244, -UR18, -R230 ;  /* 0x80000012f4007c10 */ /* 0x000fe2000fffe8e6 */
[----:B------:R-:W-:-:S03]  /*4be0*/  IMAD.MOV.U32 R5, RZ, RZ, 0x40 ;  /* 0x00000040ff057424 */ /* 0x000fc600078e00ff */
[----:B------:R-:W-:Y:S01]  /*4bf0*/  IADD3 R0, R0, UR13, RZ ;  /* 0x0000000d00007c10 */ /* 0x000fe2000fffe0ff */
[----:B--2---:R-:W1:Y:S04]  /*4c00*/  R2UR UR11, R7 ;  /* 0x00000000070b73c2 */ /* 0x004e6800000e0000 */
[----:B------:R2:W-:Y:S04]  /*4c10*/  STL [R1+0x4], R0 ;  /* 0x0000040001007387 */ /* 0x0005e80000100800 */
[----:B------:R-:W3:Y:S01]  /*4c20*/  R2UR UR12, R6 ;  /* 0x00000000060c73c2 */ /* 0x000ee200000e0000 */
[----:B------:R-:W-:-:S02]  /*4c30*/  IADD3 R2, R211, 0x2000, RZ ;  /* 0x00002000d3027810 */ /* 0x000fc40007ffe0ff */
[----:B------:R-:W-:Y:S02]  /*4c40*/  IADD3 R3, R210, 0x2000, RZ ;  /* 0x00002000d2037810 */ /* 0x000fe40007ffe0ff */
[----:B------:R-:W-:Y:S02]  /*4c50*/  SEL R2, R2, R211, !P1 ;  /* 0x000000d302027207 */ /* 0x000fe40004800000 */
[----:B--2---:R-:W-:-:S05]  /*4c60*/  SEL R0, R5, 0xffffffc0, !P4 ;  /* 0xffffffc005007807 */ /* 0x004fca0006000000 */
[----:B------:R2:W-:Y:S01]  /*4c70*/  STL [R1], R0 ;  /* 0x0000000001007387 */ /* 0x0005e20000100800 */
[----:B----4-:R-:W-:Y:S01]  /*4c80*/  @UP1 UMOV UR8, UR4 ;  /* 0x0000000400081c82 */ /* 0x010fe20008000000 */
[----:B------:R-:W-:Y:S01]  /*4c90*/  SEL R3, R3, R210, !P1 ;  /* 0x000000d203037207 */ /* 0x000fe20004800000 */
[----:B------:R-:W-:Y:S01]  /*4ca0*/  UIADD3 UR4, UR23, UR18, URZ ;  /* 0x0000001217047290 */ /* 0x000fe2000fffe03f */
[----:B------:R-:W-:Y:S01]  /*4cb0*/  IMAD.SHL.U32 R204, R2, 0x2, RZ ;  /* 0x0000000202cc7824 */ /* 0x000fe200078e00ff */
[----:B-1----:R-:W-:Y:S01]  /*4cc0*/  LOP3.LUT R2, R4, UR11, RZ, 0x3c, !PT ;  /* 0x0000000b04027c12 */ /* 0x002fe2000f8e3cff */
[----:B------:R-:W-:Y:S01]  /*4cd0*/  IMAD.WIDE.U32 R250, R14, -0x2daee0ad, RZ ;  /* 0xd2511f530efa7825 */ /* 0x000fe200078e00ff */
[----:B------:R-:W-:Y:S01]  /*4ce0*/  UIADD3 UR4, -UR13, 0x80, UR4 ;  /* 0x000000800d047890 */ /* 0x000fe2000fffe104 */
[----:B---3--:R-:W-:Y:S02]  /*4cf0*/  LOP3.LUT R249, R249, UR12, RZ, 0x3c, !PT ;  /* 0x0000000cf9f97c12 */ /* 0x008fe4000f8e3cff */
[----:B------:R-:W-:Y:S01]  /*4d00*/  IMAD.SHL.U32 R202, R3, 0x2, RZ ;  /* 0x0000000203ca7824 */ /* 0x000fe200078e00ff */
[----:B------:R-:W-:-:S02]  /*4d10*/  SEL R209, R209, 0xffffffe0, !P0 ;  /* 0xffffffe0d1d17807 */ /* 0x000fc40004000000 */
[----:B------:R-:W-:Y:S02]  /*4d20*/  SEL R203, R203, 0xffffffc0, !P4 ;  /* 0xffffffc0cbcb7807 */ /* 0x000fe40006000000 */
[----:B------:R-:W-:Y:S01]  /*4d30*/  LOP3.LUT R252, R251, R2, RZ, 0x3c, !PT ;  /* 0x00000002fbfc7212 */ /* 0x000fe200078e3cff */
[----:B------:R-:W-:-:S03]  /*4d40*/  UIADD3 UR23, UR4, -UR19, URZ ;  /* 0x8000001304177290 */ /* 0x000fc6000fffe03f */
[----:B------:R-:W-:Y:S02]  /*4d50*/  ULDC UR19, c[0x0][0x2e4] ;  /* 0x0000b90000137ab9 */ /* 0x000fe40000000800 */
.L_x_1930:
[----:B------:R-:W0:Y:S01]  /*4d60*/  LDGDEPBAR ;  /* 0x00000000000079af */ /* 0x000e220000000000 */
[C---:B------:R-:W-:Y:S01]  /*4d70*/  IMAD.IADD R196, R204.reuse, 0x1, R209 ;  /* 0x00000001ccc47824 */ /* 0x040fe200078e02d1 */
[----:B------:R-:W-:Y:S01]  /*4d80*/  USHF.L.U32 UR4, UR10, 0x6, URZ ;  /* 0x000000060a047899 */ /* 0x000fe2000800063f */
[--C-:B------:R-:W-:Y:S01]  /*4d90*/  IMAD.IADD R2, R204, 0x1, R203.reuse ;  /* 0x00000001cc027824 */ /* 0x100fe200078e02cb */
[----:B------:R-:W-:Y:S01]  /*4da0*/  ULDC UR5, c[0x0][0x2e4] ;  /* 0x0000b90000057ab9 */ /* 0x000fe20000000800 */
[----:B--2---:R-:W-:Y:S01]  /*4db0*/  IMAD.IADD R0, R196, 0x1, R203 ;  /* 0x00000001c4007824 */ /* 0x004fe200078e02cb */
[----:B------:R-:W-:Y:S02]  /*4dc0*/  UISETP.GE.AND UP0, UPT, UR4, UR23, UPT ;  /* 0x000000170400728c */ /* 0x000fe4000bf06270 */
[----:B------:R-:W2:Y:S02]  /*4dd0*/  LDL R3, [R1+0x4] ;  /* 0x0000040001037983 */ /* 0x000ea40000100800 */
[----:B--2---:R-:W-:Y:S01]  /*4de0*/  IADD3 R3, R3, UR4, RZ ;  /* 0x0000000403037c10 */ /* 0x004fe2000fffe0ff */
        /* <DEDUP_REMOVED lines=18> */
[C---:B------:R-:W-:Y:S08]  /*4f10*/  HMMA.16816.F32 R24, R28.reuse, R164, RZ ;  /* 0x000000a41c18723c */ /* 0x040ff000000018ff */
[-C--:B------:R-:W-:Y:S08]  /*4f20*/  HMMA.16816.F32 R28, R28, R166.reuse, RZ ;  /* 0x000000a61c1c723c */ /* 0x080ff000000018ff */
[----:B------:R-:W-:Y:S01]  /*4f30*/  HMMA.16816.F32 R32, R32, R166, RZ ;  /* 0x000000a62020723c */ /* 0x000fe200000018ff */
[----:B------:R-:W3:Y:S07]  /*4f40*/  LDSM.16.M88.4 R164, [R207+0xc800] ;  /* 0x00c80000cfa4783b */ /* 0x000eee0000000200 */
[-C--:B----4-:R-:W-:Y:S08]  /*4f50*/  HMMA.16816.F32 R4, R168, R172.reuse, R4 ;  /* 0x000000aca804723c */ /* 0x090ff00000001804 */
[C---:B-1----:R-:W-:Y:S07]  /*4f60*/  HMMA.16816.F32 R8, R176.reuse, R172, R8 ;  /* 0x000000acb008723c */ /* 0x042fee0000001808 */
[----:B------:R-:W-:Y:S01]  /*4f70*/  IMAD.U32 R172, RZ, RZ, UR21 ;  /* 0x00000015ffac7e24 */ /* 0x000fe2000f8e00ff */
[-C--:B------:R-:W-:Y:S01]  /*4f80*/  HMMA.16816.F32 R12, R176, R174.reuse, R12 ;  /* 0x000000aeb00c723c */ /* 0x080fe2000000180c */
[----:B------:R-:W-:Y:S07]  /*4f90*/  IMAD.U32 R173, RZ, RZ, UR20 ;  /* 0x00000014ffad7e24 */ /* 0x000fee000f8e00ff */
[C---:B------:R-:W-:Y:S08]  /*4fa0*/  HMMA.16816.F32 R16, R168.reuse, R174, R16 ;  /* 0x000000aea810723c */ /* 0x040ff00000001810 */
[-C--:B--2---:R-:W-:Y:S08]  /*4fb0*/  HMMA.16816.F32 R20, R168, R180.reuse, R20 ;  /* 0x000000b4a814723c */ /* 0x084ff00000001814 */
[C---:B------:R-:W-:Y:S07]  /*4fc0*/  HMMA.16816.F32 R24, R176.reuse, R180, R24 ;  /* 0x000000b4b018723c */ /* 0x040fee0000001818 */
[C---:B------:R-:W-:Y:S01]  /*4fd0*/  LEA R180, P0, R244.reuse, R172, 0x2 ;  /* 0x000000acf4b47211 */ /* 0x040fe200078010ff */
[-C--:B------:R-:W-:Y:S01]  /*4fe0*/  HMMA.16816.F32 R28, R176, R182.reuse, R28 ;  /* 0x000000b6b01c723c */ /* 0x080fe2000000181c */
[----:B------:R-:W-:Y:S03]  /*4ff0*/  LDSM.16.M88.4 R176, [R0+0x1000] ;  /* 0x0010000000b0783b */ /* 0x000fe60000000200 */
[----:B------:R-:W-:Y:S04]  /*5000*/  LEA.HI.X.SX32 R181, R244, R173, 0x2, P0 ;  /* 0x000000adf4b57211 */ /* 0x000fe800000f16ff */
[----:B------:R-:W-:Y:S01]  /*5010*/  HMMA.16816.F32 R32, R168, R182, R32 ;  /* 0x000000b6a820723c */ /* 0x000fe20000001820 */
[----:B------:R-:W-:Y:S07]  /*5020*/  LDSM.16.M88.4 R168, [R0] ;  /* 0x0000000000a8783b */ /* 0x000fee0000000200 */
[-C--:B------:R-:W-:Y:S01]  /*5030*/  HMMA.16816.F32 R4, R184, R188.reuse, R4 ;  /* 0x000000bcb804723c */ /* 0x080fe20000001804 */
[----:B------:R-:W1:Y:S07]  /*5040*/  LDSM.16.M88.4 R172, [R206+0xc000] ;  /* 0x00c00000ceac783b */ /* 0x000e6e0000000200 */
[C---:B---3--:R-:W-:Y:S01]  /*5050*/  HMMA.16816.F32 R8, R192.reuse, R188, R8 ;  /* 0x000000bcc008723c */ /* 0x048fe20000001808 */
[----:B-----5:R2:W5:Y:S04]  /*5060*/  LDG.E R217, [R180.64] ;  /* 0x0000000eb4d97981 */ /* 0x020568000c1e1900 */
[----:B------:R2:W5:Y:S03]  /*5070*/  LDG.E R216, [R180.64+0x20] ;  /* 0x0000200eb4d87981 */ /* 0x000566000c1e1900 */
[-C--:B------:R-:W-:Y:S01]  /*5080*/  HMMA.16816.F32 R12, R192, R190.reuse, R12 ;  /* 0x000000bec00c723c */ /* 0x080fe2000000180c */
[----:B------:R2:W5:Y:S04]  /*5090*/  LDG.E R215, [R180.64+0x80] ;  /* 0x0000800eb4d77981 */ /* 0x000568000c1e1900 */
[----:B------:R2:W5:Y:S03]  /*50a0*/  LDG.E R214, [R180.64+0xa0] ;  /* 0x0000a00eb4d67981 */ /* 0x000566000c1e1900 */
[C---:B------:R-:W-:Y:S01]  /*50b0*/  HMMA.16816.F32 R16, R184.reuse, R190, R16 ;  /* 0x000000beb810723c */ /* 0x040fe20000001810 */
[----:B------:R-:W-:Y:S07]  /*50c0*/  LDSM.16.M88.4 R188, [R204+0x3000] ;  /* 0x00300000ccbc783b */ /* 0x000fee0000000200 */
[-C--:B------:R-:W-:Y:S08]  /*50d0*/  HMMA.16816.F32 R20, R184, R164.reuse, R20 ;  /* 0x000000a4b814723c */ /* 0x080ff00000001814 */
[C---:B------:R-:W-:Y:S01]  /*50e0*/  HMMA.16816.F32 R24, R192.reuse, R164, R24 ;  /* 0x000000a4c018723c */ /* 0x040fe20000001818 */
[----:B--2---:R-:W2:Y:S07]  /*50f0*/  LDSM.16.M88.4 R180, [R206+0xc800] ;  /* 0x00c80000ceb4783b */ /* 0x004eae0000000200 */
[-C--:B------:R-:W-:Y:S01]  /*5100*/  HMMA.16816.F32 R28, R192, R166.reuse, R28 ;  /* 0x000000a6c01c723c */ /* 0x080fe2000000181c */
[----:B------:R-:W-:Y:S07]  /*5110*/  LDSM.16.M88.4 R192, [R205+0x10000] ;  /* 0x01000000cdc0783b */ /* 0x000fee0000000200 */
[----:B------:R-:W-:Y:S01]  /*5120*/  HMMA.16816.F32 R32, R184, R166, R32 ;  /* 0x000000a6b820723c */ /* 0x000fe20000001820 */
[----:B------:R-:W-:Y:S07]  /*5130*/  LDSM.16.M88.4 R164, [R204+0x2000] ;  /* 0x00200000cca4783b */ /* 0x000fee0000000200 */
[-C--:B-1----:R-:W-:Y:S01]  /*5140*/  HMMA.16816.F32 R4, R168, R172.reuse, R4 ;  /* 0x000000aca804723c */ /* 0x082fe20000001804 */
[----:B------:R-:W1:Y:S07]  /*5150*/  LDSM.16.M88.4 R184, [R208+0x10000] ;  /* 0x01000000d0b8783b */ /* 0x000e6e0000000200 */
[C---:B------:R-:W-:Y:S08]  /*5160*/  HMMA.16816.F32 R8, R176.reuse, R172, R8 ;  /* 0x000000acb008723c */ /* 0x040ff00000001808 */
[-C--:B------:R-:W-:Y:S08]  /*5170*/  HMMA.16816.F32 R12, R176, R174.reuse, R12 ;  /* 0x000000aeb00c723c */ /* 0x080ff0000000180c */
[C---:B------:R-:W-:Y:S01]  /*5180*/  HMMA.16816.F32 R16, R168.reuse, R174, R16 ;  /* 0x000000aea810723c */ /* 0x040fe20000001810 */
[----:B------:R-:W3:Y:S07]  /*5190*/  LDSM.16.M88.4 R172, [R208+0x10800] ;  /* 0x01080000d0ac783b */ /* 0x000eee0000000200 */
[-C--:B--2---:R-:W-:Y:S08]  /*51a0*/  HMMA.16816.F32 R20, R168, R180.reuse, R20 ;  /* 0x000000b4a814723c */ /* 0x084ff00000001814 */
[C---:B------:R-:W-:Y:S08]  /*51b0*/  HMMA.16816.F32 R24, R176.reuse, R180, R24 ;  /* 0x000000b4b018723c */ /* 0x040ff00000001818 */
[-C--:B------:R-:W-:Y:S01]  /*51c0*/  HMMA.16816.F32 R28, R176, R182.reuse, R28 ;  /* 0x000000b6b01c723c */ /* 0x080fe2000000181c */
[----:B------:R-:W2:Y:S07]  /*51d0*/  LDSM.16.M88.4 R176, [R196+0x2000] ;  /* 0x00200000c4b0783b */ /* 0x000eae0000000200 */
[----:B------:R-:W-:Y:S01]  /*51e0*/  HMMA.16816.F32 R32, R168, R182, R32 ;  /* 0x000000b6a820723c */ /* 0x000fe20000001820 */
[----:B------:R-:W4:Y:S07]  /*51f0*/  LDSM.16.M88.4 R196, [R196+0x3000] ;  /* 0x00300000c4c4783b */ /* 0x000f2e0000000200 */
[-C--:B-1----:R-:W-:Y:S01]  /*5200*/  HMMA.16816.F32 R4, R164, R184.reuse, R4 ;  /* 0x000000b8a404723c */ /* 0x082fe20000001804 */
[----:B------:R-:W1:Y:S07]  /*5210*/  LDSM.16.M88.4 R168, [R205+0x10800] ;  /* 0x01080000cda8783b */ /* 0x000e6e0000000200 */
[C---:B------:R-:W-:Y:S01]  /*5220*/  HMMA.16816.F32 R8, R188.reuse, R184, R8 ;  /* 0x000000b8bc08723c */ /* 0x040fe20000001808 */
[----:B------:R-:W-:Y:S06]  /*5230*/  LDSM.16.M88.4 R180, [R2+0x3000] ;  /* 0x0030000002b4783b */ /* 0x000fec0000000200 */
[----:B------:R-:W-:Y:S01]  /*5240*/  IADD3 R185, R3, -0x1, RZ ;  /* 0xffffffff03b97810 */ /* 0x000fe20007ffe0ff */
[-C--:B------:R-:W-:Y:S03]  /*5250*/  HMMA.16816.F32 R12, R188, R186.reuse, R12 ;  /* 0x000000babc0c723c */ /* 0x080fe6000000180c */
[----:B------:R-:W-:Y:S02]  /*5260*/  ISETP.GE.AND P0, PT, R185, RZ, PT ;  /* 0x000000ffb900720c */ /* 0x000fe40003f06270 */
[C---:B------:R-:W-:Y:S03]  /*5270*/  IADD3 R184, R3.reuse, 0x8, RZ ;  /* 0x0000000803b87810 */ /* 0x040fe60007ffe0ff */
[C---:B------:R-:W-:Y:S04]  /*5280*/  HMMA.16816.F32 R16, R164.reuse, R186, R16 ;  /* 0x000000baa410723c */ /* 0x040fe80000001810 */
[----:B------:R-:W-:Y:S04]  /*5290*/  ISETP.GE.AND P1, PT, R184, RZ, PT ;  /* 0x000000ffb800720c */ /* 0x000fe80003f26270 */
[-C--:B---3--:R-:W-:Y:S04]  /*52a0*/  HMMA.16816.F32 R20, R164, R172.reuse, R20 ;  /* 0x000000aca414723c */ /* 0x088fe80000001814 */
[C---:B------:R-:W-:Y:S04]  /*52b0*/  @!P0 IADD3 R185, -R3.reuse, 0x1, RZ ;  /* 0x0000000103b98810 */ /* 0x040fe80007ffe1ff */
[C---:B------:R-:W-:Y:S04]  /*52c0*/  HMMA.16816.F32 R24, R188.reuse, R172, R24 ;  /* 0x000000acbc18723c */ /* 0x040fe80000001818 */
[C---:B------:R-:W-:Y:S03]  /*52d0*/  @!P1 IADD3 R184, -R3.reuse, -0x8, RZ ;  /* 0xfffffff803b89810 */ /* 0x040fe60007ffe1ff */
[----:B------:R-:W-:Y:S01]  /*52e0*/  IABS R172, R3 ;  /* 0x0000000300ac7213 */ /* 0x000fe20000000000 */
[-C--:B------:R-:W-:Y:S03]  /*52f0*/  HMMA.16816.F32 R28, R188, R174.reuse, R28 ;  /* 0x000000aebc1c723c */ /* 0x080fe6000000181c */
[----:B------:R3:W-:Y:S04]  /*5300*/  I2F R218, R172 ;  /* 0x000000ac00da7306 */ /* 0x0007e80000201400 */
[C---:B------:R-:W-:Y:S01]  /*5310*/  IADD3 R188, R3.reuse, 0x7, RZ ;  /* 0x0000000703bc7810 */ /* 0x040fe20007ffe0ff */
[----:B------:R-:W-:Y:S01]  /*5320*/  HMMA.16816.F32 R32, R164, R174, R32 ;  /* 0x000000aea420723c */ /* 0x000fe20000001820 */
[----:B------:R1:W-:Y:S03]  /*5330*/  LDSM.16.M88.4 R164, [R2+0x2000] ;  /* 0x0020000002a4783b */ /* 0x0003e60000000200 */
[----:B------:R-:W-:Y:S02]  /*5340*/  ISETP.GE.AND P0, PT, R188, RZ, PT ;  /* 0x000000ffbc00720c */ /* 0x000fe40003f06270 */
[C---:B------:R-:W-:Y:S02]  /*5350*/  IADD3 R189, R3.reuse, 0x18, RZ ;  /* 0x0000001803bd7810 */ /* 0x040fe40007ffe0ff */
[-C--:B--2---:R-:W-:Y:S08]  /*5360*/  HMMA.16816.F32 R4, R176, R192.reuse, R4 ;  /* 0x000000c0b004723c */ /* 0x084ff00000001804 */
[C---:B----4-:R-:W-:Y:S01]  /*5370*/  HMMA.16816.F32 R8, R196.reuse, R192, R8 ;  /* 0x000000c0c408723c */ /* 0x050fe20000001808 */
[----:B------:R-:W2:Y:S01]  /*5380*/  I2F R193, R185 ;  /* 0x000000b900c17306 */ /* 0x000ea20000201400 */
[----:B---3--:R-:W3:Y:S02]  /*5390*/  LDSM.16.M88.4 R172, [R207+0x10000] ;  /* 0x01000000cfac783b */ /* 0x008ee40000000200 */
[C---:B------:R-:W-:Y:S04]  /*53a0*/  @!P0 IADD3 R188, -R3.reuse, -0x7, RZ ;  /* 0xfffffff903bc8810 */ /* 0x040fe80007ffe1ff */
[-C--:B------:R-:W-:Y:S03]  /*53b0*/  HMMA.16816.F32 R12, R196, R194.reuse, R12 ;  /* 0x000000c2c40c723c */ /* 0x080fe6000000180c */
[----:B------:R4:W-:Y:S01]  /*53c0*/  I2F R192, R188 ;  /* 0x000000bc00c07306 */ /* 0x0009e20000201400 */
[C---:B-1----:R-:W-:Y:S04]  /*53d0*/  IADD3 R2, R3.reuse, 0x20, RZ ;  /* 0x0000002003027810 */ /* 0x042fe80007ffe0ff */
[C---:B------:R-:W-:Y:S05]  /*53e0*/  HMMA.16816.F32 R16, R176.reuse, R194, R16 ;  /* 0x000000c2b010723c */ /* 0x040fea0000001810 */
[----:B------:R1:W1:Y:S03]  /*53f0*/  I2F R194, R184 ;  /* 0x000000b800c27306 */ /* 0x0002660000201400 */
[-C--:B------:R-:W-:Y:S08]  /*5400*/  HMMA.16816.F32 R20, R176, R168.reuse, R20 ;  /* 0x000000a8b014723c */ /* 0x080ff00000001814 */
[C---:B------:R-:W-:Y:S04]  /*5410*/  HMMA.16816.F32 R24, R196.reuse, R168, R24 ;  /* 0x000000a8c418723c */ /* 0x040fe80000001818 */
[C---:B----4-:R-:W-:Y:S03]  /*5420*/  IADD3 R188, R3.reuse, 0x1f, RZ ;  /* 0x0000001f03bc7810 */ /* 0x050fe60007ffe0ff */
[----:B------:R-:W-:Y:S01]  /*5430*/  IADD3 R169, R3, 0x28, RZ ;  /* 0x0000002803a97810 */ /* 0x000fe20007ffe0ff */
[-C--:B------:R-:W-:Y:S03]  /*5440*/  HMMA.16816.F32 R28, R196, R170.reuse, R28 ;  /* 0x000000aac41c723c */ /* 0x080fe6000000181c */
[----:B------:R-:W-:Y:S02]  /*5450*/  ISETP.GE.AND P1, PT, R169, RZ, PT ;  /* 0x000000ffa900720c */ /* 0x000fe40003f26270 */
[C---:B------:R-:W-:Y:S01]  /*5460*/  IADD3 R168, R3.reuse, 0x27, RZ ;  /* 0x0000002703a87810 */ /* 0x040fe20007ffe0ff */
[----:B-1----:R-:W1:Y:S02]  /*5470*/  LDSM.16.M88.4 R184, [R207+0x10800] ;  /* 0x01080000cfb8783b */ /* 0x002e640000000200 */
[----:B------:R-:W-:Y:S04]  /*5480*/  HMMA.16816.F32 R32, R176, R170, R32 ;  /* 0x000000aab020723c */ /* 0x000fe80000001820 */
[----:B------:R-:W-:Y:S02]  /*5490*/  ISETP.GE.AND P0, PT, R168, RZ, PT ;  /* 0x000000ffa800720c */ /* 0x000fe40003f06270 */
[----:B------:R-:W-:Y:S02]  /*54a0*/  LDSM.16.M88.4 R176, [R206+0x10000] ;  /* 0x01000000ceb0783b */ /* 0x000fe40000000200 */
[C---:B------:R-:W-:Y:S01]  /*54b0*/  @!P1 IADD3 R169, -R3.reuse, -0x28, RZ ;  /* 0xffffffd803a99810 */ /* 0x040fe20007ffe1ff */
[-C--:B---3--:R-:W-:Y:S03]  /*54c0*/  HMMA.16816.F32 R4, R164, R172.reuse, R4 ;  /* 0x000000aca404723c */ /* 0x088fe60000001804 */
[----:B------:R-:W3:Y:S02]  /*54d0*/  I2F R196, R169 ;  /* 0x000000a900c47306 */ /* 0x000ee40000201400 */
[----:B------:R-:W-:Y:S03]  /*54e0*/  ISETP.GE.AND P1, PT, R2, RZ, PT ;  /* 0x000000ff0200720c */ /* 0x000fe60003f26270 */
[C---:B------:R-:W-:Y:S01]  /*54f0*/  @!P0 IADD3 R168, -R3.reuse, -0x27, RZ ;  /* 0xffffffd903a88810 */ /* 0x040fe20007ffe1ff */
[C---:B------:R-:W-:Y:S04]  /*5500*/  HMMA.16816.F32 R8, R180.reuse, R172, R8 ;  /* 0x000000acb408723c */ /* 0x040fe80000001808 */
[----:B------:R4:W2:Y:S01]  /*5510*/  I2F R195, R168 ;  /* 0x000000a800c37306 */ /* 0x0008a20000201400 */
[----:B------:R-:W-:Y:S03]  /*5520*/  ISETP.GE.AND P0, PT, R188, RZ, PT ;  /* 0x000000ffbc00720c */ /* 0x000fe60003f06270 */
[-C--:B------:R-:W-:Y:S04]  /*5530*/  HMMA.16816.F32 R12, R180, R174.reuse, R12 ;  /* 0x000000aeb40c723c */ /* 0x080fe8000000180c */
[----:B------:R-:W-:Y:S02]  /*5540*/  @!P1 IADD3 R2, -R3, -0x20, RZ ;  /* 0xffffffe003029810 */ /* 0x000fe40007ffe1ff */
[----:B------:R-:W-:Y:S02]  /*5550*/  ISETP.GE.AND P1, PT, R189, RZ, PT ;  /* 0x000000ffbd00720c */ /* 0x000fe40003f26270 */
[----:B------:R2:W2:Y:S01]  /*5560*/  I2F R191, R2 ;  /* 0x0000000200bf7306 */ /* 0x0004a20000201400 */
[C---:B------:R-:W-:Y:S01]  /*5570*/  HMMA.16816.F32 R16, R164.reuse, R174, R16 ;  /* 0x000000aea410723c */ /* 0x040fe20000001810 */
[----:B------:R-:W-:Y:S03]  /*5580*/  LDSM.16.M88.4 R172, [R0+0x3000] ;  /* 0x0030000000ac783b */ /* 0x000fe60000000200 */
[C---:B------:R-:W-:Y:S04]  /*5590*/  @!P0 IADD3 R188, -R3.reuse, -0x1f, RZ ;  /* 0xffffffe103bc8810 */ /* 0x040fe80007ffe1ff */
[-C--:B-1----:R-:W-:Y:S01]  /*55a0*/  HMMA.16816.F32 R20, R164, R184.reuse, R20 ;  /* 0x000000b8a414723c */ /* 0x082fe20000001814 */
[----:B------:R1:W1:Y:S01]  /*55b0*/  I2F R190, R188 ;  /* 0x000000bc00be7306 */ /* 0x0002620000201400 */
[----:B----4-:R4:W3:Y:S02]  /*55c0*/  LDSM.16.M88.4 R168, [R0+0x2000] ;  /* 0x0020000000a8783b */ /* 0x0108e40000000200 */
[C---:B------:R-:W-:Y:S04]  /*55d0*/  @!P1 IADD3 R189, -R3.reuse, -0x18, RZ ;  /* 0xffffffe803bd9810 */ /* 0x040fe80007ffe1ff */
[C---:B------:R-:W-:Y:S03]  /*55e0*/  HMMA.16816.F32 R24, R180.reuse, R184, R24 ;  /* 0x000000b8b418723c */ /* 0x040fe60000001818 */
[----:B------:R-:W3:Y:S01]  /*55f0*/  I2F R189, R189 ;  /* 0x000000bd00bd7306 */ /* 0x000ee20000201400 */
[C---:B--2---:R-:W-:Y:S04]  /*5600*/  IADD3 R2, R3.reuse, 0x17, RZ ;  /* 0x0000001703027810 */ /* 0x044fe80007ffe0ff */
[-C--:B------:R-:W-:Y:S03]  /*5610*/  HMMA.16816.F32 R28, R180, R186.reuse, R28 ;  /* 0x000000bab41c723c */ /* 0x080fe6000000181c */
[----:B------:R-:W-:Y:S02]  /*5620*/  ISETP.GE.AND P0, PT, R2, RZ, PT ;  /* 0x000000ff0200720c */ /* 0x000fe40003f06270 */
[C---:B------:R-:W-:Y:S02]  /*5630*/  IADD3 R184, R3.reuse, -0x9, RZ ;  /* 0xfffffff703b87810 */ /* 0x040fe40007ffe0ff */
[C---:B------:R-:W-:Y:S01]  /*5640*/  IADD3 R180, R3.reuse, -0x11, RZ ;  /* 0xffffffef03b47810 */ /* 0x040fe20007ffe0ff */
[----:B------:R-:W-:Y:S01]  /*5650*/  HMMA.16816.F32 R32, R164, R186, R32 ;  /* 0x000000baa420723c */ /* 0x000fe20000001820 */
[----:B------:R-:W2:Y:S03]  /*5660*/  LDSM.16.M88.4 R164, [R206+0x10800] ;  /* 0x01080000cea4783b */ /* 0x000ea60000000200 */
[C---:B-1----:R-:W-:Y:S02]  /*5670*/  IADD3 R188, R3.reuse, -0x8, RZ ;  /* 0xfffffff803bc7810 */ /* 0x042fe40007ffe0ff */
[C---:B----4-:R-:W-:Y:S02]  /*5680*/  IADD3 R0, R3.reuse, -0x10, RZ ;  /* 0xfffffff003007810 */ /* 0x050fe40007ffe0ff */
[----:B------:R-:W-:Y:S04]  /*5690*/  ISETP.GE.AND P1, PT, R188, RZ, PT ;  /* 0x000000ffbc00720c */ /* 0x000fe80003f26270 */
[C---:B------:R-:W-:Y:S02]  /*56a0*/  @!P0 IADD3 R2, -R3.reuse, -0x17, RZ ;  /* 0xffffffe903028810 */ /* 0x040fe40007ffe1ff */
[----:B------:R-:W-:Y:S02]  /*56b0*/  ISETP.GE.AND P0, PT, R184, RZ, PT ;  /* 0x000000ffb800720c */ /* 0x000fe40003f06270 */
[----:B------:R1:W4:Y:S01]  /*56c0*/  I2F R182, R2 ;  /* 0x0000000200b67306 */ /* 0x0003220000201400 */
[-C--:B---3--:R-:W-:Y:S05]  /*56d0*/  HMMA.16816.F32 R4, R168, R176.reuse, R4 ;  /* 0x000000b0a804723c */ /* 0x088fea0000001804 */
[C---:B------:R-:W-:Y:S02]  /*56e0*/  @!P1 IADD3 R188, -R3.reuse, 0x8, RZ ;  /* 0x0000000803bc9810 */ /* 0x040fe40007ffe1ff */
[----:B------:R-:W-:Y:S01]  /*56f0*/  ISETP.GE.AND P1, PT, R0, RZ, PT ;  /* 0x000000ff0000720c */ /* 0x000fe20003f26270 */
[C---:B------:R-:W-:Y:S03]  /*5700*/  HMMA.16816.F32 R8, R172.reuse, R176, R8 ;  /* 0x000000b0ac08723c */ /* 0x040fe60000001808 */
[----:B------:R-:W3:Y:S01]  /*5710*/  I2F R188, R188 ;  /* 0x000000bc00bc7306 */ /* 0x000ee20000201400 */
[C---:B------:R-:W-:Y:S02]  /*5720*/  @!P0 IADD3 R184, -R3.reuse, 0x9, RZ ;  /* 0x0000000903b88810 */ /* 0x040fe40007ffe1ff */
[----:B------:R-:W-:Y:S02]  /*5730*/  ISETP.GE.AND P0, PT, R180, RZ, PT ;  /* 0x000000ffb400720c */ /* 0x000fe40003f06270 */
[-C--:B------:R-:W-:Y:S04]  /*5740*/  HMMA.16816.F32 R12, R172, R178.reuse, R12 ;  /* 0x000000b2ac0c723c */ /* 0x080fe8000000180c */
[C---:B------:R-:W-:Y:S01]  /*5750*/  @!P1 IADD3 R0, -R3.reuse, 0x10, RZ ;  /* 0x0000001003009810 */ /* 0x040fe20007ffe1ff */
[----:B------:R-:W3:Y:S01]  /*5760*/  I2F R184, R184 ;  /* 0x000000b800b87306 */ /* 0x000ee20000201400 */
[----:B-1----:R-:W-:Y:S02]  /*5770*/  IADD3 R2, R3, 0x10, RZ ;  /* 0x0000001003027810 */ /* 0x002fe40007ffe0ff */
[----:B------:R-:W-:Y:S01]  /*5780*/  FFMA.FTZ R5, R193, -UR8, R5 ;  /* 0x80000008c1057c23 */ /* 0x000fe20008010005 */
[C---:B------:R-:W-:Y:S04]  /*5790*/  HMMA.16816.F32 R16, R168.reuse, R178, R16 ;  /* 0x000000b2a810723c */ /* 0x040fe80000001810 */
[----:B------:R-:W-:Y:S01]  /*57a0*/  FFMA.FTZ R6, R194, -UR8, R6 ;  /* 0x80000008c2067c23 */ /* 0x000fe20008010006 */
[----:B------:R-:W-:Y:S01]  /*57b0*/  ISETP.GE.AND P1, PT, R2, RZ, PT ;  /* 0x000000ff0200720c */ /* 0x000fe20003f26270 */
[----:B------:R1:W1:Y:S01]  /*57c0*/  I2F R181, R0 ;  /* 0x0000000000b57306 */ /* 0x0002620000201400 */
[----:B------:R-:W-:Y:S01]  /*57d0*/  FFMA.FTZ R7, R192, -UR8, R7 ;  /* 0x80000008c0077c23 */ /* 0x000fe20008010007 */
[-C--:B--2---:R-:W-:Y:S04]  /*57e0*/  HMMA.16816.F32 R20, R168, R164.reuse, R20 ;  /* 0x000000a4a814723c */ /* 0x084fe80000001814 */
[----:B------:R-:W-:Y:S01]  /*57f0*/  FFMA.FTZ R4, R218, -UR8, R4 ;  /* 0x80000008da047c23 */ /* 0x000fe20008010004 */
[C---:B------:R-:W-:Y:S01]  /*5800*/  IADD3 R176, R3.reuse, -0x18, RZ ;  /* 0xffffffe803b07810 */ /* 0x040fe20007ffe0ff */
[----:B------:R-:W-:Y:S01]  /*5810*/  FFMA.FTZ R10, R196, -UR8, R10 ;  /* 0x80000008c40a7c23 */ /* 0x000fe2000801000a */
[----:B------:R-:W-:Y:S01]  /*5820*/  IADD3 R177, R3, -0x19, RZ ;  /* 0xffffffe703b17810 */ /* 0x000fe20007ffe0ff */
[----:B------:R-:W-:Y:S01]  /*5830*/  FFMA.FTZ R11, R195, -UR8, R11 ;  /* 0x80000008c30b7c23 */ /* 0x000fe2000801000b */
[----:B------:R-:W-:Y:S01]  /*5840*/  @!P0 IADD3 R180, -R3, 0x11, RZ ;  /* 0x0000001103b48810 */ /* 0x000fe20007ffe1ff */
[C---:B------:R-:W-:Y:S04]  /*5850*/  HMMA.16816.F32 R24, R172.reuse, R164, R24 ;  /* 0x000000a4ac18723c */ /* 0x040fe80000001818 */
[----:B------:R-:W-:Y:S01]  /*5860*/  FFMA.FTZ R8, R191, -UR8, R8 ;  /* 0x80000008bf087c23 */ /* 0x000fe20008010008 */
[----:B------:R-:W2:Y:S01]  /*5870*/  I2F R180, R180 ;  /* 0x000000b400b47306 */ /* 0x000ea20000201400 */
[----:B------:R-:W-:Y:S01]  /*5880*/  FFMA.FTZ R9, R190, -UR8, R9 ;  /* 0x80000008be097c23 */ /* 0x000fe20008010009 */
[----:B------:R-:W-:Y:S01]  /*5890*/  @!P1 IADD3 R2, -R3, -0x10, RZ ;  /* 0xfffffff003029810 */ /* 0x000fe20007ffe1ff */
[----:B------:R-:W-:Y:S01]  /*58a0*/  FFMA.FTZ R14, R191, -UR8, R14 ;  /* 0x80000008bf0e7c23 */ /* 0x000fe2000801000e */
[----:B------:R-:W-:Y:S01]  /*58b0*/  ISETP.GE.AND P2, PT, R176, RZ, PT ;  /* 0x000000ffb000720c */ /* 0x000fe20003f46270 */
[-C--:B------:R-:W-:Y:S03]  /*58c0*/  HMMA.16816.F32 R28, R172, R166.reuse, R28 ;  /* 0x000000a6ac1c723c */ /* 0x080fe6000000181c */
[----:B------:R-:W-:Y:S01]  /*58d0*/  FFMA.FTZ R15, R190, -UR8, R15 ;  /* 0x80000008be0f7c23 */ /* 0x000fe2000801000f */
[----:B-1----:R-:W-:Y:S01]  /*58e0*/  IADD3 R0, R3, 0xf, RZ ;  /* 0x0000000f03007810 */ /* 0x002fe20007ffe0ff */
[----:B------:R-:W-:Y:S01]  /*58f0*/  FFMA.FTZ R12, R189, -UR8, R12 ;  /* 0x80000008bd0c7c23 */ /* 0x000fe2000801000c */
[----:B------:R-:W-:Y:S01]  /*5900*/  ISETP.GE.AND P1, PT, R177, RZ, PT ;  /* 0x000000ffb100720c */ /* 0x000fe20003f26270 */
[----:B----4-:R-:W-:Y:S01]  /*5910*/  FFMA.FTZ R13, R182, -UR8, R13 ;  /* 0x80000008b60d7c23 */ /* 0x010fe2000801000d */
[----:B------:R-:W1:Y:S01]  /*5920*/  I2F R2, R2 ;  /* 0x0000000200027306 */ /* 0x000e620000201400 */
[----:B------:R-:W-:Y:S01]  /*5930*/  FFMA.FTZ R19, R193, -UR8, R19 ;  /* 0x80000008c1137c23 */ /* 0x000fe20008010013 */
[----:B------:R-:W-:Y:S01]  /*5940*/  ISETP.GE.AND P0, PT, R0, RZ, PT ;  /* 0x000000ff0000720c */ /* 0x000fe20003f06270 */
[----:B------:R-:W-:Y:S04]  /*5950*/  HMMA.16816.F32 R32, R168, R166, R32 ;  /* 0x000000a6a820723c */ /* 0x000fe80000001820 */
[----:B------:R-:W-:Y:S01]  /*5960*/  FFMA.FTZ R18, R218, -UR8, R18 ;  /* 0x80000008da127c23 */ /* 0x000fe20008010012 */
[C---:B------:R-:W-:Y:S01]  /*5970*/  @!P2 IADD3 R176, -R3.reuse, 0x18, RZ ;  /* 0x0000001803b0a810 */ /* 0x040fe20007ffe1ff */
[----:B---3--:R-:W-:Y:S02]  /*5980*/  FFMA.FTZ R16, R188, -UR8, R16 ;  /* 0x80000008bc107c23 */ /* 0x008fe40008010010 */
[----:B------:R-:W-:Y:S01]  /*5990*/  FFMA.FTZ R17, R184, -UR8, R17 ;  /* 0x80000008b8117c23 */ /* 0x000fe20008010011 */
[C---:B------:R-:W-:Y:S02]  /*59a0*/  @!P1 IADD3 R177, -R3.reuse, 0x19, RZ ;  /* 0x0000001903b19810 */ /* 0x040fe40007ffe1ff */
[----:B------:R-:W3:Y:S01]  /*59b0*/  I2F R176, R176 ;  /* 0x000000b000b07306 */ /* 0x000ee20000201400 */
[----:B------:R-:W-:Y:S01]  /*59c0*/  FFMA.FTZ R22, R188, -UR8, R22 ;  /* 0x80000008bc167c23 */ /* 0x000fe20008010016 */
[----:B------:R-:W-:Y:S01]  /*59d0*/  @!P0 IADD3 R0, -R3, -0xf, RZ ;  /* 0xfffffff103008810 */ /* 0x000fe20007ffe1ff */
[----:B------:R-:W-:Y:S01]  /*59e0*/  FFMA.FTZ R23, R184, -UR8, R23 ;  /* 0x80000008b8177c23 */ /* 0x000fe20008010017 */
[----:B------:R-:W-:Y:S01]  /*59f0*/  PLOP3.LUT P0, PT, PT, PT, UP0, 0x80, 0x0 ;  /* 0x000000000000781c */ /* 0x000fe20003f0f008 */
[----:B------:R-:W-:Y:S02]  /*5a00*/  FFMA.FTZ R20, R181, -UR8, R20 ;  /* 0x80000008b5147c23 */ /* 0x000fe40008010014 */
[----:B--2---:R-:W-:Y:S02]  /*5a10*/  FFMA.FTZ R21, R180, -UR8, R21 ;  /* 0x80000008b4157c23 */ /* 0x004fe40008010015 */
[----:B------:R-:W-:Y:S01]  /*5a20*/  FFMA.FTZ R26, R189, -UR8, R26 ;  /* 0x80000008bd1a7c23 */ /* 0x000fe2000801001a */
[----:B------:R-:W2:Y:S01]  /*5a30*/  I2F R0, R0 ;  /* 0x0000000000007306 */ /* 0x000ea20000201400 */
[----:B------:R-:W-:Y:S02]  /*5a40*/  FFMA.FTZ R27, R182, -UR8, R27 ;  /* 0x80000008b61b7c23 */ /* 0x000fe4000801001b */
[----:B-1----:R-:W-:Y:S02]  /*5a50*/  FFMA.FTZ R24, R2, -UR8, R24 ;  /* 0x8000000802187c23 */ /* 0x002fe40008010018 */
[----:B------:R-:W-:Y:S02]  /*5a60*/  FFMA.FTZ R28, R194, -UR8, R28 ;  /* 0x80000008c21c7c23 */ /* 0x000fe4000801001c */
[----:B------:R-:W-:Y:S02]  /*5a70*/  FFMA.FTZ R29, R192, -UR8, R29 ;  /* 0x80000008c01d7c23 */ /* 0x000fe4000801001d */
[----:B------:R-:W-:Y:S01]  /*5a80*/  FFMA.FTZ R30, R2, -UR8, R30 ;  /* 0x80000008021e7c23 */ /* 0x000fe2000801001e */
[----:B------:R-:W1:Y:S01]  /*5a90*/  I2F R177, R177 ;  /* 0x000000b100b17306 */ /* 0x000e620000201400 */
[----:B------:R-:W-:Y:S02]  /*5aa0*/  FFMA.FTZ R34, R181, -UR8, R34 ;  /* 0x80000008b5227c23 */ /* 0x000fe40008010022 */
[----:B------:R-:W-:Y:S02]  /*5ab0*/  FFMA.FTZ R35, R180, -UR8, R35 ;  /* 0x80000008b4237c23 */ /* 0x000fe40008010023 */
[----:B---3--:R-:W-:Y:S02]  /*5ac0*/  FFMA.FTZ R32, R176, -UR8, R32 ;  /* 0x80000008b0207c23 */ /* 0x008fe40008010020 */
[C---:B--2---:R-:W-:Y:S02]  /*5ad0*/  FFMA.FTZ R25, R0.reuse, -UR8, R25 ;  /* 0x8000000800197c23 */ /* 0x044fe40008010019 */
[----:B------:R-:W-:Y:S02]  /*5ae0*/  FFMA.FTZ R31, R0, -UR8, R31 ;  /* 0x80000008001f7c23 */ /* 0x000fe4000801001f */
[----:B-1----:R-:W-:Y:S01]  /*5af0*/  FFMA.FTZ R33, R177, -UR8, R33 ;  /* 0x80000008b1217c23 */ /* 0x002fe20008010021 */
[----:B------:R-:W-:-:S05]  /*5b00*/  @!P0 BRA `(.L_x_1926) ;  /* 0x000000c000008947 */ /* 0x000fca0003800000 */
[----:B------:R-:W-:Y:S04]  /*5b10*/  USHF.L.U32 UR5, UR25, 0x7, URZ ;  /* 0x0000000719057899 */ /* 0x000fe8000800063f */
        /* <DEDUP_REMOVED lines=11> */
.L_x_1926:
[----:B------:R-:W-:Y:S01]  /*5bd0*/  IADD3 R0, R244, UR4, RZ ;  /* 0x00000004f4007c10 */ /* 0x000fe2000fffe0ff */
[----:B------:R-:W-:Y:S01]  /*5be0*/  UIADD3 UR4, -UR5, UR13, -UR18 ;  /* 0x0000000d05047290 */ /* 0x000fe2000fffe912 */
[----:B------:R-:W-:Y:S01]  /*5bf0*/  IADD3 R170, R230, 0x1, RZ ;  /* 0x00000001e6aa7810 */ /* 0x000fe20007ffe0ff */
        /* <DEDUP_REMOVED lines=9> */
[C---:B------:R-:W-:Y:S02]  /*5c90*/  IADD3 R169, R230.reuse, 0x8, RZ ;  /* 0x00000008e6a97810 */ /* 0x040fe40007ffe0ff */
[C---:B------:R-:W-:Y:S01]  /*5ca0*/  IADD3 R168, R230.reuse, 0x9, RZ ;  /* 0x00000009e6a87810 */ /* 0x040fe20007ffe0ff */
[----:B------:R-:W-:Y:S01]  /*5cb0*/  UIADD3 UR4, UR4, UR40, URZ ;  /* 0x0000002804047290 */ /* 0x000fe2000fffe03f */
[C---:B------:R-:W-:Y:S02]  /*5cc0*/  IADD3 R167, R230.reuse, 0x10, RZ ;  /* 0x00000010e6a77810 */ /* 0x040fe40007ffe0ff */
[----:B------:R-:W-:Y:S03]  /*5cd0*/  IADD3 R166, R230, 0x11, RZ ;  /* 0x00000011e6a67810 */ /* 0x000fe60007ffe0ff */
[----:B------:R-:W-:Y:S02]  /*5ce0*/  IADD3 R171, R0, UR4, RZ ;  /* 0x0000000400ab7c10 */ /* 0x000fe4000fffe0ff */
[----:B------:R-:W-:Y:S02]  /*5cf0*/  IMNMX R0, RZ, R165, !PT ;  /* 0x000000a5ff007217 */ /* 0x000fe40007800200 */
[----:B------:R-:W-:Y:S02]  /*5d00*/  IADD3 R173, R3, UR4, RZ ;  /* 0x0000000403ad7c10 */ /* 0x000fe4000fffe0ff */
[----:B------:R-:W-:Y:S02]  /*5d10*/  IMNMX R3, R171, UR13, PT ;  /* 0x0000000dab037c17 */ /* 0x000fe4000b800200 */
[-C--:B------:R-:W-:Y:S02]  /*5d20*/  ISETP.GE.AND P2, PT, R230, R0.reuse, PT ;  /* 0x00000000e600720c */ /* 0x080fe40003f46270 */
[----:B------:R-:W-:Y:S02]  /*5d30*/  ISETP.GE.AND P1, PT, R170, R0, PT ;  /* 0x00000000aa00720c */ /* 0x000fe40003f26270 */
[----:B------:R-:W-:Y:S02]  /*5d40*/  IADD3 R172, R164, UR4, RZ ;  /* 0x00000004a4ac7c10 */ /* 0x000fe4000fffe0ff */
[----:B------:R-:W-:Y:S02]  /*5d50*/  IADD3 R175, R2, UR4, RZ ;  /* 0x0000000402af7c10 */ /* 0x000fe4000fffe0ff */
[C---:B------:R-:W-:Y:S02]  /*5d60*/  IADD3 R165, R230.reuse, 0x18, RZ ;  /* 0x00000018e6a57810 */ /* 0x040fe40007ffe0ff */
[C---:B------:R-:W-:Y:S02]  /*5d70*/  IADD3 R164, R230.reuse, 0x19, RZ ;  /* 0x00000019e6a47810 */ /* 0x040fe40007ffe0ff */
[-C--:B------:R-:W-:Y:S02]  /*5d80*/  ISETP.GE.OR P2, PT, R230, R3.reuse, !P2 ;  /* 0x00000003e600720c */ /* 0x080fe40005746670 */
[----:B------:R-:W-:Y:S02]  /*5d90*/  IMNMX R2, RZ, R174, !PT ;  /* 0x000000aeff027217 */ /* 0x000fe40007800200 */
        /* <DEDUP_REMOVED lines=8> */
[----:B------:R-:W-:Y:S02]  /*5e20*/  IMNMX R0, R172, UR13, PT ;  /* 0x0000000dac007c17 */ /* 0x000fe4000b800200 */
        /* <DEDUP_REMOVED lines=36> */
[----:B------:R-:W-:Y:S02]  /*6070*/  IMNMX R2, RZ, R177, !PT ;  /* 0x000000b1ff027217 */ /* 0x000fe40007800200 */
        /* <DEDUP_REMOVED lines=52> */
.L_x_1927:
[----:B------:R-:W2:Y:S01]  /*63c0*/  LDL R0, [R1+0x10] ;  /* 0x0000100001007983 */ /* 0x000ea20000100800 */
[----:B------:R-:W-:Y:S01]  /*63d0*/  IMAD.U32 R166, RZ, RZ, UR10 ;  /* 0x0000000affa67e24 */ /* 0x000fe2000f8e00ff */
[----:B------:R-:W-:Y:S01]  /*63e0*/  UIADD3 UR4, UR12, 0x3c6ef372, URZ ;  /* 0x3c6ef3720c047890 */ /* 0x000fe2000fffe03f */
[----:B------:R-:W-:Y:S01]  /*63f0*/  IMAD.WIDE.U32 R2, R252, -0x326172a9, RZ ;  /* 0xcd9e8d57fc027825 */ /* 0x000fe200078e00ff */
[----:B------:R-:W-:Y:S01]  /*6400*/  FSETP.NEU.FTZ.AND P0, PT, R247, -INF , PT ;  /* 0xff800000f700780b */ /* 0x000fe20003f1d000 */
[----:B------:R-:W-:Y:S02]  /*6410*/  ULDC UR6, c[0x0][0x1c0] ;  /* 0x0000700000067ab9 */ /* 0x000fe40000000800 */
[----:B------:R-:W-:Y:S01]  /*6420*/  UISETP.GT.AND UP2, UPT, UR10, UR22, UPT ;  /* 0x000000160a00728c */ /* 0x000fe2000bf44270 */
[----:B------:R-:W-:Y:S01]  /*6430*/  LOP3.LUT R174, R2, UR4, RZ, 0x3c, !PT ;  /* 0x0000000402ae7c12 */ /* 0x000fe2000f8e3cff */
[----:B------:R-:W-:Y:S01]  /*6440*/  UIADD3 UR4, UR12, -0x61c88647, URZ ;  /* 0x9e3779b90c047890 */ /* 0x000fe2000fffe03f */
[----:B--2---:R-:W-:Y:S05]  /*6450*/  IMAD R166, R166, 0x4, R0 ;  /* 0x00000004a6a67824 */ /* 0x004fea00078e0200 */
[C---:B------:R-:W-:Y:S01]  /*6460*/  IADD3 R164, R166.reuse, 0x2, RZ ;  /* 0x00000002a6a47810 */ /* 0x040fe20007ffe0ff */
[----:B------:R-:W-:Y:S04]  /*6470*/  IMAD.WIDE.U32 R166, R166, -0x326172a9, RZ ;  /* 0xcd9e8d57a6a67825 */ /* 0x000fe800078e00ff */
[----:B------:R-:W-:Y:S01]  /*6480*/  IMAD.WIDE.U32 R164, R164, -0x326172a9, RZ ;  /* 0xcd9e8d57a4a47825 */ /* 0x000fe200078e00ff */
[C---:B------:R-:W-:Y:S04]  /*6490*/  LOP3.LUT R168, R3.reuse, UR4, R166, 0x96, !PT ;  /* 0x0000000403a87c12 */ /* 0x040fe8000f8e96a6 */
[----:B------:R-:W-:Y:S01]  /*64a0*/  LOP3.LUT R166, R3, UR4, R164, 0x96, !PT ;  /* 0x0000000403a67c12 */ /* 0x000fe2000f8e96a4 */
[----:B------:R-:W-:Y:S01]  /*64b0*/  UIADD3 UR4, UR11, -0x4498517b, URZ ;  /* 0xbb67ae850b047890 */ /* 0x000fe2000fffe03f */
[-C--:B------:R-:W-:Y:S01]  /*64c0*/  LOP3.LUT R164, R167, R249.reuse, RZ, 0x3c, !PT ;  /* 0x000000f9a7a47212 */ /* 0x080fe200078e3cff */
[----:B------:R-:W-:Y:S01]  /*64d0*/  IMAD.WIDE.U32 R168, R168, -0x2daee0ad, RZ ;  /* 0xd2511f53a8a87825 */ /* 0x000fe200078e00ff */
[----:B------:R-:W-:Y:S03]  /*64e0*/  LOP3.LUT R2, R165, R249, RZ, 0x3c, !PT ;  /* 0x000000f9a5027212 */ /* 0x000fe600078e3cff */
[----:B------:R-:W-:Y:S01]  /*64f0*/  LOP3.LUT R0, R250, UR4, RZ, 0x3c, !PT ;  /* 0x00000004fa007c12 */ /* 0x000fe2000f8e3cff */
[----:B------:R-:W-:Y:S01]  /*6500*/  UIADD3 UR4, UR11, 0x76cf5d0a, URZ ;  /* 0x76cf5d0a0b047890 */ /* 0x000fe2000fffe03f */
[----:B------:R-:W-:Y:S04]  /*6510*/  IMAD.WIDE.U32 R166, R166, -0x2daee0ad, RZ ;  /* 0xd2511f53a6a67825 */ /* 0x000fe800078e00ff */
[----:B------:R-:W-:Y:S04]  /*6520*/  IMAD.WIDE.U32 R2, R2, -0x2daee0ad, RZ ;  /* 0xd2511f5302027825 */ /* 0x000fe800078e00ff */
[----:B------:R-:W-:Y:S01]  /*6530*/  IMAD.WIDE.U32 R164, R164, -0x2daee0ad, RZ ;  /* 0xd2511f53a4a47825 */ /* 0x000fe200078e00ff */
[----:B------:R-:W-:Y:S02]  /*6540*/  LOP3.LUT R170, R167, UR4, R2, 0x96, !PT ;  /* 0x00000004a7aa7c12 */ /* 0x000fe4000f8e9602 */
[C---:B------:R-:W-:Y:S02]  /*6550*/  LOP3.LUT R2, R0.reuse, R3, RZ, 0x3c, !PT ;  /* 0x0000000300027212 */ /* 0x040fe400078e3cff */
        /* <DEDUP_REMOVED lines=8> */
[----:B------:R-:W-:Y:S01]  /*65e0*/  LOP3.LUT R2, R174, R3, RZ, 0x3c, !PT ;  /* 0x00000003ae027212 */ /* 0x000fe200078e3cff */
[----:B------:R-:W-:Y:S01]  /*65f0*/  FMUL.FTZ R0, R246, 1.4426950216293334961 ;  /* 0x3fb8aa3bf6007820 */ /* 0x000fe20000410000 */
        /* <DEDUP_REMOVED lines=46> */
[--C-:B------:R-:W-:Y:S01]  /*68e0*/  FFMA.FTZ R7, R7, c[0x0][0x23c], -R3.reuse ;  /* 0x00008f0007077a23 */ /* 0x100fe20000010803 */
[----:B------:R-:W-:Y:S01]  /*68f0*/  FSEL R2, R2, RZ, P0 ;  /* 0x000000ff02027208 */ /* 0x000fe20000000000 */
[----:B------:R1:W-:Y:S01]  /*6900*/  MUFU.EX2 R190, R4 ;  /* 0x0000000400be7308 */ /* 0x0003e20000000800 */
[----:B------:R-:W-:Y:S01]  /*6910*/  FSETP.NEU.FTZ.AND P0, PT, R246, -INF , PT ;  /* 0xff800000f600780b */ /* 0x000fe20003f1d000 */
[--C-:B------:R-:W-:Y:S01]  /*6920*/  FFMA.FTZ R35, R35, c[0x0][0x23c], -R3.reuse ;  /* 0x00008f0023237a23 */ /* 0x100fe20000010803 */
[----:B------:R-:W-:Y:S01]  /*6930*/  ULDC.U8 UR4, c[0x0][0x2d8] ;  /* 0x0000b60000047ab9 */ /* 0x000fe20000000000 */
[--C-:B------:R-:W-:Y:S01]  /*6940*/  FFMA.FTZ R34, R34, c[0x0][0x23c], -R3.reuse ;  /* 0x00008f0022227a23 */ /* 0x100fe20000010803 */
[----:B------:R-:W-:Y:S01]  /*6950*/  FSEL R0, R0, RZ, P0 ;  /* 0x000000ff00007208 */ /* 0x000fe20000000000 */
[--C-:B------:R-:W-:Y:S02]  /*6960*/  FFMA.FTZ R19, R19, c[0x0][0x23c], -R3.reuse ;  /* 0x00008f0013137a23 */ /* 0x100fe40000010803 */
[--C-:B------:R-:W-:Y:S02]  /*6970*/  FFMA.FTZ R18, R18, c[0x0][0x23c], -R3.reuse ;  /* 0x00008f0012127a23 */ /* 0x100fe40000010803 */
[----:B------:R-:W-:Y:S01]  /*6980*/  FFMA.FTZ R15, R15, c[0x0][0x23c], -R0 ;  /* 0x00008f000f0f7a23 */ /* 0x000fe20000010800 */
[----:B------:R2:W-:Y:S01]  /*6990*/  MUFU.EX2 R195, R7 ;  /* 0x0000000700c37308 */ /* 0x0005e20000000800 */
[--C-:B------:R-:W-:Y:S02]  /*69a0*/  FFMA.FTZ R23, R23, c[0x0][0x23c], -R3.reuse ;  /* 0x00008f0017177a23 */ /* 0x100fe40000010803 */
[--C-:B------:R-:W-:Y:S02]  /*69b0*/  FFMA.FTZ R22, R22, c[0x0][0x23c], -R3.reuse ;  /* 0x00008f0016167a23 */ /* 0x100fe40000010803 */
[----:B------:R-:W-:Y:S01]  /*69c0*/  FFMA.FTZ R3, R6, c[0x0][0x23c], -R3 ;  /* 0x00008f0006037a23 */ /* 0x000fe20000010803 */
[--C-:B------:R-:W-:Y:S01]  /*69d0*/  SHF.R.U32.HI R6, RZ, 0x18, R175.reuse ;  /* 0x00000018ff067819 */ /* 0x100fe200000116af */
[--C-:B------:R-:W-:Y:S02]  /*69e0*/  FFMA.FTZ R20, R20, c[0x0][0x23c], -R164.reuse ;  /* 0x00008f0014147a23 */ /* 0x100fe400000108a4 */
[--C-:B------:R-:W-:Y:S01]  /*69f0*/  FFMA.FTZ R33, R33, c[0x0][0x23c], -R164.reuse ;  /* 0x00008f0021217a23 */ /* 0x100fe200000108a4 */
[----:B------:R3:W-:Y:S01]  /*6a00*/  MUFU.EX2 R197, R15 ;  /* 0x0000000f00c57308 */ /* 0x0007e20000000800 */
[--C-:B------:R-:W-:Y:S01]  /*6a10*/  FFMA.FTZ R17, R17, c[0x0][0x23c], -R164.reuse ;  /* 0x00008f0011117a23 */ /* 0x100fe200000108a4 */
[----:B------:R-:W-:Y:S01]  /*6a20*/  ISETP.LE.U32.AND P1, PT, R6, UR4, PT ;  /* 0x0000000406007c0c */ /* 0x000fe2000bf23070 */
[----:B------:R-:W-:Y:S01]  /*6a30*/  FFMA.FTZ R16, R16, c[0x0][0x23c], -R164 ;  /* 0x00008f0010107a23 */ /* 0x000fe200000108a4 */
[----:B-1----:R-:W-:Y:S01]  /*6a40*/  SHF.R.U32.HI R4, RZ, 0x18, R172 ;  /* 0x00000018ff047819 */ /* 0x002fe200000116ac */
[----:B------:R-:W-:Y:S01]  /*6a50*/  FFMA.FTZ R21, R21, c[0x0][0x23c], -R164 ;  /* 0x00008f0015157a23 */ /* 0x000fe200000108a4 */
[----:B------:R-:W-:Y:S01]  /*6a60*/  SHF.R.U32.HI R6, RZ, 0x18, R166 ;  /* 0x00000018ff067819 */ /* 0x000fe200000116a6 */
[----:B------:R-:W-:Y:S01]  /*6a70*/  FFMA.FTZ R164, R5, c[0x0][0x23c], -R164 ;  /* 0x00008f0005a47a23 */ /* 0x000fe200000108a4 */
[----:B------:R-:W-:Y:S01]  /*6a80*/  LOP3.LUT R5, R172, 0xff, RZ, 0xc0, !PT ;  /* 0x000000ffac057812 */ /* 0x000fe200078ec0ff */
[--C-:B------:R-:W-:Y:S01]  /*6a90*/  FFMA.FTZ R28, R28, c[0x0][0x23c], -R2.reuse ;  /* 0x00008f001c1c7a23 */ /* 0x100fe20000010802 */
[----:B------:R1:W-:Y:S01]  /*6aa0*/  MUFU.EX2 R182, R3 ;  /* 0x0000000300b67308 */ /* 0x0003e20000000800 */
[----:B------:R-:W-:Y:S01]  /*6ab0*/  ISETP.LE.U32.AND P2, PT, R4, UR4, PT ;  /* 0x0000000404007c0c */ /* 0x000fe2000bf43070 */
[--C-:B------:R-:W-:Y:S01]  /*6ac0*/  FFMA.FTZ R12, R12, c[0x0][0x23c], -R2.reuse ;  /* 0x00008f000c0c7a23 */ /* 0x100fe20000010802 */
[----:B------:R-:W-:Y:S01]  /*6ad0*/  ISETP.LE.U32.AND P3, PT, R5, UR4, PT ;  /* 0x0000000405007c0c */ /* 0x000fe2000bf63070 */
[--C-:B------:R-:W-:Y:S01]  /*6ae0*/  FFMA.FTZ R8, R8, c[0x0][0x23c], -R2.reuse ;  /* 0x00008f0008087a23 */ /* 0x100fe20000010802 */
[----:B--2---:R-:W-:Y:S01]  /*6af0*/  LOP3.LUT R7, R175, 0xff, RZ, 0xc0, !PT ;  /* 0x000000ffaf077812 */ /* 0x004fe200078ec0ff */
[--C-:B------:R-:W-:Y:S01]  /*6b00*/  FFMA.FTZ R13, R13, c[0x0][0x23c], -R2.reuse ;  /* 0x00008f000d0d7a23 */ /* 0x100fe20000010802 */
[----:B------:R-:W-:Y:S01]  /*6b10*/  LOP3.LUT R5, R168, 0xff, RZ, 0xc0, !PT ;  /* 0x000000ffa8057812 */ /* 0x000fe200078ec0ff */
[--C-:B------:R-:W-:Y:S01]  /*6b20*/  FFMA.FTZ R9, R9, c[0x0][0x23c], -R2.reuse ;  /* 0x00008f0009097a23 */ /* 0x100fe20000010802 */
[----:B------:R-:W-:Y:S01]  /*6b30*/  ISETP.LE.U32.AND P6, PT, R7, UR4, PT ;  /* 0x0000000407007c0c */ /* 0x000fe2000bfc3070 */
[----:B------:R-:W2:Y:S01]  /*6b40*/  MUFU.EX2 R228, R32 ;  /* 0x0000002000e47308 */ /* 0x000ea20000000800 */
[----:B------:R-:W-:Y:S01]  /*6b50*/  ISETP.LE.U32.AND P4, PT, R5, UR4, PT ;  /* 0x0000000405007c0c */ /* 0x000fe2000bf83070 */
[----:B------:R-:W-:Y:S01]  /*6b60*/  FFMA.FTZ R24, R24, c[0x0][0x23c], -R2 ;  /* 0x00008f0018187a23 */ /* 0x000fe20000010802 */
[----:B------:R-:W-:Y:S01]  /*6b70*/  SHF.R.U32.HI R5, RZ, 0x18, R170 ;  /* 0x00000018ff057819 */ /* 0x000fe200000116aa */
[----:B------:R-:W-:Y:S01]  /*6b80*/  FFMA.FTZ R25, R25, c[0x0][0x23c], -R2 ;  /* 0x00008f0019197a23 */ /* 0x000fe20000010802 */
[----:B---3--:R-:W-:Y:S01]  /*6b90*/  SHF.R.U32.HI R15, RZ, 0x10, R172 ;  /* 0x00000010ff0f7819 */ /* 0x008fe200000116ac */
[----:B------:R-:W-:Y:S01]  /*6ba0*/  FFMA.FTZ R2, R29, c[0x0][0x23c], -R2 ;  /* 0x00008f001d027a23 */ /* 0x000fe20000010802 */
[----:B------:R-:W-:Y:S01]  /*6bb0*/  LOP3.LUT R172, R172, 0xffff, RZ, 0xc0, !PT ;  /* 0x0000ffffacac7812 */ /* 0x000fe200078ec0ff */
[----:B------:R-:W-:Y:S01]  /*6bc0*/  FFMA.FTZ R14, R14, c[0x0][0x23c], -R0 ;  /* 0x00008f000e0e7a23 */ /* 0x000fe20000010800 */
[----:B------:R-:W-:Y:S01]  /*6bd0*/  LOP3.LUT R4, R15, 0xff, RZ, 0xc0, !PT ;  /* 0x000000ff0f047812 */ /* 0x000fe200078ec0ff */
[----:B------:R-:W3:Y:S01]  /*6be0*/  MUFU.EX2 R229, R35 ;  /* 0x0000002300e57308 */ /* 0x000ee20000000800 */
[----:B------:R-:W-:Y:S01]  /*6bf0*/  SHF.R.U32.HI R7, RZ, 0x10, R170 ;  /* 0x00000010ff077819 */ /* 0x000fe200000116aa */
[--C-:B------:R-:W-:Y:S01]  /*6c00*/  FFMA.FTZ R11, R11, c[0x0][0x23c], -R0.reuse ;  /* 0x00008f000b0b7a23 */ /* 0x100fe20000010800 */
[----:B------:R-:W-:Y:S01]  /*6c10*/  ISETP.LE.U32.AND P5, PT, R4, UR4, PT ;  /* 0x0000000404007c0c */ /* 0x000fe2000bfa3070 */
[--C-:B------:R-:W-:Y:S01]  /*6c20*/  FFMA.FTZ R10, R10, c[0x0][0x23c], -R0.reuse ;  /* 0x00008f000a0a7a23 */ /* 0x100fe20000010800 */
[C---:B-1----:R-:W-:Y:S01]  /*6c30*/  LOP3.LUT R3, R170.reuse, 0xff, RZ, 0xc0, !PT ;  /* 0x000000ffaa037812 */ /* 0x042fe200078ec0ff */
[----:B------:R-:W-:Y:S01]  /*6c40*/  FFMA.FTZ R31, R31, c[0x0][0x23c], -R0 ;  /* 0x00008f001f1f7a23 */ /* 0x000fe20000010800 */
[----:B------:R-:W-:Y:S01]  /*6c50*/  SHF.R.U32.HI R4, RZ, 0x8, R172 ;  /* 0x00000008ff047819 */ /* 0x000fe200000116ac */
[--C-:B------:R-:W-:Y:S01]  /*6c60*/  FFMA.FTZ R27, R27, c[0x0][0x23c], -R0.reuse ;  /* 0x00008f001b1b7a23 */ /* 0x100fe20000010800 */
[----:B------:R-:W-:Y:S01]  /*6c70*/  LOP3.LUT R170, R170, 0xffff, RZ, 0xc0, !PT ;  /* 0x0000ffffaaaa7812 */ /* 0x000fe200078ec0ff */
[----:B------:R-:W1:Y:S01]  /*6c80*/  MUFU.EX2 R223, R20 ;  /* 0x0000001400df7308 */ /* 0x000e620000000800 */
[--C-:B------:R-:W-:Y:S02]  /*6c90*/  FFMA.FTZ R26, R26, c[0x0][0x23c], -R0.reuse ;  /* 0x00008f001a1a7a23 */ /* 0x100fe40000010800 */
[----:B------:R-:W-:Y:S02]  /*6ca0*/  FFMA.FTZ R0, R30, c[0x0][0x23c], -R0 ;  /* 0x00008f001e007a23 */ /* 0x000fe40000010800 */
[----:B--2---:R-:W-:Y:S01]  /*6cb0*/  @!P3 FADD.FTZ R228, -R228, -RZ ;  /* 0x800000ffe4e4b221 */ /* 0x004fe20000010100 */
[----:B------:R-:W-:Y:S02]  /*6cc0*/  ISETP.LE.U32.AND P3, PT, R3, UR4, PT ;  /* 0x0000000403007c0c */ /* 0x000fe4000bf63070 */
[----:B------:R-:W-:Y:S02]  /*6cd0*/  SHF.R.U32.HI R3, RZ, 0x10, R175 ;  /* 0x00000010ff037819 */ /* 0x000fe400000116af */
[----:B------:R-:W2:Y:S01]  /*6ce0*/  MUFU.EX2 R224, R23 ;  /* 0x0000001700e07308 */ /* 0x000ea20000000800 */
[----:B------:R-:W-:Y:S01]  /*6cf0*/  LOP3.LUT R175, R175, 0xffff, RZ, 0xc0, !PT ;  /* 0x0000ffffafaf7812 */ /* 0x000fe200078ec0ff */
[----:B---3--:R-:W-:Y:S01]  /*6d00*/  @!P2 FADD.FTZ R229, -R229, -RZ ;  /* 0x800000ffe5e5a221 */ /* 0x008fe20000010100 */
[----:B------:R-:W-:Y:S02]  /*6d10*/  ISETP.LE.U32.AND P2, PT, R5, UR4, PT ;  /* 0x0000000405007c0c */ /* 0x000fe4000bf43070 */
[----:B------:R-:W-:Y:S02]  /*6d20*/  LOP3.LUT R5, R3, 0xff, RZ, 0xc0, !PT ;  /* 0x000000ff03057812 */ /* 0x000fe400078ec0ff */
[----:B------:R-:W-:Y:S03]  /*6d30*/  LOP3.LUT R3, R4, 0xffff, RZ, 0xc0, !PT ;  /* 0x0000ffff04037812 */ /* 0x000fe600078ec0ff */
[----:B------:R-:W3:Y:S01]  /*6d40*/  MUFU.EX2 R227, R34 ;  /* 0x0000002200e37308 */ /* 0x000ee20000000800 */
[----:B------:R-:W-:Y:S01]  /*6d50*/  SHF.R.U32.HI R4, RZ, 0x18, R176 ;  /* 0x00000018ff047819 */ /* 0x000fe200000116b0 */
[----:B-1----:R-:W-:Y:S01]  /*6d60*/  @!P6 FADD.FTZ R223, -R223, -RZ ;  /* 0x800000ffdfdfe221 */ /* 0x002fe20000010100 */
[----:B------:R-:W-:Y:S02]  /*6d70*/  ISETP.LE.U32.AND P6, PT, R5, UR4, PT ;  /* 0x0000000405007c0c */ /* 0x000fe4000bfc3070 */
[----:B------:R-:W-:Y:S05]  /*6d80*/  LOP3.LUT R5, R166, 0xff, RZ, 0xc0, !PT ;  /* 0x000000ffa6057812 */ /* 0x000fea00078ec0ff */
[----:B------:R-:W1:Y:S01]  /*6d90*/  MUFU.EX2 R219, R16 ;  /* 0x0000001000db7308 */ /* 0x000e620000000800 */
[----:B--2---:R-:W-:Y:S01]  /*6da0*/  @!P1 FADD.FTZ R224, -R224, -RZ ;  /* 0x800000ffe0e09221 */ /* 0x004fe20000010100 */
[----:B------:R-:W-:Y:S02]  /*6db0*/  ISETP.LE.U32.AND P1, PT, R3, UR4, PT ;  /* 0x0000000403007c0c */ /* 0x000fe4000bf23070 */
[----:B------:R-:W-:Y:S06]  /*6dc0*/  LOP3.LUT R3, R165, 0xff, RZ, 0xc0, !PT ;  /* 0x000000ffa5037812 */ /* 0x000fec00078ec0ff */
[----:B------:R-:W2:Y:S01]  /*6dd0*/  MUFU.EX2 R225, R28 ;  /* 0x0000001c00e17308 */ /* 0x000ea20000000800 */
[----:B---3--:R-:W-:Y:S01]  /*6de0*/  @!P5 FADD.FTZ R227, -R227, -RZ ;  /* 0x800000ffe3e3d221 */ /* 0x008fe20000010100 */
[----:B------:R-:W-:Y:S02]  /*6df0*/  ISETP.LE.U32.AND P5, PT, R3, UR4, PT ;  /* 0x0000000403007c0c */ /* 0x000fe4000bfa3070 */
[----:B------:R-:W-:Y:S06]  /*6e00*/  SHF.R.U32.HI R3, RZ, 0x18, R165 ;  /* 0x00000018ff037819 */ /* 0x000fec00000116a5 */
[----:B------:R-:W3:Y:S01]  /*6e10*/  MUFU.EX2 R221, R22 ;  /* 0x0000001600dd7308 */ /* 0x000ee20000000800 */
[----:B-1----:R-:W-:Y:S01]  /*6e20*/  @!P3 FADD.FTZ R219, -R219, -RZ ;  /* 0x800000ffdbdbb221 */ /* 0x002fe20000010100 */
[----:B------:R-:W-:Y:S02]  /*6e30*/  ISETP.LE.U32.AND P3, PT, R3, UR4, PT ;  /* 0x0000000403007c0c */ /* 0x000fe4000bf63070 */
[----:B------:R-:W-:Y:S02]  /*6e40*/  LOP3.LUT R3, R7, 0xff, RZ, 0xc0, !PT ;  /* 0x000000ff07037812 */ /* 0x000fe400078ec0ff */
[----:B------:R-:W-:Y:S04]  /*6e50*/  SHF.R.U32.HI R16, RZ, 0x10, R168 ;  /* 0x00000010ff107819 */ /* 0x000fe800000116a8 */
[----:B------:R-:W1:Y:S01]  /*6e60*/  MUFU.EX2 R220, R19 ;  /* 0x0000001300dc7308 */ /* 0x000e620000000800 */
[----:B--2---:R-:W-:Y:S01]  /*6e70*/  @!P4 FADD.FTZ R225, -R225, -RZ ;  /* 0x800000ffe1e1c221 */ /* 0x004fe20000010100 */
[----:B------:R-:W-:Y:S02]  /*6e80*/  ISETP.LE.U32.AND P4, PT, R4, UR4, PT ;  /* 0x0000000404007c0c */ /* 0x000fe4000bf83070 */
[----:B------:R-:W-:Y:S06]  /*6e90*/  LOP3.LUT R4, R176, 0xff, RZ, 0xc0, !PT ;  /* 0x000000ffb0047812 */ /* 0x000fec00078ec0ff */
[----:B------:R-:W2:Y:S01]  /*6ea0*/  MUFU.EX2 R226, R33 ;  /* 0x0000002100e27308 */ /* 0x000ea20000000800 */
[----:B---3--:R-:W-:Y:S01]  /*6eb0*/  @!P6 FADD.FTZ R221, -R221, -RZ ;  /* 0x800000ffdddde221 */ /* 0x008fe20000010100 */
[----:B------:R-:W-:Y:S02]  /*6ec0*/  ISETP.LE.U32.AND P6, PT, R3, UR4, PT ;  /* 0x0000000403007c0c */ /* 0x000fe4000bfc3070 */
[----:B------:R-:W-:Y:S01]  /*6ed0*/  SHF.R.U32.HI R3, RZ, 0x8, R175 ;  /* 0x00000008ff037819 */ /* 0x000fe200000116af */
[----:B------:R-:W-:Y:S01]  /*6ee0*/  @!P4 FADD.FTZ R195, -R195, -RZ ;  /* 0x800000ffc3c3c221 */ /* 0x000fe20000010100 */
[----:B------:R-:W-:Y:S04]  /*6ef0*/  ISETP.LE.U32.AND P4, PT, R6, UR4, PT ;  /* 0x0000000406007c0c */ /* 0x000fe8000bf83070 */
[----:B------:R-:W3:Y:S01]  /*6f00*/  MUFU.EX2 R218, R18 ;  /* 0x0000001200da7308 */ /* 0x000ee20000000800 */
[----:B------:R-:W-:Y:S01]  /*6f10*/  LOP3.LUT R3, R3, 0xffff, RZ, 0xc0, !PT ;  /* 0x0000ffff03037812 */ /* 0x000fe200078ec0ff */
[----:B-1----:R-:W-:Y:S01]  /*6f20*/  @!P2 FADD.FTZ R220, -R220, -RZ ;  /* 0x800000ffdcdca221 */ /* 0x002fe20000010100 */
[----:B------:R-:W-:Y:S02]  /*6f30*/  ISETP.LE.U32.AND P2, PT, R4, UR4, PT ;  /* 0x0000000404007c0c */ /* 0x000fe4000bf43070 */
[----:B------:R-:W-:Y:S05]  /*6f40*/  SHF.R.U32.HI R4, RZ, 0x8, R170 ;  /* 0x00000008ff047819 */ /* 0x000fea00000116aa */
[----:B------:R-:W1:Y:S01]  /*6f50*/  MUFU.EX2 R198, R12 ;  /* 0x0000000c00c67308 */ /* 0x000e620000000800 */
[----:B------:R-:W-:Y:S02]  /*6f60*/  @!P4 FADD.FTZ R197, -R197, -RZ ;  /* 0x800000ffc5c5c221 */ /* 0x000fe40000010100 */
[----:B--2---:R-:W-:Y:S01]  /*6f70*/  @!P1 FADD.FTZ R226, -R226, -RZ ;  /* 0x800000ffe2e29221 */ /* 0x004fe20000010100 */
[----:B------:R-:W-:Y:S02]  /*6f80*/  ISETP.LE.U32.AND P1, PT, R5, UR4, PT ;  /* 0x0000000405007c0c */ /* 0x000fe4000bf23070 */
[----:B------:R-:W-:Y:S01]  /*6f90*/  SHF.R.U32.HI R5, RZ, 0x10, R176 ;  /* 0x00000010ff057819 */ /* 0x000fe200000116b0 */
[----:B------:R-:W-:Y:S01]  /*6fa0*/  @!P2 FADD.FTZ R190, -R190, -RZ ;  /* 0x800000ffbebea221 */ /* 0x000fe20000010100 */
[----:B------:R-:W-:Y:S02]  /*6fb0*/  ISETP.LE.U32.AND P2, PT, R3, UR4, PT ;  /* 0x0000000403007c0c */ /* 0x000fe4000bf43070 */
[----:B------:R-:W2:Y:S01]  /*6fc0*/  MUFU.EX2 R186, R8 ;  /* 0x0000000800ba7308 */ /* 0x000ea20000000800 */
[----:B------:R-:W-:Y:S02]  /*6fd0*/  LOP3.LUT R5, R5, 0xff, RZ, 0xc0, !PT ;  /* 0x000000ff05057812 */ /* 0x000fe400078ec0ff */
[----:B------:R-:W-:Y:S01]  /*6fe0*/  LOP3.LUT R3, R4, 0xffff, RZ, 0xc0, !PT ;  /* 0x0000ffff04037812 */ /* 0x000fe200078ec0ff */
[----:B---3--:R-:W-:Y:S01]  /*6ff0*/  @!P6 FADD.FTZ R218, -R218, -RZ ;  /* 0x800000ffdadae221 */ /* 0x008fe20000010100 */
[----:B------:R-:W-:Y:S02]  /*7000*/  ISETP.LE.U32.AND P6, PT, R5, UR4, PT ;  /* 0x0000000405007c0c */ /* 0x000fe4000bfc3070 */
[----:B------:R-:W-:Y:S03]  /*7010*/  LOP3.LUT R4, R174, 0xff, RZ, 0xc0, !PT ;  /* 0x000000ffae047812 */ /* 0x000fe600078ec0ff */
[----:B------:R-:W3:Y:S01]  /*7020*/  MUFU.EX2 R199, R21 ;  /* 0x0000001500c77308 */ /* 0x000ee20000000800 */
[----:B------:R-:W-:Y:S02]  /*7030*/  ISETP.LE.U32.AND P4, PT, R4, UR4, PT ;  /* 0x0000000404007c0c */ /* 0x000fe4000bf83070 */
[----:B------:R-:W-:Y:S01]  /*7040*/  SHF.R.U32.HI R4, RZ, 0x18, R174 ;  /* 0x00000018ff047819 */ /* 0x000fe200000116ae */
[----:B-1----:R-:W-:Y:S01]  /*7050*/  @!P1 FADD.FTZ R198, -R198, -RZ ;  /* 0x800000ffc6c69221 */ /* 0x002fe20000010100 */
[----:B------:R-:W-:Y:S02]  /*7060*/  ISETP.LE.U32.AND P1, PT, R3, UR4, PT ;  /* 0x0000000403007c0c */ /* 0x000fe4000bf23070 */
[----:B------:R-:W-:Y:S01]  /*7070*/  LOP3.LUT R3, R176, 0xffff, RZ, 0xc0, !PT ;  /* 0x0000ffffb0037812 */ /* 0x000fe200078ec0ff */
[----:B------:R-:W-:Y:S01]  /*7080*/  @!P6 FADD.FTZ R182, -R182, -RZ ;  /* 0x800000ffb6b6e221 */ /* 0x000fe20000010100 */
[----:B------:R-:W-:Y:S01]  /*7090*/  SHF.R.U32.HI R12, RZ, 0x18, R168 ;  /* 0x00000018ff0c7819 */ /* 0x000fe200000116a8 */
[----:B------:R1:W-:Y:S01]  /*70a0*/  MUFU.EX2 R187, R2 ;  /* 0x0000000200bb7308 */ /* 0x0003e20000000800 */
[----:B------:R-:W-:Y:S02]  /*70b0*/  SHF.R.U32.HI R3, RZ, 0x8, R3 ;  /* 0x00000008ff037819 */ /* 0x000fe40000011603 */
[----:B------:R-:W-:Y:S01]  /*70c0*/  LOP3.LUT R168, R168, 0xffff, RZ, 0xc0, !PT ;  /* 0x0000ffffa8a87812 */ /* 0x000fe200078ec0ff */
[----:B--2---:R-:W-:Y:S01]  /*70d0*/  @!P4 FADD.FTZ R186, -R186, -RZ ;  /* 0x800000ffbabac221 */ /* 0x004fe20000010100 */
[----:B------:R-:W-:Y:S02]  /*70e0*/  SHF.R.U32.HI R8, RZ, 0x10, R166 ;  /* 0x00000010ff087819 */ /* 0x000fe400000116a6 */
[----:B------:R-:W-:Y:S02]  /*70f0*/  LOP3.LUT R3, R3, 0xffff, RZ, 0xc0, !PT ;  /* 0x0000ffff03037812 */ /* 0x000fe400078ec0ff */
[----:B------:R-:W-:Y:S01]  /*7100*/  LOP3.LUT R166, R166, 0xffff, RZ, 0xc0, !PT ;  /* 0x0000ffffa6a67812 */ /* 0x000fe200078ec0ff */
[----:B------:R-:W2:Y:S01]  /*7110*/  MUFU.EX2 R196, R17 ;  /* 0x0000001100c47308 */ /* 0x000ea20000000800 */
[----:B------:R-:W-:Y:S01]  /*7120*/  ISETP.LE.U32.AND P0, PT, R12, UR4, PT ;  /* 0x000000040c007c0c */ /* 0x000fe2000bf03070 */
[----:B---3--:R-:W-:Y:S01]  /*7130*/  @!P2 FADD.FTZ R199, -R199, -RZ ;  /* 0x800000ffc7c7a221 */ /* 0x008fe20000010100 */
[----:B------:R-:W-:Y:S02]  /*7140*/  ISETP.LE.U32.AND P2, PT, R4, UR4, PT ;  /* 0x0000000404007c0c */ /* 0x000fe4000bf43070 */
[----:B------:R-:W-:Y:S05]  /*7150*/  LOP3.LUT R4, R8, 0xff, RZ, 0xc0, !PT ;  /* 0x000000ff08047812 */ /* 0x000fea00078ec0ff */
[----:B------:R-:W3:Y:S01]  /*7160*/  MUFU.EX2 R189, R14 ;  /* 0x0000000e00bd7308 */ /* 0x000ee20000000800 */
[----:B------:R-:W-:Y:S02]  /*7170*/  ISETP.LE.U32.AND P6, PT, R4, UR4, PT ;  /* 0x0000000404007c0c */ /* 0x000fe4000bfc3070 */
[----:B------:R-:W-:Y:S02]  /*7180*/  SHF.R.U32.HI R4, RZ, 0x8, R166 ;  /* 0x00000008ff047819 */ /* 0x000fe400000116a6 */
[----:B-1----:R-:W-:Y:S02]  /*7190*/  F2FP.RELU.PACK_AB R2, R195, R182 ;  /* 0x000000b6c302723e */ /* 0x002fe400000008ff */
[----:B------:R-:W-:Y:S03]  /*71a0*/  LOP3.LUT R4, R4, 0xffff, RZ, 0xc0, !PT ;  /* 0x0000ffff04047812 */ /* 0x000fe600078ec0ff */
[----:B------:R-:W1:Y:S01]  /*71b0*/  MUFU.EX2 R177, R164 ;  /* 0x000000a400b17308 */ /* 0x000e620000000800 */
[----:B------:R4:W-:Y:S01]  /*71c0*/  STS [R233+0x20400], R2 ;  /* 0x02040002e9007388 */ /* 0x0009e20000000800 */
[----:B--2---:R-:W-:Y:S01]  /*71d0*/  @!P1 FADD.FTZ R196, -R196, -RZ ;  /* 0x800000ffc4c49221 */ /* 0x004fe20000010100 */
[----:B------:R-:W-:Y:S02]  /*71e0*/  ISETP.LE.U32.AND P1, PT, R3, UR4, PT ;  /* 0x0000000403007c0c */ /* 0x000fe4000bf23070 */
[----:B------:R-:W-:Y:S02]  /*71f0*/  SHF.R.U32.HI R3, RZ, 0x10, R174 ;  /* 0x00000010ff037819 */ /* 0x000fe400000116ae */
[----:B------:R-:W-:Y:S03]  /*7200*/  LOP3.LUT R174, R174, 0xffff, RZ, 0xc0, !PT ;  /* 0x0000ffffaeae7812 */ /* 0x000fe600078ec0ff */
[----:B------:R-:W2:Y:S01]  /*7210*/  MUFU.EX2 R188, R11 ;  /* 0x0000000b00bc7308 */ /* 0x000ea20000000800 */
[----:B------:R-:W-:Y:S02]  /*7220*/  LOP3.LUT R5, R3, 0xff, RZ, 0xc0, !PT ;  /* 0x000000ff03057812 */ /* 0x000fe400078ec0ff */
[----:B------:R-:W-:Y:S01]  /*7230*/  SHF.R.U32.HI R3, RZ, 0x8, R174 ;  /* 0x00000008ff037819 */ /* 0x000fe200000116ae */
[----:B---3--:R-:W-:Y:S01]  /*7240*/  @!P6 FADD.FTZ R189, -R189, -RZ ;  /* 0x800000ffbdbde221 */ /* 0x008fe20000010100 */
[----:B------:R-:W-:Y:S02]  /*7250*/  ISETP.LE.U32.AND P4, PT, R5, UR4, PT ;  /* 0x0000000405007c0c */ /* 0x000fe4000bf83070 */
[----:B------:R-:W-:Y:S02]  /*7260*/  LOP3.LUT R3, R3, 0xffff, RZ, 0xc0, !PT ;  /* 0x0000ffff03037812 */ /* 0x000fe400078ec0ff */
[----:B------:R-:W-:Y:S01]  /*7270*/  SHF.R.U32.HI R5, RZ, 0x10, R165 ;  /* 0x00000010ff057819 */ /* 0x000fe200000116a5 */
[----:B------:R-:W3:Y:S01]  /*7280*/  MUFU.EX2 R178, R10 ;  /* 0x0000000a00b27308 */ /* 0x000ee20000000800 */
[----:B------:R-:W-:Y:S02]  /*7290*/  ISETP.LE.U32.AND P6, PT, R3, UR4, PT ;  /* 0x0000000403007c0c */ /* 0x000fe4000bfc3070 */
[----:B------:R-:W-:Y:S01]  /*72a0*/  LOP3.LUT R5, R5, 0xff, RZ, 0xc0, !PT ;  /* 0x000000ff05057812 */ /* 0x000fe200078ec0ff */
[----:B-1----:R-:W-:Y:S01]  /*72b0*/  @!P1 FADD.FTZ R177, -R177, -RZ ;  /* 0x800000ffb1b19221 */ /* 0x002fe20000010100 */
[----:B------:R-:W-:Y:S02]  /*72c0*/  LOP3.LUT R3, R16, 0xff, RZ, 0xc0, !PT ;  /* 0x000000ff10037812 */ /* 0x000fe400078ec0ff */
[----:B------:R-:W-:Y:S02]  /*72d0*/  LOP3.LUT R165, R165, 0xffff, RZ, 0xc0, !PT ;  /* 0x0000ffffa5a57812 */ /* 0x000fe400078ec0ff */
[----:B----4-:R-:W-:Y:S01]  /*72e0*/  F2FP.RELU.PACK_AB R2, R196, R219 ;  /* 0x000000dbc402723e */ /* 0x010fe200000008ff */
[----:B------:R-:W1:Y:S01]  /*72f0*/  MUFU.EX2 R176, R9 ;  /* 0x0000000900b07308 */ /* 0x000e620000000800 */
[----:B------:R-:W-:Y:S02]  /*7300*/  ISETP.LE.U32.AND P1, PT, R3, UR4, PT ;  /* 0x0000000403007c0c */ /* 0x000fe4000bf23070 */
[----:B------:R-:W-:Y:S01]  /*7310*/  SHF.R.U32.HI R3, RZ, 0x8, R165 ;  /* 0x00000008ff037819 */ /* 0x000fe200000116a5 */
[----:B--2---:R-:W-:Y:S01]  /*7320*/  @!P2 FADD.FTZ R188, -R188, -RZ ;  /* 0x800000ffbcbca221 */ /* 0x004fe20000010100 */
[----:B------:R-:W-:Y:S02]  /*7330*/  ISETP.LE.U32.AND P2, PT, R4, UR4, PT ;  /* 0x0000000404007c0c */ /* 0x000fe4000bf43070 */
[----:B------:R-:W-:Y:S02]  /*7340*/  SHF.R.U32.HI R4, RZ, 0x8, R168 ;  /* 0x00000008ff047819 */ /* 0x000fe400000116a8 */
[----:B------:R-:W-:Y:S01]  /*7350*/  LOP3.LUT R3, R3, 0xffff, RZ, 0xc0, !PT ;  /* 0x0000ffff03037812 */ /* 0x000fe200078ec0ff */
[----:B------:R2:W4:Y:S01]  /*7360*/  MUFU.EX2 R181, R0 ;  /* 0x0000000000b57308 */ /* 0x0005220000000800 */
[----:B------:R-:W-:Y:S01]  /*7370*/  LOP3.LUT R4, R4, 0xffff, RZ, 0xc0, !PT ;  /* 0x0000ffff04047812 */ /* 0x000fe200078ec0ff */
[----:B---3--:R-:W-:Y:S01]  /*7380*/  @!P4 FADD.FTZ R178, -R178, -RZ ;  /* 0x800000ffb2b2c221 */ /* 0x008fe20000010100 */
[----:B------:R-:W-:Y:S02]  /*7390*/  ISETP.LE.U32.AND P4, PT, R5, UR4, PT ;  /* 0x0000000405007c0c */ /* 0x000fe4000bf83070 */
[----:B------:R-:W-:Y:S05]  /*73a0*/  F2FP.RELU.PACK_AB R5, R177, R190 ;  /* 0x000000beb105723e */ /* 0x000fea00000008ff */
[----:B------:R-:W3:Y:S01]  /*73b0*/  MUFU.EX2 R184, R13 ;  /* 0x0000000d00b87308 */ /* 0x000ee20000000800 */
[----:B------:R3:W-:Y:S01]  /*73c0*/  STS [R233+0x20000], R5 ;  /* 0x02000005e9007388 */ /* 0x0007e20000000800 */
[----:B-1----:R-:W-:Y:S01]  /*73d0*/  @!P6 FADD.FTZ R176, -R176, -RZ ;  /* 0x800000ffb0b0e221 */ /* 0x002fe20000010100 */
[----:B------:R-:W-:Y:S02]  /*73e0*/  ISETP.LE.U32.AND P6, PT, R3, UR4, PT ;  /* 0x0000000403007c0c */ /* 0x000fe4000bfc3070 */
[----:B------:R1:W-:Y:S01]  /*73f0*/  STS [R234+0x20000], R2 ;  /* 0x02000002ea007388 */ /* 0x0003e20000000800 */
[----:B------:R-:W-:Y:S04]  /*7400*/  F2FP.RELU.PACK_AB R3, R188, R178 ;  /* 0x000000b2bc03723e */ /* 0x000fe800000008ff */
        /* <DEDUP_REMOVED lines=148> */
[----:B------:R-:W-:Y:S01]  /*7d50*/  FADD.FTZ R11, -R214, R11 ;  /* 0x0000000bd60b7221 */ /* 0x000fe20000010100 */
[----:B------:R-:W-:Y:S01]  /*7d60*/  FSEL R2, R2, R217, P1 ;  /* 0x000000d902027208 */ /* 0x000fe20000800000 */
[----:B------:R-:W-:Y:S01]  /*7d70*/  FMUL.FTZ R190, R190, R4 ;  /* 0x00000004bebe7220 */ /* 0x000fe20000410000 */
[----:B------:R-:W-:Y:S02]  /*7d80*/  FSETP.GE.FTZ.AND P1, PT, R195, RZ, PT ;  /* 0x000000ffc300720b */ /* 0x000fe40003f36000 */
[----:B------:R-:W-:Y:S01]  /*7d90*/  FADD.FTZ R10, -R214, R10 ;  /* 0x0000000ad60a7221 */ /* 0x000fe20000010100 */
[----:B------:R-:W-:Y:S01]  /*7da0*/  FSEL R0, R0, R216, P0 ;  /* 0x000000d800007208 */ /* 0x000fe20000000000 */
[----:B------:R-:W-:Y:S01]  /*7db0*/  FMUL.FTZ R177, R177, R2 ;  /* 0x00000002b1b17220 */ /* 0x000fe20000410000 */
[----:B------:R-:W-:Y:S01]  /*7dc0*/  FSETP.GE.FTZ.AND P0, PT, R186, RZ, PT ;  /* 0x000000ffba00720b */ /* 0x000fe20003f16000 */
[----:B------:R-:W-:Y:S02]  /*7dd0*/  FADD.FTZ R2, -R216, R7 ;  /* 0x00000007d8027221 */ /* 0x000fe40000010100 */
[----:B------:R-:W-:Y:S01]  /*7de0*/  FMUL.FTZ R182, R182, R0 ;  /* 0x00000000b6b67220 */ /* 0x000fe20000410000 */
[----:B------:R-:W1:Y:S01]  /*7df0*/  LDSM.16.M88.4 R4, [R206+0x18800] ;  /* 0x01880000ce04783b */ /* 0x000e620000000200 */
[C---:B------:R-:W-:Y:S01]  /*7e00*/  FADD.FTZ R0, -R215.reuse, R8 ;  /* 0x00000008d7007221 */ /* 0x040fe20000010100 */
[----:B------:R-:W-:Y:S01]  /*7e10*/  FSEL R2, R2, R216, P1 ;  /* 0x000000d802027208 */ /* 0x000fe20000800000 */
[----:B------:R-:W-:Y:S01]  /*7e20*/  FADD.FTZ R9, -R215, R9 ;  /* 0x00000009d7097221 */ /* 0x000fe20000010100 */
[----:B------:R-:W-:Y:S01]  /*7e30*/  FSETP.GE.FTZ.AND P1, PT, R188, RZ, PT ;  /* 0x000000ffbc00720b */ /* 0x000fe20003f36000 */
[----:B------:R-:W-:Y:S01]  /*7e40*/  FADD.FTZ R8, -R214, R15 ;  /* 0x0000000fd6087221 */ /* 0x000fe20000010100 */
[----:B------:R-:W-:Y:S01]  /*7e50*/  FSEL R0, R0, R215, P0 ;  /* 0x000000d700007208 */ /* 0x000fe20000000000 */
[----:B------:R-:W-:Y:S01]  /*7e60*/  FMUL.FTZ R195, R195, R2 ;  /* 0x00000002c3c37220 */ /* 0x000fe20000410000 */
[----:B------:R-:W-:Y:S02]  /*7e70*/  LEA R212, P0, R169, R212, 0x2 ;  /* 0x000000d4a9d47211 */ /* 0x000fe400078010ff */
[----:B------:R-:W-:Y:S01]  /*7e80*/  FSEL R2, R10, R214, P2 ;  /* 0x000000d60a027208 */ /* 0x000fe20001000000 */
        /* <DEDUP_REMOVED lines=22> */
[-C--:B------:R-:W-:Y:S02]  /*7ff0*/  FSEL R10, R10, R215.reuse, P2 ;  /* 0x000000d70a0a7208 */ /* 0x080fe40001000000 */
[----:B------:R-:W-:Y:S02]  /*8000*/  FSETP.GE.FTZ.AND P2, PT, R196, RZ, PT ;  /* 0x000000ffc400720b */ /* 0x000fe40003f56000 */
[----:B------:R-:W-:Y:S01]  /*8010*/  FSEL R0, R0, R216, P0 ;  /* 0x000000d800007208 */ /* 0x000fe20000000000 */
        /* <DEDUP_REMOVED lines=14> */
[-C--:B------:R-:W-:Y:S02]  /*8100*/  FSEL R4, R4, R217.reuse, P2 ;  /* 0x000000d904047208 */ /* 0x080fe40001000000 */
[----:B------:R-:W-:Y:S01]  /*8110*/  FSETP.GE.FTZ.AND P2, PT, R199, RZ, PT ;  /* 0x000000ffc700720b */ /* 0x000fe20003f56000 */
[C---:B------:R-:W-:Y:S01]  /*8120*/  FADD.FTZ R23, -R216.reuse, R23 ;  /* 0x00000017d8177221 */ /* 0x040fe20000010100 */
[----:B------:R-:W-:Y:S01]  /*8130*/  HMMA.16816.F32 R32, R164, R6, R32 ;  /* 0x00000006a420723c */ /* 0x000fe20000001820 */
[----:B------:R-:W-:Y:S03]  /*8140*/  FADD.FTZ R22, -R216, R22 ;  /* 0x00000016d8167221 */ /* 0x000fe60000010100 */
[----:B------:R-:W-:Y:S01]  /*8150*/  FADD.FTZ R21, -R217, R21 ;  /* 0x00000015d9157221 */ /* 0x000fe20000010100 */
        /* <DEDUP_REMOVED lines=8> */
[C---:B------:R-:W-:Y:S01]  /*81e0*/  FADD.FTZ R26, -R214.reuse, R26 ;  /* 0x0000001ad61a7221 */ /* 0x040fe20000010100 */
        /* <DEDUP_REMOVED lines=61> */
[----:B------:R-:W-:Y:S02]  /*85c0*/  LEA R0, P4, R9, R2, 0x5 ;  /* 0x0000000209007211 */ /* 0x000fe400078828ff */
        /* <DEDUP_REMOVED lines=43> */
.L_x_1928:
        /* <DEDUP_REMOVED lines=175> */
.L_x_1929:
        /* <DEDUP_REMOVED lines=17> */
[----:B------:R-:W-:Y:S01]  /*9480*/  UIMAD UR4, UR6, 0x18, URZ ;  /* 0x00000018060478a4 */ /* 0x000fe2000f8e023f */
[----:B------:R-:W4:Y:S05]  /*9490*/  LDSM.16.MT88.4 R172, [R200+0x800] ;  /* 0x00080000c8ac783b */ /* 0x000f2a0000004200 */
[----:B------:R-:W3:Y:S01]  /*94a0*/  LDSM.16.M88.4 R176, [R192+0x1d000] ;  /* 0x01d00000c0b0783b */ /* 0x000ee20000000200 */
[----:B------:R-:W-:Y:S02]  /*94b0*/  IMAD.U32 R198, RZ, RZ, UR4 ;  /* 0x00000004ffc67e24 */ /* 0x000fe4000f8e00ff */
[----:B------:R-:W-:Y:S01]  /*94c0*/  IMAD.U32 R214, RZ, RZ, UR4 ;  /* 0x00000004ffd67e24 */ /* 0x000fe2000f8e00ff */
[----:B------:R-:W-:Y:S01]  /*94d0*/  USHF.L.U32 UR4, UR6, 0x5, URZ ;  /* 0x0000000506047899 */ /* 0x000fe2000800063f */
[----:B------:R-:W3:Y:S05]  /*94e0*/  LDSM.16.MT88.4 R180, [R200+0x4800] ;  /* 0x00480000c8b4783b */ /* 0x000eea0000004200 */
[----:B------:R-:W-:Y:S01]  /*94f0*/  LDSM.16.M88.4 R184, [R193+0x1d000] ;  /* 0x01d00000c1b8783b */ /* 0x000fe20000000200 */
[----:B------:R-:W-:Y:S02]  /*9500*/  IMAD.U32 R199, RZ, RZ, UR4 ;  /* 0x00000004ffc77e24 */ /* 0x000fe4000f8e00ff */
[----:B------:R-:W-:Y:S01]  /*9510*/  IMAD.U32 R217, RZ, RZ, UR4 ;  /* 0x00000004ffd97e24 */ /* 0x000fe2000f8e00ff */
[----:B------:R-:W-:Y:S01]  /*9520*/  UIMAD UR4, UR6, 0x28, URZ ;  /* 0x00000028060478a4 */ /* 0x000fe2000f8e023f */
[-C--:B-1----:R-:W-:Y:S01]  /*9530*/  HMMA.16816.F32 R4, R32, R16.reuse, RZ ;  /* 0x000000102004723c */ /* 0x082fe200000018ff */
[----:B------:R-:W-:Y:S04]  /*9540*/  LDSM.16.MT88.4 R188, [R200+0x5000] ;  /* 0x00500000c8bc783b */ /* 0x000fe80000004200 */
[----:B------:R-:W-:Y:S01]  /*9550*/  IMAD.U32 R203, RZ, RZ, UR4 ;  /* 0x00000004ffcb7e24 */ /* 0x000fe2000f8e00ff */
[----:B------:R1:W5:Y:S01]  /*9560*/  @P1 LDG.E R247, [R196.64] ;  /* 0x0000000ec4f71981 */ /* 0x000362000c1e1900 */
[----:B------:R-:W-:Y:S01]  /*9570*/  IMAD.U32 R220, RZ, RZ, UR4 ;  /* 0x00000004ffdc7e24 */ /* 0x000fe2000f8e00ff */
[C---:B--2---:R-:W-:Y:S01]  /*9580*/  HMMA.16816.F32 R8, R28.reuse, R16, RZ ;  /* 0x000000101c08723c */ /* 0x044fe200000018ff */
[----:B------:R-:W-:Y:S02]  /*9590*/  UIMAD UR4, UR6, 0x30, URZ ;  /* 0x00000030060478a4 */ /* 0x000fe4000f8e023f */
[----:B------:R1:W5:Y:S04]  /*95a0*/  @P1 LDG.E R248, [R196.64+0x20] ;  /* 0x0000200ec4f81981 */ /* 0x000368000c1e1900 */
[----:B------:R-:W-:Y:S01]  /*95b0*/  IMAD.U32 R215, RZ, RZ, UR4 ;  /* 0x00000004ffd77e24 */ /* 0x000fe2000f8e00ff */
[-C--:B------:R-:W-:Y:S01]  /*95c0*/  HMMA.16816.F32 R12, R28, R18.reuse, RZ ;  /* 0x000000121c0c723c */ /* 0x080fe200000018ff */
[----:B------:R1:W5:Y:S03]  /*95d0*/  @P1 LDG.E R245, [R196.64+0x80] ;  /* 0x0000800ec4f51981 */ /* 0x000366000c1e1900 */
[----:B------:R-:W-:Y:S01]  /*95e0*/  IMAD.U32 R219, RZ, RZ, UR4 ;  /* 0x00000004ffdb7e24 */ /* 0x000fe2000f8e00ff */
[----:B------:R-:W-:Y:S01]  /*95f0*/  UIMAD UR4, UR6, 0x38, URZ ;  /* 0x00000038060478a4 */ /* 0x000fe2000f8e023f */
[----:B------:R1:W5:Y:S01]  /*9600*/  @P1 LDG.E R246, [R196.64+0xa0] ;  /* 0x0000a00ec4f61981 */ /* 0x000362000c1e1900 */
[-C--:B------:R-:W-:Y:S01]  /*9610*/  LEA R2, P1, R2, R212.reuse, 0x2 ;  /* 0x000000d402027211 */ /* 0x080fe200078210ff */
[C---:B------:R-:W-:Y:S04]  /*9620*/  HMMA.16816.F32 R16, R32.reuse, R18, RZ ;  /* 0x000000122010723c */ /* 0x040fe800000018ff */
[----:B------:R-:W-:Y:S02]  /*9630*/  IMAD.U32 R216, RZ, RZ, UR4 ;  /* 0x00000004ffd87e24 */ /* 0x000fe4000f8e00ff */
[----:B------:R-:W-:Y:S01]  /*9640*/  IMAD.U32 R218, RZ, RZ, UR4 ;  /* 0x00000004ffda7e24 */ /* 0x000fe2000f8e00ff */
[----:B------:R-:W-:Y:S01]  /*9650*/  USHF.L.U32 UR4, UR6, 0x4, URZ ;  /* 0x0000000406047899 */ /* 0x000fe2000800063f */
[-C--:B---3--:R-:W-:Y:S03]  /*9660*/  HMMA.16816.F32 R20, R32, R164.reuse, RZ ;  /* 0x000000a42014723c */ /* 0x088fe600000018ff */
[----:B------:R-:W-:Y:S02]  /*9670*/  UIADD3 UR6, UR4, 0x20, URZ ;  /* 0x0000002004067890 */ /* 0x000fe4000fffe03f */
[----:B------:R-:W-:Y:S02]  /*9680*/  UIADD3 UR7, UR4, 0x40, URZ ;  /* 0x0000004004077890 */ /* 0x000fe4000fffe03f */
[----:B------:R-:W-:Y:S01]  /*9690*/  UIADD3 UR9, UR4, 0x60, URZ ;  /* 0x0000006004097890 */ /* 0x000fe2000fffe03f */
[C---:B------:R-:W-:Y:S05]  /*96a0*/  HMMA.16816.F32 R24, R28.reuse, R164, RZ ;  /* 0x000000a41c18723c */ /* 0x040fea00000018ff */
[----:B------:R-:W-:Y:S03]  /*96b0*/  IMAD.U32 R0, RZ, RZ, UR9 ;  /* 0x00000009ff007e24 */ /* 0x000fe6000f8e00ff */
[-C--:B------:R-:W-:Y:S08]  /*96c0*/  HMMA.16816.F32 R28, R28, R166.reuse, RZ ;  /* 0x000000a61c1c723c */ /* 0x080ff000000018ff */
[----:B------:R-:W-:Y:S01]  /*96d0*/  HMMA.16816.F32 R32, R32, R166, RZ ;  /* 0x000000a62020723c */ /* 0x000fe200000018ff */
[----:B------:R-:W-:Y:S07]  /*96e0*/  LDSM.16.M88.4 R164, [R193+0x1c000] ;  /* 0x01c00000c1a4783b */ /* 0x000fee0000000200 */
[-C--:B----4-:R-:W-:Y:S08]  /*96f0*/  HMMA.16816.F32 R4, R168, R172.reuse, R4 ;  /* 0x000000aca804723c */ /* 0x090ff00000001804 */
[C---:B------:R-:W-:Y:S08]  /*9700*/  HMMA.16816.F32 R8, R176.reuse, R172, R8 ;  /* 0x000000acb008723c */ /* 0x040ff00000001808 */
[-C--:B------:R-:W-:Y:S08]  /*9710*/  HMMA.16816.F32 R12, R176, R174.reuse, R12 ;  /* 0x000000aeb00c723c */ /* 0x080ff0000000180c */
[C---:B------:R-:W-:Y:S01]  /*9720*/  HMMA.16816.F32 R16, R168.reuse, R174, R16 ;  /* 0x000000aea810723c */ /* 0x040fe20000001810 */
[----:B------:R-:W2:Y:S07]  /*9730*/  LDSM.16.MT88.4 R172, [R200+0x1000] ;  /* 0x00100000c8ac783b */ /* 0x000eae0000004200 */
        /* <DEDUP_REMOVED lines=17> */
[----:B------:R3:W-:Y:S05]  /*9850*/  LDSM.16.M88.4 R164, [R3+0x1e000] ;  /* 0x01e0000003a4783b */ /* 0x0007ea0000000200 */
[----:B------:R-:W-:Y:S02]  /*9860*/  LDSM.16.MT88.4 R188, [R200+0x6000] ;  /* 0x00600000c8bc783b */ /* 0x000fe40000004200 */
[-C--:B--2---:R-:W-:Y:S08]  /*9870*/  HMMA.16816.F32 R4, R168, R172.reuse, R4 ;  /* 0x000000aca804723c */ /* 0x084ff00000001804 */
[C---:B------:R-:W-:Y:S01]  /*9880*/  HMMA.16816.F32 R8, R176.reuse, R172, R8 ;  /* 0x000000acb008723c */ /* 0x040fe20000001808 */
[----:B---3--:R-:W-:Y:S07]  /*9890*/  IMAD.U32 R3, RZ, RZ, UR5 ;  /* 0x00000005ff037e24 */ /* 0x008fee000f8e00ff */
[-C--:B------:R-:W-:Y:S04]  /*98a0*/  HMMA.16816.F32 R12, R176, R174.reuse, R12 ;  /* 0x000000aeb00c723c */ /* 0x080fe8000000180c */
[-C--:B------:R-:W-:Y:S04]  /*98b0*/  LEA.HI.X.SX32 R3, R3, R213.reuse, 0x2, P1 ;  /* 0x000000d503037211 */ /* 0x080fe800008f16ff */
[C---:B------:R-:W-:Y:S01]  /*98c0*/  HMMA.16816.F32 R16, R168.reuse, R174, R16 ;  /* 0x000000aea810723c */ /* 0x040fe20000001810 */
[----:B------:R-:W2:Y:S07]  /*98d0*/  LDSM.16.MT88.4 R172, [R200+0x2000] ;  /* 0x00200000c8ac783b */ /* 0x000eae0000004200 */
[-C--:B------:R-:W-:Y:S08]  /*98e0*/  HMMA.16816.F32 R20, R168, R180.reuse, R20 ;  /* 0x000000b4a814723c */ /* 0x080ff00000001814 */
[C---:B------:R-:W-:Y:S08]  /*98f0*/  HMMA.16816.F32 R24, R176.reuse, R180, R24 ;  /* 0x000000b4b018723c */ /* 0x040ff00000001818 */
[-C--:B------:R-:W-:Y:S01]  /*9900*/  HMMA.16816.F32 R28, R176, R182.reuse, R28 ;  /* 0x000000b6b01c723c */ /* 0x080fe2000000181c */
[----:B------:R-:W-:Y:S07]  /*9910*/  LDSM.16.MT88.4 R176, [R200+0x2800] ;  /* 0x00280000c8b0783b */ /* 0x000fee0000004200 */
[----:B------:R-:W-:Y:S01]  /*9920*/  HMMA.16816.F32 R32, R168, R182, R32 ;  /* 0x000000b6a820723c */ /* 0x000fe20000001820 */
[----:B------:R-:W3:Y:S05]  /*9930*/  LDSM.16.M88.4 R168, [R192+0x1e000] ;  /* 0x01e00000c0a8783b */ /* 0x000eea0000000200 */
[----:B------:R-:W4:Y:S02]  /*9940*/  LDSM.16.M88.4 R180, [R192+0x1f000] ;  /* 0x01f00000c0b4783b */ /* 0x000f240000000200 */
        /* <DEDUP_REMOVED lines=10> */
[----:B------:R-:W1:Y:S05]  /*99f0*/  LDSM.16.M88.4 R164, [R193+0x1e000] ;  /* 0x01e00000c1a4783b */ /* 0x000e6a0000000200 */
[----:B------:R-:W1:Y:S02]  /*9a00*/  LDSM.16.M88.4 R188, [R193+0x1f000] ;  /* 0x01f00000c1bc783b */ /* 0x000e640000000200 */
[-C--:B---3--:R-:W-:Y:S08]  /*9a10*/  HMMA.16816.F32 R4, R168, R176.reuse, R4 ;  /* 0x000000b0a804723c */ /* 0x088ff00000001804 */
[C---:B----4-:R-:W-:Y:S08]  /*9a20*/  HMMA.16816.F32 R8, R180.reuse, R176, R8 ;  /* 0x000000b0b408723c */ /* 0x050ff00000001808 */
[-C--:B------:R-:W-:Y:S08]  /*9a30*/  HMMA.16816.F32 R12, R180, R178.reuse, R12 ;  /* 0x000000b2b40c723c */ /* 0x080ff0000000180c */
[C---:B------:R-:W-:Y:S01]  /*9a40*/  HMMA.16816.F32 R16, R168.reuse, R178, R16 ;  /* 0x000000b2a810723c */ /* 0x040fe20000001810 */
[----:B------:R-:W3:Y:S07]  /*9a50*/  LDSM.16.MT88.4 R176, [R200+0x7000] ;  /* 0x00700000c8b0783b */ /* 0x000eee0000004200 */
[-C--:B--2---:R-:W-:Y:S08]  /*9a60*/  HMMA.16816.F32 R20, R168, R172.reuse, R20 ;  /* 0x000000aca814723c */ /* 0x084ff00000001814 */
[C---:B------:R-:W-:Y:S08]  /*9a70*/  HMMA.16816.F32 R24, R180.reuse, R172, R24 ;  /* 0x000000acb418723c */ /* 0x040ff00000001818 */
[-C--:B------:R-:W-:Y:S01]  /*9a80*/  HMMA.16816.F32 R28, R180, R174.reuse, R28 ;  /* 0x000000aeb41c723c */ /* 0x080fe2000000181c */
[----:B------:R-:W-:Y:S07]  /*9a90*/  LDSM.16.M88.4 R180, [R194+0x1f000] ;  /* 0x01f00000c2b4783b */ /* 0x000fee0000000200 */
[----:B------:R-:W-:Y:S01]  /*9aa0*/  HMMA.16816.F32 R32, R168, R174, R32 ;  /* 0x000000aea820723c */ /* 0x000fe20000001820 */
[----:B------:R-:W-:Y:S05]  /*9ab0*/  LDSM.16.M88.4 R168, [R194+0x1e000] ;  /* 0x01e00000c2a8783b */ /* 0x000fea0000000200 */
[----:B------:R-:W2:Y:S02]  /*9ac0*/  LDSM.16.MT88.4 R172, [R200+0x3800] ;  /* 0x00380000c8ac783b */ /* 0x000ea40000004200 */
[-C--:B-1----:R-:W-:Y:S03]  /*9ad0*/  HMMA.16816.F32 R4, R164, R184.reuse, R4 ;  /* 0x000000b8a404723c */ /* 0x082fe60000001804 */
[----:B------:R-:W1:Y:S05]  /*9ae0*/  LDSM.16.MT88.4 R192, [R200+0x7800] ;  /* 0x00780000c8c0783b */ /* 0x000e6a0000004200 */
[C---:B------:R-:W-:Y:S07]  /*9af0*/  HMMA.16816.F32 R8, R188.reuse, R184, R8 ;  /* 0x000000b8bc08723c */ /* 0x040fee0000001808 */
[----:B------:R-:W-:Y:S01]  /*9b00*/  IMAD.U32 R185, RZ, RZ, UR7 ;  /* 0x00000007ffb97e24 */ /* 0x000fe2000f8e00ff */
[-C--:B------:R-:W-:Y:S08]  /*9b10*/  HMMA.16816.F32 R12, R188, R186.reuse, R12 ;  /* 0x000000babc0c723c */ /* 0x080ff0000000180c */
[C---:B------:R-:W-:Y:S08]  /*9b20*/  HMMA.16816.F32 R16, R164.reuse, R186, R16 ;  /* 0x000000baa410723c */ /* 0x040ff00000001810 */
[-C--:B---3--:R-:W-:Y:S08]  /*9b30*/  HMMA.16816.F32 R20, R164, R176.reuse, R20 ;  /* 0x000000b0a414723c */ /* 0x088ff00000001814 */
[C---:B------:R-:W-:Y:S07]  /*9b40*/  HMMA.16816.F32 R24, R188.reuse, R176, R24 ;  /* 0x000000b0bc18723c */ /* 0x040fee0000001818 */
[----:B------:R-:W-:Y:S01]  /*9b50*/  IMAD.U32 R177, RZ, RZ, UR6 ;  /* 0x00000006ffb17e24 */ /* 0x000fe2000f8e00ff */
[-C--:B------:R-:W-:Y:S07]  /*9b60*/  HMMA.16816.F32 R28, R188, R178.reuse, R28 ;  /* 0x000000b2bc1c723c */ /* 0x080fee000000181c */
[----:B------:R-:W-:Y:S01]  /*9b70*/  IMAD.U32 R189, RZ, RZ, UR7 ;  /* 0x00000007ffbd7e24 */ /* 0x000fe2000f8e00ff */
        /* <DEDUP_REMOVED lines=12> */
[----:B------:R-:W-:Y:S01]  /*9c40*/  UIADD3 UR4, UR5, UR4, URZ ;  /* 0x0000000405047290 */ /* 0x000fe2000fffe03f */
[-C--:B------:R-:W-:Y:S04]  /*9c50*/  HMMA.16816.F32 R12, R180, R174.reuse, R12 ;  /* 0x000000aeb40c723c */ /* 0x080fe8000000180c */
[-C--:B------:R-:W-:Y:S01]  /*9c60*/  LEA.HI.X.SX32 R167, R217, R213.reuse, 0x2, P0 ;  /* 0x000000d5d9a77211 */ /* 0x080fe200000f16ff */
[----:B------:R-:W-:Y:S02]  /*9c70*/  IMAD.U32 R188, RZ, RZ, UR4 ;  /* 0x00000004ffbc7e24 */ /* 0x000fe4000f8e00ff */
[----:B------:R2:W-:Y:S01]  /*9c80*/  RED.E.ADD.F32.FTZ.RN.STRONG.GPU [R212.64], R4 ;  /* 0x00000004d400798e */ /* 0x0005e2000c10e78e */
[C---:B------:R-:W-:Y:S04]  /*9c90*/  HMMA.16816.F32 R16, R168.reuse, R174, R16 ;  /* 0x000000aea810723c */ /* 0x040fe80000001810 */
[----:B------:R-:W-:Y:S03]  /*9ca0*/  RED.E.ADD.F32.FTZ.RN.STRONG.GPU [R2.64], R5 ;  /* 0x000000050200798e */ /* 0x000fe6000c10e78e */
[----:B------:R-:W-:Y:S01]  /*9cb0*/  IMAD.U32 R174, RZ, RZ, UR6 ;  /* 0x00000006ffae7e24 */ /* 0x000fe2000f8e00ff */
[-C--:B-1----:R-:W-:Y:S01]  /*9cc0*/  HMMA.16816.F32 R20, R168, R192.reuse, R20 ;  /* 0x000000c0a814723c */ /* 0x082fe20000001814 */
[----:B------:R1:W-:Y:S01]  /*9cd0*/  RED.E.ADD.F32.FTZ.RN.STRONG.GPU [R164.64], R6 ;  /* 0x00000006a400798e */ /* 0x0003e2000c10e78e */
[----:B------:R-:W-:Y:S06]  /*9ce0*/  UIADD3 UR6, UR5, UR6, URZ ;  /* 0x0000000605067290 */ /* 0x000fec000fffe03f */
[C---:B------:R-:W-:Y:S01]  /*9cf0*/  HMMA.16816.F32 R24, R180.reuse, R192, R24 ;  /* 0x000000c0b418723c */ /* 0x040fe20000001818 */
[----:B------:R-:W-:Y:S03]  /*9d00*/  IMAD.U32 R175, RZ, RZ, UR6 ;  /* 0x00000006ffaf7e24 */ /* 0x000fe6000f8e00ff */
[----:B------:R-:W-:Y:S01]  /*9d10*/  IMAD.U32 R179, RZ, RZ, UR6 ;  /* 0x00000006ffb37e24 */ /* 0x000fe2000f8e00ff */
[----:B------:R-:W-:Y:S02]  /*9d20*/  UIADD3 UR6, UR5, UR6, URZ ;  /* 0x0000000605067290 */ /* 0x000fe4000fffe03f */
[----:B------:R-:W-:Y:S01]  /*9d30*/  IMAD.U32 R193, RZ, RZ, UR4 ;  /* 0x00000004ffc17e24 */ /* 0x000fe2000f8e00ff */
[-C--:B------:R-:W-:Y:S01]  /*9d40*/  HMMA.16816.F32 R28, R180, R194.reuse, R28 ;  /* 0x000000c2b41c723c */ /* 0x080fe2000000181c */
[----:B------:R-:W-:Y:S03]  /*9d50*/  UIADD3 UR4, UR5, UR4, URZ ;  /* 0x0000000405047290 */ /* 0x000fe6000fffe03f */
[-C--:B--2---:R-:W-:Y:S01]  /*9d60*/  LEA R4, P1, R198, R212.reuse, 0x2 ;  /* 0x000000d4c6047211 */ /* 0x084fe200078210ff */
[----:B------:R-:W-:Y:S02]  /*9d70*/  IMAD.U32 R176, RZ, RZ, UR6 ;  /* 0x00000006ffb07e24 */ /* 0x000fe4000f8e00ff */
[----:B------:R-:W-:Y:S01]  /*9d80*/  IMAD.U32 R181, RZ, RZ, UR6 ;  /* 0x00000006ffb57e24 */ /* 0x000fe2000f8e00ff */
[----:B------:R-:W-:Y:S01]  /*9d90*/  HMMA.16816.F32 R32, R168, R194, R32 ;  /* 0x000000c2a820723c */ /* 0x000fe20000001820 */
[----:B------:R-:W-:Y:S03]  /*9da0*/  UIADD3 UR6, UR5, UR6, URZ ;  /* 0x0000000605067290 */ /* 0x000fe6000fffe03f */
[-C--:B-1----:R-:W-:Y:S01]  /*9db0*/  LEA R164, P2, R203, R212.reuse, 0x2 ;  /* 0x000000d4cba47211 */ /* 0x082fe200078410ff */
[----:B------:R-:W-:Y:S01]  /*9dc0*/  IMAD.U32 R190, RZ, RZ, UR4 ;  /* 0x00000004ffbe7e24 */ /* 0x000fe2000f8e00ff */
[----:B------:R-:W2:Y:S01]  /*9dd0*/  LDL R203, [R1] ;  /* 0x0000000001cb7983 */ /* 0x000ea20000100800 */
[-C--:B------:R-:W-:Y:S01]  /*9de0*/  LEA.HI.X.SX32 R5, R214, R213.reuse, 0x2, P1 ;  /* 0x000000d5d6057211 */ /* 0x080fe200008f16ff */
[----:B------:R-:W-:Y:S01]  /*9df0*/  IMAD.U32 R178, RZ, RZ, UR6 ;  /* 0x00000006ffb27e24 */ /* 0x000fe2000f8e00ff */
[-C--:B------:R-:W-:Y:S03]  /*9e00*/  LEA.HI.X.SX32 R165, R220, R213.reuse, 0x2, P2 ;  /* 0x000000d5dca57211 */ /* 0x080fe600010f16ff */
[----:B------:R1:W-:Y:S01]  /*9e10*/  RED.E.ADD.F32.FTZ.RN.STRONG.GPU [R4.64], R7 ;  /* 0x000000070400798e */ /* 0x0003e2000c10e78e */
[-C--:B------:R-:W-:Y:S01]  /*9e20*/  LEA R6, P1, R215, R212.reuse, 0x2 ;  /* 0x000000d4d7067211 */ /* 0x080fe200078210ff */
[----:B------:R-:W-:Y:S01]  /*9e30*/  IMAD.U32 R184, RZ, RZ, UR6 ;  /* 0x00000006ffb87e24 */ /* 0x000fe2000f8e00ff */
[----:B------:R-:W-:Y:S01]  /*9e40*/  UIADD3 UR6, UR5, UR6, URZ ;  /* 0x0000000605067290 */ /* 0x000fe2000fffe03f */
[----:B------:R-:W-:Y:S01]  /*9e50*/  IMAD.U32 R195, RZ, RZ, UR4 ;  /* 0x00000004ffc37e24 */ /* 0x000fe2000f8e00ff */
[----:B------:R-:W-:Y:S01]  /*9e60*/  RED.E.ADD.F32.FTZ.RN.STRONG.GPU [R166.64], R8 ;  /* 0x00000008a600798e */ /* 0x000fe2000c10e78e */
[----:B------:R-:W-:Y:S01]  /*9e70*/  UIADD3 UR4, UR5, UR4, URZ ;  /* 0x0000000405047290 */ /* 0x000fe2000fffe03f */
[----:B------:R-:W-:Y:S01]  /*9e80*/  IMAD.U32 R169, RZ, RZ, UR7 ;  /* 0x00000007ffa97e24 */ /* 0x000fe2000f8e00ff */
[----:B------:R-:W-:Y:S01]  /*9e90*/  UIADD3 UR7, UR5, UR7, URZ ;  /* 0x0000000705077290 */ /* 0x000fe2000fffe03f */
[----:B------:R-:W-:Y:S01]  /*9ea0*/  IMAD.U32 R180, RZ, RZ, UR6 ;  /* 0x00000006ffb47e24 */ /* 0x000fe2000f8e00ff */
[----:B------:R-:W-:Y:S01]  /*9eb0*/  RED.E.ADD.F32.FTZ.RN.STRONG.GPU [R164.64], R9 ;  /* 0x00000009a400798e */ /* 0x000fe2000c10e78e */
[----:B------:R-:W-:Y:S01]  /*9ec0*/  IMAD.U32 R186, RZ, RZ, UR6 ;  /* 0x00000006ffba7e24 */ /* 0x000fe2000f8e00ff */
[----:B------:R-:W-:Y:S01]  /*9ed0*/  UIADD3 UR6, UR5, UR6, URZ ;  /* 0x0000000605067290 */ /* 0x000fe2000fffe03f */
[----:B------:R-:W-:Y:S01]  /*9ee0*/  IMAD.U32 R192, RZ, RZ, UR4 ;  /* 0x00000004ffc07e24 */ /* 0x000fe2000f8e00ff */
[----:B------:R-:W-:Y:S01]  /*9ef0*/  UIADD3 UR9, UR5, UR4, URZ ;  /* 0x0000000405097290 */ /* 0x000fe2000fffe03f */
[----:B------:R-:W-:Y:S02]  /*9f00*/  IMAD.U32 R194, RZ, RZ, UR4 ;  /* 0x00000004ffc27e24 */ /* 0x000fe4000f8e00ff */
[----:B------:R-:W-:Y:S01]  /*9f10*/  IMAD.U32 R170, RZ, RZ, UR7 ;  /* 0x00000007ffaa7e24 */ /* 0x000fe2000f8e00ff */
[----:B------:R-:W-:Y:S01]  /*9f20*/  UIADD3 UR7, UR5, UR7, URZ ;  /* 0x0000000705077290 */ /* 0x000fe2000fffe03f */
[----:B------:R-:W-:Y:S02]  /*9f30*/  IMAD.U32 R182, RZ, RZ, UR6 ;  /* 0x00000006ffb67e24 */ /* 0x000fe4000f8e00ff */
[----:B------:R-:W-:Y:S02]  /*9f40*/  IMAD.U32 R183, RZ, RZ, UR6 ;  /* 0x00000006ffb77e24 */ /* 0x000fe4000f8e00ff */
[----:B------:R-:W-:Y:S02]  /*9f50*/  IMAD.U32 R168, RZ, RZ, UR9 ;  /* 0x00000009ffa87e24 */ /* 0x000fe4000f8e00ff */
[----:B------:R-:W-:Y:S01]  /*9f60*/  IMAD.U32 R171, RZ, RZ, UR7 ;  /* 0x00000007ffab7e24 */ /* 0x000fe2000f8e00ff */
[----:B------:R-:W-:Y:S01]  /*9f70*/  UIADD3 UR7, UR5, UR7, URZ ;  /* 0x0000000705077290 */ /* 0x000fe2000fffe03f */
[-C--:B-1----:R-:W-:Y:S02]  /*9f80*/  LEA.HI.X.SX32 R7, R219, R213.reuse, 0x2, P1 ;  /* 0x000000d5db077211 */ /* 0x082fe400008f16ff */
[-C--:B------:R-:W-:Y:S01]  /*9f90*/  LEA R4, P0, R216, R212.reuse, 0x2 ;  /* 0x000000d4d8047211 */ /* 0x080fe200078010ff */
[----:B------:R-:W-:Y:S02]  /*9fa0*/  UIADD3 UR4, UR5, UR7, URZ ;  /* 0x0000000705047290 */ /* 0x000fe4000fffe03f */
[----:B------:R1:W-:Y:S01]  /*9fb0*/  RED.E.ADD.F32.FTZ.RN.STRONG.GPU [R6.64], R10 ;  /* 0x0000000a0600798e */ /* 0x0003e2000c10e78e */
[-C--:B------:R-:W-:Y:S01]  /*9fc0*/  LEA.HI.X.SX32 R5, R218, R213.reuse, 0x2, P0 ;  /* 0x000000d5da057211 */ /* 0x080fe200000f16ff */
[----:B------:R-:W-:Y:S02]  /*9fd0*/  IMAD.U32 R173, RZ, RZ, UR7 ;  /* 0x00000007ffad7e24 */ /* 0x000fe4000f8e00ff */
[----:B------:R-:W-:Y:S01]  /*9fe0*/  IMAD.U32 R172, RZ, RZ, UR4 ;  /* 0x00000004ffac7e24 */ /* 0x000fe2000f8e00ff */
[----:B------:R-:W-:Y:S01]  /*9ff0*/  UIADD3 UR4, UR10, -0x1, URZ ;  /* 0xffffffff0a047890 */ /* 0x000fe2000fffe03f */
[----:B------:R3:W-:Y:S05]  /*a000*/  RED.E.ADD.F32.FTZ.RN.STRONG.GPU [R4.64], R11 ;  /* 0x0000000b0400798e */ /* 0x0007ea000c10e78e */
[----:B------:R-:W-:Y:S01]  /*a010*/  RED.E.ADD.F32.FTZ.RN.STRONG.GPU [R212.64+0x80], R16 ;  /* 0x00008010d400798e */ /* 0x000fe2000c10e78e */
[----:B------:R-:W-:Y:S04]  /*a020*/  UMOV UR10, UR4 ;  /* 0x00000004000a7c82 */ /* 0x000fe80008000000 */
[----:B------:R-:W-:Y:S01]  /*a030*/  RED.E.ADD.F32.FTZ.RN.STRONG.GPU [R2.64+0x80], R17 ;  /* 0x000080110200798e */ /* 0x000fe2000c10e78e */
[-C--:B-1----:R-:W-:Y:S04]  /*a040*/  LEA R6, P1, R174, R212.reuse, 0x2 ;  /* 0x000000d4ae067211 */ /* 0x082fe800078210ff */
[-C--:B------:R-:W-:Y:S02]  /*a050*/  LEA.HI.X.SX32 R7, R177, R213.reuse, 0x2, P1 ;  /* 0x000000d5b1077211 */ /* 0x080fe400008f16ff */
[-C--:B---3--:R-:W-:Y:S02]  /*a060*/  LEA R4, P0, R175, R212.reuse, 0x2 ;  /* 0x000000d4af047211 */ /* 0x088fe400078010ff */
        /* <DEDUP_REMOVED lines=20> */
[-C--:B---3--:R-:W-:Y:S03]  /*a1b0*/  LEA R4, P1, R187, R212.reuse, 0x2 ;  /* 0x000000d4bb047211 */ /* 0x088fe600078210ff */
[----:B------:R1:W-:Y:S01]  /*a1c0*/  RED.E.ADD.F32.FTZ.RN.STRONG.GPU [R6.64], R22 ;  /* 0x000000160600798e */ /* 0x0003e2000c10e78e */
[-C--:B------:R-:W-:Y:S02]  /*a1d0*/  LEA.HI.X.SX32 R5, R191, R213.reuse, 0x2, P1 ;  /* 0x000000d5bf057211 */ /* 0x080fe400008f16ff */
[-C--:B----4-:R-:W-:Y:S03]  /*a1e0*/  LEA R8, P0, R188, R212.reuse, 0x2 ;  /* 0x000000d4bc087211 */ /* 0x090fe600078010ff */
[----:B------:R3:W-:Y:S01]  /*a1f0*/  RED.E.ADD.F32.FTZ.RN.STRONG.GPU [R4.64], R23 ;  /* 0x000000170400798e */ /* 0x0007e2000c10e78e */
[-C--:B------:R-:W-:Y:S04]  /*a200*/  LEA.HI.X.SX32 R9, R193, R213.reuse, 0x2, P0 ;  /* 0x000000d5c1097211 */ /* 0x080fe800000f16ff */
[----:B------:R-:W-:Y:S05]  /*a210*/  LDSM.16.MT88.4 R20, [R202+0x2000] ;  /* 0x00200000ca14783b */ /* 0x000fea0000004200 */
[----:B------:R4:W-:Y:S01]  /*a220*/  RED.E.ADD.F32.FTZ.RN.STRONG.GPU [R8.64], R24 ;  /* 0x000000180800798e */ /* 0x0009e2000c10e78e */
[-C--:B-1----:R-:W-:Y:S04]  /*a230*/  LEA R6, P1, R190, R212.reuse, 0x2 ;  /* 0x000000d4be067211 */ /* 0x082fe800078210ff */
[-C--:B------:R-:W-:Y:S02]  /*a240*/  LEA.HI.X.SX32 R7, R195, R213.reuse, 0x2, P1 ;  /* 0x000000d5c3077211 */ /* 0x080fe400008f16ff */
[-C--:B---3--:R-:W-:Y:S03]  /*a250*/  LEA R4, P0, R192, R212.reuse, 0x2 ;  /* 0x000000d4c0047211 */ /* 0x088fe600078010ff */
[----:B------:R1:W-:Y:S01]  /*a260*/  RED.E.ADD.F32.FTZ.RN.STRONG.GPU [R6.64], R25 ;  /* 0x000000190600798e */ /* 0x0003e2000c10e78e */
[-C--:B------:R-:W-:Y:S05]  /*a270*/  LEA.HI.X.SX32 R5, R194, R213.reuse, 0x2, P0 ;  /* 0x000000d5c2057211 */ /* 0x080fea00000f16ff */
[----:B------:R3:W-:Y:S01]  /*a280*/  RED.E.ADD.F32.FTZ.RN.STRONG.GPU [R4.64], R26 ;  /* 0x0000001a0400798e */ /* 0x0007e2000c10e78e */
[CC--:B----4-:R-:W-:Y:S04]  /*a290*/  LEA R8, P1, R168.reuse, R212.reuse, 0x2 ;  /* 0x000000d4a8087211 */ /* 0x0d0fe800078210ff */
[-C--:B------:R-:W-:Y:S05]  /*a2a0*/  LEA.HI.X.SX32 R9, R168, R213.reuse, 0x2, P1 ;  /* 0x000000d5a8097211 */ /* 0x080fea00008f16ff */
[----:B------:R4:W-:Y:S05]  /*a2b0*/  RED.E.ADD.F32.FTZ.RN.STRONG.GPU [R8.64], R27 ;  /* 0x0000001b0800798e */ /* 0x0009ea000c10e78e */
[----:B------:R-:W-:Y:S05]  /*a2c0*/  RED.E.ADD.F32.FTZ.RN.STRONG.GPU [R212.64+0x180], R32 ;  /* 0x00018020d400798e */ /* 0x000fea000c10e78e */
[----:B------:R-:W-:Y:S01]  /*a2d0*/  RED.E.ADD.F32.FTZ.RN.STRONG.GPU [R2.64+0x180], R33 ;  /* 0x000180210200798e */ /* 0x000fe2000c10e78e */
[CC--:B-1----:R-:W-:Y:S04]  /*a2e0*/  LEA R6, P0, R0.reuse, R212.reuse, 0x2 ;  /* 0x000000d400067211 */ /* 0x0c2fe800078010ff */
[-C--:B------:R-:W-:Y:S02]  /*a2f0*/  LEA.HI.X.SX32 R7, R0, R213.reuse, 0x2, P0 ;  /* 0x000000d500077211 */ /* 0x080fe400000f16ff */
[CC--:B---3--:R-:W-:Y:S03]  /*a300*/  LEA R4, P0, R169.reuse, R212.reuse, 0x2 ;  /* 0x000000d4a9047211 */ /* 0x0c8fe600078010ff */
[----:B------:R1:W-:Y:S01]  /*a310*/  RED.E.ADD.F32.FTZ.RN.STRONG.GPU [R6.64], R34 ;  /* 0x000000220600798e */ /* 0x0003e2000c10e78e */
[-C--:B------:R-:W-:Y:S05]  /*a320*/  LEA.HI.X.SX32 R5, R169, R213.reuse, 0x2, P0 ;  /* 0x000000d5a9057211 */ /* 0x080fea00000f16ff */
[----:B------:R3:W-:Y:S01]  /*a330*/  RED.E.ADD.F32.FTZ.RN.STRONG.GPU [R4.64], R35 ;  /* 0x000000230400798e */ /* 0x0007e2000c10e78e */
[CC--:B----4-:R-:W-:Y:S04]  /*a340*/  LEA R8, P1, R170.reuse, R212.reuse, 0x2 ;  /* 0x000000d4aa087211 */ /* 0x0d0fe800078210ff */
[-C--:B------:R-:W-:Y:S01]  /*a350*/  LEA.HI.X.SX32 R9, R170, R213.reuse, 0x2, P1 ;  /* 0x000000d5aa097211 */ /* 0x080fe200008f16ff */
[----:B------:R-:W-:Y:S05]  /*a360*/  LDSM.16.MT88.4 R32, [R201+0x1e800] ;  /* 0x01e80000c920783b */ /* 0x000fea0000004200 */
[----:B------:R-:W-:Y:S05]  /*a370*/  RED.E.ADD.F32.FTZ.RN.STRONG.GPU [R8.64], R28 ;  /* 0x0000001c0800798e */ /* 0x000fea000c10e78e */
[----:B------:R-:W-:Y:S01]  /*a380*/  LDSM.16.MT88.4 R8, [R202] ;  /* 0x00000000ca08783b */ /* 0x000fe20000004200 */
[CC--:B-1----:R-:W-:Y:S04]  /*a390*/  LEA R6, P0, R171.reuse, R212.reuse, 0x2 ;  /* 0x000000d4ab067211 */ /* 0x0c2fe800078010ff */
[-C--:B------:R-:W-:Y:S02]  /*a3a0*/  LEA.HI.X.SX32 R7, R171, R213.reuse, 0x2, P0 ;  /* 0x000000d5ab077211 */ /* 0x080fe400000f16ff */
[CC--:B---3--:R-:W-:Y:S01]  /*a3b0*/  LEA R4, P1, R173.reuse, R212.reuse, 0x2 ;  /* 0x000000d4ad047211 */ /* 0x0c8fe200078210ff */
[----:B------:R-:W-:Y:S01]  /*a3c0*/  LDSM.16.MT88.4 R168, [R202+0x2800] ;  /* 0x00280000caa8783b */ /* 0x000fe20000004200 */
[C---:B------:R-:W-:Y:S02]  /*a3d0*/  LEA R2, P0, R172.reuse, R212, 0x2 ;  /* 0x000000d4ac027211 */ /* 0x040fe400078010ff */
[-C--:B------:R-:W-:Y:S02]  /*a3e0*/  LEA.HI.X.SX32 R5, R173, R213.reuse, 0x2, P1 ;  /* 0x000000d5ad057211 */ /* 0x080fe400008f16ff */
[----:B------:R-:W-:Y:S01]  /*a3f0*/  RED.E.ADD.F32.FTZ.RN.STRONG.GPU [R6.64], R29 ;  /* 0x0000001d0600798e */ /* 0x000fe2000c10e78e */
[----:B------:R-:W-:Y:S02]  /*a400*/  LEA.HI.X.SX32 R3, R172, R213, 0x2, P0 ;  /* 0x000000d5ac037211 */ /* 0x000fe400000f16ff */
[----:B------:R-:W-:Y:S01]  /*a410*/  PLOP3.LUT P1, PT, PT, PT, UP0, 0x80, 0x0 ;  /* 0x000000000000781c */ /* 0x000fe20003f2f008 */
[----:B------:R-:W-:Y:S01]  /*a420*/  @UP2 UIADD3 UR21, UP0, UR21, -0x100, URZ ;  /* 0xffffff0015152890 */ /* 0x000fe2000ff1e03f */
[----:B------:R-:W-:Y:S01]  /*a430*/  RED.E.ADD.F32.FTZ.RN.STRONG.GPU [R4.64], R30 ;  /* 0x0000001e0400798e */ /* 0x000fe2000c10e78e */
[----:B------:R-:W-:Y:S02]  /*a440*/  PLOP3.LUT P0, PT, PT, PT, UP1, 0x80, 0x0 ;  /* 0x000000000000781c */ /* 0x000fe40003f0f018 */
[----:B------:R-:W-:Y:S02]  /*a450*/  @UP2 UIADD3.X UR20, UR20, -0x1, URZ, UP0, !UPT ;  /* 0xffffffff14142890 */ /* 0x000fe400087fe43f */
[----:B------:R-:W1:Y:S05]  /*a460*/  LDSM.16.MT88.4 R4, [R201+0x1c000] ;  /* 0x01c00000c904783b */ /* 0x000e6a0000004200 */
[----:B------:R-:W-:Y:S05]  /*a470*/  RED.E.ADD.F32.FTZ.RN.STRONG.GPU [R2.64], R31 ;  /* 0x0000001f0200798e */ /* 0x000fea000c10e78e */
[----:B------:R-:W-:Y:S01]  /*a480*/  LDSM.16.MT88.4 R28, [R202+0x800] ;  /* 0x00080000ca1c783b */ /* 0x000fe20000004200 */
[----:B--2---:R-:W-:Y:S05]  /*a490*/  IMAD.IADD R0, R203, 0x1, R202 ;  /* 0x00000001cb007824 */ /* 0x004fea00078e02ca */
[----:B------:R-:W2:Y:S01]  /*a4a0*/  LDSM.16.MT88.4 R16, [R0] ;  /* 0x000000000010783b */ /* 0x000ea20000004200 */
[-C--:B-1----:R-:W-:Y:S04]  /*a4b0*/  HMMA.16816.F32 R100, R4, R8.reuse, R100 ;  /* 0x000000080464723c */ /* 0x082fe80000001864 */
[----:B------:R-:W1:Y:S04]  /*a4c0*/  LDSM.16.MT88.4 R24, [R0+0x2000] ;  /* 0x002000000018783b */ /* 0x000e680000004200 */
[C---:B------:R-:W-:Y:S01]  /*a4d0*/  HMMA.16816.F32 R104, R12.reuse, R8, R104 ;  /* 0x000000080c68723c */ /* 0x040fe20000001868 */
[----:B------:R-:W-:Y:S05]  /*a4e0*/  LDSM.16.MT88.4 R164, [R0+0x800] ;  /* 0x0008000000a4783b */ /* 0x000fea0000004200 */
[----:B------:R-:W-:Y:S02]  /*a4f0*/  LDSM.16.MT88.4 R172, [R0+0x2800] ;  /* 0x0028000000ac783b */ /* 0x000fe40000004200 */
[-C--:B------:R-:W-:Y:S08]  /*a500*/  HMMA.16816.F32 R108, R12, R10.reuse, R108 ;  /* 0x0000000a0c6c723c */ /* 0x080ff0000000186c */
[C---:B------:R-:W-:Y:S01]  /*a510*/  HMMA.16816.F32 R112, R4.reuse, R10, R112 ;  /* 0x0000000a0470723c */ /* 0x040fe20000001870 */
[----:B------:R-:W3:Y:S07]  /*a520*/  LDSM.16.MT88.4 R8, [R201+0x1c800] ;  /* 0x01c80000c908783b */ /* 0x000eee0000004200 */
        /* <DEDUP_REMOVED lines=10> */
[-C--:B-1----:R-:W-:Y:S08]  /*a5d0*/  HMMA.16816.F32 R148, R4, R24.reuse, R148 ;  /* 0x000000180494723c */ /* 0x082ff00000001894 */
        /* <DEDUP_REMOVED lines=348> */
.L_x_1931:
        /* <DEDUP_REMOVED lines=18> */
.L_x_1932:
        /* <DEDUP_REMOVED lines=59> */
.L_x_1934:
[----:B--234-:R-:W-:Y:S05]  /*c070*/  BSYNC B0 ;  /* 0x0000000000007941 */ /* 0x01cfea0003800000 */
.L_x_1933:
        /* <DEDUP_REMOVED lines=18> */
.L_x_1936:
[----:B------:R-:W-:Y:S05]  /*c1a0*/  BSYNC B0 ;  /* 0x0000000000007941 */ /* 0x000fea0003800000 */
.L_x_1935:
        /* <DEDUP_REMOVED lines=18> */
.L_x_1938:
[----:B------:R-:W-:Y:S05]  /*c2d0*/  BSYNC B0 ;  /* 0x0000000000007941 */ /* 0x000fea0003800000 */
.L_x_1937:
        /* <DEDUP_REMOVED lines=17> */
.L_x_1940:
[----:B------:R-:W-:Y:S05]  /*c3f0*/  BSYNC B0 ;  /* 0x0000000000007941 */ /* 0x000fea0003800000 */
.L_x_1939:
        /* <DEDUP_REMOVED lines=27> */
.L_x_1942:
[----:B------:R-:W-:Y:S05]  /*c5b0*/  BSYNC B0 ;  /* 0x0000000000007941 */ /* 0x000fea0003800000 */
.L_x_1941:
        /* <DEDUP_REMOVED lines=16> */
.L_x_1944:
[----:B------:R-:W-:Y:S05]  /*c6c0*/  BSYNC B0 ;  /* 0x0000000000007941 */ /* 0x000fea0003800000 */
.L_x_1943:
        /* <DEDUP_REMOVED lines=16> */
.L_x_1946:
[----:B------:R-:W-:Y:S05]  /*c7d0*/  BSYNC B0 ;  /* 0x0000000000007941 */ /* 0x000fea0003800000 */
.L_x_1945:
        /* <DEDUP_REMOVED lines=14> */
.L_x_1899:
[----:B------:R-:W-:Y:S05]  /*c8c0*/  BSYNC B1 ;  /* 0x0000000000017941 */ /* 0x000fea0003800000 */
.L_x_1877:
        /* <DEDUP_REMOVED lines=11> */
.L_x_1947:
[----:B------:R-:W-:Y:S05]  /*c980*/  EXIT ;  /* 0x000000000000794d */ /* 0x000fea0003800000 */
.L_x_1949:
        /* <DEDUP_REMOVED lines=15> */
.L_x_2090:


//--------------------- .text._ZN5flash44flash_bwd_dq_dk_dv_loop_seqk_parallel_kernelI23Flash_bwd_kernel_traitsILi128ELi64ELi128ELi8ELi2ELi4ELi2ELb0ELb0EN7cutlass6half_tE19Flash_kernel_traitsILi128ELi64ELi128ELi8ES3_EELb0ELb0ELb1ELb1ELb0ELb0ELb1EEEvNS_16Flash_bwd_paramsE --------------------------
	.section	.text._ZN5flash44flash_bwd_dq_dk_dv_loop_seqk_parallel_kernelI23Flash_bwd_kernel_traitsILi128ELi64ELi128ELi8ELi2ELi4ELi2ELb0ELb0EN7cutlass6half_tE19Flash_kernel_traitsILi128ELi64ELi128ELi8ES3_EELb0ELb0ELb1ELb1ELb0ELb0ELb1EEEvNS_16Flash_bwd_paramsE,"ax",@progbits
	.sectioninfo	@"SHI_REGISTERS=255"
	.align	128
        .global         _ZN5flash44flash_bwd_dq_dk_dv_loop_seqk_parallel_kernelI23Flash_bwd_kernel_traitsILi128ELi64ELi128ELi8ELi2ELi4ELi2ELb0ELb0EN7cutlass6half_tE19Flash_kernel_traitsILi128ELi64ELi128ELi8ES3_EELb0ELb0ELb1ELb1ELb0ELb0ELb1EEEvNS_16Flash_bwd_paramsE
        .type           _ZN5flash44flash_bwd_dq_dk_dv_loop_seqk_parallel_kernelI23Flash_bwd_kernel_traitsILi128ELi64ELi128ELi8ELi2ELi4ELi2ELb0ELb0EN7cutlass6half_tE19Flash_kernel_traitsILi128ELi64ELi128ELi8ES3_EELb0ELb0ELb1ELb1ELb0ELb0ELb1EEEvNS_16Flash_bwd_paramsE,@function
        .size           _ZN5flash44flash_bwd_dq_dk_dv_loop_seqk_parallel_kernelI23Flash_bwd_kernel_traitsILi128ELi64ELi128ELi8ELi2ELi4ELi2ELb0ELb0EN7cutlass6half_tE19Flash_kernel_traitsILi128ELi64ELi128ELi8ES3_EELb0ELb0ELb1ELb1ELb0ELb0ELb1EEEvNS_16Flash_bwd_paramsE,(.L_x_2091 - _ZN5flash44flash_bwd_dq_dk_dv_loop_seqk_parallel_kernelI23Flash_bwd_kernel_traitsILi128ELi64ELi128ELi8ELi2ELi4ELi2ELb0ELb0EN7cutlass6half_tE19Flash_kernel_traitsILi128ELi64ELi128ELi8ES3_EELb0ELb0ELb1ELb1ELb0ELb0ELb1EEEvNS_16Flash_bwd_paramsE)
        .other          _ZN5flash44flash_bwd_dq_dk_dv_loop_seqk_parallel_kernelI23Flash_bwd_kernel_traitsILi128ELi64ELi128ELi8ELi2ELi4ELi2ELb0ELb0EN7cutlass6half_tE19Flash_kernel_traitsILi128ELi64ELi128ELi8ES3_EELb0ELb0ELb1ELb1ELb0ELb0ELb1EEEvNS_16Flash_bwd_paramsE,@"STO_CUDA_ENTRY STV_DEFAULT"
_ZN5flash44flash_bwd_dq_dk_dv_loop_seqk_parallel_kernelI23Flash_bwd_kernel_traitsILi128ELi64ELi128ELi8ELi2ELi4ELi2ELb0ELb0EN7cutlass6half_tE19Flash_kernel_traitsILi128ELi64ELi128ELi8ES3_EELb0ELb0ELb1ELb1ELb0ELb0ELb1EEEvNS_16Flash_bwd_paramsE:
.text._ZN5flash44flash_bwd_dq_dk_dv_loop_seqk_parallel_kernelI23Flash_bwd_kernel_traitsILi128ELi64ELi128ELi8ELi2ELi4ELi2ELb0ELb0EN7cutlass6half_tE19Flash_kernel_traitsILi128ELi64ELi128ELi8ES3_EELb0ELb0ELb1ELb1ELb0ELb0ELb1EEEvNS_16Flash_bwd_paramsE:
        /* <DEDUP_REMOVED lines=17> */
[----:B------:R-:W-:Y:S01]  /*0110*/  UMOV UR8, 0x80 ;  /* 0x0000008000087882 */ /* 0x000fe20000000000 */
[----:B------:R-:W3:Y:S01]  /*0120*/  S2UR UR37, SR_CTAID.Z ;  /* 0x00000000002579c3 */ /* 0x000ee20000002700 */
[----:B------:R-:W-:-:S02]  /*0130*/  ULDC UR4, c[0x0][0x210] ;  /* 0x0000840000047ab9 */ /* 0x000fc40000000800 */
[----:B------:R-:W-:Y:S02]  /*0140*/  ULDC UR59, c[0x0][0x234] ;  /* 0x00008d00003b7ab9 */ /* 0x000fe40000000800 */
[----:B------:R-:W-:Y:S02]  /*0150*/  UISETP.NE.AND UP5, UPT, UR9, URZ, UPT ;  /* 0x0000003f0900728c */ /* 0x000fe4000bfa5270 */
        /* <DEDUP_REMOVED lines=16> */
[----:B------:R-:W-:Y:S01]  /*0260*/  UIMAD UR50, UR50, UR12, URZ ;  /* 0x0000000c323272a4 */ /* 0x000fe2000f8e023f */
        /* <DEDUP_REMOVED lines=15> */
[----:B------:R-:W-:Y:S01]  /*0360*/  ULDC UR53, c[0x0][0x214] ;  /* 0x0000850000357ab9 */ /* 0x000fe20000000800 */
[----:B------:R-:W-:Y:S01]  /*0370*/  LOP3.LUT R5, R5, 0xfffffffe, RZ, 0xc0, !PT ;  /* 0xfffffffe05057812 */ /* 0x000fe200078ec0ff */
[----:B------:R-:W-:Y:S01]  /*0380*/  IMAD.IADD R15, R9, 0x1, -R6 ;  /* 0x00000001090f7824 */ /* 0x000fe200078e0a06 */
[----:B------:R-:W-:Y:S01]  /*0390*/  LOP3.LUT R3, R3, 0xfffffffc, RZ, 0xc0, !PT ;  /* 0xfffffffc03037812 */ /* 0x000fe200078ec0ff */
[----:B------:R-:W-:Y:S01]  /*03a0*/  IMAD.IADD R6, R9, 0x1, -R10 ;  /* 0x0000000109067824 */ /* 0x000fe200078e0a0a */
[--C-:B------:R-:W-:Y:S01]  /*03b0*/  SHF.R.S32.HI R4, RZ, 0x2, R2.reuse ;  /* 0x00000002ff047819 */ /* 0x100fe20000011402 */
[C---:B------:R-:W-:Y:S01]  /*03c0*/  IMAD.IADD R13, R0.reuse, 0x1, -R5 ;  /* 0x00000001000d7824 */ /* 0x040fe200078e0a05 */
[----:B------:R-:W-:Y:S01]  /*03d0*/  SHF.R.S32.HI R2, RZ, 0x1f, R2 ;  /* 0x0000001fff027819 */ /* 0x000fe20000011402 */
[----:B------:R-:W-:Y:S01]  /*03e0*/  IMAD.IADD R10, R0, 0x1, -R3 ;  /* 0x00000001000a7824 */ /* 0x000fe200078e0a03 */
[----:B------:R-:W-:Y:S01]  /*03f0*/  SHF.R.S32.HI R3, RZ, 0x4, R7 ;  /* 0x00000004ff037819 */ /* 0x000fe20000011407 */
[----:B------:R-:W-:Y:S01]  /*0400*/  IMAD.SHL.U32 R250, R6, 0x8, RZ ;  /* 0x0000000806fa7824 */ /* 0x000fe200078e00ff */
[----:B------:R-:W-:Y:S01]  /*0410*/  LEA.HI R0, R2, R4, RZ, 0x3 ;  /* 0x0000000402007211 */ /* 0x000fe200078f18ff */
[----:B------:R-:W-:Y:S01]  /*0420*/  ULDC UR60, c[0x0][0x1c8] ;  /* 0x00007200003c7ab9 */ /* 0x000fe20000000800 */
[C---:B------:R-:W-:Y:S01]  /*0430*/  LEA.HI R2, R7.reuse, R3, RZ, 0x1 ;  /* 0x0000000307027211 */ /* 0x040fe200078f08ff */
[----:B------:R-:W-:Y:S01]  /*0440*/  ULDC.U8 UR10, c[0x0][0x3d0] ;  /* 0x0000f400000a7ab9 */ /* 0x000fe20000000000 */
[----:B------:R-:W-:Y:S01]  /*0450*/  LOP3.LUT R0, R0, 0xfffffff8, RZ, 0xc0, !PT ;  /* 0xfffffff800007812 */ /* 0x000fe200078ec0ff */
[----:B------:R-:W-:Y:S01]  /*0460*/  ULDC UR54, c[0x0][0x224] ;  /* 0x0000890000367ab9 */ /* 0x000fe20000000800 */
[----:B------:R-:W-:Y:S01]  /*0470*/  LOP3.LUT R11, R7, 0xfffffff0, RZ, 0xc0, !PT ;  /* 0xfffffff0070b7812 */ /* 0x000fe200078ec0ff */
[----:B------:R-:W-:Y:S01]  /*0480*/  @UP5 UIMAD UR58, UR34, UR53, URZ ;  /* 0x00000035223a52a4 */ /* 0x000fe2000f8e023f */
[----:B------:R-:W-:Y:S01]  /*0490*/  LOP3.LUT P4, RZ, R6, 0x2, RZ, 0xc0, !PT ;  /* 0x0000000206ff7812 */ /* 0x000fe2000788c0ff */
[----:B------:R-:W-:Y:S01]  /*04a0*/  IMAD.IADD R5, R4, 0x1, -R0 ;  /* 0x0000000104057824 */ /* 0x000fe200078e0a00 */
[----:B------:R-:W-:Y:S01]  /*04b0*/  LOP3.LUT R0, R2, 0xfffffffe, RZ, 0xc0, !PT ;  /* 0xfffffffe02007812 */ /* 0x000fe200078ec0ff */
[----:B------:R-:W-:Y:S01]  /*04c0*/  IMAD.IADD R9, R9, 0x1, -R11 ;  /* 0x0000000109097824 */ /* 0x000fe200078e0a0b */
[----:B------:R-:W-:Y:S01]  /*04d0*/  SHF.R.S32.HI R2, RZ, 0x3, R200 ;  /* 0x00000003ff027819 */ /* 0x000fe200000114c8 */
[----:B------:R-:W-:Y:S01]  /*04e0*/  ULDC.64 UR6, c[0x0][0x118] ;  /* 0x0000460000067ab9 */ /* 0x000fe20000000a00 */
[----:B------:R-:W-:Y:S01]  /*04f0*/  LOP3.LUT P3, RZ, R6, 0x4, RZ, 0xc0, !PT ;  /* 0x0000000406ff7812 */ /* 0x000fe2000786c0ff */
[----:B------:R-:W-:Y:S01]  /*0500*/  IMAD.IADD R7, R3, 0x1, -R0 ;  /* 0x0000000103077824 */ /* 0x000fe200078e0a00 */
[----:B------:R-:W-:Y:S01]  /*0510*/  SHF.R.S32.HI R0, RZ, 0x1f, R8 ;  /* 0x0000001fff007819 */ /* 0x000fe20000011408 */
[----:B------:R-:W-:Y:S01]  /*0520*/  ULDC UR44, c[0x0][0x2e8] ;  /* 0x0000ba00002c7ab9 */ /* 0x000fe20000000800 */
[----:B------:R-:W-:Y:S01]  /*0530*/  SHF.R.S32.HI R4, RZ, 0x1f, R9 ;  /* 0x0000001fff047819 */ /* 0x000fe20000011409 */
[----:B------:R-:W-:Y:S01]  /*0540*/  ULDC UR43, c[0x0][0x2e8] ;  /* 0x0000ba00002b7ab9 */ /* 0x000fe20000000800 */
[----:B------:R-:W-:Y:S01]  /*0550*/  LEA.HI R16, R0, R8, RZ, 0x2 ;  /* 0x0000000800107211 */ /* 0x000fe200078f10ff */
[----:B------:R-:W-:Y:S01]  /*0560*/  IMAD.SHL.U32 R0, R2, 0x40, RZ ;  /* 0x0000004002007824 */ /* 0x000fe200078e00ff */
[----:B------:R-:W-:Y:S01]  /*0570*/  LEA.HI R11, R4, R9, RZ, 0x3 ;  /* 0x00000009040b7211 */ /* 0x000fe200078f18ff */
[----:B------:R-:W-:-:S02]  /*0580*/  ULOP3.LUT UR60, UR37, UR60, URZ, 0x3c, !UPT ;  /* 0x0000003c253c7292 */ /* 0x000fc4000f8e3c3f */
[----:B------:R-:W-:Y:S01]  /*0590*/  USHF.R.S32.HI UR61, URZ, 0x1f, UR37 ;  /* 0x0000001f3f3d7899 */ /* 0x000fe20008011425 */
[----:B------:R-:W-:Y:S01]  /*05a0*/  LOP3.LUT R0, R0, 0x1c0, RZ, 0xc0, !PT ;  /* 0x000001c000007812 */ /* 0x000fe200078ec0ff */
[----:B------:R-:W-:Y:S01]  /*05b0*/  UISETP.NE.AND UP6, UPT, UR10, URZ, UPT ;  /* 0x0000003f0a00728c */ /* 0x000fe2000bfc5270 */
[----:B------:R-:W-:Y:S01]  /*05c0*/  LOP3.LUT R4, R11, 0xfffffff8, RZ, 0xc0, !PT ;  /* 0xfffffff80b047812 */ /* 0x000fe200078ec0ff */
[----:B------:R-:W-:Y:S01]  /*05d0*/  UIMAD.WIDE.U32 UR46, UR38, UR48, URZ ;  /* 0x00000030262e72a5 */ /* 0x000fe2000f8e003f */
[----:B------:R-:W-:Y:S01]  /*05e0*/  LOP3.LUT R3, R0, 0x38, R250, 0xf8, !PT ;  /* 0x0000003800037812 */ /* 0x000fe200078ef8fa */
[----:B------:R-:W-:Y:S01]  /*05f0*/  UIMAD UR55, UR39, UR48, URZ ;  /* 0x00000030273772a4 */ /* 0x000fe2000f8e023f */
[----:B------:R-:W-:Y:S01]  /*0600*/  SHF.R.U32.HI R2, RZ, 0x3, R0 ;  /* 0x00000003ff027819 */ /* 0x000fe20000011600 */
[----:B------:R-:W-:Y:S01]  /*0610*/  IMAD.SHL.U32 R0, R6, 0x40, RZ ;  /* 0x0000004006007824 */ /* 0x000fe200078e00ff */
[----:B------:R-:W-:Y:S01]  /*0620*/  USHF.R.S32.HI UR57, URZ, 0x1f, UR51 ;  /* 0x0000001f3f397899 */ /* 0x000fe20008011433 */
[----:B------:R-:W-:Y:S01]  /*0630*/  IMAD.SHL.U32 R6, R7, 0x200, RZ ;  /* 0x0000020007067824 */ /* 0x000fe200078e00ff */
[----:B------:R-:W-:Y:S01]  /*0640*/  LOP3.LUT R12, R3, R2, RZ, 0x3c, !PT ;  /* 0x00000002030c7212 */ /* 0x000fe200078e3cff */
[----:B------:R-:W-:Y:S01]  /*0650*/  IMAD.SHL.U32 R2, R10, 0x10, RZ ;  /* 0x000000100a027824 */ /* 0x000fe200078e00ff */
[----:B------:R-:W-:Y:S01]  /*0660*/  LOP3.LUT R0, R0, 0x1c0, RZ, 0xc0, !PT ;  /* 0x000001c000007812 */ /* 0x000fe200078ec0ff */
[----:B------:R-:W-:Y:S01]  /*0670*/  IMAD.IADD R18, R9, 0x1, -R4 ;  /* 0x0000000109127824 */ /* 0x000fe200078e0a04 */
[----:B------:R-:W-:Y:S01]  /*0680*/  LOP3.LUT R3, R5, 0x1, RZ, 0xc0, !PT ;  /* 0x0000000105037812 */ /* 0x000fe200078ec0ff */
[----:B------:R-:W-:Y:S01]  /*0690*/  UIMAD UR54, UR4, UR54, URZ ;  /* 0x00000036043672a4 */ /* 0x000fe2000f8e023f */
[----:B------:R-:W-:Y:S01]  /*06a0*/  LOP3.LUT R2, R0, 0x30, R2, 0xf8, !PT ;  /* 0x0000003000027812 */ /* 0x000fe200078ef802 */
[----:B------:R-:W-:Y:S01]  /*06b0*/  @!UP5 UIMAD UR53, UR5, UR53, URZ ;  /* 0x000000350535d2a4 */ /* 0x000fe2000f8e023f */
[----:B------:R-:W-:Y:S01]  /*06c0*/  ISETP.NE.U32.AND P0, PT, R3, 0x1, PT ;  /* 0x000000010300780c */ /* 0x000fe20003f05070 */
[----:B------:R-:W-:Y:S01]  /*06d0*/  STL [R1+0x5c], R18 ;  /* 0x00005c1201007387 */ /* 0x000fe20000100800 */
[----:B------:R-:W-:Y:S01]  /*06e0*/  SHF.R.S32.HI R3, RZ, 0x6, R14 ;  /* 0x00000006ff037819 */ /* 0x000fe2000001140e */
[----:B------:R-:W-:Y:S01]  /*06f0*/  USHF.R.S32.HI UR52, URZ, 0x1f, UR45 ;  /* 0x0000001f3f347899 */ /* 0x000fe2000801142d */
[--C-:B------:R-:W-:Y:S01]  /*0700*/  LOP3.LUT R14, R2, 0x8, R200.reuse, 0xf8, !PT ;  /* 0x00000008020e7812 */ /* 0x100fe200078ef8c8 */
[----:B------:R-:W-:Y:S01]  /*0710*/  UMOV UR42, 0xffffc000 ;  /* 0xffffc000002a7882 */ /* 0x000fe20000000000 */
[----:B------:R-:W-:Y:S01]  /*0720*/  LOP3.LUT R200, R0, 0x8, R200, 0xf8, !PT ;  /* 0x0000000800c87812 */ /* 0x000fe200078ef8c8 */
[----:B------:R-:W-:Y:S01]  /*0730*/  IMAD.SHL.U32 R4, R3, 0x8, RZ ;  /* 0x0000000803047824 */ /* 0x000fe200078e00ff */
[----:B------:R-:W-:Y:S01]  /*0740*/  SHF.R.U32.HI R197, RZ, 0x3, R0 ;  /* 0x00000003ffc57819 */ /* 0x000fe20000011600 */
[----:B------:R-:W-:Y:S01]  /*0750*/  IMAD.SHL.U32 R0, R7, 0x20, RZ ;  /* 0x0000002007007824 */ /* 0x000fe200078e00ff */
[----:B------:R-:W-:Y:S01]  /*0760*/  R2P PR, R5, 0x6 ;  /* 0x0000000605007804 */ /* 0x000fe20000000000 */
[----:B------:R-:W-:Y:S01]  /*0770*/  IMAD R2, R3, 0x800, R6 ;  /* 0x0000080003027824 */ /* 0x000fe200078e0206 */
[----:B------:R-:W-:-:S02]  /*0780*/  LOP3.LUT R200, R200, R197, RZ, 0x3c, !PT ;  /* 0x000000c5c8c87212 */ /* 0x000fc400078e3cff */
[----:B------:R-:W-:Y:S02]  /*0790*/  LOP3.LUT R0, R0, 0x20, RZ, 0xc0, !PT ;  /* 0x0000002000007812 */ /* 0x000fe400078ec0ff */
[----:B------:R-:W-:Y:S01]  /*07a0*/  LOP3.LUT R197, R6, R14, R197, 0xf6, !PT ;  /* 0x0000000e06c57212 */ /* 0x000fe200078ef6c5 */
[----:B------:R-:W-:Y:S01]  /*07b0*/  IMAD.IADD R200, R2, 0x1, R200 ;  /* 0x0000000102c87824 */ /* 0x000fe200078e02c8 */
[----:B------:R-:W-:Y:S01]  /*07c0*/  LOP3.LUT R196, R0, 0x18, R4, 0xf8, !PT ;  /* 0x0000001800c47812 */ /* 0x000fe200078ef804 */
[----:B------:R-:W-:Y:S01]  /*07d0*/  IMAD.U32 R4, RZ, RZ, UR14 ;  /* 0x0000000eff047e24 */ /* 0x000fe2000f8e00ff */
[----:B------:R-:W-:Y:S01]  /*07e0*/  SHF.R.S32.HI R0, RZ, 0x7, R17 ;  /* 0x00000007ff007819 */ /* 0x000fe20000011411 */
[----:B------:R-:W-:Y:S01]  /*07f0*/  IMAD.SHL.U32 R2, R15, 0x2, RZ ;  /* 0x000000020f027824 */ /* 0x000fe200078e00ff */
[----:B------:R-:W-:Y:S01]  /*0800*/  SEL R228, R228, 0x10, !P0 ;  /* 0x00000010e4e47807 */ /* 0x000fe20004000000 */
[----:B------:R-:W-:Y:S02]  /*0810*/  IMAD.SHL.U32 R4, R5, 0x40, RZ ;  /* 0x0000004005047824 */ /* 0x000fe400078e00ff */
        /* <DEDUP_REMOVED lines=16> */
[----:B------:R-:W-:Y:S01]  /*0920*/  LOP3.LUT R3, R5, R3, RZ, 0x3c, !PT ;  /* 0x0000000305037212 */ /* 0x000fe200078e3cff */
[----:B------:R-:W-:Y:S02]  /*0930*/  IMAD.SHL.U32 R5, R18, 0x40, RZ ;  /* 0x0000004012057824 */ /* 0x000fe400078e00ff */
[----:B------:R-:W-:Y:S02]  /*0940*/  IMAD.IADD R9, R9, 0x1, R2 ;  /* 0x0000000109097824 */ /* 0x000fe400078e0202 */
[----:B------:R-:W-:Y:S01]  /*0950*/  IMAD.IADD R226, R3, 0x1, R0 ;  /* 0x0000000103e27824 */ /* 0x000fe200078e0200 */
[----:B------:R-:W-:Y:S01]  /*0960*/  LOP3.LUT R5, R5, 0x1c0, RZ, 0xc0, !PT ;  /* 0x000001c005057812 */ /* 0x000fe200078ec0ff */
[----:B------:R-:W-:-:S02]  /*0970*/  IMAD.U32 R0, RZ, RZ, UR9 ;  /* 0x00000009ff007e24 */ /* 0x000fc4000f8e00ff */
[----:B------:R-:W-:Y:S01]  /*0980*/  IMAD.U32 R2, RZ, RZ, UR8 ;  /* 0x00000008ff027e24 */ /* 0x000fe2000f8e00ff */
[----:B------:R-:W-:Y:S01]  /*0990*/  SHF.R.S32.HI R2, RZ, 0x2, R16 ;  /* 0x00000002ff027819 */ /* 0x000fe20000011410 */
[----:B------:R-:W-:Y:S01]  /*09a0*/  IMAD.SHL.U32 R0, R11, 0x40, RZ ;  /* 0x000000400b007824 */ /* 0x000fe200078e00ff */
[----:B------:R-:W-:Y:S01]  /*09b0*/  SHF.R.U32.HI R6, RZ, 0x3, R5 ;  /* 0x00000003ff067819 */ /* 0x000fe20000011605 */
[----:B------:R-:W-:Y:S02]  /*09c0*/  IMAD.SHL.U32 R3, R7, 0x8, RZ ;  /* 0x0000000807037824 */ /* 0x000fe400078e00ff */
[----:B------:R-:W-:Y:S01]  /*09d0*/  IMAD R8, R13, 0x10, R2 ;  /* 0x000000100d087824 */ /* 0x000fe200078e0202 */
[----:B------:R-:W-:Y:S01]  /*09e0*/  LOP3.LUT R0, R0, 0xfffffe00, RZ, 0xc0, !PT ;  /* 0xfffffe0000007812 */ /* 0x000fe200078ec0ff */
[----:B------:R-:W-:Y:S01]  /*09f0*/  IMAD.SHL.U32 R226, R226, 0x2, RZ ;  /* 0x00000002e2e27824 */ /* 0x000fe200078e00ff */
[----:B------:R-:W-:Y:S02]  /*0a00*/  LOP3.LUT R3, R5, 0x8, R3, 0xf8, !PT ;  /* 0x0000000805037812 */ /* 0x000fe400078ef803 */
[C-C-:B------:R-:W-:Y:S01]  /*0a10*/  LOP3.LUT R2, R6.reuse, R10, R5.reuse, 0x1e, !PT ;  /* 0x0000000a06027212 */ /* 0x140fe200078e1e05 */
[----:B------:R-:W-:Y:S01]  /*0a20*/  IMAD R4, R13, 0x400, R0 ;  /* 0x000004000d047824 */ /* 0x000fe200078e0200 */
[----:B------:R-:W-:Y:S01]  /*0a30*/  LOP3.LUT R196, R6, R196, R5, 0x1e, !PT ;  /* 0x000000c406c47212 */ /* 0x000fe200078e1e05 */
[----:B------:R-:W-:Y:S01]  /*0a40*/  STL [R1+0x2c], R8 ;  /* 0x00002c0801007387 */ /* 0x000fe20000100800 */
[----:B------:R-:W-:Y:S01]  /*0a50*/  LOP3.LUT R3, R3, R6, RZ, 0x3c, !PT ;  /* 0x0000000603037212 */ /* 0x000fe200078e3cff */
[----:B------:R-:W-:Y:S01]  /*0a60*/  IMAD.IADD R229, R226, 0x1, R228 ;  /* 0x00000001e2e57824 */ /* 0x000fe200078e02e4 */
[-C--:B------:R-:W-:Y:S01]  /*0a70*/  LOP3.LUT R206, R2, R0.reuse, RZ, 0xfc, !PT ;  /* 0x0000000002ce7212 */ /* 0x080fe200078efcff */
[----:B------:R-:W-:Y:S01]  /*0a80*/  IMAD.MOV.U32 R2, RZ, RZ, 0x40 ;  /* 0x00000040ff027424 */ /* 0x000fe200078e00ff */
[----:B------:R-:W-:Y:S01]  /*0a90*/  LOP3.LUT R196, R196, R0, RZ, 0xfc, !PT ;  /* 0x00000000c4c47212 */ /* 0x000fe200078efcff */
[----:B------:R-:W-:Y:S01]  /*0aa0*/  IMAD.IADD R207, R4, 0x1, R3 ;  /* 0x0000000104cf7824 */ /* 0x000fe200078e0203 */
[----:B------:R-:W-:Y:S01]  /*0ab0*/  IADD3 R0, R8, -0x40, RZ ;  /* 0xffffffc008007810 */ /* 0x000fe20007ffe0ff */
[----:B------:R-:W-:Y:S01]  /*0ac0*/  IMAD.MOV.U32 R4, RZ, RZ, 0x20 ;  /* 0x00000020ff047424 */ /* 0x000fe200078e00ff */
[----:B------:R-:W-:-:S02]  /*0ad0*/  IADD3 R5, R250, 0x40, RZ ;  /* 0x00000040fa057810 */ /* 0x000fc40007ffe0ff */
        /* <DEDUP_REMOVED lines=29> */
.L_x_2022:
        /* <DEDUP_REMOVED lines=53> */
.L_x_1950:
        /* <DEDUP_REMOVED lines=22> */
[----:B------:R-:W-:Y:S02]  /*1160*/  ULDC UR12, c[0x0][0x2e4] ;  /* 0x0000b900000c7ab9 */ /* 0x000fe40000000800 */
[----:B------:R-:W-:Y:S02]  /*1170*/  UIADD3 UR8, UR9, 0x3f, URZ ;  /* 0x0000003f09087890 */ /* 0x000fe4000fffe03f */
[----:B------:R-:W-:Y:S02]  /*1180*/  ULDC.64 UR10, c[0x0][0x190] ;  /* 0x00006400000a7ab9 */ /* 0x000fe40000000a00 */
[----:B------:R-:W-:Y:S02]  /*1190*/  UIADD3 UR4, UR4, UR12, -UR5 ;  /* 0x0000000c04047290 */ /* 0x000fe4000fffe805 */
[----:B------:R-:W-:-:S02]  /*11a0*/  UIMAD.WIDE.U32 UR16, UR15, UR10, URZ ;  /* 0x0000000a0f1072a5 */ /* 0x000fc4000f8e003f */
[----:B------:R-:W-:Y:S02]  /*11b0*/  USHF.R.S32.HI UR10, URZ, 0x1f, UR8 ;  /* 0x0000001f3f0a7899 */ /* 0x000fe40008011408 */
[----:B------:R-:W-:Y:S02]  /*11c0*/  UIADD3 UR4, UR4, 0x3f, URZ ;  /* 0x0000003f04047890 */ /* 0x000fe4000fffe03f */
[----:B------:R-:W-:Y:S02]  /*11d0*/  ULDC.64 UR12, c[0x0][0x178] ;  /* 0x00005e00000c7ab9 */ /* 0x000fe40000000a00 */
[----:B------:R-:W-:Y:S02]  /*11e0*/  ULEA.HI UR18, UR10, UR8, URZ, 0x6 ;  /* 0x000000080a127291 */ /* 0x000fe4000f8f303f */
[----:B------:R-:W-:Y:S02]  /*11f0*/  USHF.R.S32.HI UR8, URZ, 0x1f, UR4 ;  /* 0x0000001f3f087899 */ /* 0x000fe40008011404 */
[----:B------:R-:W-:-:S02]  /*1200*/  UIMAD UR14, UR41, UR12, URZ ;  /* 0x0000000c290e72a4 */ /* 0x000fc4000f8e023f */
        /* <DEDUP_REMOVED lines=16> */
[----:B------:R-:W-:Y:S02]  /*1310*/  @UP3 UIADD3 UR35, UR17, UR19, URZ ;  /* 0x0000001311233290 */ /* 0x000fe4000fffe03f */
[----:B------:R-:W-:Y:S02]  /*1320*/  ULEA UR17, UR33, 0xffffffc0, 0x6 ;  /* 0xffffffc021117891 */ /* 0x000fe4000f8e303f */
        /* <DEDUP_REMOVED lines=16> */
.L_x_1952:
        /* <DEDUP_REMOVED lines=18> */
.L_x_1953:
        /* <DEDUP_REMOVED lines=72> */
.L_x_1954:
[----:B------:R-:W-:Y:S02]  /*19d0*/  UMOV UR13, UR54 ;  /* 0x00000036000d7c82 */ /* 0x000fe40008000000 */
.L_x_1955:
[----:B------:R-:W1:Y:S01]  /*19e0*/  S2R R16, SR_TID.X ;  /* 0x0000000000107919 */ /* 0x000e620000002100 */
[----:B------:R-:W-:Y:S01]  /*19f0*/  UIADD3 UR10, UP4, UP3, UR10, UR45, UR51 ;  /* 0x0000002d0a0a7290 */ /* 0x000fe2000fb9e033 */
[----:B------:R-:W-:Y:S01]  /*1a00*/  SHF.R.S32.HI R251, RZ, 0x1f, R250 ;  /* 0x0000001ffffb7819 */ /* 0x000fe200000114fa */
[----:B------:R-:W-:Y:S01]  /*1a10*/  IMAD.U32 R8, RZ, RZ, UR17 ;  /* 0x00000011ff087e24 */ /* 0x000fe2000f8e00ff */
[----:B------:R-:W-:Y:S01]  /*1a20*/  BSSY B1, `(.L_x_1951) ;  /* 0x0000aae000017945 */ /* 0x000fe20003800000 */
[----:B------:R-:W-:Y:S02]  /*1a30*/  UIADD3 UR30, UP2, UP1, UR18, UR10, UR22 ;  /* 0x0000000a121e7290 */ /* 0x000fe4000f95e016 */
[----:B------:R-:W-:Y:S02]  /*1a40*/  UIADD3.X UR4, UR8, UR52, UR57, UP4, UP3 ;  /* 0x0000003408047290 */ /* 0x000fe4000a7e6439 */
[----:B------:R-:W-:-:S02]  /*1a50*/  ULDC.64 UR10, c[0x0][0x1a8] ;  /* 0x00006a00000a7ab9 */ /* 0x000fc40000000a00 */
[----:B------:R-:W-:Y:S02]  /*1a60*/  UIADD3.X UR28, UR12, UR4, UR16, UP2, UP1 ;  /* 0x000000040c1c7290 */ /* 0x000fe400097e2410 */
[----:B------:R-:W-:Y:S02]  /*1a70*/  UIMAD UR4, UR61, UR10, URZ ;  /* 0x0000000a3d0472a4 */ /* 0x000fe4000f8e023f */
[----:B------:R-:W-:Y:S02]  /*1a80*/  UMOV UR18, 0x4 ;  /* 0x0000000400127882 */ /* 0x000fe40000000000 */
        /* <DEDUP_REMOVED lines=9> */
[----:B------:R-:W-:Y:S02]  /*1b20*/  UIADD3 UR10, UR17, UR14, URZ ;  /* 0x0000000e110a7290 */ /* 0x000fe4000fffe03f */
[----:B------:R-:W-:Y:S01]  /*1b30*/  UIMAD UR8, UR17, UR11, UR4 ;  /* 0x0000000b110872a4 */ /* 0x000fe2000f8e0204 */
[----:B------:R-:W-:Y:S01]  /*1b40*/  SHF.R.S32.HI R15, RZ, 0x1f, R2 ;  /* 0x0000001fff0f7819 */ /* 0x000fe20000011402 */
[----:B------:R-:W-:Y:S01]  /*1b50*/  ULDC.64 UR14, c[0x0][0x200] ;  /* 0x00008000000e7ab9 */ /* 0x000fe20000000a00 */
[----:B------:R-:W-:Y:S01]  /*1b60*/  IADD3 R0, P0, R2, UR17, RZ ;  /* 0x0000001102007c10 */ /* 0x000fe2000ff1e0ff */
[----:B------:R-:W-:-:S02]  /*1b70*/  UIMAD.WIDE UR10, UR10, UR18, UR14 ;  /* 0x000000120a0a72a5 */ /* 0x000fc4000f8e020e */
[----:B------:R-:W-:Y:S01]  /*1b80*/  UIADD3 UR4, -UR5, UR9, UR20 ;  /* 0x0000000905047290 */ /* 0x000fe2000fffe114 */
[----:B------:R-:W-:Y:S01]  /*1b90*/  IADD3.X R3, R15, UR32, RZ, P0, !PT ;  /* 0x000000200f037c10 */ /* 0x000fe200087fe4ff */
[----:B------:R-:W-:-:S03]  /*1ba0*/  IMAD.WIDE.U32 R4, R0, c[0x0][0x190], R250 ;  /* 0x0000640000047a25 */ /* 0x000fc600078e00fa */
[----:B------:R-:W-:Y:S01]  /*1bb0*/  UMOV UR15, UR10 ;  /* 0x0000000a000f7c82 */ /* 0x000fe20008000000 */
[----:B------:R-:W-:Y:S01]  /*1bc0*/  IMAD R3, R3, c[0x0][0x190], RZ ;  /* 0x0000640003037a24 */ /* 0x000fe200078e02ff */
[----:B------:R-:W-:Y:S01]  /*1bd0*/  UIADD3 UR10, UR17, UR13, URZ ;  /* 0x0000000d110a7290 */ /* 0x000fe2000fffe03f */
[----:B------:R-:W-:Y:S01]  /*1be0*/  IADD3 R6, P0, R4, UR40, RZ ;  /* 0x0000002804067c10 */ /* 0x000fe2000ff1e0ff */
[----:B------:R-:W-:Y:S01]  /*1bf0*/  UMOV UR14, UR11 ;  /* 0x0000000b000e7c82 */ /* 0x000fe20008000000 */
[----:B------:R-:W-:Y:S01]  /*1c00*/  IMAD R0, R0, c[0x0][0x194], R3 ;  /* 0x0000650000007a24 */ /* 0x000fe200078e0203 */
[----:B------:R-:W-:Y:S01]  /*1c10*/  ULDC.64 UR16, c[0x0][0x3c8] ;  /* 0x0000f20000107ab9 */ /* 0x000fe20000000a00 */
[----:B------:R-:W-:Y:S01]  /*1c20*/  LEA.HI R3, R17, R16, RZ, 0x5 ;  /* 0x0000001011037211 */ /* 0x000fe200078f28ff */
[----:B------:R-:W-:Y:S02]  /*1c30*/  UIMAD.WIDE UR10, UR10, UR18, UR16 ;  /* 0x000000120a0a72a5 */ /* 0x000fe4000f8e0210 */
[----:B------:R-:W-:Y:S01]  /*1c40*/  IADD3.X R7, R5, UR35, R0, P0, !PT ;  /* 0x0000002305077c10 */ /* 0x000fe200087fe400 */
[----:B------:R-:W-:Y:S01]  /*1c50*/  ULDC UR18, c[0x0][0x2e8] ;  /* 0x0000ba0000127ab9 */ /* 0x000fe20000000800 */
[----:B------:R-:W-:Y:S01]  /*1c60*/  IADD3 R4, P0, R250, UR29, RZ ;  /* 0x0000001dfa047c10 */ /* 0x000fe2000ff1e0ff */
[----:B------:R-:W-:Y:S01]  /*1c70*/  UIADD3 UR4, UR4, -UR18, URZ ;  /* 0x8000001204047290 */ /* 0x000fe2000fffe03f */
[----:B------:R-:W-:Y:S01]  /*1c80*/  LOP3.LUT R0, R3, 0xffffffe0, RZ, 0xc0, !PT ;  /* 0xffffffe003007812 */ /* 0x000fe200078ec0ff */
[----:B------:R-:W-:Y:S01]  /*1c90*/  UMOV UR17, UR10 ;  /* 0x0000000a00117c82 */ /* 0x000fe20008000000 */
[----:B------:R-:W-:Y:S01]  /*1ca0*/  IADD3.X R5, R251, UR31, RZ, P0, !PT ;  /* 0x0000001ffb057c10 */ /* 0x000fe200087fe4ff */
[----:B------:R-:W-:Y:S01]  /*1cb0*/  USHF.R.S32.HI UR18, URZ, 0x1f, UR4 ;  /* 0x0000001f3f127899 */ /* 0x000fe20008011404 */
[----:B------:R-:W-:Y:S01]  /*1cc0*/  SHF.R.S32.HI R3, RZ, 0x5, R3 ;  /* 0x00000005ff037819 */ /* 0x000fe20000011403 */
[----:B------:R-:W-:Y:S01]  /*1cd0*/  IMAD.IADD R0, R16, 0x1, -R0 ;  /* 0x0000000110007824 */ /* 0x000fe200078e0a00 */
[----:B------:R-:W-:Y:S01]  /*1ce0*/  UMOV UR16, UR11 ;  /* 0x0000000b00107c82 */ /* 0x000fe20008000000 */
[----:B------:R-:W-:Y:S01]  /*1cf0*/  IMAD.WIDE.U32 R4, R8, c[0x0][0x370], R4 ;  /* 0x0000dc0008047a25 */ /* 0x000fe200078e0004 */
[----:B------:R-:W-:-:S03]  /*1d00*/  ULEA.HI UR18, UR18, UR4, URZ, 0x6 ;  /* 0x0000000412127291 */ /* 0x000fc6000f8f303f */
[----:B------:R-:W-:Y:S01]  /*1d10*/  IMAD R0, R3, UR50, R0 ;  /* 0x0000003203007c24 */ /* 0x000fe2000f8e0200 */
[----:B------:R-:W-:Y:S01]  /*1d20*/  USHF.R.S32.HI UR18, URZ, 0x6, UR18 ;  /* 0x000000063f127899 */ /* 0x000fe20008011412 */
[----:B------:R-:W-:Y:S01]  /*1d30*/  IADD3 R5, R5, UR8, RZ ;  /* 0x0000000805057c10 */ /* 0x000fe2000fffe0ff */
[----:B------:R-:W-:Y:S01]  /*1d40*/  IMAD.U32 R3, RZ, RZ, UR37 ;  /* 0x00000025ff037e24 */ /* 0x000fe2000f8e00ff */
[----:B------:R-:W-:Y:S01]  /*1d50*/  UIADD3 UR8, UR33, -0x1, URZ ;  /* 0xffffffff21087890 */ /* 0x000fe2000fffe03f */
[C---:B------:R-:W-:Y:S01]  /*1d60*/  IADD3 R9, P0, R0.reuse, UR30, RZ ;  /* 0x0000001e00097c10 */ /* 0x040fe2000ff1e0ff */
[----:B------:R-:W-:Y:S01]  /*1d70*/  UISETP.LT.AND UP1, UPT, URZ, UR18, UPT ;  /* 0x000000123f00728c */ /* 0x000fe2000bf21270 */
[C---:B------:R-:W-:Y:S02]  /*1d80*/  IMAD.WIDE.U32 R4, R3.reuse, c[0x0][0x378], R4 ;  /* 0x0000de0003047a25 */ /* 0x040fe400078e0004 */
[----:B------:R-:W-:Y:S01]  /*1d90*/  LEA.HI.X.SX32 R0, R0, UR28, 0x1, P0 ;  /* 0x0000001c00007c11 */ /* 0x000fe200080f0eff */
[----:B------:R-:W-:Y:S01]  /*1da0*/  USEL UR18, URZ, UR18, !UP1 ;  /* 0x000000123f127287 */ /* 0x000fe2000c800000 */
[----:B------:R-:W-:Y:S01]  /*1db0*/  IMAD.WIDE.U32 R6, R3, c[0x0][0x1a8], R6 ;  /* 0x00006a0003067a25 */ /* 0x000fe200078e0006 */
[----:B------:R-:W-:-:S02]  /*1dc0*/  IADD3 R5, R5, UR12, RZ ;  /* 0x0000000c05057c10 */ /* 0x000fc4000fffe0ff */
[----:B------:R-:W-:Y:S01]  /*1dd0*/  UISETP.GT.AND UP1, UPT, UR33, UR18, UPT ;  /* 0x000000122100728c */ /* 0x000fe2000bf24270 */
[----:B------:R-:W-:Y:S01]  /*1de0*/  IMAD R3, R15, c[0x0][0x370], RZ ;  /* 0x0000dc000f037a24 */ /* 0x000fe200078e02ff */
[----:B------:R-:W-:Y:S01]  /*1df0*/  IADD3 R10, R7, UR22, RZ ;  /* 0x00000016070a7c10 */ /* 0x000fe2000fffe0ff */
[C---:B------:R-:W-:Y:S01]  /*1e00*/  IMAD.WIDE.U32 R4, R2.reuse, c[0x0][0x370], R4 ;  /* 0x0000dc0002047a25 */ /* 0x040fe200078e0004 */
[----:B------:R-:W-:Y:S02]  /*1e10*/  LEA R225, P2, R9, c[0x0][0x350], 0x2 ;  /* 0x0000d40009e17a11 */ /* 0x000fe400078410ff */
[----:B------:R-:W-:Y:S01]  /*1e20*/  PLOP3.LUT P0, PT, PT, PT, UP1, 0x80, 0x0 ;  /* 0x000000000000781c */ /* 0x000fe20003f0f018 */
[----:B------:R-:W-:Y:S01]  /*1e30*/  IMAD R3, R2, c[0x0][0x374], R3 ;  /* 0x0000dd0002037a24 */ /* 0x000fe200078e0203 */
[----:B------:R-:W-:Y:S02]  /*1e40*/  LEA R244, P3, R4, c[0x0][0x330], 0x1 ;  /* 0x0000cc0004f47a11 */ /* 0x000fe400078608ff */
[----:B------:R-:W-:Y:S01]  /*1e50*/  LEA R246, P4, R6, c[0x0][0x160], 0x1 ;  /* 0x0000580006f67a11 */ /* 0x000fe200078808ff */
[----:B------:R-:W-:Y:S01]  /*1e60*/  IMAD.IADD R3, R5, 0x1, R3 ;  /* 0x0000000105037824 */ /* 0x000fe200078e0203 */
[----:B------:R-:W-:-:S02]  /*1e70*/  LEA.HI.X R224, R9, c[0x0][0x354], R0, 0x2, P2 ;  /* 0x0000d50009e07a11 */ /* 0x000fc400010f1400 */
[----:B------:R-:W-:Y:S02]  /*1e80*/  LEA.HI.X R247, R6, c[0x0][0x164], R10, 0x1, P4 ;  /* 0x0000590006f77a11 */ /* 0x000fe400020f0c0a */
[----:B------:R-:W-:-:S03]  /*1e90*/  LEA.HI.X R245, R4, c[0x0][0x334], R3, 0x1, P3 ;  /* 0x0000cd0004f57a11 */ /* 0x000fc600018f0c03 */
        /* <DEDUP_REMOVED lines=19> */
.L_x_1957:
        /* <DEDUP_REMOVED lines=18> */
.L_x_1958:
        /* <DEDUP_REMOVED lines=31> */
.L_x_1960:
[----:B-1----:R-:W-:Y:S05]  /*22e0*/  BSYNC B0 ;  /* 0x0000000000007941 */ /* 0x002fea0003800000 */
.L_x_1959:
        /* <DEDUP_REMOVED lines=18> */
.L_x_1962:
[----:B------:R-:W-:Y:S05]  /*2410*/  BSYNC B0 ;  /* 0x0000000000007941 */ /* 0x000fea0003800000 */
.L_x_1961:
        /* <DEDUP_REMOVED lines=18> */
.L_x_1964:
[----:B------:R-:W-:Y:S05]  /*2540*/  BSYNC B0 ;  /* 0x0000000000007941 */ /* 0x000fea0003800000 */
.L_x_1963:
        /* <DEDUP_REMOVED lines=17> */
.L_x_1966:
[----:B------:R-:W-:Y:S05]  /*2660*/  BSYNC B0 ;  /* 0x0000000000007941 */ /* 0x000fea0003800000 */
.L_x_1965:
[----:B------:R-:W-:Y:S01]  /*2670*/  ULDC.64 UR4, c[0x0][0x3a8] ;  /* 0x0000ea0000047ab9 */ /* 0x000fe20000000a00 */
[----:B-1----:R-:W-:Y:S01]  /*2680*/  IMAD.U32 R4, RZ, RZ, UR20 ;  /* 0x00000014ff047e24 */ /* 0x002fe2000f8e00ff */
[----:B------:R-:W-:Y:S01]  /*2690*/  UIMAD UR4, UR19, UR4, URZ ;  /* 0x00000004130472a4 */ /* 0x000fe2000f8e023f */
[----:B------:R-:W-:Y:S02]  /*26a0*/  BSSY B0, `(.L_x_1967) ;  /* 0x0000019000007945 */ /* 0x000fe40003800000 */
[----:B------:R-:W-:Y:S01]  /*26b0*/  IMAD.WIDE.U32 R4, R4, c[0x0][0x3a8], R250 ;  /* 0x0000ea0004047a25 */ /* 0x000fe200078e00fa */
[----:B------:R-:W-:-:S04]  /*26c0*/  UIMAD UR4, UR20, UR5, UR4 ;  /* 0x00000005140472a4 */ /* 0x000fc8000f8e0204 */
[----:B------:R-:W-:Y:S02]  /*26d0*/  IADD3 R4, P0, R4, UR10, RZ ;  /* 0x0000000a04047c10 */ /* 0x000fe4000ff1e0ff */
[----:B------:R-:W-:Y:S01]  /*26e0*/  MOV R0, UR4 ;  /* 0x0000000400007c02 */ /* 0x000fe20008000f00 */
[----:B------:R-:W-:Y:S02]  /*26f0*/  ULDC.64 UR4, c[0x0][0x3c0] ;  /* 0x0000f00000047ab9 */ /* 0x000fe40000000a00 */
        /* <DEDUP_REMOVED lines=19> */
.L_x_1968:
[----:B------:R-:W-:Y:S05]  /*2830*/  BSYNC B0 ;  /* 0x0000000000007941 */ /* 0x000fea0003800000 */
.L_x_1967:
        /* <DEDUP_REMOVED lines=16> */
.L_x_1970:
[----:B------:R-:W-:Y:S05]  /*2940*/  BSYNC B0 ;  /* 0x0000000000007941 */ /* 0x000fea0003800000 */
.L_x_1969:
        /* <DEDUP_REMOVED lines=16> */
.L_x_1972:
[----:B------:R-:W-:Y:S05]  /*2a50*/  BSYNC B0 ;  /* 0x0000000000007941 */ /* 0x000fea0003800000 */
.L_x_1971:
        /* <DEDUP_REMOVED lines=16> */
.L_x_1956:
        /* <DEDUP_REMOVED lines=28> */
.L_x_1975:
[----:B------:R-:W-:Y:S05]  /*2d20*/  BSYNC B0 ;  /* 0x0000000000007941 */ /* 0x000fea0003800000 */
.L_x_1974:
        /* <DEDUP_REMOVED lines=30> */
.L_x_1977:
[----:B------:R-:W-:Y:S05]  /*2f10*/  BSYNC B0 ;  /* 0x0000000000007941 */ /* 0x000fea0003800000 */
.L_x_1976:
        /* <DEDUP_REMOVED lines=15> */
.L_x_1979:
        /* <DEDUP_REMOVED lines=20> */
.L_x_1980:
[----:B------:R-:W-:Y:S05]  /*3150*/  BSYNC B0 ;  /* 0x0000000000007941 */ /* 0x000fea0003800000 */
.L_x_1978:
        /* <DEDUP_REMOVED lines=14> */
.L_x_1982:
        /* <DEDUP_REMOVED lines=28> */
.L_x_1983:
[----:B------:R-:W-:Y:S05]  /*3400*/  BSYNC B0 ;  /* 0x0000000000007941 */ /* 0x000fea0003800000 */
.L_x_1981:
[----:B------:R-:W5:Y:S01]  /*3410*/  LDL R18, [R1+0x2c] ;  /* 0x00002c0001127983 */ /* 0x000f620000100800 */
[----:B------:R-:W-:Y:S01]  /*3420*/  IMAD.MOV.U32 R19, RZ, RZ, 0x7f800000 ;  /* 0x7f800000ff137424 */ /* 0x000fe200078e00ff */
[----:B------:R-:W-:Y:S01]  /*3430*/  ULDC.64 UR10, c[0x0][0x198] ;  /* 0x00006600000a7ab9 */ /* 0x000fe20000000a00 */
[----:B------:R-:W-:Y:S01]  /*3440*/  IMAD.MOV.U32 R20, RZ, RZ, 0x7f800000 ;  /* 0x7f800000ff147424 */ /* 0x000fe200078e00ff */
[----:B------:R-:W-:Y:S01]  /*3450*/  UIMAD UR10, UR19, UR10, URZ ;  /* 0x0000000a130a72a4 */ /* 0x000fe2000f8e023f */
[----:B------:R-:W-:Y:S02]  /*3460*/  IMAD.MOV.U32 R21, RZ, RZ, 0x7f800000 ;  /* 0x7f800000ff157424 */ /* 0x000fe400078e00ff */
[----:B------:R-:W-:Y:S01]  /*3470*/  IMAD.MOV.U32 R22, RZ, RZ, 0x7f800000 ;  /* 0x7f800000ff167424 */ /* 0x000fe200078e00ff */
[----:B------:R-:W-:Y:S01]  /*3480*/  UIMAD UR10, UR20, UR11, UR10 ;  /* 0x0000000b140a72a4 */ /* 0x000fe2000f8e020a */
[----:B------:R-:W-:-:S04]  /*3490*/  IMAD.U32 R6, RZ, RZ, UR20 ;  /* 0x00000014ff067e24 */ /* 0x000fc8000f8e00ff */
[----:B------:R-:W-:-:S04]  /*34a0*/  IMAD.WIDE.U32 R6, R6, c[0x0][0x198], R250 ;  /* 0x0000660006067a25 */ /* 0x000fc800078e00fa */
[----:B------:R-:W-:Y:S01]  /*34b0*/  IMAD.U32 R10, RZ, RZ, UR10 ;  /* 0x0000000aff0a7e24 */ /* 0x000fe2000f8e00ff */
[----:B------:R-:W-:Y:S02]  /*34c0*/  IADD3 R6, P1, R6, UR23, RZ ;  /* 0x0000001706067c10 */ /* 0x000fe4000ff3e0ff */
[C---:B-----5:R-:W-:Y:S02]  /*34d0*/  IADD3 R3, R18.reuse, 0x28, RZ ;  /* 0x0000002812037810 */ /* 0x060fe40007ffe0ff */
[----:B-1----:R-:W-:Y:S02]  /*34e0*/  IADD3 R4, R18, 0x20, RZ ;  /* 0x0000002012047810 */ /* 0x002fe40007ffe0ff */
[----:B------:R-:W-:Y:S02]  /*34f0*/  ISETP.GE.AND P3, PT, R3, UR4, PT ;  /* 0x0000000403007c0c */ /* 0x000fe4000bf66270 */
[----:B------:R-:W-:Y:S01]  /*3500*/  ISETP.GE.AND P4, PT, R4, UR4, PT ;  /* 0x0000000404007c0c */ /* 0x000fe2000bf86270 */
[C---:B------:R-:W-:Y:S01]  /*3510*/  IMAD.SHL.U32 R4, R18.reuse, 0x4, RZ ;  /* 0x0000000412047824 */ /* 0x040fe200078e00ff */
[----:B------:R-:W-:-:S02]  /*3520*/  IADD3 R5, R18, 0x8, RZ ;  /* 0x0000000812057810 */ /* 0x000fc40007ffe0ff */
[----:B------:R-:W-:Y:S02]  /*3530*/  SHF.R.S32.HI R12, RZ, 0x1f, R18 ;  /* 0x0000001fff0c7819 */ /* 0x000fe40000011412 */
[----:B------:R-:W-:Y:S02]  /*3540*/  ISETP.GE.AND P5, PT, R5, UR4, PT ;  /* 0x0000000405007c0c */ /* 0x000fe4000bfa6270 */
[----:B------:R-:W-:Y:S02]  /*3550*/  IADD3 R4, P2, R4, UR15, RZ ;  /* 0x0000000f04047c10 */ /* 0x000fe4000ff5e0ff */
[C---:B------:R-:W-:Y:S02]  /*3560*/  SHF.L.U64.HI R5, R18.reuse, 0x2, R12 ;  /* 0x0000000212057819 */ /* 0x040fe4000001020c */
[----:B------:R-:W-:Y:S02]  /*3570*/  ISETP.GE.AND P6, PT, R18, UR4, PT ;  /* 0x0000000412007c0c */ /* 0x000fe4000bfc6270 */
[----:B------:R-:W-:-:S02]  /*3580*/  IADD3.X R5, R5, UR14, RZ, P2, !PT ;  /* 0x0000000e05057c10 */ /* 0x000fc400097fe4ff */
[----:B------:R-:W-:Y:S02]  /*3590*/  SHF.R.S32.HI R9, RZ, 0x1f, R3 ;  /* 0x0000001fff097819 */ /* 0x000fe40000011403 */
[C---:B------:R-:W-:Y:S01]  /*35a0*/  @!P3 LEA R8, P2, R3.reuse, UR15, 0x2 ;  /* 0x0000000f0308bc11 */ /* 0x040fe2000f8410ff */
[----:B------:R-:W5:Y:S03]  /*35b0*/  @!P4 LDG.E R20, [R4.64+0x80] ;  /* 0x000080060414c981 */ /* 0x000f66000c1e1900 */
[----:B------:R-:W-:Y:S01]  /*35c0*/  @!P3 LEA.HI.X R9, R3, UR14, R9, 0x2, P2 ;  /* 0x0000000e0309bc11 */ /* 0x000fe200090f1409 */
[----:B--2---:R-:W2:Y:S04]  /*35d0*/  @!P5 LDG.E R21, [R4.64+0x20] ;  /* 0x000020060415d981 */ /* 0x004ea8000c1e1900 */
[----:B---3--:R-:W3:Y:S04]  /*35e0*/  @!P3 LDG.E R19, [R8.64] ;  /* 0x000000060813b981 */ /* 0x008ee8000c1e1900 */
[----:B----4-:R-:W4:Y:S01]  /*35f0*/  @!P6 LDG.E R22, [R4.64] ;  /* 0x000000060416e981 */ /* 0x010f22000c1e1900 */
[----:B------:R-:W-:-:S06]  /*3600*/  UIMAD UR4, UR36, -0x80, UR5 ;  /* 0xffffff80240478a4 */ /* 0x000fcc000f8e0205 */
        /* <DEDUP_REMOVED lines=9> */
[----:B---3--:R1:W-:Y:S04]  /*36a0*/  STL [R1+0x8], R19 ;  /* 0x0000081301007387 */ /* 0x0083e80000100800 */
[----:B-----5:R1:W-:Y:S04]  /*36b0*/  STL [R1+0x4], R20 ;  /* 0x0000041401007387 */ /* 0x0203e80000100800 */
[----:B--2---:R1:W-:Y:S04]  /*36c0*/  STL [R1+0x10], R21 ;  /* 0x0000101501007387 */ /* 0x0043e80000100800 */
[----:B----4-:R1:W-:Y:S01]  /*36d0*/  STL [R1+0xc], R22 ;  /* 0x00000c1601007387 */ /* 0x0103e20000100800 */
[----:B------:R-:W-:Y:S05]  /*36e0*/  @P6 BRA `(.L_x_1985) ;  /* 0x0000018000006947 */ /* 0x000fea0003800000 */
[----:B-1----:R-:W2:Y:S01]  /*36f0*/  LDL R19, [R1] ;  /* 0x0000000001137983 */ /* 0x002ea20000100800 */
[----:B------:R-:W-:Y:S01]  /*3700*/  ISETP.GE.AND P2, PT, R250, c[0x0][0x220], PT ;  /* 0x00008800fa007a0c */ /* 0x000fe20003f46270 */
[----:B------:R-:W-:Y:S01]  /*3710*/  IMAD R3, R15, c[0x0][0x198], RZ ;  /* 0x000066000f037a24 */ /* 0x000fe200078e02ff */
[----:B------:R-:W-:Y:S01]  /*3720*/  MOV R5, R10 ;  /* 0x0000000a00057202 */ /* 0x000fe20000000f00 */
[----:B------:R-:W-:-:S02]  /*3730*/  IMAD.MOV.U32 R4, RZ, RZ, R6 ;  /* 0x000000ffff047224 */ /* 0x000fc400078e0006 */
        /* <DEDUP_REMOVED lines=19> */
.L_x_1985:
[----:B------:R-:W-:Y:S05]  /*3870*/  BSYNC B0 ;  /* 0x0000000000007941 */ /* 0x000fea0003800000 */
.L_x_1984:
        /* <DEDUP_REMOVED lines=31> */
.L_x_1987:
[----:B------:R-:W-:Y:S05]  /*3a70*/  BSYNC B0 ;  /* 0x0000000000007941 */ /* 0x000fea0003800000 */
.L_x_1986:
        /* <DEDUP_REMOVED lines=32> */
.L_x_1989:
[----:B------:R-:W-:Y:S05]  /*3c80*/  BSYNC B0 ;  /* 0x0000000000007941 */ /* 0x000fea0003800000 */
.L_x_1988:
        /* <DEDUP_REMOVED lines=31> */
.L_x_1991:
[----:B------:R-:W-:Y:S05]  /*3e80*/  BSYNC B0 ;  /* 0x0000000000007941 */ /* 0x000fea0003800000 */
.L_x_1990:
[----:B------:R-:W-:Y:S01]  /*3e90*/  ULDC.64 UR10, c[0x0][0x1a0] ;  /* 0x00006800000a7ab9 */ /* 0x000fe20000000a00 */
[----:B-1----:R-:W-:Y:S01]  /*3ea0*/  MOV R4, UR20 ;  /* 0x0000001400047c02 */ /* 0x002fe20008000f00 */
[----:B------:R-:W-:Y:S01]  /*3eb0*/  UIMAD UR4, UR19, UR10, URZ ;  /* 0x0000000a130472a4 */ /* 0x000fe2000f8e023f */
[----:B------:R1:W-:Y:S01]  /*3ec0*/  @P6 STS.128 [R0+0x14000], RZ ;  /* 0x014000ff00006388 */ /* 0x0003e20000000c00 */
[----:B------:R-:W-:Y:S02]  /*3ed0*/  BSSY B0, `(.L_x_1992) ;  /* 0x0000024000007945 */ /* 0x000fe40003800000 */
[----:B------:R-:W-:Y:S01]  /*3ee0*/  UIMAD UR4, UR20, UR11, UR4 ;  /* 0x0000000b140472a4 */ /* 0x000fe2000f8e0204 */
[----:B------:R1:W-:Y:S01]  /*3ef0*/  @P6 STS.128 [R0+0x18000], RZ ;  /* 0x018000ff00006388 */ /* 0x0003e20000000c00 */
[----:B------:R-:W-:-:S04]  /*3f00*/  IMAD.WIDE.U32 R4, R4, c[0x0][0x1a0], R250 ;  /* 0x0000680004047a25 */ /* 0x000fc800078e00fa */
[----:B------:R-:W-:Y:S02]  /*3f10*/  MOV R3, UR4 ;  /* 0x0000000400037c02 */ /* 0x000fe40008000f00 */
[----:B------:R-:W-:-:S04]  /*3f20*/  IADD3 R6, P1, R4, UR26, RZ ;  /* 0x0000001a04067c10 */ /* 0x000fc8000ff3e0ff */
        /* <DEDUP_REMOVED lines=30> */
.L_x_1993:
[----:B-1----:R-:W-:Y:S05]  /*4110*/  BSYNC B0 ;  /* 0x0000000000007941 */ /* 0x002fea0003800000 */
.L_x_1992:
        /* <DEDUP_REMOVED lines=30> */
.L_x_1995:
[----:B------:R-:W-:Y:S05]  /*4300*/  BSYNC B0 ;  /* 0x0000000000007941 */ /* 0x000fea0003800000 */
.L_x_1994:
        /* <DEDUP_REMOVED lines=30> */
.L_x_1997:
[----:B------:R-:W-:Y:S05]  /*44f0*/  BSYNC B0 ;  /* 0x0000000000007941 */ /* 0x000fea0003800000 */
.L_x_1996:
        /* <DEDUP_REMOVED lines=29> */
.L_x_1999:
[----:B------:R-:W-:Y:S05]  /*46d0*/  BSYNC B0 ;  /* 0x0000000000007941 */ /* 0x000fea0003800000 */
.L_x_1998:
[----:B------:R-:W-:Y:S01]  /*46e0*/  ULDC.64 UR12, c[0x0][0x318] ;  /* 0x0000c600000c7ab9 */ /* 0x000fe20000000a00 */
[----:B------:R-:W5:Y:S01]  /*46f0*/  LDL R5, [R1+0x5c] ;  /* 0x00005c0001057983 */ /* 0x000f620000100800 */
[----:B------:R-:W-:Y:S02]  /*4700*/  UISETP.NE.U32.AND UP1, UPT, URZ, UR12, UPT ;  /* 0x0000000c3f00728c */ /* 0x000fe4000bf25070 */
[----:B------:R-:W-:Y:S01]  /*4710*/  ULDC.64 UR22, c[0x0][0x320] ;  /* 0x0000c80000167ab9 */ /* 0x000fe20000000a00 */
[----:B-1234-:R-:W-:Y:S01]  /*4720*/  LEA.HI R0, R17, R16, RZ, 0x6 ;  /* 0x0000001011007211 */ /* 0x01efe200078f30ff */
[----:B------:R-:W-:Y:S01]  /*4730*/  UISETP.NE.AND.EX UP1, UPT, URZ, UR13, UPT, UP1 ;  /* 0x0000000d3f00728c */ /* 0x000fe2000bf25310 */
[----:B------:R-:W0:Y:S05]  /*4740*/  LDGDEPBAR ;  /* 0x00000000000079af */ /* 0x000e2a0000000000 */
        /* <DEDUP_REMOVED lines=11> */
[----:B------:R1:W2:Y:S01]  /*4800*/  @P1 LDG.E R2, [R2.64] ;  /* 0x0000000602021981 */ /* 0x0002a2000c1e1900 */
[----:B------:R-:W2:Y:S01]  /*4810*/  @P1 MUFU.RCP R4, c[0x0][0x238] ;  /* 0x00008e0000041b08 */ /* 0x000ea20000001000 */
[----:B------:R-:W-:Y:S01]  /*4820*/  SHF.R.S32.HI R0, RZ, 0x6, R0 ;  /* 0x00000006ff007819 */ /* 0x000fe20000011400 */
[----:B------:R-:W-:Y:S01]  /*4830*/  IMAD.MOV.U32 R204, RZ, RZ, 0x40 ;  /* 0x00000040ffcc7424 */ /* 0x000fe200078e00ff */
[----:B------:R-:W-:Y:S01]  /*4840*/  MOV R205, 0x20 ;  /* 0x0000002000cd7802 */ /* 0x000fe20000000f00 */
[----:B------:R-:W-:Y:S01]  /*4850*/  IMAD.MOV.U32 R233, RZ, RZ, R208 ;  /* 0x000000ffffe97224 */ /* 0x000fe200078e00d0 */
        /* <DEDUP_REMOVED lines=23> */
[----:B------:R-:W-:Y:S01]  /*49d0*/  CS2R R120, SRZ ;  /* 0x0000000000787805 */ /* 0x000fe2000001ff00 */
[----:B------:R-:W-:Y:S01]  /*49e0*/  LOP3.LUT R3, R0, 0x6, R3, 0xf8, !PT ;  /* 0x0000000600037812 */ /* 0x000fe200078ef803 */
[----:B------:R-:W-:Y:S01]  /*49f0*/  IMAD.U32 R0, RZ, RZ, UR36 ;  /* 0x00000024ff007e24 */ /* 0x000fe2000f8e00ff */
[----:B------:R-:W-:Y:S01]  /*4a00*/  CS2R R118, SRZ ;  /* 0x0000000000767805 */ /* 0x000fe2000001ff00 */
[----:B------:R-:W-:Y:S01]  /*4a10*/  CS2R R116, SRZ ;  /* 0x0000000000747805 */ /* 0x000fe2000001ff00 */
[----:B------:R-:W-:Y:S01]  /*4a20*/  CS2R R110, SRZ ;  /* 0x00000000006e7805 */ /* 0x000fe2000001ff00 */
[----:B------:R-:W-:Y:S01]  /*4a30*/  IMAD R209, R0, 0x80, R3 ;  /* 0x0000008000d17824 */ /* 0x000fe200078e0203 */
        /* <DEDUP_REMOVED lines=8> */
[----:B------:R-:W-:Y:S01]  /*4ac0*/  SHF.L.U32 R198, R0, 0x1, RZ ;  /* 0x0000000100c67819 */ /* 0x000fe200000006ff */
[----:B------:R-:W-:Y:S01]  /*4ad0*/  IMAD.MOV.U32 R0, RZ, RZ, c[0x0][0x22c] ;  /* 0x00008b00ff007624 */ /* 0x000fe200078e00ff */
[----:B------:R-:W-:Y:S01]  /*4ae0*/  CS2R R100, SRZ ;  /* 0x0000000000647805 */ /* 0x000fe2000001ff00 */
[----:B------:R-:W-:Y:S01]  /*4af0*/  CS2R R94, SRZ ;  /* 0x00000000005e7805 */ /* 0x000fe2000001ff00 */
[----:B------:R-:W-:Y:S01]  /*4b00*/  CS2R R92, SRZ ;  /* 0x00000000005c7805 */ /* 0x000fe2000001ff00 */
[----:B------:R-:W-:Y:S01]  /*4b10*/  IMAD R0, R0, c[0x0][0x1c0], RZ ;  /* 0x0000700000007a24 */ /* 0x000fe200078e02ff */
[----:B------:R-:W-:Y:S01]  /*4b20*/  CS2R R98, SRZ ;  /* 0x0000000000627805 */ /* 0x000fe2000001ff00 */
[----:B------:R-:W-:Y:S01]  /*4b30*/  CS2R R96, SRZ ;  /* 0x0000000000607805 */ /* 0x000fe2000001ff00 */
[----:B------:R-:W-:Y:S01]  /*4b40*/  CS2R R90, SRZ ;  /* 0x00000000005a7805 */ /* 0x000fe2000001ff00 */
        /* <DEDUP_REMOVED lines=28> */
[----:B------:R-:W-:-:S02]  /*4d10*/  UMOV UR4, URZ ;  /* 0x0000003f00047c82 */ /* 0x000fc40008000000 */
[----:B------:R-:W-:Y:S02]  /*4d20*/  ULDC UR13, c[0x0][0x2e4] ;  /* 0x0000b900000d7ab9 */ /* 0x000fe40000000800 */
[----:B------:R-:W-:Y:S01]  /*4d30*/  UIADD3 UR19, UR20, 0x80, URZ ;  /* 0x0000008014137890 */ /* 0x000fe2000fffe03f */
[----:B--2---:R-:W-:Y:S01]  /*4d40*/  @P1 FMUL.FTZ R2, R2, R4 ;  /* 0x0000000402021220 */ /* 0x004fe20000410000 */
[----:B------:R-:W-:-:S03]  /*4d50*/  IADD3 R4, R3, 0x40, RZ ;  /* 0x0000004003047810 */ /* 0x000fc60007ffe0ff */
[----:B------:R1:W2:Y:S01]  /*4d60*/  @P1 R2UR UR10, R2 ;  /* 0x00000000020a13c2 */ /* 0x0002a200000e0000 */
[----:B-----5:R-:W-:-:S04]  /*4d70*/  LOP3.LUT P1, RZ, R5, 0x2, RZ, 0xc0, !PT ;  /* 0x0000000205ff7812 */ /* 0x020fc8000782c0ff */
[----:B------:R-:W-:Y:S02]  /*4d80*/  SEL R205, R205, 0xffffffe0, !P1 ;  /* 0xffffffe0cdcd7807 */ /* 0x000fe40004800000 */
[----:B-1----:R-:W-:Y:S01]  /*4d90*/  IADD3 R2, R207, 0x2000, RZ ;  /* 0x00002000cf027810 */ /* 0x002fe20007ffe0ff */
[----:B--2---:R-:W-:-:S03]  /*4da0*/  @UP1 UMOV UR4, UR10 ;  /* 0x0000000a00041c82 */ /* 0x004fc60008000000 */
[----:B------:R-:W-:Y:S02]  /*4db0*/  SEL R2, R2, R207, !P0 ;  /* 0x000000cf02027207 */ /* 0x000fe40004000000 */
[----:B------:R-:W-:Y:S02]  /*4dc0*/  LOP3.LUT P0, RZ, R5, 0x4, RZ, 0xc0, !PT ;  /* 0x0000000405ff7812 */ /* 0x000fe4000780c0ff */
[C---:B------:R-:W-:Y:S01]  /*4dd0*/  IADD3 R5, R3.reuse, 0x20, RZ ;  /* 0x0000002003057810 */ /* 0x040fe20007ffe0ff */
[----:B------:R-:W-:Y:S01]  /*4de0*/  IMAD.SHL.U32 R199, R2, 0x2, RZ ;  /* 0x0000000202c77824 */ /* 0x000fe200078e00ff */
[----:B------:R-:W-:Y:S02]  /*4df0*/  SHF.L.U64.HI R2, R18, 0x2, R12 ;  /* 0x0000000212027819 */ /* 0x000fe4000001020c */
[----:B------:R-:W-:Y:S02]  /*4e00*/  IADD3 R3, R3, 0x60, RZ ;  /* 0x0000006003037810 */ /* 0x000fe40007ffe0ff */
[----:B------:R-:W-:Y:S01]  /*4e10*/  SEL R204, R204, 0xffffffc0, !P0 ;  /* 0xffffffc0cccc7807 */ /* 0x000fe20004000000 */
[----:B------:R1:W-:Y:S02]  /*4e20*/  STL [R1+0x38], R2 ;  /* 0x0000380201007387 */ /* 0x0003e40000100800 */
[----:B-1----:R-:W-:-:S05]  /*4e30*/  IMAD.SHL.U32 R2, R18, 0x4, RZ ;  /* 0x0000000412027824 */ /* 0x002fca00078e00ff */
[----:B------:R1:W-:Y:S02]  /*4e40*/  STL [R1+0x34], R2 ;  /* 0x0000340201007387 */ /* 0x0003e40000100800 */
[----:B-1----:R-:W-:-:S04]  /*4e50*/  IMAD.SHL.U32 R2, R0, 0x8, RZ ;  /* 0x0000000800027824 */ /* 0x002fc800078e00ff */
        /* <DEDUP_REMOVED lines=13> */
[----:B------:R-:W-:Y:S04]  /*4f30*/  STL [R1+0x1c], R5 ;  /* 0x00001c0501007387 */ /* 0x000fe80000100800 */
[----:B------:R1:W-:Y:S04]  /*4f40*/  STL [R1+0x18], R4 ;  /* 0x0000180401007387 */ /* 0x0003e80000100800 */
[----:B------:R2:W-:Y:S04]  /*4f50*/  STL [R1+0x28], R0 ;  /* 0x0000280001007387 */ /* 0x0005e80000100800 */
[----:B------:R3:W-:Y:S01]  /*4f60*/  STL [R1+0x14], R3 ;  /* 0x0000140301007387 */ /* 0x0007e20000100800 */
[C---:B-1----:R-:W-:Y:S01]  /*4f70*/  IADD3 R4, R2.reuse, R4, RZ ;  /* 0x0000000402047210 */ /* 0x042fe20007ffe0ff */
[----:B--2---:R-:W-:-:S04]  /*4f80*/  IMAD.IADD R0, R2, 0x1, R3 ;  /* 0x0000000102007824 */ /* 0x004fc800078e0203 */
[----:B------:R3:W-:Y:S04]  /*4f90*/  STL [R1+0x24], R4 ;  /* 0x0000240401007387 */ /* 0x0007e80000100800 */
[----:B------:R3:W-:Y:S02]  /*4fa0*/  STL [R1+0x20], R0 ;  /* 0x0000200001007387 */ /* 0x0007e40000100800 */
.L_x_2004:
[----:B------:R-:W0:Y:S01]  /*4fb0*/  LDGDEPBAR ;  /* 0x00000000000079af */ /* 0x000e220000000000 */
[C---:B---3--:R-:W-:Y:S01]  /*4fc0*/  IADD3 R0, R199.reuse, R205, RZ ;  /* 0x000000cdc7007210 */ /* 0x048fe20007ffe0ff */
[----:B------:R-:W-:Y:S01]  /*4fd0*/  UIADD3 UR11, UR20, UR9, URZ ;  /* 0x00000009140b7290 */ /* 0x000fe2000fffe03f */
[-C--:B------:R-:W-:Y:S02]  /*4fe0*/  IADD3 R2, R199, R204.reuse, RZ ;  /* 0x000000ccc7027210 */ /* 0x080fe40007ffe0ff */
[----:B------:R-:W-:Y:S01]  /*4ff0*/  IADD3 R3, R0, R204, RZ ;  /* 0x000000cc00037210 */ /* 0x000fe20007ffe0ff */
[----:B------:R-:W-:Y:S01]  /*5000*/  UIADD3 UR10, -UR5, 0x80, UR11 ;  /* 0x00000080050a7890 */ /* 0x000fe2000fffe10b */
[----:B------:R-:W-:Y:S01]  /*5010*/  MOV R248, R225 ;  /* 0x000000e100f87202 */ /* 0x000fe20000000f00 */
[----:B------:R-:W2:Y:S01]  /*5020*/  LDL R243, [R1+0x2c] ;  /* 0x00002c0001f37983 */ /* 0x000ea20000100800 */
[----:B------:R-:W-:Y:S01]  /*5030*/  MOV R249, R224 ;  /* 0x000000e000f97202 */ /* 0x000fe20000000f00 */
[----:B------:R-:W-:Y:S02]  /*5040*/  UIADD3 UR12, UR10, -UR44, URZ ;  /* 0x8000002c0a0c7290 */ /* 0x000fe4000fffe03f */
[----:B------:R-:W3:Y:S01]  /*5050*/  LDL R214, [R1+0x34] ;  /* 0x0000340001d67983 */ /* 0x000ee20000100800 */
[----:B------:R-:W-:Y:S03]  /*5060*/  USHF.L.U32 UR10, UR8, 0x6, URZ ;  /* 0x00000006080a7899 */ /* 0x000fe6000800063f */
[----:B------:R-:W4:Y:S01]  /*5070*/  LDL R213, [R1+0x38] ;  /* 0x0000380001d57983 */ /* 0x000f220000100800 */
[----:B------:R-:W-:Y:S03]  /*5080*/  UISETP.GE.AND UP0, UPT, UR10, UR12, UPT ;  /* 0x0000000c0a00728c */ /* 0x000fe6000bf06270 */
[----:B------:R-:W-:Y:S01]  /*5090*/  ULDC UR12, c[0x0][0x2e4] ;  /* 0x0000b900000c7ab9 */ /* 0x000fe20000000800 */
        /* <DEDUP_REMOVED lines=32> */
[----:B------:R-:W1:Y:S07]  /*52a0*/  LDSM.16.M88.4 R168, [R3] ;  /* 0x0000000003a8783b */ /* 0x000e6e0000000200 */
        /* <DEDUP_REMOVED lines=18> */
[-C--:B------:R-:W-:Y:S08]  /*53d0*/  HMMA.16816.F32 R20, R168, R180.reuse, R20 ;  /* 0x000000b4a814723c */ /* 0x080ff00000001814 */
[C---:B------:R-:W-:Y:S08]  /*53e0*/  HMMA.16816.F32 R24, R176.reuse, R180, R24 ;  /* 0x000000b4b018723c */ /* 0x040ff00000001818 */
[-C--:B------:R-:W-:Y:S01]  /*53f0*/  HMMA.16816.F32 R28, R176, R182.reuse, R28 ;  /* 0x000000b6b01c723c */ /* 0x080fe2000000181c */
[----:B------:R-:W3:Y:S07]  /*5400*/  LDSM.16.M88.4 R176, [R0+0x2000] ;  /* 0x0020000000b0783b */ /* 0x000eee0000000200 */
[----:B------:R-:W-:Y:S01]  /*5410*/  HMMA.16816.F32 R32, R168, R182, R32 ;  /* 0x000000b6a820723c */ /* 0x000fe20000001820 */
[----:B------:R2:W3:Y:S08]  /*5420*/  LDSM.16.M88.4 R168, [R0+0x3000] ;  /* 0x0030000000a8783b */ /* 0x0004f00000000200 */
[----:B------:R-:W-:Y:S01]  /*5430*/  LDSM.16.M88.4 R180, [R203+0x10000] ;  /* 0x01000000cbb4783b */ /* 0x000fe20000000200 */
[-C--:B-1----:R-:W-:Y:S08]  /*5440*/  HMMA.16816.F32 R4, R164, R172.reuse, R4 ;  /* 0x000000aca404723c */ /* 0x082ff00000001804 */
[C---:B------:R-:W-:Y:S01]  /*5450*/  HMMA.16816.F32 R8, R184.reuse, R172, R8 ;  /* 0x000000acb808723c */ /* 0x040fe20000001808 */
[----:B--2---:R-:W-:Y:S07]  /*5460*/  MOV R0, UR10 ;  /* 0x0000000a00007c02 */ /* 0x004fee0008000f00 */
[-C--:B------:R-:W-:Y:S04]  /*5470*/  HMMA.16816.F32 R12, R184, R174.reuse, R12 ;  /* 0x000000aeb80c723c */ /* 0x080fe8000000180c */
[----:B------:R-:W-:Y:S04]  /*5480*/  IADD3 R172, R243, -UR9, -R209 ;  /* 0x80000009f3ac7c10 */ /* 0x000fe8000fffe8d1 */
[C---:B------:R-:W-:Y:S04]  /*5490*/  HMMA.16816.F32 R16, R164.reuse, R174, R16 ;  /* 0x000000aea410723c */ /* 0x040fe80000001810 */
[----:B------:R-:W-:Y:S04]  /*54a0*/  IADD3 R0, R0, UR5, R172 ;  /* 0x0000000500007c10 */ /* 0x000fe8000fffe0ac */
[-C--:B------:R-:W-:Y:S04]  /*54b0*/  HMMA.16816.F32 R20, R164, R188.reuse, R20 ;  /* 0x000000bca414723c */ /* 0x080fe80000001814 */
[----:B------:R-:W-:Y:S04]  /*54c0*/  IABS R172, R0 ;  /* 0x0000000000ac7213 */ /* 0x000fe80000000000 */
[----:B------:R1:W-:Y:S01]  /*54d0*/  I2F R210, R172 ;  /* 0x000000ac00d27306 */ /* 0x0003e20000201400 */
[C---:B------:R-:W-:Y:S07]  /*54e0*/  HMMA.16816.F32 R24, R184.reuse, R188, R24 ;  /* 0x000000bcb818723c */ /* 0x040fee0000001818 */
[C---:B------:R-:W-:Y:S01]  /*54f0*/  IADD3 R189, R0.reuse, 0x8, RZ ;  /* 0x0000000800bd7810 */ /* 0x040fe20007ffe0ff */
[-C--:B------:R-:W-:Y:S03]  /*5500*/  HMMA.16816.F32 R28, R184, R190.reuse, R28 ;  /* 0x000000beb81c723c */ /* 0x080fe6000000181c */
[----:B------:R-:W-:Y:S02]  /*5510*/  ISETP.GE.AND P2, PT, R189, RZ, PT ;  /* 0x000000ffbd00720c */ /* 0x000fe40003f46270 */
[C---:B------:R-:W-:Y:S02]  /*5520*/  IADD3 R188, R0.reuse, 0x7, RZ ;  /* 0x0000000700bc7810 */ /* 0x040fe40007ffe0ff */
[----:B------:R-:W-:Y:S01]  /*5530*/  IADD3 R184, R0, -0x1, RZ ;  /* 0xffffffff00b87810 */ /* 0x000fe20007ffe0ff */
[----:B------:R-:W-:Y:S01]  /*5540*/  HMMA.16816.F32 R32, R164, R190, R32 ;  /* 0x000000bea420723c */ /* 0x000fe20000001820 */
[----:B------:R-:W2:Y:S03]  /*5550*/  LDSM.16.M88.4 R164, [R201+0x10800] ;  /* 0x01080000c9a4783b */ /* 0x000ea60000000200 */
[----:B------:R-:W-:Y:S04]  /*5560*/  ISETP.GE.AND P1, PT, R184, RZ, PT ;  /* 0x000000ffb800720c */ /* 0x000fe80003f26270 */
[-C--:B---3--:R-:W-:Y:S01]  /*5570*/  HMMA.16816.F32 R4, R176, R192.reuse, R4 ;  /* 0x000000c0b004723c */ /* 0x088fe20000001804 */
[----:B-1----:R-:W1:Y:S04]  /*5580*/  LDSM.16.M88.4 R172, [R2+0x2000] ;  /* 0x0020000002ac783b */ /* 0x002e680000000200 */
[C---:B------:R-:W-:Y:S03]  /*5590*/  @!P2 IADD3 R189, -R0.reuse, -0x8, RZ ;  /* 0xfffffff800bda810 */ /* 0x040fe60007ffe1ff */
[C---:B------:R-:W-:Y:S04]  /*55a0*/  HMMA.16816.F32 R8, R168.reuse, R192, R8 ;  /* 0x000000c0a808723c */ /* 0x040fe80000001808 */
[----:B------:R-:W-:Y:S02]  /*55b0*/  @!P1 IADD3 R184, -R0, 0x1, RZ ;  /* 0x0000000100b89810 */ /* 0x000fe40007ffe1ff */
[----:B------:R-:W-:Y:S02]  /*55c0*/  ISETP.GE.AND P1, PT, R188, RZ, PT ;  /* 0x000000ffbc00720c */ /* 0x000fe40003f26270 */
[----:B------:R3:W-:Y:S01]  /*55d0*/  I2F R193, R184 ;  /* 0x000000b800c17306 */ /* 0x0007e20000201400 */
[-C--:B------:R-:W-:Y:S08]  /*55e0*/  HMMA.16816.F32 R12, R168, R194.reuse, R12 ;  /* 0x000000c2a80c723c */ /* 0x080ff0000000180c */
[C---:B------:R-:W-:Y:S01]  /*55f0*/  HMMA.16816.F32 R16, R176.reuse, R194, R16 ;  /* 0x000000c2b010723c */ /* 0x040fe20000001810 */
[----:B------:R1:W-:Y:S03]  /*5600*/  I2F R195, R189 ;  /* 0x000000bd00c37306 */ /* 0x0003e60000201400 */
[C---:B------:R-:W-:Y:S04]  /*5610*/  @!P1 IADD3 R188, -R0.reuse, -0x7, RZ ;  /* 0xfffffff900bc9810 */ /* 0x040fe80007ffe1ff */
[-C--:B--2---:R-:W-:Y:S03]  /*5620*/  HMMA.16816.F32 R20, R176, R164.reuse, R20 ;  /* 0x000000a4b014723c */ /* 0x084fe60000001814 */
[----:B------:R-:W-:Y:S01]  /*5630*/  I2F R194, R188 ;  /* 0x000000bc00c27306 */ /* 0x000fe20000201400 */
[----:B---3--:R2:W3:Y:S04]  /*5640*/  LDSM.16.M88.4 R184, [R2+0x3000] ;  /* 0x0030000002b8783b */ /* 0x0084e80000000200 */
[C---:B------:R-:W-:Y:S08]  /*5650*/  HMMA.16816.F32 R24, R168.reuse, R164, R24 ;  /* 0x000000a4a818723c */ /* 0x040ff00000001818 */
[-C--:B------:R-:W-:Y:S04]  /*5660*/  HMMA.16816.F32 R28, R168, R166.reuse, R28 ;  /* 0x000000a6a81c723c */ /* 0x080fe8000000181c */
[C---:B-1----:R-:W-:Y:S03]  /*5670*/  IADD3 R189, R0.reuse, 0x27, RZ ;  /* 0x0000002700bd7810 */ /* 0x042fe60007ffe0ff */
[C---:B------:R-:W-:Y:S01]  /*5680*/  IADD3 R170, R0.reuse, 0x20, RZ ;  /* 0x0000002000aa7810 */ /* 0x040fe20007ffe0ff */
[----:B------:R-:W-:Y:S01]  /*5690*/  HMMA.16816.F32 R32, R176, R166, R32 ;  /* 0x000000a6b020723c */ /* 0x000fe20000001820 */
[----:B------:R-:W1:Y:S03]  /*56a0*/  LDSM.16.M88.4 R164, [R203+0x10800] ;  /* 0x01080000cba4783b */ /* 0x000e660000000200 */
[C---:B------:R-:W-:Y:S02]  /*56b0*/  IADD3 R168, R0.reuse, 0x18, RZ ;  /* 0x0000001800a87810 */ /* 0x040fe40007ffe0ff */
[C---:B------:R-:W-:Y:S02]  /*56c0*/  IADD3 R169, R0.reuse, 0x1f, RZ ;  /* 0x0000001f00a97810 */ /* 0x040fe40007ffe0ff */
[-C--:B------:R-:W-:Y:S01]  /*56d0*/  HMMA.16816.F32 R4, R172, R180.reuse, R4 ;  /* 0x000000b4ac04723c */ /* 0x080fe20000001804 */
[----:B------:R-:W-:Y:S04]  /*56e0*/  LDSM.16.M88.4 R176, [R202+0x10000] ;  /* 0x01000000cab0783b */ /* 0x000fe80000000200 */
[----:B------:R-:W-:Y:S02]  /*56f0*/  ISETP.GE.AND P1, PT, R189, RZ, PT ;  /* 0x000000ffbd00720c */ /* 0x000fe40003f26270 */
[----:B--2---:R-:W-:Y:S04]  /*5700*/  IADD3 R2, R0, 0x28, RZ ;  /* 0x0000002800027810 */ /* 0x004fe80007ffe0ff */
[----:B------:R-:W-:Y:S01]  /*5710*/  ISETP.GE.AND P2, PT, R2, RZ, PT ;  /* 0x000000ff0200720c */ /* 0x000fe20003f46270 */
[C---:B---3--:R-:W-:Y:S06]  /*5720*/  HMMA.16816.F32 R8, R184.reuse, R180, R8 ;  /* 0x000000b4b808723c */ /* 0x048fec0000001808 */
[C---:B------:R-:W-:Y:S02]  /*5730*/  @!P1 IADD3 R189, -R0.reuse, -0x27, RZ ;  /* 0xffffffd900bd9810 */ /* 0x040fe40007ffe1ff */
[----:B------:R-:W-:Y:S02]  /*5740*/  ISETP.GE.AND P1, PT, R169, RZ, PT ;  /* 0x000000ffa900720c */ /* 0x000fe40003f26270 */
[----:B------:R-:W-:Y:S01]  /*5750*/  I2F R211, R189 ;  /* 0x000000bd00d37306 */ /* 0x000fe20000201400 */
[-C--:B------:R-:W-:Y:S03]  /*5760*/  HMMA.16816.F32 R12, R184, R182.reuse, R12 ;  /* 0x000000b6b80c723c */ /* 0x080fe6000000180c */
[----:B------:R-:W-:Y:S02]  /*5770*/  @!P2 IADD3 R2, -R0, -0x28, RZ ;  /* 0xffffffd80002a810 */ /* 0x000fe40007ffe1ff */
[----:B------:R-:W-:Y:S02]  /*5780*/  ISETP.GE.AND P2, PT, R170, RZ, PT ;  /* 0x000000ffaa00720c */ /* 0x000fe40003f46270 */
[C---:B------:R-:W-:Y:S01]  /*5790*/  IADD3 R180, R0.reuse, -0x9, RZ ;  /* 0xfffffff700b47810 */ /* 0x040fe20007ffe0ff */
[C---:B------:R-:W-:Y:S01]  /*57a0*/  HMMA.16816.F32 R16, R172.reuse, R182, R16 ;  /* 0x000000b6ac10723c */ /* 0x040fe20000001810 */
[----:B------:R2:W-:Y:S03]  /*57b0*/  I2F R212, R2 ;  /* 0x0000000200d47306 */ /* 0x0005e60000201400 */
[C---:B------:R-:W-:Y:S02]  /*57c0*/  @!P1 IADD3 R169, -R0.reuse, -0x1f, RZ ;  /* 0xffffffe100a99810 */ /* 0x040fe40007ffe1ff */
[C---:B------:R-:W-:Y:S02]  /*57d0*/  IADD3 R181, R0.reuse, -0x8, RZ ;  /* 0xfffffff800b57810 */ /* 0x040fe40007ffe0ff */
[-C--:B-1----:R-:W-:Y:S03]  /*57e0*/  HMMA.16816.F32 R20, R172, R164.reuse, R20 ;  /* 0x000000a4ac14723c */ /* 0x082fe60000001814 */
[----:B------:R-:W-:Y:S01]  /*57f0*/  I2F R190, R169 ;  /* 0x000000a900be7306 */ /* 0x000fe20000201400 */
[----:B------:R-:W-:Y:S02]  /*5800*/  @!P2 IADD3 R170, -R0, -0x20, RZ ;  /* 0xffffffe000aaa810 */ /* 0x000fe40007ffe1ff */
[----:B------:R-:W-:Y:S02]  /*5810*/  ISETP.GE.AND P2, PT, R168, RZ, PT ;  /* 0x000000ffa800720c */ /* 0x000fe40003f46270 */
[C---:B------:R-:W-:Y:S04]  /*5820*/  HMMA.16816.F32 R24, R184.reuse, R164, R24 ;  /* 0x000000a4b818723c */ /* 0x040fe80000001818 */
[----:B------:R-:W-:Y:S01]  /*5830*/  ISETP.GE.AND P3, PT, R181, RZ, PT ;  /* 0x000000ffb500720c */ /* 0x000fe20003f66270 */
[----:B------:R-:W-:Y:S03]  /*5840*/  I2F R192, R170 ;  /* 0x000000aa00c07306 */ /* 0x000fe60000201400 */
[-C--:B------:R-:W-:Y:S04]  /*5850*/  HMMA.16816.F32 R28, R184, R166.reuse, R28 ;  /* 0x000000a6b81c723c */ /* 0x080fe8000000181c */
[----:B------:R-:W-:Y:S02]  /*5860*/  @!P2 IADD3 R168, -R0, -0x18, RZ ;  /* 0xffffffe800a8a810 */ /* 0x000fe40007ffe1ff */
[----:B------:R-:W-:Y:S02]  /*5870*/  IADD3 R164, P2, R214, UR17, RZ ;  /* 0x00000011d6a47c10 */ /* 0x000fe4000ff5e0ff */
[----:B------:R1:W-:Y:S01]  /*5880*/  I2F R191, R168 ;  /* 0x000000a800bf7306 */ /* 0x0003e20000201400 */
[----:B------:R-:W-:Y:S04]  /*5890*/  HMMA.16816.F32 R32, R172, R166, R32 ;  /* 0x000000a6ac20723c */ /* 0x000fe80000001820 */
[----:B----4-:R-:W-:Y:S02]  /*58a0*/  IADD3.X R165, R213, UR16, RZ, P2, !PT ;  /* 0x00000010d5a57c10 */ /* 0x010fe400097fe4ff */
[C---:B--2---:R-:W-:Y:S02]  /*58b0*/  IADD3 R2, R0.reuse, 0x17, RZ ;  /* 0x0000001700027810 */ /* 0x044fe40007ffe0ff */
[----:B------:R-:W-:Y:S01]  /*58c0*/  @!P3 IADD3 R181, -R0, 0x8, RZ ;  /* 0x0000000800b5b810 */ /* 0x000fe20007ffe1ff */
[----:B------:R2:W5:Y:S01]  /*58d0*/  LDG.E R186, [R164.64] ;  /* 0x00000006a4ba7981 */ /* 0x000562000c1e1900 */
[----:B------:R-:W-:Y:S02]  /*58e0*/  ISETP.GE.AND P1, PT, R2, RZ, PT ;  /* 0x000000ff0200720c */ /* 0x000fe40003f26270 */
[----:B------:R3:W-:Y:S01]  /*58f0*/  I2F R188, R181 ;  /* 0x000000b500bc7306 */ /* 0x0007e20000201400 */
[----:B------:R2:W5:Y:S01]  /*5900*/  LDG.E R187, [R164.64+0x20] ;  /* 0x00002006a4bb7981 */ /* 0x000562000c1e1900 */
[----:B------:R-:W-:Y:S03]  /*5910*/  IADD3 R172, R0, -0x18, RZ ;  /* 0xffffffe800ac7810 */ /* 0x000fe60007ffe0ff */
[----:B------:R2:W5:Y:S01]  /*5920*/  LDG.E R183, [R164.64+0x80] ;  /* 0x00008006a4b77981 */ /* 0x000562000c1e1900 */
[----:B------:R-:W-:Y:S03]  /*5930*/  ISETP.GE.AND P3, PT, R172, RZ, PT ;  /* 0x000000ffac00720c */ /* 0x000fe60003f66270 */
[----:B------:R2:W5:Y:S02]  /*5940*/  LDG.E R182, [R164.64+0xa0] ;  /* 0x0000a006a4b67981 */ /* 0x000564000c1e1900 */
[----:B------:R-:W-:Y:S02]  /*5950*/  @!P1 IADD3 R2, -R0, -0x17, RZ ;  /* 0xffffffe900029810 */ /* 0x000fe40007ffe1ff */
[----:B-1----:R-:W1:Y:S01]  /*5960*/  LDSM.16.M88.4 R168, [R3+0x2000] ;  /* 0x0020000003a8783b */ /* 0x002e620000000200 */
[----:B------:R-:W-:Y:S01]  /*5970*/  ISETP.GE.AND P1, PT, R180, RZ, PT ;  /* 0x000000ffb400720c */ /* 0x000fe20003f26270 */
[----:B------:R4:W-:Y:S04]  /*5980*/  I2F R189, R2 ;  /* 0x0000000200bd7306 */ /* 0x0009e80000201400 */
[C---:B------:R-:W-:Y:S02]  /*5990*/  @!P3 IADD3 R172, -R0.reuse, 0x18, RZ ;  /* 0x0000001800acb810 */ /* 0x040fe40007ffe1ff */
[C---:B---3--:R-:W-:Y:S04]  /*59a0*/  IADD3 R181, R0.reuse, -0x11, RZ ;  /* 0xffffffef00b57810 */ /* 0x048fe80007ffe0ff */
[----:B------:R-:W-:Y:S02]  /*59b0*/  I2F R172, R172 ;  /* 0x000000ac00ac7306 */ /* 0x000fe40000201400 */
[C---:B------:R-:W-:Y:S02]  /*59c0*/  @!P1 IADD3 R180, -R0.reuse, 0x9, RZ ;  /* 0x0000000900b49810 */ /* 0x040fe40007ffe1ff */
[----:B------:R-:W-:Y:S01]  /*59d0*/  ISETP.GE.AND P1, PT, R181, RZ, PT ;  /* 0x000000ffb500720c */ /* 0x000fe20003f26270 */
[----:B--2---:R2:W3:Y:S05]  /*59e0*/  LDSM.16.M88.4 R164, [R3+0x3000] ;  /* 0x0030000003a4783b */ /* 0x0044ea0000000200 */
[----:B------:R2:W-:Y:S01]  /*59f0*/  I2F R184, R180 ;  /* 0x000000b400b87306 */ /* 0x0005e20000201400 */
[C---:B----4-:R-:W-:Y:S06]  /*5a00*/  IADD3 R2, R0.reuse, -0x10, RZ ;  /* 0xfffffff000027810 */ /* 0x050fec0007ffe0ff */
[----:B------:R-:W-:Y:S02]  /*5a10*/  @!P1 IADD3 R181, -R0, 0x11, RZ ;  /* 0x0000001100b59810 */ /* 0x000fe40007ffe1ff */
[----:B------:R-:W-:Y:S04]  /*5a20*/  ISETP.GE.AND P2, PT, R2, RZ, PT ;  /* 0x000000ff0200720c */ /* 0x000fe80003f46270 */
[----:B------:R-:W-:Y:S01]  /*5a30*/  I2F R181, R181 ;  /* 0x000000b500b57306 */ /* 0x000fe20000201400 */
[-C--:B-1----:R-:W-:Y:S05]  /*5a40*/  HMMA.16816.F32 R4, R168, R176.reuse, R4 ;  /* 0x000000b0a804723c */ /* 0x082fea0000001804 */
[C---:B--2---:R-:W-:Y:S02]  /*5a50*/  IADD3 R3, R0.reuse, -0x19, RZ ;  /* 0xffffffe700037810 */ /* 0x044fe40007ffe0ff */
[C---:B------:R-:W-:Y:S02]  /*5a60*/  IADD3 R180, R0.reuse, 0x10, RZ ;  /* 0x0000001000b47810 */ /* 0x040fe40007ffe0ff */
[----:B------:R-:W-:Y:S02]  /*5a70*/  @!P2 IADD3 R2, -R0, 0x10, RZ ;  /* 0x000000100002a810 */ /* 0x000fe40007ffe1ff */
[----:B------:R-:W-:Y:S02]  /*5a80*/  ISETP.GE.AND P2, PT, R180, RZ, PT ;  /* 0x000000ffb400720c */ /* 0x000fe40003f46270 */
[----:B------:R1:W-:Y:S01]  /*5a90*/  I2F R173, R2 ;  /* 0x0000000200ad7306 */ /* 0x0003e20000201400 */
[C---:B---3--:R-:W-:Y:S11]  /*5aa0*/  HMMA.16816.F32 R8, R164.reuse, R176, R8 ;  /* 0x000000b0a408723c */ /* 0x048ff60000001808 */
[----:B------:R-:W-:Y:S01]  /*5ab0*/  @!UPT UIADD3 URZ, URZ, URZ, URZ ;  /* 0x0000003f3f3ff290 */ /* 0x000fe2000fffe03f */
[----:B------:R-:W-:Y:S01]  /*5ac0*/  FMUL.FTZ R4, R4, c[0x0][0x2ec] ;  /* 0x0000bb0004047a20 */ /* 0x000fe20000410000 */
[----:B------:R-:W-:Y:S01]  /*5ad0*/  @!P2 IADD3 R180, -R0, -0x10, RZ ;  /* 0xfffffff000b4a810 */ /* 0x000fe20007ffe1ff */
[----:B------:R-:W-:Y:S01]  /*5ae0*/  FMUL.FTZ R5, R5, c[0x0][0x2ec] ;  /* 0x0000bb0005057a20 */ /* 0x000fe20000410000 */
[----:B------:R-:W-:Y:S01]  /*5af0*/  ISETP.GE.AND P2, PT, R3, RZ, PT ;  /* 0x000000ff0300720c */ /* 0x000fe20003f46270 */
[----:B------:R-:W-:Y:S01]  /*5b00*/  FMUL.FTZ R6, R6, c[0x0][0x2ec] ;  /* 0x0000bb0006067a20 */ /* 0x000fe20000410000 */
[-C--:B------:R-:W-:Y:S01]  /*5b10*/  HMMA.16816.F32 R12, R164, R178.reuse, R12 ;  /* 0x000000b2a40c723c */ /* 0x080fe2000000180c */
[----:B------:R-:W-:Y:S02]  /*5b20*/  MUFU.TANH R223, R5 ;  /* 0x0000000500df7308 */ /* 0x000fe40000002400 */
[----:B------:R-:W-:Y:S01]  /*5b30*/  FMUL.FTZ R7, R7, c[0x0][0x2ec] ;  /* 0x0000bb0007077a20 */ /* 0x000fe20000410000 */
[C---:B-1----:R-:W-:Y:S04]  /*5b40*/  IADD3 R2, R0.reuse, 0xf, RZ ;  /* 0x0000000f00027810 */ /* 0x042fe80007ffe0ff */
[C---:B------:R-:W-:Y:S03]  /*5b50*/  HMMA.16816.F32 R16, R168.reuse, R178, R16 ;  /* 0x000000b2a810723c */ /* 0x040fe60000001810 */
[----:B------:R-:W-:Y:S01]  /*5b60*/  MUFU.TANH R222, R6 ;  /* 0x0000000600de7308 */ /* 0x000fe20000002400 */
[----:B------:R-:W-:Y:S02]  /*5b70*/  @!P2 IADD3 R3, -R0, 0x19, RZ ;  /* 0x000000190003a810 */ /* 0x000fe40007ffe1ff */
[----:B------:R-:W-:Y:S01]  /*5b80*/  ISETP.GE.AND P1, PT, R2, RZ, PT ;  /* 0x000000ff0200720c */ /* 0x000fe20003f26270 */
[----:B------:R-:W-:Y:S02]  /*5b90*/  FMUL.FTZ R11, R11, c[0x0][0x2ec] ;  /* 0x0000bb000b0b7a20 */ /* 0x000fe40000410000 */
[----:B------:R-:W-:Y:S03]  /*5ba0*/  FMUL.FTZ R9, R9, c[0x0][0x2ec] ;  /* 0x0000bb0009097a20 */ /* 0x000fe60000410000 */
[----:B------:R-:W-:Y:S01]  /*5bb0*/  FMUL.FTZ R10, R10, c[0x0][0x2ec] ;  /* 0x0000bb000a0a7a20 */ /* 0x000fe20000410000 */
[----:B------:R-:W-:Y:S01]  /*5bc0*/  I2F R174, R3 ;  /* 0x0000000300ae7306 */ /* 0x000fe20000201400 */
[----:B------:R-:W-:Y:S02]  /*5bd0*/  FMUL.FTZ R8, R8, c[0x0][0x2ec] ;  /* 0x0000bb0008087a20 */ /* 0x000fe40000410000 */
[----:B------:R-:W-:Y:S02]  /*5be0*/  FMUL.FTZ R12, R12, c[0x0][0x2ec] ;  /* 0x0000bb000c0c7a20 */ /* 0x000fe40000410000 */
[----:B------:R-:W-:Y:S01]  /*5bf0*/  FMUL.FTZ R14, R14, c[0x0][0x2ec] ;  /* 0x0000bb000e0e7a20 */ /* 0x000fe20000410000 */
[----:B------:R-:W-:Y:S01]  /*5c00*/  @!P1 IADD3 R2, -R0, -0xf, RZ ;  /* 0xfffffff100029810 */ /* 0x000fe20007ffe1ff */
[----:B------:R-:W-:Y:S01]  /*5c10*/  FMUL.FTZ R15, R15, c[0x0][0x2ec] ;  /* 0x0000bb000f0f7a20 */ /* 0x000fe20000410000 */
[----:B------:R-:W-:Y:S01]  /*5c20*/  PLOP3.LUT P1, PT, PT, PT, UP0, 0x80, 0x0 ;  /* 0x000000000000781c */ /* 0x000fe20003f2f008 */
[----:B------:R-:W-:Y:S01]  /*5c30*/  FMUL.FTZ R13, R13, c[0x0][0x2ec] ;  /* 0x0000bb000d0d7a20 */ /* 0x000fe20000410000 */
[----:B------:R-:W1:Y:S01]  /*5c40*/  MUFU.TANH R3, R4 ;  /* 0x0000000400037308 */ /* 0x000e620000002400 */
[----:B------:R-:W-:Y:S02]  /*5c50*/  FMUL.FTZ R19, R19, c[0x0][0x2ec] ;  /* 0x0000bb0013137a20 */ /* 0x000fe40000410000 */
[----:B------:R-:W-:Y:S07]  /*5c60*/  FMUL.FTZ R18, R18, c[0x0][0x2ec] ;  /* 0x0000bb0012127a20 */ /* 0x000fee0000410000 */
[----:B------:R2:W3:Y:S10]  /*5c70*/  MUFU.TANH R221, R7 ;  /* 0x0000000700dd7308 */ /* 0x0004f40000002400 */
[----:B------:R4:W-:Y:S01]  /*5c80*/  MUFU.TANH R217, R11 ;  /* 0x0000000b00d97308 */ /* 0x0009e20000002400 */
[----:B-1----:R-:W-:Y:S09]  /*5c90*/  FFMA.FTZ R0, -R3, R3, 1 ;  /* 0x3f80000003007423 */ /* 0x002ff20000010103 */
[----:B------:R1:W-:Y:S01]  /*5ca0*/  MUFU.TANH R216, R12 ;  /* 0x0000000c00d87308 */ /* 0x0003e20000002400 */
[----:B--2---:R-:W2:Y:S09]  /*5cb0*/  LDSM.16.M88.4 R4, [R202+0x10800] ;  /* 0x01080000ca04783b */ /* 0x004eb20000000200 */
[----:B------:R3:W-:Y:S01]  /*5cc0*/  MUFU.TANH R219, R9 ;  /* 0x0000000900db7308 */ /* 0x0007e20000002400 */
[----:B----4-:R-:W-:Y:S09]  /*5cd0*/  FMUL.FTZ R11, R17, c[0x0][0x2ec] ;  /* 0x0000bb00110b7a20 */ /* 0x010ff20000410000 */
[----:B------:R-:W4:Y:S01]  /*5ce0*/  MUFU.TANH R214, R14 ;  /* 0x0000000e00d67308 */ /* 0x000f220000002400 */
[----:B-1----:R-:W-:Y:S09]  /*5cf0*/  FMUL.FTZ R12, R16, c[0x0][0x2ec] ;  /* 0x0000bb00100c7a20 */ /* 0x002ff20000410000 */
[----:B------:R1:W1:Y:S01]  /*5d00*/  MUFU.TANH R213, R15 ;  /* 0x0000000f00d57308 */ /* 0x0002620000002400 */
[----:B---3--:R-:W-:Y:S09]  /*5d10*/  FFMA.FTZ R9, R194, -UR4, R221 ;  /* 0x80000004c2097c23 */ /* 0x008ff200080100dd */
[----:B------:R3:W-:Y:S01]  /*5d20*/  MUFU.TANH R215, R13 ;  /* 0x0000000d00d77308 */ /* 0x0007e20000002400 */
[-C--:B--2---:R-:W-:Y:S03]  /*5d30*/  HMMA.16816.F32 R20, R168, R4.reuse, R20 ;  /* 0x00000004a814723c */ /* 0x084fe60000001814 */
[----:B----4-:R-:W-:Y:S06]  /*5d40*/  FFMA.FTZ R17, -R214, R214, 1 ;  /* 0x3f800000d6117423 */ /* 0x010fec00000101d6 */
[----:B------:R-:W-:Y:S01]  /*5d50*/  MUFU.TANH R185, R19 ;  /* 0x0000001300b97308 */ /* 0x000fe20000002400 */
[C---:B------:R-:W-:Y:S04]  /*5d60*/  HMMA.16816.F32 R24, R164.reuse, R4, R24 ;  /* 0x00000004a418723c */ /* 0x040fe80000001818 */
[----:B-1----:R-:W-:Y:S03]  /*5d70*/  FFMA.FTZ R15, -R217, R217, 1 ;  /* 0x3f800000d90f7423 */ /* 0x002fe600000101d9 */
[----:B------:R-:W-:Y:S02]  /*5d80*/  FFMA.FTZ R4, -R221, R221, 1 ;  /* 0x3f800000dd047423 */ /* 0x000fe400000101dd */
[----:B------:R-:W1:Y:S01]  /*5d90*/  MUFU.TANH R218, R10 ;  /* 0x0000000a00da7308 */ /* 0x000e620000002400 */
[-C--:B------:R-:W-:Y:S03]  /*5da0*/  HMMA.16816.F32 R28, R164, R6.reuse, R28 ;  /* 0x00000006a41c723c */ /* 0x080fe6000000181c */
[----:B---3--:R-:W-:Y:S02]  /*5db0*/  FFMA.FTZ R13, R190, -UR4, R219 ;  /* 0x80000004be0d7c23 */ /* 0x008fe400080100db */
[----:B------:R-:W-:Y:S02]  /*5dc0*/  FFMA.FTZ R5, R193, -UR4, R223 ;  /* 0x80000004c1057c23 */ /* 0x000fe400080100df */
[----:B------:R-:W-:Y:S01]  /*5dd0*/  FMUL.FTZ R21, R21, c[0x0][0x2ec] ;  /* 0x0000bb0015157a20 */ /* 0x000fe20000410000 */
[----:B------:R-:W-:Y:S01]  /*5de0*/  HMMA.16816.F32 R32, R168, R6, R32 ;  /* 0x00000006a820723c */ /* 0x000fe20000001820 */
[----:B------:R-:W-:Y:S03]  /*5df0*/  MUFU.TANH R11, R11 ;  /* 0x0000000b000b7308 */ /* 0x000fe60000002400 */
[----:B------:R-:W-:Y:S02]  /*5e00*/  FMUL.FTZ R22, R22, c[0x0][0x2ec] ;  /* 0x0000bb0016167a20 */ /* 0x000fe40000410000 */
[----:B------:R-:W-:Y:S02]  /*5e10*/  FMUL.FTZ R23, R23, c[0x0][0x2ec] ;  /* 0x0000bb0017177a20 */ /* 0x000fe40000410000 */
[----:B------:R-:W-:Y:S03]  /*5e20*/  FMUL.FTZ R26, R26, c[0x0][0x2ec] ;  /* 0x0000bb001a1a7a20 */ /* 0x000fe60000410000 */
[----:B------:R2:W3:Y:S01]  /*5e30*/  MUFU.TANH R179, R21 ;  /* 0x0000001500b37308 */ /* 0x0004e20000002400 */
[----:B------:R-:W-:Y:S02]  /*5e40*/  FMUL.FTZ R24, R24, c[0x0][0x2ec] ;  /* 0x0000bb0018187a20 */ /* 0x000fe40000410000 */
[----:B------:R-:W-:Y:S02]  /*5e50*/  FMUL.FTZ R27, R27, c[0x0][0x2ec] ;  /* 0x0000bb001b1b7a20 */ /* 0x000fe40000410000 */
[----:B------:R-:W-:Y:S02]  /*5e60*/  FMUL.FTZ R28, R28, c[0x0][0x2ec] ;  /* 0x0000bb001c1c7a20 */ /* 0x000fe40000410000 */
[----:B------:R-:W-:Y:S02]  /*5e70*/  FMUL.FTZ R29, R29, c[0x0][0x2ec] ;  /* 0x0000bb001d1d7a20 */ /* 0x000fe40000410000 */
[----:B------:R-:W-:Y:S01]  /*5e80*/  FMUL.FTZ R20, R20, c[0x0][0x2ec] ;  /* 0x0000bb0014147a20 */ /* 0x000fe20000410000 */
[----:B------:R-:W-:Y:S01]  /*5e90*/  MUFU.TANH R175, R26 ;  /* 0x0000001a00af7308 */ /* 0x000fe20000002400 */
[----:B------:R-:W-:Y:S02]  /*5ea0*/  FMUL.FTZ R25, R25, c[0x0][0x2ec] ;  /* 0x0000bb0019197a20 */ /* 0x000fe40000410000 */
[----:B------:R-:W-:Y:S02]  /*5eb0*/  FFMA.FTZ R6, R210, -UR4, R3 ;  /* 0x80000004d2067c23 */ /* 0x000fe40008010003 */
[----:B------:R-:W-:Y:S02]  /*5ec0*/  FFMA.FTZ R3, -R223, R223, 1 ;  /* 0x3f800000df037423 */ /* 0x000fe400000101df */
[----:B------:R-:W-:Y:S02]  /*5ed0*/  FMUL.FTZ R30, R30, c[0x0][0x2ec] ;  /* 0x0000bb001e1e7a20 */ /* 0x000fe40000410000 */
[----:B------:R-:W-:Y:S01]  /*5ee0*/  FMUL.FTZ R170, R33, c[0x0][0x2ec] ;  /* 0x0000bb0021aa7a20 */ /* 0x000fe20000410000 */
[----:B------:R4:W-:Y:S01]  /*5ef0*/  MUFU.TANH R26, R24 ;  /* 0x00000018001a7308 */ /* 0x0009e20000002400 */
[----:B------:R-:W-:Y:S02]  /*5f00*/  FMUL.FTZ R31, R31, c[0x0][0x2ec] ;  /* 0x0000bb001f1f7a20 */ /* 0x000fe40000410000 */
[----:B------:R-:W-:Y:S02]  /*5f10*/  FMUL.FTZ R32, R32, c[0x0][0x2ec] ;  /* 0x0000bb0020207a20 */ /* 0x000fe40000410000 */
[----:B--2---:R-:W-:Y:S02]  /*5f20*/  FFMA.FTZ R21, R211, -UR4, R217 ;  /* 0x80000004d3157c23 */ /* 0x004fe400080100d9 */
[----:B------:R-:W-:Y:S02]  /*5f30*/  FMUL.FTZ R217, R3, c[0x0][0x2ec] ;  /* 0x0000bb0003d97a20 */ /* 0x000fe40000410000 */
[----:B------:R-:W-:Y:S01]  /*5f40*/  FFMA.FTZ R3, -R219, R219, 1 ;  /* 0x3f800000db037423 */ /* 0x000fe200000101db */
[----:B------:R2:W2:Y:S01]  /*5f50*/  MUFU.TANH R169, R27 ;  /* 0x0000001b00a97308 */ /* 0x0004a20000002400 */
[----:B------:R-:W-:Y:S02]  /*5f60*/  FMUL.FTZ R34, R34, c[0x0][0x2ec] ;  /* 0x0000bb0022227a20 */ /* 0x000fe40000410000 */
[----:B------:R-:W-:Y:S02]  /*5f70*/  FFMA.FTZ R19, R190, -UR4, R213 ;  /* 0x80000004be137c23 */ /* 0x000fe400080100d5 */
[----:B------:R-:W-:Y:S02]  /*5f80*/  FMUL.FTZ R190, R3, c[0x0][0x2ec] ;  /* 0x0000bb0003be7a20 */ /* 0x000fe40000410000 */
[----:B------:R-:W-:Y:S02]  /*5f90*/  FFMA.FTZ R3, -R216, R216, 1 ;  /* 0x3f800000d8037423 */ /* 0x000fe400000101d8 */
[----:B-1----:R-:W-:Y:S01]  /*5fa0*/  FFMA.FTZ R16, -R218, R218, 1 ;  /* 0x3f800000da107423 */ /* 0x002fe200000101da */
[----:B------:R1:W-:Y:S01]  /*5fb0*/  MUFU.TANH R168, R28 ;  /* 0x0000001c00a87308 */ /* 0x0003e20000002400 */
[----:B------:R-:W-:Y:S02]  /*5fc0*/  FFMA.FTZ R7, -R222, R222, 1 ;  /* 0x3f800000de077423 */ /* 0x000fe400000101de */
[----:B------:R-:W-:Y:S02]  /*5fd0*/  FMUL.FTZ R211, R4, c[0x0][0x2ec] ;  /* 0x0000bb0004d37a20 */ /* 0x000fe40000410000 */
[----:B----4-:R-:W-:Y:S02]  /*5fe0*/  FMUL.FTZ R24, R35, c[0x0][0x2ec] ;  /* 0x0000bb0023187a20 */ /* 0x010fe40000410000 */
[----:B------:R-:W-:Y:S02]  /*5ff0*/  FFMA.FTZ R4, -R215, R215, 1 ;  /* 0x3f800000d7047423 */ /* 0x000fe400000101d7 */
[----:B------:R-:W-:Y:S01]  /*6000*/  FFMA.FTZ R10, R195, -UR4, R222 ;  /* 0x80000004c30a7c23 */ /* 0x000fe200080100de */
[----:B------:R4:W-:Y:S01]  /*6010*/  MUFU.TANH R166, R29 ;  /* 0x0000001d00a67308 */ /* 0x0009e20000002400 */
[----:B---3--:R-:W-:Y:S02]  /*6020*/  FFMA.FTZ R35, R181, -UR4, R179 ;  /* 0x80000004b5237c23 */ /* 0x008fe400080100b3 */
[----:B--2---:R-:W-:Y:S07]  /*6030*/  FFMA.FTZ R27, R189, -UR4, R215 ;  /* 0x80000004bd1b7c23 */ /* 0x004fee00080100d7 */
[----:B------:R2:W-:Y:S01]  /*6040*/  MUFU.TANH R177, R22 ;  /* 0x0000001600b17308 */ /* 0x0005e20000002400 */
[----:B-1----:R-:W-:Y:S02]  /*6050*/  FFMA.FTZ R28, R191, -UR4, R216 ;  /* 0x80000004bf1c7c23 */ /* 0x002fe400080100d8 */
[----:B------:R-:W-:Y:S02]  /*6060*/  FMUL.FTZ R216, R17, c[0x0][0x2ec] ;  /* 0x0000bb0011d87a20 */ /* 0x000fe40000410000 */
[----:B------:R-:W-:Y:S05]  /*6070*/  FFMA.FTZ R17, R189, -UR4, R169 ;  /* 0x80000004bd117c23 */ /* 0x000fea00080100a9 */
[----:B------:R-:W1:Y:S01]  /*6080*/  MUFU.TANH R220, R8 ;  /* 0x0000000800dc7308 */ /* 0x000e620000002400 */
[----:B----4-:R-:W-:Y:S04]  /*6090*/  FFMA.FTZ R29, -R169, R169, 1 ;  /* 0x3f800000a91d7423 */ /* 0x010fe800000101a9 */
[----:B------:R-:W-:Y:S05]  /*60a0*/  FMUL.FTZ R239, R29, c[0x0][0x2ec] ;  /* 0x0000bb001def7a20 */ /* 0x000fea0000410000 */
[----:B------:R-:W3:Y:S01]  /*60b0*/  MUFU.TANH R176, R23 ;  /* 0x0000001700b07308 */ /* 0x000ee20000002400 */
[----:B--2---:R-:W-:Y:S02]  /*60c0*/  FFMA.FTZ R22, R212, -UR4, R218 ;  /* 0x80000004d4167c23 */ /* 0x004fe400080100da */
[----:B------:R-:W-:Y:S02]  /*60d0*/  FMUL.FTZ R218, R0, c[0x0][0x2ec] ;  /* 0x0000bb0000da7a20 */ /* 0x000fe40000410000 */
[----:B------:R-:W-:Y:S02]  /*60e0*/  FFMA.FTZ R0, -R213, R213, 1 ;  /* 0x3f800000d5007423 */ /* 0x000fe400000101d5 */
[----:B------:R-:W-:Y:S03]  /*60f0*/  FMUL.FTZ R212, R7, c[0x0][0x2ec] ;  /* 0x0000bb0007d47a20 */ /* 0x000fe60000410000 */
[----:B------:R-:W2:Y:S01]  /*6100*/  MUFU.TANH R178, R20 ;  /* 0x0000001400b27308 */ /* 0x000ea20000002400 */
[----:B------:R-:W-:Y:S02]  /*6110*/  FMUL.FTZ R215, R0, c[0x0][0x2ec] ;  /* 0x0000bb0000d77a20 */ /* 0x000fe40000410000 */
[----:B------:R-:W-:Y:S02]  /*6120*/  FFMA.FTZ R0, -R11, R11, 1 ;  /* 0x3f8000000b007423 */ /* 0x000fe4000001010b */
[----:B-1----:R-:W-:Y:S02]  /*6130*/  FFMA.FTZ R8, -R220, R220, 1 ;  /* 0x3f800000dc087423 */ /* 0x002fe400000101dc */
[----:B------:R-:W-:Y:S02]  /*6140*/  FFMA.FTZ R7, R193, -UR4, R185 ;  /* 0x80000004c1077c23 */ /* 0x000fe400080100b9 */
[----:B------:R-:W-:Y:S01]  /*6150*/  FMUL.FTZ R193, R4, c[0x0][0x2ec] ;  /* 0x0000bb0004c17a20 */ /* 0x000fe20000410000 */
[----:B------:R-:W1:Y:S01]  /*6160*/  MUFU.TANH R18, R18 ;  /* 0x0000001200127308 */ /* 0x000e620000002400 */
[----:B------:R-:W-:Y:S02]  /*6170*/  FMUL.FTZ R222, R0, c[0x0][0x2ec] ;  /* 0x0000bb0000de7a20 */ /* 0x000fe40000410000 */
[----:B---3--:R-:W-:Y:S02]  /*6180*/  FFMA.FTZ R4, -R176, R176, 1 ;  /* 0x3f800000b0047423 */ /* 0x008fe400000101b0 */
[----:B------:R-:W-:Y:S02]  /*6190*/  FFMA.FTZ R14, R192, -UR4, R220 ;  /* 0x80000004c00e7c23 */ /* 0x000fe400080100dc */
[----:B------:R-:W-:Y:S02]  /*61a0*/  FMUL.FTZ R213, R16, c[0x0][0x2ec] ;  /* 0x0000bb0010d57a20 */ /* 0x000fe40000410000 */
[----:B------:R-:W-:Y:S01]  /*61b0*/  FFMA.FTZ R16, -R185, R185, 1 ;  /* 0x3f800000b9107423 */ /* 0x000fe200000101b9 */
[----:B------:R-:W3:Y:S01]  /*61c0*/  MUFU.TANH R12, R12 ;  /* 0x0000000c000c7308 */ /* 0x000ee20000002400 */
[----:B------:R-:W-:Y:S02]  /*61d0*/  FFMA.FTZ R23, -R177, R177, 1 ;  /* 0x3f800000b1177423 */ /* 0x000fe400000101b1 */
[----:B------:R-:W-:Y:S02]  /*61e0*/  FMUL.FTZ R241, R4, c[0x0][0x2ec] ;  /* 0x0000bb0004f17a20 */ /* 0x000fe40000410000 */
[----:B--2---:R-:W-:Y:S02]  /*61f0*/  FFMA.FTZ R0, -R178, R178, 1 ;  /* 0x3f800000b2007423 */ /* 0x004fe400000101b2 */
[----:B------:R-:W-:Y:S02]  /*6200*/  FFMA.FTZ R20, R192, -UR4, R214 ;  /* 0x80000004c0147c23 */ /* 0x000fe400080100d6 */
[----:B------:R-:W-:Y:S01]  /*6210*/  FMUL.FTZ R214, R15, c[0x0][0x2ec] ;  /* 0x0000bb000fd67a20 */ /* 0x000fe20000410000 */
[----:B------:R-:W2:Y:S01]  /*6220*/  MUFU.TANH R25, R25 ;  /* 0x0000001900197308 */ /* 0x000ea20000002400 */
[----:B------:R-:W-:Y:S02]  /*6230*/  FMUL.FTZ R192, R8, c[0x0][0x2ec] ;  /* 0x0000bb0008c07a20 */ /* 0x000fe40000410000 */
[----:B------:R-:W-:Y:S02]  /*6240*/  FMUL.FTZ R238, R0, c[0x0][0x2ec] ;  /* 0x0000bb0000ee7a20 */ /* 0x000fe40000410000 */
[----:B-1----:R-:W-:Y:S02]  /*6250*/  FFMA.FTZ R8, R210, -UR4, R18 ;  /* 0x80000004d2087c23 */ /* 0x002fe40008010012 */
[----:B------:R-:W-:Y:S02]  /*6260*/  FMUL.FTZ R210, R3, c[0x0][0x2ec] ;  /* 0x0000bb0003d27a20 */ /* 0x000fe40000410000 */
[----:B------:R-:W-:Y:S01]  /*6270*/  FFMA.FTZ R3, -R179, R179, 1 ;  /* 0x3f800000b3037423 */ /* 0x000fe200000101b3 */
[----:B------:R1:W-:Y:S01]  /*6280*/  MUFU.TANH R167, R30 ;  /* 0x0000001e00a77308 */ /* 0x0003e20000002400 */
[----:B------:R-:W-:Y:S02]  /*6290*/  FFMA.FTZ R4, -R26, R26, 1 ;  /* 0x3f8000001a047423 */ /* 0x000fe4000001011a */
[----:B------:R-:W-:Y:S02]  /*62a0*/  FFMA.FTZ R18, -R18, R18, 1 ;  /* 0x3f80000012127423 */ /* 0x000fe40000010112 */
[----:B---3--:R-:W-:Y:S02]  /*62b0*/  FFMA.FTZ R15, -R12, R12, 1 ;  /* 0x3f8000000c0f7423 */ /* 0x008fe4000001010c */
[----:B------:R-:W-:Y:S02]  /*62c0*/  FMUL.FTZ R236, R16, c[0x0][0x2ec] ;  /* 0x0000bb0010ec7a20 */ /* 0x000fe40000410000 */
[----:B------:R-:W-:Y:S01]  /*62d0*/  FMUL.FTZ R223, R15, c[0x0][0x2ec] ;  /* 0x0000bb000fdf7a20 */ /* 0x000fe20000410000 */
[----:B------:R-:W3:Y:S01]  /*62e0*/  I2F R180, R180 ;  /* 0x000000b400b47306 */ /* 0x000ee20000201400 */
[----:B------:R-:W-:Y:S02]  /*62f0*/  FMUL.FTZ R242, R23, c[0x0][0x2ec] ;  /* 0x0000bb0017f27a20 */ /* 0x000fe40000410000 */
[----:B------:R-:W-:Y:S02]  /*6300*/  FMUL.FTZ R235, R3, c[0x0][0x2ec] ;  /* 0x0000bb0003eb7a20 */ /* 0x000fe40000410000 */
[----:B--2---:R-:W-:Y:S02]  /*6310*/  FFMA.FTZ R0, -R25, R25, 1 ;  /* 0x3f80000019007423 */ /* 0x004fe40000010119 */
[----:B------:R-:W-:Y:S02]  /*6320*/  FFMA.FTZ R23, R194, -UR4, R166 ;  /* 0x80000004c2177c23 */ /* 0x000fe400080100a6 */
[----:B------:R-:W-:Y:S01]  /*6330*/  FFMA.FTZ R166, -R166, R166, 1 ;  /* 0x3f800000a6a67423 */ /* 0x000fe200000101a6 */
[----:B------:R-:W2:Y:S01]  /*6340*/  I2F R2, R2 ;  /* 0x0000000200027306 */ /* 0x000ea20000201400 */
[----:B------:R-:W-:Y:S02]  /*6350*/  FMUL.FTZ R234, R4, c[0x0][0x2ec] ;  /* 0x0000bb0004ea7a20 */ /* 0x000fe40000410000 */
[----:B------:R-:W-:Y:S02]  /*6360*/  FMUL.FTZ R232, R0, c[0x0][0x2ec] ;  /* 0x0000bb0000e87a20 */ /* 0x000fe40000410000 */
[----:B-1----:R-:W-:Y:S02]  /*6370*/  FFMA.FTZ R30, -R175, R175, 1 ;  /* 0x3f800000af1e7423 */ /* 0x002fe400000101af */
[----:B------:R-:W-:Y:S02]  /*6380*/  FFMA.FTZ R12, R188, -UR4, R12 ;  /* 0x80000004bc0c7c23 */ /* 0x000fe4000801000c */
[----:B------:R-:W-:Y:S01]  /*6390*/  FFMA.FTZ R11, R184, -UR4, R11 ;  /* 0x80000004b80b7c23 */ /* 0x000fe2000801000b */
[----:B------:R-:W1:Y:S01]  /*63a0*/  MUFU.TANH R165, R31 ;  /* 0x0000001f00a57308 */ /* 0x000e620000002400 */
[----:B------:R-:W-:Y:S02]  /*63b0*/  FMUL.FTZ R237, R18, c[0x0][0x2ec] ;  /* 0x0000bb0012ed7a20 */ /* 0x000fe40000410000 */
[----:B------:R-:W-:Y:S02]  /*63c0*/  FFMA.FTZ R164, R173, -UR4, R178 ;  /* 0x80000004ada47c23 */ /* 0x000fe400080100b2 */
[C---:B---3--:R-:W-:Y:S02]  /*63d0*/  FFMA.FTZ R16, R180.reuse, -UR4, R167 ;  /* 0x80000004b4107c23 */ /* 0x048fe400080100a7 */
[----:B------:R-:W-:Y:S02]  /*63e0*/  FFMA.FTZ R167, -R167, R167, 1 ;  /* 0x3f800000a7a77423 */ /* 0x000fe400000101a7 */
[----:B------:R-:W-:Y:S01]  /*63f0*/  FFMA.FTZ R18, R191, -UR4, R175 ;  /* 0x80000004bf127c23 */ /* 0x000fe200080100af */
[----:B------:R-:W3:Y:S01]  /*6400*/  MUFU.TANH R171, R32 ;  /* 0x0000002000ab7308 */ /* 0x000ee20000002400 */
[----:B------:R-:W-:Y:S02]  /*6410*/  FFMA.FTZ R26, R180, -UR4, R26 ;  /* 0x80000004b41a7c23 */ /* 0x000fe4000801001a */
[----:B------:R-:W-:Y:S02]  /*6420*/  FMUL.FTZ R240, R30, c[0x0][0x2ec] ;  /* 0x0000bb001ef07a20 */ /* 0x000fe40000410000 */
[----:B--2---:R-:W-:Y:S02]  /*6430*/  FFMA.FTZ R25, R2, -UR4, R25 ;  /* 0x8000000402197c23 */ /* 0x004fe40008010019 */
[----:B------:R-:W-:Y:S02]  /*6440*/  FMUL.FTZ R230, R167, c[0x0][0x2ec] ;  /* 0x0000bb00a7e67a20 */ /* 0x000fe40000410000 */
[----:B------:R-:W-:Y:S01]  /*6450*/  FMUL.FTZ R191, R166, c[0x0][0x2ec] ;  /* 0x0000bb00a6bf7a20 */ /* 0x000fe20000410000 */
[----:B------:R-:W2:Y:S01]  /*6460*/  MUFU.TANH R33, R34 ;  /* 0x0000002200217308 */ /* 0x000ea20000002400 */
[----:B-1----:R-:W-:Y:S02]  /*6470*/  FFMA.FTZ R15, R2, -UR4, R165 ;  /* 0x80000004020f7c23 */ /* 0x002fe400080100a5 */
[----:B------:R-:W-:Y:S02]  /*6480*/  FFMA.FTZ R165, -R165, R165, 1 ;  /* 0x3f800000a5a57423 */ /* 0x000fe400000101a5 */
[----:B------:R-:W-:Y:S05]  /*6490*/  FFMA.FTZ R31, R184, -UR4, R176 ;  /* 0x80000004b81f7c23 */ /* 0x000fea00080100b0 */
[----:B------:R-:W1:Y:S01]  /*64a0*/  MUFU.TANH R170, R170 ;  /* 0x000000aa00aa7308 */ /* 0x000e620000002400 */
[----:B---3--:R-:W-:Y:S02]  /*64b0*/  FFMA.FTZ R4, -R171, R171, 1 ;  /* 0x3f800000ab047423 */ /* 0x008fe400000101ab */
[----:B------:R-:W-:Y:S02]  /*64c0*/  FFMA.FTZ R32, R188, -UR4, R177 ;  /* 0x80000004bc207c23 */ /* 0x000fe400080100b1 */
[----:B------:R-:W-:Y:S05]  /*64d0*/  FMUL.FTZ R221, R4, c[0x0][0x2ec] ;  /* 0x0000bb0004dd7a20 */ /* 0x000fea0000410000 */
[----:B------:R3:W4:Y:S01]  /*64e0*/  MUFU.TANH R169, R24 ;  /* 0x0000001800a97308 */ /* 0x0007220000002400 */
[----:B--2---:R-:W-:Y:S02]  /*64f0*/  FFMA.FTZ R3, -R33, R33, 1 ;  /* 0x3f80000021037423 */ /* 0x004fe40000010121 */
[----:B------:R-:W-:Y:S02]  /*6500*/  FFMA.FTZ R34, R172, -UR4, R171 ;  /* 0x80000004ac227c23 */ /* 0x000fe400080100ab */
[----:B------:R-:W-:Y:S02]  /*6510*/  FFMA.FTZ R30, R173, -UR4, R33 ;  /* 0x80000004ad1e7c23 */ /* 0x000fe40008010021 */
[----:B------:R-:W-:Y:S02]  /*6520*/  FMUL.FTZ R231, R3, c[0x0][0x2ec] ;  /* 0x0000bb0003e77a20 */ /* 0x000fe40000410000 */
[----:B-1----:R-:W-:Y:S02]  /*6530*/  FFMA.FTZ R2, -R170, R170, 1 ;  /* 0x3f800000aa027423 */ /* 0x002fe400000101aa */
[----:B------:R-:W-:Y:S02]  /*6540*/  FFMA.FTZ R33, R174, -UR4, R170 ;  /* 0x80000004ae217c23 */ /* 0x000fe400080100aa */
[----:B------:R-:W-:Y:S02]  /*6550*/  FMUL.FTZ R194, R2, c[0x0][0x2ec] ;  /* 0x0000bb0002c27a20 */ /* 0x000fe40000410000 */
[----:B---3--:R-:W-:Y:S02]  /*6560*/  FFMA.FTZ R24, R195, -UR4, R168 ;  /* 0x80000004c3187c23 */ /* 0x008fe400080100a8 */
[----:B------:R-:W-:Y:S02]  /*6570*/  FFMA.FTZ R168, -R168, R168, 1 ;  /* 0x3f800000a8a87423 */ /* 0x000fe400000101a8 */
[----:B----4-:R-:W-:Y:S02]  /*6580*/  FFMA.FTZ R0, -R169, R169, 1 ;  /* 0x3f800000a9007423 */ /* 0x010fe400000101a9 */
[----:B------:R-:W-:Y:S02]  /*6590*/  FFMA.FTZ R29, R181, -UR4, R169 ;  /* 0x80000004b51d7c23 */ /* 0x000fe400080100a9 */
[----:B------:R-:W-:Y:S02]  /*65a0*/  FMUL.FTZ R220, R168, c[0x0][0x2ec] ;  /* 0x0000bb00a8dc7a20 */ /* 0x000fe40000410000 */
[----:B------:R-:W-:Y:S02]  /*65b0*/  FMUL.FTZ R195, R165, c[0x0][0x2ec] ;  /* 0x0000bb00a5c37a20 */ /* 0x000fe40000410000 */
[----:B------:R-:W-:Y:S01]  /*65c0*/  FMUL.FTZ R219, R0, c[0x0][0x2ec] ;  /* 0x0000bb0000db7a20 */ /* 0x000fe20000410000 */
[----:B------:R-:W-:-:S05]  /*65d0*/  @!P1 BRA `(.L_x_2000) ;  /* 0x0000009000009947 */ /* 0x000fca0003800000 */
[----:B------:R-:W-:Y:S01]  /*65e0*/  UIADD3 UR12, UR13, UR11, -UR5 ;  /* 0x0000000b0d0c7290 */ /* 0x000fe2000fffe805 */
[----:B------:R-:W-:Y:S01]  /*65f0*/  IMAD.U32 R0, RZ, RZ, UR19 ;  /* 0x00000013ff007e24 */ /* 0x000fe2000f8e00ff */
[----:B------:R-:W-:Y:S04]  /*6600*/  UIADD3 UR11, UR10, 0x40, URZ ;  /* 0x000000400a0b7890 */ /* 0x000fe8000fffe03f */
[----:B------:R-:W-:Y:S01]  /*6610*/  UISETP.GE.AND UP0, UPT, UR11, UR12, UPT ;  /* 0x0000000c0b00728c */ /* 0x000fe2000bf06270 */
[----:B------:R-:W-:Y:S02]  /*6620*/  ISETP.LT.AND P1, PT, R0, UR5, PT ;  /* 0x0000000500007c0c */ /* 0x000fe4000bf21270 */
[----:B------:R-:W-:Y:S03]  /*6630*/  UMOV UR12, UR13 ;  /* 0x0000000d000c7c82 */ /* 0x000fe60008000000 */
[----:B------:R-:W-:Y:S11]  /*6640*/  PLOP3.LUT P2, PT, PT, PT, UP0, 0x80, 0x0 ;  /* 0x000000000000781c */ /* 0x000ff60003f4f008 */
[----:B------:R-:W-:Y:S02]  /*6650*/  @!UPT UIADD3 URZ, URZ, URZ, URZ ;  /* 0x0000003f3f3ff290 */ /* 0x000fe4000fffe03f */
[----:B------:R-:W-:-:S05]  /*6660*/  @!P2 BRA P1, `(.L_x_2001) ;  /* 0x000007f00000a947 */ /* 0x000fca0000800000 */
.L_x_2000:
[----:B------:R-:W-:Y:S01]  /*6670*/  IADD3 R3, R243, UR10, RZ ;  /* 0x0000000af3037c10 */ /* 0x000fe2000fffe0ff */
[----:B------:R-:W-:Y:S01]  /*6680*/  UIADD3 UR13, UR5, 0x1, -UR9 ;  /* 0x00000001050d7890 */ /* 0x000fe2000fffe809 */
[C---:B------:R-:W-:Y:S01]  /*6690*/  IADD3 R170, R209.reuse, 0x1, RZ ;  /* 0x00000001d1aa7810 */ /* 0x040fe20007ffe0ff */
[----:B------:R-:W-:Y:S01]  /*66a0*/  UIADD3 UR11, -UR12, UR5, -UR9 ;  /* 0x000000050c0b7290 */ /* 0x000fe2000fffe909 */
[C---:B------:R-:W-:Y:S01]  /*66b0*/  IADD3 R169, R209.reuse, 0x8, RZ ;  /* 0x00000008d1a97810 */ /* 0x040fe20007ffe0ff */
[----:B------:R-:W-:Y:S01]  /*66c0*/  UIADD3 UR10, UR13, UR43, URZ ;  /* 0x0000002b0d0a7290 */ /* 0x000fe2000fffe03f */
[C---:B------:R-:W-:Y:S02]  /*66d0*/  IADD3 R168, R209.reuse, 0x9, RZ ;  /* 0x00000009d1a87810 */ /* 0x040fe40007ffe0ff */
[----:B------:R-:W-:Y:S01]  /*66e0*/  IADD3 R167, R209, 0x10, RZ ;  /* 0x00000010d1a77810 */ /* 0x000fe20007ffe0ff */
[----:B------:R-:W-:Y:S01]  /*66f0*/  UMOV UR13, UR12 ;  /* 0x0000000c000d7c82 */ /* 0x000fe20008000000 */
[C---:B------:R-:W-:Y:S02]  /*6700*/  IADD3 R2, R3.reuse, UR11, RZ ;  /* 0x0000000b03027c10 */ /* 0x040fe4000fffe0ff */
[----:B------:R-:W-:Y:S02]  /*6710*/  IADD3 R0, R3, UR10, RZ ;  /* 0x0000000a03007c10 */ /* 0x000fe4000fffe0ff */
[----:B------:R-:W-:Y:S02]  /*6720*/  IMNMX R2, RZ, R2, !PT ;  /* 0x00000002ff027217 */ /* 0x000fe40007800200 */
[----:B------:R-:W-:Y:S02]  /*6730*/  IMNMX R0, R0, UR5, PT ;  /* 0x0000000500007c17 */ /* 0x000fe4000b800200 */
[CC--:B------:R-:W-:Y:S02]  /*6740*/  ISETP.GE.AND P1, PT, R209.reuse, R2.reuse, PT ;  /* 0x00000002d100720c */ /* 0x0c0fe40003f26270 */
[C---:B------:R-:W-:Y:S02]  /*6750*/  ISETP.GE.AND P6, PT, R170.reuse, R2, PT ;  /* 0x00000002aa00720c */ /* 0x040fe40003fc6270 */
        /* <DEDUP_REMOVED lines=19> */
[----:B------:R-:W-:Y:S02]  /*6890*/  IADD3 R0, R3, 0x8, RZ ;  /* 0x0000000803007810 */ /* 0x000fe40007ffe0ff */
[----:B------:R-:W-:Y:S02]  /*68a0*/  FSEL R12, R12, -INF , !P5 ;  /* 0xff8000000c0c7808 */ /* 0x000fe40006800000 */
[C---:B------:R-:W-:Y:S02]  /*68b0*/  IADD3 R2, R0.reuse, UR11, RZ ;  /* 0x0000000b00027c10 */ /* 0x040fe4000fffe0ff */
[----:B------:R-:W-:Y:S02]  /*68c0*/  IADD3 R0, R0, UR10, RZ ;  /* 0x0000000a00007c10 */ /* 0x000fe4000fffe0ff */
[----:B------:R-:W-:Y:S02]  /*68d0*/  IMNMX R2, RZ, R2, !PT ;  /* 0x00000002ff027217 */ /* 0x000fe40007800200 */
[----:B------:R-:W-:Y:S02]  /*68e0*/  IMNMX R0, R0, UR5, PT ;  /* 0x0000000500007c17 */ /* 0x000fe4000b800200 */
[-C--:B------:R-:W-:Y:S02]  /*68f0*/  ISETP.GE.AND P5, PT, R209, R2.reuse, PT ;  /* 0x00000002d100720c */ /* 0x080fe40003fa6270 */
[----:B------:R-:W-:Y:S02]  /*6900*/  FSEL R11, R11, -INF , !P4 ;  /* 0xff8000000b0b7808 */ /* 0x000fe40006000000 */
[C---:B------:R-:W-:Y:S02]  /*6910*/  ISETP.GE.AND P4, PT, R170.reuse, R2, PT ;  /* 0x00000002aa00720c */ /* 0x040fe40003f86270 */
        /* <DEDUP_REMOVED lines=31> */
[----:B------:R-:W-:Y:S02]  /*6b10*/  IADD3 R3, R3, 0x28, RZ ;  /* 0x0000002803037810 */ /* 0x000fe40007ffe0ff */
        /* <DEDUP_REMOVED lines=15> */
[-C--:B------:R-:W-:Y:S02]  /*6c10*/  ISETP.GE.OR P5, PT, R167, R0.reuse, !P5 ;  /* 0x00000000a700720c */ /* 0x080fe40006fa6670 */
[-C--:B------:R-:W-:Y:S02]  /*6c20*/  ISETP.GE.OR P4, PT, R166, R0.reuse, !P4 ;  /* 0x00000000a600720c */ /* 0x080fe40006786670 */
[-C--:B------:R-:W-:Y:S02]  /*6c30*/  ISETP.GE.OR P3, PT, R165, R0.reuse, !P3 ;  /* 0x00000000a500720c */ /* 0x080fe40005f66670 */
[----:B------:R-:W-:Y:S02]  /*6c40*/  ISETP.GE.OR P2, PT, R4, R0, !P2 ;  /* 0x000000000400720c */ /* 0x000fe40005746670 */
[----:B------:R-:W-:Y:S02]  /*6c50*/  IADD3 R0, R3, UR10, RZ ;  /* 0x0000000a03007c10 */ /* 0x000fe4000fffe0ff */
[----:B------:R-:W-:Y:S02]  /*6c60*/  IMNMX R2, RZ, R2, !PT ;  /* 0x00000002ff027217 */ /* 0x000fe40007800200 */
[----:B------:R-:W-:Y:S02]  /*6c70*/  IMNMX R0, R0, UR5, PT ;  /* 0x0000000500007c17 */ /* 0x000fe4000b800200 */
[----:B------:R-:W-:Y:S02]  /*6c80*/  FSEL R28, R28, -INF , !P1 ;  /* 0xff8000001c1c7808 */ /* 0x000fe40004800000 */
[CC--:B------:R-:W-:Y:S02]  /*6c90*/  ISETP.GE.AND P1, PT, R170.reuse, R2.reuse, PT ;  /* 0x00000002aa00720c */ /* 0x0c0fe40003f26270 */
        /* <DEDUP_REMOVED lines=28> */
.L_x_2001:
[----:B------:R-:W2:Y:S01]  /*6e60*/  LDL R3, [R1+0xc] ;  /* 0x00000c0001037983 */ /* 0x000ea20000100800 */
[----:B------:R-:W-:Y:S03]  /*6e70*/  UISETP.GT.AND UP0, UPT, UR8, UR18, UPT ;  /* 0x000000120800728c */ /* 0x000fe6000bf04270 */
[----:B------:R-:W3:Y:S03]  /*6e80*/  LDL R2, [R1+0x10] ;  /* 0x0000100001027983 */ /* 0x000ee60000100800 */
[----:B------:R-:W-:Y:S01]  /*6e90*/  PLOP3.LUT P2, PT, PT, PT, UP0, 0x80, 0x0 ;  /* 0x000000000000781c */ /* 0x000fe20003f4f008 */
[----:B------:R-:W4:Y:S04]  /*6ea0*/  LDL R0, [R1+0x4] ;  /* 0x0000040001007983 */ /* 0x000f280000100800 */
        /* <DEDUP_REMOVED lines=20> */
[----:B------:R1:W-:Y:S01]  /*6ff0*/  STL [R1+0x60], R36 ;  /* 0x0000602401007387 */ /* 0x0003e20000100800 */
[C---:B--2---:R-:W-:Y:S01]  /*7000*/  FMUL.FTZ R4, R3.reuse, 1.4426950216293334961 ;  /* 0x3fb8aa3b03047820 */ /* 0x044fe20000410000 */
[----:B------:R-:W-:Y:S01]  /*7010*/  FSETP.NEU.FTZ.AND P1, PT, R3, -INF , PT ;  /* 0xff8000000300780b */ /* 0x000fe20003f3d000 */
[----:B---3--:R-:W-:Y:S03]  /*7020*/  FMUL.FTZ R3, R2, 1.4426950216293334961 ;  /* 0x3fb8aa3b02037820 */ /* 0x008fe60000410000 */
[----:B------:R-:W-:Y:S02]  /*7030*/  FSEL R4, R4, RZ, P1 ;  /* 0x000000ff04047208 */ /* 0x000fe40000800000 */
[----:B------:R-:W-:Y:S01]  /*7040*/  FSETP.NEU.FTZ.AND P1, PT, R2, -INF , PT ;  /* 0xff8000000200780b */ /* 0x000fe20003f3d000 */
[----:B----4-:R-:W-:Y:S02]  /*7050*/  FMUL.FTZ R2, R0, 1.4426950216293334961 ;  /* 0x3fb8aa3b00027820 */ /* 0x010fe40000410000 */
[--C-:B------:R-:W-:Y:S01]  /*7060*/  FFMA.FTZ R6, R6, c[0x0][0x23c], -R4.reuse ;  /* 0x00008f0006067a23 */ /* 0x100fe20000010804 */
[----:B------:R-:W-:Y:S01]  /*7070*/  FSEL R3, R3, RZ, P1 ;  /* 0x000000ff03037208 */ /* 0x000fe20000800000 */
[----:B------:R-:W-:Y:S01]  /*7080*/  FFMA.FTZ R5, R5, c[0x0][0x23c], -R4 ;  /* 0x00008f0005057a23 */ /* 0x000fe20000010804 */
[----:B------:R-:W-:Y:S01]  /*7090*/  FSETP.NEU.FTZ.AND P1, PT, R0, -INF , PT ;  /* 0xff8000000000780b */ /* 0x000fe20003f3d000 */
[----:B------:R-:W-:Y:S01]  /*70a0*/  MUFU.EX2 R178, R6 ;  /* 0x0000000600b27308 */ /* 0x000fe20000000800 */
[C---:B------:R-:W-:Y:S02]  /*70b0*/  FMUL.FTZ R0, R165.reuse, 1.4426950216293334961 ;  /* 0x3fb8aa3ba5007820 */ /* 0x040fe40000410000 */
[----:B------:R-:W-:Y:S01]  /*70c0*/  FSEL R2, R2, RZ, P1 ;  /* 0x000000ff02027208 */ /* 0x000fe20000800000 */
[--C-:B------:R-:W-:Y:S01]  /*70d0*/  FFMA.FTZ R32, R32, c[0x0][0x23c], -R3.reuse ;  /* 0x00008f0020207a23 */ /* 0x100fe20000010803 */
[----:B------:R-:W-:Y:S01]  /*70e0*/  FSETP.NEU.FTZ.AND P1, PT, R165, -INF , PT ;  /* 0xff800000a500780b */ /* 0x000fe20003f3d000 */
[--C-:B------:R-:W-:Y:S02]  /*70f0*/  FFMA.FTZ R31, R31, c[0x0][0x23c], -R3.reuse ;  /* 0x00008f001f1f7a23 */ /* 0x100fe40000010803 */
[--C-:B------:R-:W-:Y:S01]  /*7100*/  FFMA.FTZ R28, R28, c[0x0][0x23c], -R2.reuse ;  /* 0x00008f001c1c7a23 */ /* 0x100fe20000010802 */
[----:B------:R-:W-:Y:S01]  /*7110*/  FSEL R0, R0, RZ, P1 ;  /* 0x000000ff00007208 */ /* 0x000fe20000800000 */
[--C-:B------:R-:W-:Y:S01]  /*7120*/  FFMA.FTZ R30, R30, c[0x0][0x23c], -R3.reuse ;  /* 0x00008f001e1e7a23 */ /* 0x100fe20000010803 */
[----:B------:R-:W2:Y:S01]  /*7130*/  MUFU.EX2 R177, R5 ;  /* 0x0000000500b17308 */ /* 0x000ea20000000800 */
[--C-:B------:R-:W-:Y:S02]  /*7140*/  FFMA.FTZ R10, R10, c[0x0][0x23c], -R3.reuse ;  /* 0x00008f000a0a7a23 */ /* 0x100fe40000010803 */
[--C-:B------:R-:W-:Y:S02]  /*7150*/  FFMA.FTZ R9, R9, c[0x0][0x23c], -R3.reuse ;  /* 0x00008f0009097a23 */ /* 0x100fe40000010803 */
[--C-:B------:R-:W-:Y:S02]  /*7160*/  FFMA.FTZ R8, R8, c[0x0][0x23c], -R3.reuse ;  /* 0x00008f0008087a23 */ /* 0x100fe40000010803 */
[--C-:B------:R-:W-:Y:S02]  /*7170*/  FFMA.FTZ R7, R7, c[0x0][0x23c], -R3.reuse ;  /* 0x00008f0007077a23 */ /* 0x100fe40000010803 */
[----:B------:R-:W-:Y:S01]  /*7180*/  FFMA.FTZ R3, R29, c[0x0][0x23c], -R3 ;  /* 0x00008f001d037a23 */ /* 0x000fe20000010803 */
[----:B------:R-:W-:Y:S01]  /*7190*/  MUFU.EX2 R176, R10 ;  /* 0x0000000a00b07308 */ /* 0x000fe20000000800 */
[--C-:B------:R-:W-:Y:S02]  /*71a0*/  FFMA.FTZ R27, R27, c[0x0][0x23c], -R2.reuse ;  /* 0x00008f001b1b7a23 */ /* 0x100fe40000010802 */
[--C-:B------:R-:W-:Y:S02]  /*71b0*/  FFMA.FTZ R26, R26, c[0x0][0x23c], -R2.reuse ;  /* 0x00008f001a1a7a23 */ /* 0x100fe40000010802 */
[--C-:B------:R-:W-:Y:S02]  /*71c0*/  FFMA.FTZ R25, R25, c[0x0][0x23c], -R2.reuse ;  /* 0x00008f0019197a23 */ /* 0x100fe40000010802 */
[--C-:B------:R-:W-:Y:S02]  /*71d0*/  FFMA.FTZ R24, R24, c[0x0][0x23c], -R2.reuse ;  /* 0x00008f0018187a23 */ /* 0x100fe40000010802 */
[--C-:B------:R-:W-:Y:S01]  /*71e0*/  FFMA.FTZ R14, R14, c[0x0][0x23c], -R2.reuse ;  /* 0x00008f000e0e7a23 */ /* 0x100fe20000010802 */
[----:B-1----:R2:W-:Y:S01]  /*71f0*/  MUFU.EX2 R36, R3 ;  /* 0x0000000300247308 */ /* 0x0025e20000000800 */
        /* <DEDUP_REMOVED lines=11> */
[----:B------:R-:W1:Y:S01]  /*72b0*/  MUFU.EX2 R252, R9 ;  /* 0x0000000900fc7308 */ /* 0x000e620000000800 */
[--C-:B------:R-:W-:Y:S02]  /*72c0*/  FFMA.FTZ R19, R19, c[0x0][0x23c], -R0.reuse ;  /* 0x00008f0013137a23 */ /* 0x100fe40000010800 */
[--C-:B------:R-:W-:Y:S01]  /*72d0*/  FFMA.FTZ R18, R18, c[0x0][0x23c], -R0.reuse ;  /* 0x00008f0012127a23 */ /* 0x100fe20000010800 */
[----:B--2---:R-:W-:Y:S01]  /*72e0*/  F2FP.PACK_AB R3, R177, R178 ;  /* 0x000000b2b103723e */ /* 0x004fe200000000ff */
[--C-:B------:R-:W-:Y:S02]  /*72f0*/  FFMA.FTZ R17, R17, c[0x0][0x23c], -R0.reuse ;  /* 0x00008f0011117a23 */ /* 0x100fe40000010800 */
[--C-:B------:R-:W-:Y:S02]  /*7300*/  FFMA.FTZ R16, R16, c[0x0][0x23c], -R0.reuse ;  /* 0x00008f0010107a23 */ /* 0x100fe40000010800 */
[----:B------:R2:W-:Y:S01]  /*7310*/  STS [R226+0x20000], R3 ;  /* 0x02000003e2007388 */ /* 0x0005e20000000800 */
[----:B------:R-:W-:Y:S01]  /*7320*/  MUFU.EX2 R55, R12 ;  /* 0x0000000c00377308 */ /* 0x000fe20000000800 */
[--C-:B------:R-:W-:Y:S02]  /*7330*/  FFMA.FTZ R20, R20, c[0x0][0x23c], -R0.reuse ;  /* 0x00008f0014147a23 */ /* 0x100fe40000010800 */
[----:B------:R-:W-:Y:S07]  /*7340*/  FFMA.FTZ R0, R15, c[0x0][0x23c], -R0 ;  /* 0x00008f000f007a23 */ /* 0x000fee0000010800 */
[----:B------:R-:W2:Y:S01]  /*7350*/  MUFU.EX2 R54, R11 ;  /* 0x0000000b00367308 */ /* 0x000ea20000000800 */
[----:B-1----:R-:W-:Y:S05]  /*7360*/  F2FP.PACK_AB R2, R252, R176 ;  /* 0x000000b0fc02723e */ /* 0x002fea00000000ff */
[----:B------:R1:W-:Y:S04]  /*7370*/  STS [R226+0x20400], R2 ;  /* 0x02040002e2007388 */ /* 0x0003e80000000800 */
[----:B------:R-:W-:Y:S10]  /*7380*/  MUFU.EX2 R53, R8 ;  /* 0x0000000800357308 */ /* 0x000ff40000000800 */
[----:B------:R-:W1:Y:S01]  /*7390*/  MUFU.EX2 R52, R7 ;  /* 0x0000000700347308 */ /* 0x000e620000000800 */
[----:B--2---:R-:W-:Y:S05]  /*73a0*/  F2FP.PACK_AB R3, R54, R55 ;  /* 0x000000373603723e */ /* 0x004fea00000000ff */
[----:B------:R-:W-:Y:S04]  /*73b0*/  STS [R229+0x20000], R3 ;  /* 0x02000003e5007388 */ /* 0x000fe80000000800 */
[----:B------:R-:W-:Y:S10]  /*73c0*/  MUFU.EX2 R189, R14 ;  /* 0x0000000e00bd7308 */ /* 0x000ff40000000800 */
[----:B------:R-:W2:Y:S01]  /*73d0*/  MUFU.EX2 R181, R13 ;  /* 0x0000000d00b57308 */ /* 0x000ea20000000800 */
[----:B-1----:R-:W-:Y:S05]  /*73e0*/  F2FP.PACK_AB R2, R52, R53 ;  /* 0x000000353402723e */ /* 0x002fea00000000ff */
[----:B------:R-:W-:Y:S04]  /*73f0*/  STS [R229+0x20400], R2 ;  /* 0x02040002e5007388 */ /* 0x000fe80000000800 */
[----:B------:R-:W-:Y:S10]  /*7400*/  MUFU.EX2 R38, R4 ;  /* 0x0000000400267308 */ /* 0x000ff40000000800 */
[----:B------:R-:W-:Y:S01]  /*7410*/  MUFU.EX2 R180, R22 ;  /* 0x0000001600b47308 */ /* 0x000fe20000000800 */
[----:B--2---:R-:W-:Y:S05]  /*7420*/  F2FP.PACK_AB R5, R181, R189 ;  /* 0x000000bdb505723e */ /* 0x004fea00000000ff */
[----:B------:R1:W-:Y:S04]  /*7430*/  STS [R226+0x21000], R5 ;  /* 0x02100005e2007388 */ /* 0x0003e80000000800 */
[----:B------:R-:W2:Y:S10]  /*7440*/  MUFU.EX2 R179, R21 ;  /* 0x0000001500b37308 */ /* 0x000eb40000000800 */
[----:B------:R-:W-:Y:S10]  /*7450*/  MUFU.EX2 R6, R28 ;  /* 0x0000001c00067308 */ /* 0x000ff40000000800 */
[----:B------:R-:W-:Y:S01]  /*7460*/  MUFU.EX2 R40, R0 ;  /* 0x0000000000287308 */ /* 0x000fe20000000800 */
[----:B--2---:R-:W-:Y:S05]  /*7470*/  F2FP.PACK_AB R4, R179, R180 ;  /* 0x000000b4b304723e */ /* 0x004fea00000000ff */
[----:B------:R2:W-:Y:S04]  /*7480*/  STS [R226+0x21400], R4 ;  /* 0x02140004e2007388 */ /* 0x0005e80000000800 */
[----:B------:R-:W3:Y:S10]  /*7490*/  MUFU.EX2 R243, R27 ;  /* 0x0000001b00f37308 */ /* 0x000ef40000000800 */
[----:B------:R-:W-:Y:S10]  /*74a0*/  MUFU.EX2 R224, R19 ;  /* 0x0000001300e07308 */ /* 0x000ff40000000800 */
[----:B------:R-:W1:Y:S01]  /*74b0*/  MUFU.EX2 R225, R20 ;  /* 0x0000001400e17308 */ /* 0x000e620000000800 */
[----:B---3--:R-:W-:Y:S05]  /*74c0*/  F2FP.PACK_AB R0, R243, R6 ;  /* 0x00000006f300723e */ /* 0x008fea00000000ff */
[----:B------:R3:W-:Y:S04]  /*74d0*/  STS [R229+0x21000], R0 ;  /* 0x02100000e5007388 */ /* 0x0007e80000000800 */
[----:B------:R-:W-:Y:S10]  /*74e0*/  MUFU.EX2 R51, R164 ;  /* 0x000000a400337308 */ /* 0x000ff40000000800 */
[----:B------:R-:W2:Y:S01]  /*74f0*/  MUFU.EX2 R50, R35 ;  /* 0x0000002300327308 */ /* 0x000ea20000000800 */
[----:B-1----:R-:W-:Y:S05]  /*7500*/  F2FP.PACK_AB R5, R224, R225 ;  /* 0x000000e1e005723e */ /* 0x002fea00000000ff */
[----:B------:R-:W-:Y:S04]  /*7510*/  STS [R229+0x21400], R5 ;  /* 0x02140005e5007388 */ /* 0x000fe80000000800 */
[----:B------:R-:W-:Y:S10]  /*7520*/  MUFU.EX2 R49, R32 ;  /* 0x0000002000317308 */ /* 0x000ff40000000800 */
[----:B------:R-:W1:Y:S01]  /*7530*/  MUFU.EX2 R48, R31 ;  /* 0x0000001f00307308 */ /* 0x000e620000000800 */
[----:B--2---:R-:W-:Y:S05]  /*7540*/  F2FP.PACK_AB R4, R50, R51 ;  /* 0x000000333204723e */ /* 0x004fea00000000ff */
[----:B------:R-:W-:Y:S04]  /*7550*/  STS [R227+0x20000], R4 ;  /* 0x02000004e3007388 */ /* 0x000fe80000000800 */
[----:B------:R-:W2:Y:S10]  /*7560*/  MUFU.EX2 R39, R34 ;  /* 0x0000002200277308 */ /* 0x000eb40000000800 */
[----:B------:R-:W3:Y:S01]  /*7570*/  MUFU.EX2 R37, R30 ;  /* 0x0000001e00257308 */ /* 0x000ee20000000800 */
[----:B-1----:R-:W-:Y:S05]  /*7580*/  F2FP.PACK_AB R3, R48, R49 ;  /* 0x000000313003723e */ /* 0x002fea00000000ff */
[----:B------:R1:W-:Y:S04]  /*7590*/  STS [R227+0x20400], R3 ;  /* 0x02040003e3007388 */ /* 0x0003e80000000800 */
[----:B------:R-:W-:Y:S01]  /*75a0*/  MUFU.EX2 R47, R26 ;  /* 0x0000001a002f7308 */ /* 0x000fe20000000800 */
[----:B--2---:R-:W-:Y:S05]  /*75b0*/  F2FP.PACK_AB R2, R38, R39 ;  /* 0x000000272602723e */ /* 0x004fea00000000ff */
[----:B------:R2:W-:Y:S04]  /*75c0*/  STS [R228+0x20000], R2 ;  /* 0x02000002e4007388 */ /* 0x0005e80000000800 */
[----:B------:R-:W4:Y:S01]  /*75d0*/  MUFU.EX2 R46, R25 ;  /* 0x00000019002e7308 */ /* 0x000f220000000800 */
[----:B---3--:R-:W-:Y:S05]  /*75e0*/  F2FP.PACK_AB R0, R36, R37 ;  /* 0x000000252400723e */ /* 0x008fea00000000ff */
[----:B------:R3:W-:Y:S04]  /*75f0*/  STS [R228+0x20400], R0 ;  /* 0x02040000e4007388 */ /* 0x0007e80000000800 */
[----:B------:R-:W-:Y:S01]  /*7600*/  MUFU.EX2 R45, R18 ;  /* 0x00000012002d7308 */ /* 0x000fe20000000800 */
[----:B-1----:R-:W-:Y:S04]  /*7610*/  SHF.L.U32 R3, R207, 0x1, RZ ;  /* 0x00000001cf037819 */ /* 0x002fe800000006ff */
[-C--:B------:R-:W-:Y:S05]  /*7620*/  IADD3 R184, R205, R3.reuse, RZ ;  /* 0x00000003cdb87210 */ /* 0x080fea0007ffe0ff */
[----:B------:R-:W1:Y:S01]  /*7630*/  MUFU.EX2 R44, R17 ;  /* 0x00000011002c7308 */ /* 0x000e620000000800 */
[C---:B------:R-:W-:Y:S02]  /*7640*/  IADD3 R185, R204.reuse, R3, RZ ;  /* 0x00000003ccb97210 */ /* 0x040fe40007ffe0ff */
[----:B------:R-:W-:Y:S02]  /*7650*/  IADD3 R188, R204, R184, RZ ;  /* 0x000000b8ccbc7210 */ /* 0x000fe40007ffe0ff */
[----:B----4-:R-:W-:Y:S05]  /*7660*/  F2FP.PACK_AB R5, R46, R47 ;  /* 0x0000002f2e05723e */ /* 0x010fea00000000ff */
[----:B------:R-:W2:Y:S01]  /*7670*/  MUFU.EX2 R43, R24 ;  /* 0x00000018002b7308 */ /* 0x000ea20000000800 */
[----:B------:R-:W-:Y:S09]  /*7680*/  STS [R227+0x21000], R5 ;  /* 0x02100005e3007388 */ /* 0x000ff20000000800 */
[----:B------:R-:W3:Y:S01]  /*7690*/  MUFU.EX2 R41, R16 ;  /* 0x0000001000297308 */ /* 0x000ee20000000800 */
[----:B-1----:R-:W-:Y:S05]  /*76a0*/  F2FP.PACK_AB R4, R44, R45 ;  /* 0x0000002d2c04723e */ /* 0x002fea00000000ff */
[----:B------:R-:W-:Y:S01]  /*76b0*/  STS [R227+0x21400], R4 ;  /* 0x02140004e3007388 */ /* 0x000fe20000000800 */
[----:B--2---:R-:W-:Y:S05]  /*76c0*/  F2FP.PACK_AB R2, R42, R43 ;  /* 0x0000002b2a02723e */ /* 0x004fea00000000ff */
[----:B------:R1:W-:Y:S01]  /*76d0*/  STS [R228+0x21000], R2 ;  /* 0x02100002e4007388 */ /* 0x0003e20000000800 */
[----:B---3--:R-:W-:Y:S05]  /*76e0*/  F2FP.PACK_AB R0, R40, R41 ;  /* 0x000000292800723e */ /* 0x008fea00000000ff */
[----:B------:R-:W-:Y:S04]  /*76f0*/  STS [R228+0x21400], R0 ;  /* 0x02140000e4007388 */ /* 0x000fe80000000800 */
[----:B------:R-:W-:Y:S04]  /*7700*/  LDSM.16.M88.4 R32, [R3+0x8000] ;  /* 0x008000000320783b */ /* 0x000fe80000000200 */
[----:B------:R-:W2:Y:S04]  /*7710*/  LDSM.16.M88.4 R16, [R200+0x14000] ;  /* 0x01400000c810783b */ /* 0x000ea80000000200 */
[----:B------:R-:W3:Y:S01]  /*7720*/  LDSM.16.M88.4 R28, [R3+0x9000] ;  /* 0x00900000031c783b */ /* 0x000ee20000000200 */
[----:B-1----:R-:W-:Y:S03]  /*7730*/  MOV R2, R6 ;  /* 0x0000000600027202 */ /* 0x002fe60000000f00 */
[----:B------:R-:W1:Y:S04]  /*7740*/  LDSM.16.M88.4 R164, [R200+0x14800] ;  /* 0x01480000c8a4783b */ /* 0x000e680000000200 */
[----:B------:R-:W-:Y:S04]  /*7750*/  LDSM.16.M88.4 R168, [R184+0x8000] ;  /* 0x00800000b8a8783b */ /* 0x000fe80000000200 */
        /* <DEDUP_REMOVED lines=20> */
[----:B------:R-:W1:Y:S04]  /*78a0*/  LDSM.16.M88.4 R168, [R203+0x14000] ;  /* 0x01400000cba8783b */ /* 0x000e680000000200 */
[----:B------:R-:W2:Y:S03]  /*78b0*/  LDSM.16.M88.4 R172, [R185+0x9000] ;  /* 0x00900000b9ac783b */ /* 0x000ea60000000200 */
        /* <DEDUP_REMOVED lines=10> */
[----:B------:R-:W-:Y:S04]  /*7960*/  LDSM.16.M88.4 R164, [R188+0x8000] ;  /* 0x00800000bca4783b */ /* 0x000fe80000000200 */
[----:B------:R-:W1:Y:S03]  /*7970*/  LDSM.16.M88.4 R168, [R202+0x14000] ;  /* 0x01400000caa8783b */ /* 0x000e660000000200 */
        /* <DEDUP_REMOVED lines=51> */
[----:B-----5:R-:W-:Y:S01]  /*7cb0*/  FADD.FTZ R6, -R187, R6 ;  /* 0x00000006bb067221 */ /* 0x020fe20000010100 */
[C---:B------:R-:W-:Y:S01]  /*7cc0*/  HMMA.16816.F32 R16, R164.reuse, R170, R16 ;  /* 0x000000aaa410723c */ /* 0x040fe20000001810 */
[----:B------:R-:W1:Y:S03]  /*7cd0*/  LDSM.16.M88.4 R168, [R202+0x18800] ;  /* 0x01880000caa8783b */ /* 0x000e660000000200 */
[----:B------:R-:W-:Y:S02]  /*7ce0*/  FMUL.FTZ R6, R176, R6 ;  /* 0x00000006b0067220 */ /* 0x000fe40000410000 */
[----:B------:R-:W-:Y:S02]  /*7cf0*/  FADD.FTZ R5, -R186, R5 ;  /* 0x00000005ba057221 */ /* 0x000fe40000010100 */
[C---:B------:R-:W-:Y:S04]  /*7d00*/  FADD.FTZ R10, -R182.reuse, R10 ;  /* 0x0000000ab60a7221 */ /* 0x040fe80000010100 */
[----:B------:R-:W-:Y:S02]  /*7d10*/  FADD.FTZ R11, -R182, R11 ;  /* 0x0000000bb60b7221 */ /* 0x000fe40000010100 */
[----:B------:R-:W-:Y:S02]  /*7d20*/  FMUL.FTZ R10, R180, R10 ;  /* 0x0000000ab40a7220 */ /* 0x000fe40000410000 */
[----:B------:R-:W-:Y:S02]  /*7d30*/  FMUL.FTZ R176, R179, R11 ;  /* 0x0000000bb3b07220 */ /* 0x000fe40000410000 */
[----:B------:R-:W-:Y:S02]  /*7d40*/  FMUL.FTZ R179, R213, R10 ;  /* 0x0000000ad5b37220 */ /* 0x000fe40000410000 */
[----:B------:R-:W-:Y:S02]  /*7d50*/  FADD.FTZ R14, -R182, R14 ;  /* 0x0000000eb60e7221 */ /* 0x000fe40000010100 */
[----:B------:R-:W-:Y:S02]  /*7d60*/  FADD.FTZ R9, -R183, R9 ;  /* 0x00000009b7097221 */ /* 0x000fe40000010100 */
[C---:B------:R-:W-:Y:S02]  /*7d70*/  FADD.FTZ R16, -R186.reuse, R16 ;  /* 0x00000010ba107221 */ /* 0x040fe40000010100 */
[----:B------:R-:W-:Y:S02]  /*7d80*/  FADD.FTZ R17, -R186, R17 ;  /* 0x00000011ba117221 */ /* 0x000fe40000010100 */
        /* <DEDUP_REMOVED lines=9> */
[----:B------:R-:W-:Y:S01]  /*7e20*/  FMUL.FTZ R14, R225, R14 ;  /* 0x0000000ee10e7220 */ /* 0x000fe20000410000 */
[-C--:B-1----:R-:W-:Y:S02]  /*7e30*/  HMMA.16816.F32 R20, R164, R168.reuse, R20 ;  /* 0x000000a8a414723c */ /* 0x082fe40000001814 */
[----:B------:R2:W5:Y:S01]  /*7e40*/  LDL.LU R52, [R1+0xa0] ;  /* 0x0000a00001347983 */ /* 0x0005620000300800 */
[----:B------:R-:W-:Y:S02]  /*7e50*/  FMUL.FTZ R9, R181, R9 ;  /* 0x00000009b5097220 */ /* 0x000fe40000410000 */
[----:B------:R-:W-:Y:S02]  /*7e60*/  FADD.FTZ R13, -R183, R13 ;  /* 0x0000000db70d7221 */ /* 0x000fe40000010100 */
[----:B------:R-:W-:Y:S01]  /*7e70*/  FMUL.FTZ R5, R177, R5 ;  /* 0x00000005b1057220 */ /* 0x000fe20000410000 */
[C---:B------:R-:W-:Y:S04]  /*7e80*/  HMMA.16816.F32 R24, R172.reuse, R168, R24 ;  /* 0x000000a8ac18723c */ /* 0x040fe80000001818 */
[----:B------:R-:W-:Y:S02]  /*7e90*/  FMUL.FTZ R13, R243, R13 ;  /* 0x0000000df30d7220 */ /* 0x000fe40000410000 */
[----:B------:R-:W-:Y:S02]  /*7ea0*/  FMUL.FTZ R177, R190, R9 ;  /* 0x00000009beb17220 */ /* 0x000fe40000410000 */
[----:B------:R-:W-:Y:S01]  /*7eb0*/  FADD.FTZ R15, -R182, R15 ;  /* 0x0000000fb60f7221 */ /* 0x000fe20000010100 */
[-C--:B------:R-:W-:Y:S03]  /*7ec0*/  HMMA.16816.F32 R28, R172, R170.reuse, R28 ;  /* 0x000000aaac1c723c */ /* 0x080fe6000000181c */
[----:B------:R-:W-:Y:S02]  /*7ed0*/  FMUL.FTZ R168, R193, R13 ;  /* 0x0000000dc1a87220 */ /* 0x000fe40000410000 */
[----:B------:R-:W-:Y:S02]  /*7ee0*/  FMUL.FTZ R15, R224, R15 ;  /* 0x0000000fe00f7220 */ /* 0x000fe40000410000 */
[C---:B------:R-:W-:Y:S01]  /*7ef0*/  FADD.FTZ R20, -R186.reuse, R20 ;  /* 0x00000014ba147221 */ /* 0x040fe20000010100 */
[----:B------:R-:W-:Y:S04]  /*7f00*/  HMMA.16816.F32 R32, R164, R170, R32 ;  /* 0x000000aaa420723c */ /* 0x000fe80000001820 */
[----:B------:R-:W-:Y:S02]  /*7f10*/  FADD.FTZ R21, -R186, R21 ;  /* 0x00000015ba157221 */ /* 0x000fe40000010100 */
[----:B------:R-:W-:Y:S02]  /*7f20*/  FMUL.FTZ R20, R51, R20 ;  /* 0x0000001433147220 */ /* 0x000fe40000410000 */
[C---:B------:R-:W-:Y:S01]  /*7f30*/  FADD.FTZ R22, -R187.reuse, R22 ;  /* 0x00000016bb167221 */ /* 0x040fe20000010100 */
[----:B------:R2:W5:Y:S03]  /*7f40*/  LDL.LU R51, [R1+0x9c] ;  /* 0x00009c0001337983 */ /* 0x0005660000300800 */
[----:B------:R-:W-:Y:S02]  /*7f50*/  FMUL.FTZ R21, R50, R21 ;  /* 0x0000001532157220 */ /* 0x000fe40000410000 */
[----:B------:R-:W-:Y:S01]  /*7f60*/  FADD.FTZ R23, -R187, R23 ;  /* 0x00000017bb177221 */ /* 0x000fe20000010100 */
[----:B------:R2:W5:Y:S01]  /*7f70*/  LDL.LU R50, [R1+0x98] ;  /* 0x0000980001327983 */ /* 0x0005620000300800 */
[----:B------:R-:W-:Y:S02]  /*7f80*/  FMUL.FTZ R164, R49, R22 ;  /* 0x0000001631a47220 */ /* 0x000fe40000410000 */
[----:B------:R-:W-:Y:S01]  /*7f90*/  FMUL.FTZ R0, R48, R23 ;  /* 0x0000001730007220 */ /* 0x000fe20000410000 */
[----:B------:R2:W5:Y:S01]  /*7fa0*/  LDL.LU R49, [R1+0x94] ;  /* 0x0000940001317983 */ /* 0x0005620000300800 */
[C---:B------:R-:W-:Y:S02]  /*7fb0*/  FADD.FTZ R24, -R183.reuse, R24 ;  /* 0x00000018b7187221 */ /* 0x040fe40000010100 */
[----:B------:R-:W-:Y:S01]  /*7fc0*/  FADD.FTZ R25, -R183, R25 ;  /* 0x00000019b7197221 */ /* 0x000fe20000010100 */
[----:B------:R2:W5:Y:S01]  /*7fd0*/  LDL.LU R48, [R1+0x90] ;  /* 0x0000900001307983 */ /* 0x0005620000300800 */
[----:B------:R-:W-:Y:S02]  /*7fe0*/  FMUL.FTZ R22, R47, R24 ;  /* 0x000000182f167220 */ /* 0x000fe40000410000 */
[----:B------:R-:W-:Y:S01]  /*7ff0*/  FADD.FTZ R26, -R182, R26 ;  /* 0x0000001ab61a7221 */ /* 0x000fe20000010100 */
[----:B------:R2:W5:Y:S01]  /*8000*/  LDL.LU R47, [R1+0x8c] ;  /* 0x00008c00012f7983 */ /* 0x0005620000300800 */
[----:B------:R-:W-:Y:S02]  /*8010*/  FMUL.FTZ R17, R46, R25 ;  /* 0x000000192e117220 */ /* 0x000fe40000410000 */
[----:B------:R-:W-:Y:S01]  /*8020*/  FADD.FTZ R27, -R182, R27 ;  /* 0x0000001bb61b7221 */ /* 0x000fe20000010100 */
[----:B------:R2:W5:Y:S01]  /*8030*/  LDL.LU R46, [R1+0x88] ;  /* 0x00008800012e7983 */ /* 0x0005620000300800 */
[----:B------:R-:W-:Y:S02]  /*8040*/  FMUL.FTZ R24, R45, R26 ;  /* 0x0000001a2d187220 */ /* 0x000fe40000410000 */
[C---:B------:R-:W-:Y:S01]  /*8050*/  FADD.FTZ R28, -R183.reuse, R28 ;  /* 0x0000001cb71c7221 */ /* 0x040fe20000010100 */
[----:B------:R2:W5:Y:S01]  /*8060*/  LDL.LU R45, [R1+0x84] ;  /* 0x00008400012d7983 */ /* 0x0005620000300800 */
[----:B------:R-:W-:Y:S02]  /*8070*/  FMUL.FTZ R23, R44, R27 ;  /* 0x0000001b2c177220 */ /* 0x000fe40000410000 */
[----:B------:R-:W-:Y:S01]  /*8080*/  FMUL.FTZ R166, R236, R19 ;  /* 0x00000013eca67220 */ /* 0x000fe20000410000 */
[----:B------:R2:W5:Y:S01]  /*8090*/  LDL.LU R44, [R1+0x80] ;  /* 0x00008000012c7983 */ /* 0x0005620000300800 */
[----:B------:R-:W-:Y:S02]  /*80a0*/  FADD.FTZ R29, -R183, R29 ;  /* 0x0000001db71d7221 */ /* 0x000fe40000010100 */
        /* <DEDUP_REMOVED lines=8> */
[----:B------:R-:W-:Y:S02]  /*8130*/  FMUL.FTZ R21, R41, R30 ;  /* 0x0000001e29157220 */ /* 0x000fe40000410000 */
[----:B------:R-:W-:Y:S01]  /*8140*/  FMUL.FTZ R26, R238, R20 ;  /* 0x00000014ee1a7220 */ /* 0x000fe20000410000 */
[----:B------:R2:W5:Y:S01]  /*8150*/  LDL.LU R41, [R1+0x74] ;  /* 0x0000740001297983 */ /* 0x0005620000300800 */
[----:B------:R-:W-:Y:S02]  /*8160*/  FADD.FTZ R32, -R186, R32 ;  /* 0x00000020ba207221 */ /* 0x000fe40000010100 */
[----:B------:R-:W-:Y:S02]  /*8170*/  FMUL.FTZ R20, R40, R31 ;  /* 0x0000001f28147220 */ /* 0x000fe40000410000 */
[----:B------:R-:W-:Y:S01]  /*8180*/  FMUL.FTZ R173, R216, R14 ;  /* 0x0000000ed8ad7220 */ /* 0x000fe20000410000 */
[----:B------:R2:W5:Y:S01]  /*8190*/  LDL.LU R40, [R1+0x70] ;  /* 0x0000700001287983 */ /* 0x0005620000300800 */
[----:B------:R-:W-:Y:S02]  /*81a0*/  FMUL.FTZ R14, R39, R32 ;  /* 0x00000020270e7220 */ /* 0x000fe40000410000 */
[----:B------:R-:W-:Y:S01]  /*81b0*/  FADD.FTZ R33, -R186, R33 ;  /* 0x00000021ba217221 */ /* 0x000fe20000010100 */
[----:B------:R2:W5:Y:S01]  /*81c0*/  LDL.LU R39, [R1+0x6c] ;  /* 0x00006c0001277983 */ /* 0x0005620000300800 */
[----:B------:R-:W-:Y:S02]  /*81d0*/  FADD.FTZ R34, -R187, R34 ;  /* 0x00000022bb227221 */ /* 0x000fe40000010100 */
[----:B------:R-:W-:Y:S01]  /*81e0*/  FMUL.FTZ R13, R38, R33 ;  /* 0x00000021260d7220 */ /* 0x000fe20000410000 */
[----:B------:R2:W5:Y:S01]  /*81f0*/  LDL R190, [R1] ;  /* 0x0000000001be7983 */ /* 0x0005620000100800 */
[----:B------:R-:W-:Y:S02]  /*8200*/  FMUL.FTZ R165, R223, R16 ;  /* 0x00000010dfa57220 */ /* 0x000fe40000410000 */
[----:B------:R-:W-:Y:S01]  /*8210*/  FADD.FTZ R35, -R187, R35 ;  /* 0x00000023bb237221 */ /* 0x000fe20000010100 */
[----:B------:R2:W5:Y:S01]  /*8220*/  LDL.LU R38, [R1+0x68] ;  /* 0x0000680001267983 */ /* 0x0005620000300800 */
[----:B------:R-:W-:Y:S02]  /*8230*/  FMUL.FTZ R16, R37, R34 ;  /* 0x0000002225107220 */ /* 0x000fe40000410000 */
[----:B------:R-:W-:Y:S01]  /*8240*/  FMUL.FTZ R172, R215, R15 ;  /* 0x0000000fd7ac7220 */ /* 0x000fe20000410000 */
[----:B------:R2:W5:Y:S01]  /*8250*/  LDL.LU R37, [R1+0x64] ;  /* 0x0000640001257983 */ /* 0x0005620000300800 */
[----:B------:R-:W-:Y:S02]  /*8260*/  FMUL.FTZ R15, R36, R35 ;  /* 0x00000023240f7220 */ /* 0x000fe40000410000 */
[----:B------:R-:W-:Y:S01]  /*8270*/  FADD.FTZ R4, -R186, R4 ;  /* 0x00000004ba047221 */ /* 0x000fe20000010100 */
[----:B------:R2:W5:Y:S01]  /*8280*/  LDL.LU R36, [R1+0x60] ;  /* 0x0000600001247983 */ /* 0x0005620000300800 */
        /* <DEDUP_REMOVED lines=85> */
.L_x_2002:
        /* <DEDUP_REMOVED lines=167> */
.L_x_2003:
        /* <DEDUP_REMOVED lines=67> */
[----:B------:R-:W4:Y:S05]  /*9680*/  LDSM.16.MT88.4 R164, [R196+0x6000] ;  /* 0x00600000c4a4783b */ /* 0x000f2a0000004200 */
[----:B------:R-:W-:Y:S02]  /*9690*/  LDSM.16.M88.4 R172, [R184+0x1e000] ;  /* 0x01e00000b8ac783b */ /* 0x000fe40000000200 */
[-C--:B-1----:R-:W-:Y:S05]  /*96a0*/  HMMA.16816.F32 R4, R168, R176.reuse, R4 ;  /* 0x000000b0a804723c */ /* 0x082fea0000001804 */
[----:B--2---:R-:W-:Y:S03]  /*96b0*/  IMAD.MOV.U32 R3, RZ, RZ, R224 ;  /* 0x000000ffff037224 */ /* 0x004fe600078e00e0 */
        /* <DEDUP_REMOVED lines=30> */
[C---:B------:R-:W-:Y:S07]  /*98a0*/  HMMA.16816.F32 R24, R184.reuse, R180, R24 ;  /* 0x000000b4b818723c */ /* 0x040fee0000001818 */
[----:B------:R-:W-:Y:S01]  /*98b0*/  IMAD.MOV.U32 R181, RZ, RZ, c[0x0][0x22c] ;  /* 0x00008b00ffb57624 */ /* 0x000fe200078e00ff */
[-C--:B------:R-:W-:Y:S01]  /*98c0*/  HMMA.16816.F32 R28, R184, R182.reuse, R28 ;  /* 0x000000b6b81c723c */ /* 0x080fe2000000181c */
[----:B------:R-:W2:Y:S03]  /*98d0*/  LDSM.16.MT88.4 R184, [R196+0x7800] ;  /* 0x00780000c4b8783b */ /* 0x000ea60000004200 */
[----:B------:R-:W-:Y:S02]  /*98e0*/  IMAD R181, R181, c[0x0][0x1c0], RZ ;  /* 0x00007000b5b57a24 */ /* 0x000fe400078e02ff */
[----:B------:R-:W-:Y:S02]  /*98f0*/  IMAD.MOV.U32 R180, RZ, RZ, c[0x0][0x22c] ;  /* 0x00008b00ffb47624 */ /* 0x000fe400078e00ff */
[----:B------:R-:W-:Y:S04]  /*9900*/  HMMA.16816.F32 R32, R168, R182, R32 ;  /* 0x000000b6a820723c */ /* 0x000fe80000001820 */
[----:B------:R-:W-:Y:S02]  /*9910*/  IMAD R181, R181, 0x28, RZ ;  /* 0x00000028b5b57824 */ /* 0x000fe400078e02ff */
[----:B------:R-:W-:Y:S01]  /*9920*/  IMAD R180, R180, c[0x0][0x1c0], RZ ;  /* 0x00007000b4b47a24 */ /* 0x000fe200078e02ff */
[----:B------:R-:W-:Y:S01]  /*9930*/  @P2 IADD3 R170, P3, R195, UR15, RZ ;  /* 0x0000000fc3aa2c10 */ /* 0x000fe2000ff7e0ff */
[-C--:B---3--:R-:W-:Y:S01]  /*9940*/  HMMA.16816.F32 R4, R164, R172.reuse, R4 ;  /* 0x000000aca404723c */ /* 0x088fe20000001804 */
[----:B------:R-:W-:Y:S01]  /*9950*/  IMAD.MOV.U32 R182, RZ, RZ, c[0x0][0x22c] ;  /* 0x00008b00ffb67624 */ /* 0x000fe200078e00ff */
[----:B------:R-:W-:Y:S02]  /*9960*/  @UP0 UIADD3 UR15, UP2, UR15, -0x100, URZ ;  /* 0xffffff000f0f0890 */ /* 0x000fe4000ff5e03f */
[----:B------:R-:W-:Y:S01]  /*9970*/  IMAD.MOV.U32 R195, RZ, RZ, c[0x0][0x22c] ;  /* 0x00008b00ffc37624 */ /* 0x000fe200078e00ff */
[----:B-----5:R-:W-:Y:S01]  /*9980*/  @P2 IADD3.X R171, R189, UR14, RZ, P3, !PT ;  /* 0x0000000ebdab2c10 */ /* 0x020fe20009ffe4ff */
[----:B------:R-:W-:Y:S01]  /*9990*/  IMAD R180, R180, 0x30, RZ ;  /* 0x00000030b4b47824 */ /* 0x000fe200078e02ff */
[----:B------:R-:W-:Y:S01]  /*99a0*/  @UP0 UIADD3.X UR14, UR14, -0x1, URZ, UP2, !UPT ;  /* 0xffffffff0e0e0890 */ /* 0x000fe200097fe43f */
[C---:B-1----:R-:W-:Y:S01]  /*99b0*/  HMMA.16816.F32 R8, R176.reuse, R172, R8 ;  /* 0x000000acb008723c */ /* 0x042fe20000001808 */
        /* <DEDUP_REMOVED lines=11> */
[-C--:B------:R-:W-:Y:S01]  /*9a70*/  LEA R168, P3, R189, R2.reuse, 0x2 ;  /* 0x00000002bda87211 */ /* 0x080fe200078610ff */
[----:B------:R-:W-:Y:S01]  /*9a80*/  IMAD R195, R195, c[0x0][0x1c0], RZ ;  /* 0x00007000c3c37a24 */ /* 0x000fe200078e02ff */
[----:B------:R-:W-:Y:S01]  /*9a90*/  RED.E.ADD.F32.FTZ.RN.STRONG.GPU [R2.64], R4 ;  /* 0x000000040200798e */ /* 0x000fe2000c10e786 */
[----:B------:R-:W-:Y:S01]  /*9aa0*/  IMAD.MOV.U32 R175, RZ, RZ, c[0x0][0x22c] ;  /* 0x00008b00ffaf7624 */ /* 0x000fe200078e00ff */
[-C--:B--2---:R-:W-:Y:S04]  /*9ab0*/  HMMA.16816.F32 R20, R164, R184.reuse, R20 ;  /* 0x000000b8a414723c */ /* 0x084fe80000001814 */
[-C--:B------:R-:W-:Y:S01]  /*9ac0*/  LEA.HI.X.SX32 R169, R189, R3.reuse, 0x2, P3 ;  /* 0x00000003bda97211 */ /* 0x080fe200018f16ff */
[----:B------:R-:W-:Y:S02]  /*9ad0*/  IMAD R175, R175, c[0x0][0x1c0], RZ ;  /* 0x00007000afaf7a24 */ /* 0x000fe400078e02ff */
[----:B------:R-:W-:Y:S01]  /*9ae0*/  IMAD.SHL.U32 R195, R195, 0x10, RZ ;  /* 0x00000010c3c37824 */ /* 0x000fe200078e00ff */
[C---:B------:R-:W-:Y:S01]  /*9af0*/  HMMA.16816.F32 R24, R176.reuse, R184, R24 ;  /* 0x000000b8b018723c */ /* 0x040fe20000001818 */
[----:B------:R-:W-:Y:S03]  /*9b00*/  RED.E.ADD.F32.FTZ.RN.STRONG.GPU [R168.64], R5 ;  /* 0x00000005a800798e */ /* 0x000fe6000c10e786 */
[----:B------:R-:W-:Y:S04]  /*9b10*/  IMAD R175, R175, 0x38, RZ ;  /* 0x00000038afaf7824 */ /* 0x000fe800078e02ff */
[-C--:B------:R-:W-:Y:S08]  /*9b20*/  HMMA.16816.F32 R28, R176, R186.reuse, R28 ;  /* 0x000000bab01c723c */ /* 0x080ff0000000181c */
[----:B------:R-:W-:Y:S07]  /*9b30*/  HMMA.16816.F32 R32, R164, R186, R32 ;  /* 0x000000baa420723c */ /* 0x000fee0000001820 */
[CC--:B------:R-:W-:Y:S05]  /*9b40*/  LEA R164, P3, R181.reuse, R2.reuse, 0x2 ;  /* 0x00000002b5a47211 */ /* 0x0c0fea00078610ff */
[-C--:B------:R-:W-:Y:S01]  /*9b50*/  LEA.HI.X.SX32 R165, R181, R3.reuse, 0x2, P3 ;  /* 0x00000003b5a57211 */ /* 0x080fe200018f16ff */
        /* <DEDUP_REMOVED lines=19> */
[-C--:B------:R-:W-:Y:S01]  /*9c90*/  LEA R170, P2, R193, R2.reuse, 0x2 ;  /* 0x00000002c1aa7211 */ /* 0x080fe200078410ff */
[----:B------:R-:W-:Y:S01]  /*9ca0*/  IMAD.SHL.U32 R194, R194, 0x10, RZ ;  /* 0x00000010c2c27824 */ /* 0x000fe200078e00ff */
[-C--:B-----5:R-:W-:Y:S02]  /*9cb0*/  LEA R6, P1, R175, R2.reuse, 0x2 ;  /* 0x00000002af067211 */ /* 0x0a0fe400078210ff */
[-C--:B------:R-:W-:Y:S01]  /*9cc0*/  LEA.HI.X.SX32 R171, R193, R3.reuse, 0x2, P2 ;  /* 0x00000003c1ab7211 */ /* 0x080fe200010f16ff */
[----:B------:R-:W-:Y:S01]  /*9cd0*/  IMAD.MOV.U32 R193, RZ, RZ, c[0x0][0x22c] ;  /* 0x00008b00ffc17624 */ /* 0x000fe200078e00ff */
[-C--:B------:R-:W-:Y:S02]  /*9ce0*/  LEA R4, P2, R180, R2.reuse, 0x2 ;  /* 0x00000002b4047211 */ /* 0x080fe400078410ff */
[----:B------:R-:W-:Y:S01]  /*9cf0*/  IADD3 R177, R194, 0x20, RZ ;  /* 0x00000020c2b17810 */ /* 0x000fe20007ffe0ff */
[----:B------:R1:W-:Y:S01]  /*9d00*/  RED.E.ADD.F32.FTZ.RN.STRONG.GPU [R170.64], R7 ;  /* 0x00000007aa00798e */ /* 0x0003e2000c10e786 */
[-C--:B------:R-:W-:Y:S01]  /*9d10*/  LEA.HI.X.SX32 R5, R180, R3.reuse, 0x2, P2 ;  /* 0x00000003b4057211 */ /* 0x080fe200010f16ff */
[----:B------:R-:W-:Y:S01]  /*9d20*/  IMAD R193, R193, c[0x0][0x1c0], RZ ;  /* 0x00007000c1c17a24 */ /* 0x000fe200078e02ff */
[C---:B------:R-:W-:Y:S02]  /*9d30*/  IADD3 R176, R194.reuse, 0x20, RZ ;  /* 0x00000020c2b07810 */ /* 0x040fe40007ffe0ff */
        /* <DEDUP_REMOVED lines=15> */
[-C--:B-----5:R-:W-:Y:S02]  /*9e30*/  LEA R4, P1, R175, R2.reuse, 0x2 ;  /* 0x00000002af047211 */ /* 0x0a0fe400078210ff */
[----:B------:R-:W-:Y:S02]  /*9e40*/  IADD3 R166, R195, 0x40, RZ ;  /* 0x00000040c3a67810 */ /* 0x000fe40007ffe0ff */
[----:B------:R-:W5:Y:S01]  /*9e50*/  LDL R165, [R1+0x24] ;  /* 0x0000240001a57983 */ /* 0x000f620000100800 */
[-C--:B------:R-:W-:Y:S02]  /*9e60*/  LEA.HI.X.SX32 R5, R175, R3.reuse, 0x2, P1 ;  /* 0x00000003af057211 */ /* 0x080fe400008f16ff */
[----:B------:R-:W-:Y:S01]  /*9e70*/  IADD3 R175, R194, 0x20, RZ ;  /* 0x00000020c2af7810 */ /* 0x000fe20007ffe0ff */
[----:B------:R-:W-:Y:S01]  /*9e80*/  IMAD.MOV.U32 R194, RZ, RZ, c[0x0][0x22c] ;  /* 0x00008b00ffc27624 */ /* 0x000fe200078e00ff */
[----:B------:R1:W-:Y:S01]  /*9e90*/  RED.E.ADD.F32.FTZ.RN.STRONG.GPU [R168.64+0x80], R17 ;  /* 0x00008011a800798e */ /* 0x0003e2000c10e786 */
[-C--:B------:R-:W-:Y:S02]  /*9ea0*/  LEA R10, P1, R176, R2.reuse, 0x2 ;  /* 0x00000002b00a7211 */ /* 0x080fe400078210ff */
[----:B------:R-:W-:Y:S02]  /*9eb0*/  IMAD.IADD R175, R193, 0x1, R175 ;  /* 0x00000001c1af7824 */ /* 0x000fe400078e02af */
        /* <DEDUP_REMOVED lines=9> */
[C---:B------:R-:W-:Y:S01]  /*9f50*/  IADD3 R170, R194.reuse, 0x40, RZ ;  /* 0x00000040c2aa7810 */ /* 0x040fe20007ffe0ff */
        /* <DEDUP_REMOVED lines=390> */
.L_x_2005:
        /* <DEDUP_REMOVED lines=19> */
.L_x_2006:
[----:B------:R-:W-:Y:S01]  /*b8f0*/  BAR.SYNC.DEFER_BLOCKING 0x0 ;  /* 0x0000000000007b1d */ /* 0x000fe20000010000 */
[----:B-1----:R-:W-:Y:S01]  /*b900*/  IMAD.SHL.U32 R4, R191, 0x2, RZ ;  /* 0x00000002bf047824 */ /* 0x002fe200078e00ff */
[----:B------:R-:W-:Y:S01]  /*b910*/  USHF.R.S32.HI UR10, URZ, 0x1f, UR20 ;  /* 0x0000001f3f0a7899 */ /* 0x000fe20008011414 */
[--C-:B------:R-:W-:Y:S01]  /*b920*/  SHF.R.S32.HI R9, RZ, 0x1f, R250.reuse ;  /* 0x0000001fff097819 */ /* 0x100fe200000114fa */
[----:B------:R-:W-:Y:S01]  /*b930*/  IMAD.U32 R2, RZ, RZ, UR20 ;  /* 0x00000014ff027e24 */ /* 0x000fe2000f8e00ff */
[----:B------:R-:W-:Y:S01]  /*b940*/  UIMAD UR5, UR36, -0x80, UR5 ;  /* 0xffffff80240578a4 */ /* 0x000fe2000f8e0205 */
[----:B------:R-:W1:Y:S01]  /*b950*/  S2R R6, SR_TID.X ;  /* 0x0000000000067919 */ /* 0x000e620000002100 */
[----:B------:R-:W-:Y:S01]  /*b960*/  ULDC.64 UR8, c[0x0][0x3a0] ;  /* 0x0000e80000087ab9 */ /* 0x000fe20000000a00 */
[----:B------:R-:W-:Y:S01]  /*b970*/  IMAD.MOV.U32 R8, RZ, RZ, R250 ;  /* 0x000000ffff087224 */ /* 0x000fe200078e00fa */
[----:B------:R-:W-:Y:S01]  /*b980*/  UIMAD UR4, UR10, UR8, URZ ;  /* 0x000000080a0472a4 */ /* 0x000fe2000f8e023f */
[----:B------:R-:W-:Y:S01]  /*b990*/  BSSY B0, `(.L_x_2007) ;  /* 0x000002f000007945 */ /* 0x000fe20003800000 */
[----:B------:R-:W-:Y:S01]  /*b9a0*/  USHF.R.S32.HI UR13, URZ, 0x1f, UR37 ;  /* 0x0000001f3f0d7899 */ /* 0x000fe20008011425 */
[----:B------:R-:W-:Y:S01]  /*b9b0*/  IMAD.WIDE.U32 R2, R2, c[0x0][0x3a0], R8 ;  /* 0x0000e80002027a25 */ /* 0x000fe200078e0008 */
[----:B------:R-:W-:-:S03]  /*b9c0*/  UIMAD UR4, UR20, UR9, UR4 ;  /* 0x00000009140472a4 */ /* 0x000fc6000f8e0204 */
[----:B------:R-:W-:Y:S01]  /*b9d0*/  ULDC.64 UR8, c[0x0][0x3b8] ;  /* 0x0000ee0000087ab9 */ /* 0x000fe20000000a00 */
[----:B------:R-:W-:Y:S02]  /*b9e0*/  IADD3 R2, P0, R2, UR14, RZ ;  /* 0x0000000e02027c10 */ /* 0x000fe4000ff1e0ff */
[----:B------:R-:W-:Y:S01]  /*b9f0*/  IMAD.U32 R5, RZ, RZ, UR4 ;  /* 0x00000004ff057e24 */ /* 0x000fe2000f8e00ff */
[----:B------:R-:W-:Y:S01]  /*ba00*/  UIMAD UR4, UR13, UR8, URZ ;  /* 0x000000080d0472a4 */ /* 0x000fe2000f8e023f */
[----:B------:R2:W3:Y:S03]  /*ba10*/  LDS.128 R24, [R4+0xd000] ;  /* 0x00d0000004187984 */ /* 0x0004e60000000c00 */
[----:B------:R-:W-:Y:S01]  /*ba20*/  IADD3.X R3, R3, UR15, R5, P0, !PT ;  /* 0x0000000f03037c10 */ /* 0x000fe200087fe405 */
[----:B------:R-:W-:Y:S01]  /*ba30*/  IMAD.U32 R5, RZ, RZ, UR37 ;  /* 0x00000025ff057e24 */ /* 0x000fe2000f8e00ff */
[----:B------:R-:W-:Y:S01]  /*ba40*/  UIMAD UR4, UR37, UR9, UR4 ;  /* 0x00000009250472a4 */ /* 0x000fe2000f8e0204 */
[----:B------:R2:W4:Y:S01]  /*ba50*/  LDS.128 R32, [R4+0xe000] ;  /* 0x00e0000004207984 */ /* 0x0005220000000c00 */
[----:B-1----:R-:W-:Y:S01]  /*ba60*/  SHF.R.S32.HI R0, RZ, 0x1f, R6 ;  /* 0x0000001fff007819 */ /* 0x002fe20000011406 */
[----:B------:R-:W-:-:S02]  /*ba70*/  IMAD.WIDE.U32 R2, R5, c[0x0][0x3b8], R2 ;  /* 0x0000ee0005027a25 */ /* 0x000fc400078e0002 */
        /* <DEDUP_REMOVED lines=32> */
.L_x_2008:
[----:B---34-:R-:W-:Y:S05]  /*bc80*/  BSYNC B0 ;  /* 0x0000000000007941 */ /* 0x018fea0003800000 */
.L_x_2007:
        /* <DEDUP_REMOVED lines=18> */
.L_x_2010:
[----:B------:R-:W-:Y:S05]  /*bdb0*/  BSYNC B0 ;  /* 0x0000000000007941 */ /* 0x000fea0003800000 */
.L_x_2009:
        /* <DEDUP_REMOVED lines=18> */
.L_x_2012:
[----:B------:R-:W-:Y:S05]  /*bee0*/  BSYNC B0 ;  /* 0x0000000000007941 */ /* 0x000fea0003800000 */
.L_x_2011:
        /* <DEDUP_REMOVED lines=18> */
.L_x_2014:
[----:B------:R-:W-:Y:S05]  /*c010*/  BSYNC B0 ;  /* 0x0000000000007941 */ /* 0x000fea0003800000 */
.L_x_2013:
[----:B------:R-:W-:Y:S01]  /*c020*/  ULDC.64 UR4, c[0x0][0x3a8] ;  /* 0x0000ea0000047ab9 */ /* 0x000fe20000000a00 */
[----:B-1----:R-:W-:Y:S01]  /*c030*/  IMAD.U32 R2, RZ, RZ, UR20 ;  /* 0x00000014ff027e24 */ /* 0x002fe2000f8e00ff */
[----:B------:R-:W-:Y:S01]  /*c040*/  UIMAD UR4, UR10, UR4, URZ ;  /* 0x000000040a0472a4 */ /* 0x000fe2000f8e023f */
[----:B------:R-:W-:Y:S01]  /*c050*/  BSSY B0, `(.L_x_2015) ;  /* 0x000001a000007945 */ /* 0x000fe20003800000 */
[----:B------:R-:W-:Y:S01]  /*c060*/  USHF.R.S32.HI UR8, URZ, 0x1f, UR37 ;  /* 0x0000001f3f087899 */ /* 0x000fe20008011425 */
        /* <DEDUP_REMOVED lines=24> */
.L_x_2016:
[----:B------:R-:W-:Y:S05]  /*c1f0*/  BSYNC B0 ;  /* 0x0000000000007941 */ /* 0x000fea0003800000 */
.L_x_2015:
        /* <DEDUP_REMOVED lines=16> */
.L_x_2018:
[----:B------:R-:W-:Y:S05]  /*c300*/  BSYNC B0 ;  /* 0x0000000000007941 */ /* 0x000fea0003800000 */
.L_x_2017:
        /* <DEDUP_REMOVED lines=16> */
.L_x_2020:
[----:B------:R-:W-:Y:S05]  /*c410*/  BSYNC B0 ;  /* 0x0000000000007941 */ /* 0x000fea0003800000 */
.L_x_2019:
        /* <DEDUP_REMOVED lines=14> */
.L_x_1973:
[----:B------:R-:W-:Y:S05]  /*c500*/  BSYNC B1 ;  /* 0x0000000000017941 */ /* 0x000fea0003800000 */
.L_x_1951:
        /* <DEDUP_REMOVED lines=11> */
.L_x_2021:
[----:B------:R-:W-:Y:S05]  /*c5c0*/  EXIT ;  /* 0x000000000000794d */ /* 0x000fea0003800000 */
.L_x_2023:
        /* <DEDUP_REMOVED lines=11> */
.L_x_2091:


//--------------------- .text._ZN5flash25flash_bwd_dot_do_o_kernelILb0E23Flash_bwd_kernel_traitsILi128ELi64ELi128ELi8ELi2ELi4ELi2ELb0ELb0EN7cutlass6half_tE19Flash_kernel_traitsILi128ELi64ELi128ELi8ES3_EEEEvNS_16Flash_bwd_paramsE --------------------------
	.section	.text._ZN5flash25flash_bwd_dot_do_o_kernelILb0E23Flash_bwd_kernel_traitsILi128ELi64ELi128ELi8ELi2ELi4ELi2ELb0ELb0EN7cutlass6half_tE19Flash_kernel_traitsILi128ELi64ELi128ELi8ES3_EEEEvNS_16Flash_bwd_paramsE,"ax",@progbits
	.sectioninfo	@"SHI_REGISTERS=46"
	.align	128
        .global         _ZN5flash25flash_bwd_dot_do_o_kernelILb0E23Flash_bwd_kernel_traitsILi128ELi64ELi128ELi8ELi2ELi4ELi2ELb0ELb0EN7cutlass6half_tE19Flash_kernel_traitsILi128ELi64ELi128ELi8ES3_EEEEvNS_16Flash_bwd_paramsE
        .type           _ZN5flash25flash_bwd_dot_do_o_kernelILb0E23Flash_bwd_kernel_traitsILi128ELi64ELi128ELi8ELi2ELi4ELi2ELb0ELb0EN7cutlass6half_tE19Flash_kernel_traitsILi128ELi64ELi128ELi8ES3_EEEEvNS_16Flash_bwd_paramsE,@function
        .size           _ZN5flash25flash_bwd_dot_do_o_kernelILb0E23Flash_bwd_kernel_traitsILi128ELi64ELi128ELi8ELi2ELi4ELi2ELb0ELb0EN7cutlass6half_tE19Flash_kernel_traitsILi128ELi64ELi128ELi8ES3_EEEEvNS_16Flash_bwd_paramsE,(.L_x_2092 - _ZN5flash25flash_bwd_dot_do_o_kernelILb0E23Flash_bwd_kernel_traitsILi128ELi64ELi128ELi8ELi2ELi4ELi2ELb0ELb0EN7cutlass6half_tE19Flash_kernel_traitsILi128ELi64ELi128ELi8ES3_EEEEvNS_16Flash_bwd_paramsE)
        .other          _ZN5flash25flash_bwd_dot_do_o_kernelILb0E23Flash_bwd_kernel_traitsILi128ELi64ELi128ELi8ELi2ELi4ELi2ELb0ELb0EN7cutlass6half_tE19Flash_kernel_traitsILi128ELi64ELi128ELi8ES3_EEEEvNS_16Flash_bwd_paramsE,@"STO_CUDA_ENTRY STV_DEFAULT"
_ZN5flash25flash_bwd_dot_do_o_kernelILb0E23Flash_bwd_kernel_traitsILi128ELi64ELi128ELi8ELi2ELi4ELi2ELb0ELb0EN7cutlass6half_tE19Flash_kernel_traitsILi128ELi64ELi128ELi8ES3_EEEEvNS_16Flash_bwd_paramsE:
.text._ZN5flash25flash_bwd_dot_do_o_kernelILb0E23Flash_bwd_kernel_traitsILi128ELi64ELi128ELi8ELi2ELi4ELi2ELb0ELb0EN7cutlass6half_tE19Flash_kernel_traitsILi128ELi64ELi128ELi8ES3_EEEEvNS_16Flash_bwd_paramsE:
        /* <DEDUP_REMOVED lines=47> */
.L_x_2024:
[----:B01----:R-:W-:-:S04]  /*02f0*/  IMAD R4, R9, c[0x0][0x1c0], R32 ;  /* 0x0000700009047a24 */ /* 0x003fc800078e0220 */
[----:B------:R-:W-:Y:S02]  /*0300*/  IMAD R4, R4, c[0x0][0x224], RZ ;  /* 0x0000890004047a24 */ /* 0x000fe400078e02ff */
.L_x_2025:
        /* <DEDUP_REMOVED lines=52> */
.L_x_2027:
[----:B------:R-:W-:Y:S05]  /*0650*/  BSYNC B0 ;  /* 0x0000000000007941 */ /* 0x000fea0003800000 */
.L_x_2026:
        /* <DEDUP_REMOVED lines=23> */
.L_x_2029:
[----:B------:R-:W-:Y:S05]  /*07d0*/  BSYNC B0 ;  /* 0x0000000000007941 */ /* 0x000fea0003800000 */
.L_x_2028:
        /* <DEDUP_REMOVED lines=24> */
.L_x_2031:
[----:B------:R-:W-:Y:S05]  /*0960*/  BSYNC B0 ;  /* 0x0000000000007941 */ /* 0x000fea0003800000 */
.L_x_2030:
        /* <DEDUP_REMOVED lines=18> */
.L_x_2033:
[----:B------:R-:W-:Y:S05]  /*0a90*/  BSYNC B0 ;  /* 0x0000000000007941 */ /* 0x000fea0003800000 */
.L_x_2032:
        /* <DEDUP_REMOVED lines=120> */
.L_x_2034:
        /* <DEDUP_REMOVED lines=14> */
.L_x_2092:


//--------------------- .text._ZN5flash25flash_bwd_dot_do_o_kernelILb1E23Flash_bwd_kernel_traitsILi128ELi64ELi128ELi8ELi2ELi4ELi2ELb0ELb0EN7cutlass6half_tE19Flash_kernel_traitsILi128ELi64ELi128ELi8ES3_EEEEvNS_16Flash_bwd_paramsE --------------------------
	.section	.text._ZN5flash25flash_bwd_dot_do_o_kernelILb1E23Flash_bwd_kernel_traitsILi128ELi64ELi128ELi8ELi2ELi4ELi2ELb0ELb0EN7cutlass6half_tE19Flash_kernel_traitsILi128ELi64ELi128ELi8ES3_EEEEvNS_16Flash_bwd_paramsE,"ax",@progbits
	.sectioninfo	@"SHI_REGISTERS=51"
	.align	128
        .global         _ZN5flash25flash_bwd_dot_do_o_kernelILb1E23Flash_bwd_kernel_traitsILi128ELi64ELi128ELi8ELi2ELi4ELi2ELb0ELb0EN7cutlass6half_tE19Flash_kernel_traitsILi128ELi64ELi128ELi8ES3_EEEEvNS_16Flash_bwd_paramsE
        .type           _ZN5flash25flash_bwd_dot_do_o_kernelILb1E23Flash_bwd_kernel_traitsILi128ELi64ELi128ELi8ELi2ELi4ELi2ELb0ELb0EN7cutlass6half_tE19Flash_kernel_traitsILi128ELi64ELi128ELi8ES3_EEEEvNS_16Flash_bwd_paramsE,@function
        .size           _ZN5flash25flash_bwd_dot_do_o_kernelILb1E23Flash_bwd_kernel_traitsILi128ELi64ELi128ELi8ELi2ELi4ELi2ELb0ELb0EN7cutlass6half_tE19Flash_kernel_traitsILi128ELi64ELi128ELi8ES3_EEEEvNS_16Flash_bwd_paramsE,(.L_x_2093 - _ZN5flash25flash_bwd_dot_do_o_kernelILb1E23Flash_bwd_kernel_traitsILi128ELi64ELi128ELi8ELi2ELi4ELi2ELb0ELb0EN7cutlass6half_tE19Flash_kernel_traitsILi128ELi64ELi128ELi8ES3_EEEEvNS_16Flash_bwd_paramsE)
        .other          _ZN5flash25flash_bwd_dot_do_o_kernelILb1E23Flash_bwd_kernel_traitsILi128ELi64ELi128ELi8ELi2ELi4ELi2ELb0ELb0EN7cutlass6half_tE19Flash_kernel_traitsILi128ELi64ELi128ELi8ES3_EEEEvNS_16Flash_bwd_paramsE,@"STO_CUDA_ENTRY STV_DEFAULT"
_ZN5flash25flash_bwd_dot_do_o_kernelILb1E23Flash_bwd_kernel_traitsILi128ELi64ELi128ELi8ELi2ELi4ELi2ELb0ELb0EN7cutlass6half_tE19Flash_kernel_traitsILi128ELi64ELi128ELi8ES3_EEEEvNS_16Flash_bwd_paramsE:
.text._ZN5flash25flash_bwd_dot_do_o_kernelILb1E23Flash_bwd_kernel_traitsILi128ELi64ELi128ELi8ELi2ELi4ELi2ELb0ELb0EN7cutlass6half_tE19Flash_kernel_traitsILi128ELi64ELi128ELi8ES3_EEEEvNS_16Flash_bwd_paramsE:
        /* <DEDUP_REMOVED lines=81> */
.L_x_2035:
[----:B-1----:R-:W-:-:S04]  /*0510*/  IMAD R9, R9, c[0x0][0x1c0], R30 ;  /* 0x0000700009097a24 */ /* 0x002fc800078e021e */
[----:B------:R-:W-:Y:S02]  /*0520*/  IMAD R36, R9, c[0x0][0x224], RZ ;  /* 0x0000890009247a24 */ /* 0x000fe400078e02ff */
.L_x_2036:
        /* <DEDUP_REMOVED lines=63> */
.L_x_2038:
[----:B------:R-:W-:Y:S05]  /*0920*/  BSYNC B0 ;  /* 0x0000000000007941 */ /* 0x000fea0003800000 */
.L_x_2037:
        /* <DEDUP_REMOVED lines=23> */
.L_x_2040:
[----:B------:R-:W-:Y:S05]  /*0aa0*/  BSYNC B0 ;  /* 0x0000000000007941 */ /* 0x000fea0003800000 */
.L_x_2039:
        /* <DEDUP_REMOVED lines=24> */
.L_x_2042:
[----:B------:R-:W-:Y:S05]  /*0c30*/  BSYNC B0 ;  /* 0x0000000000007941 */ /* 0x000fea0003800000 */
.L_x_2041:
        /* <DEDUP_REMOVED lines=22> */
.L_x_2044:
[----:B------:R-:W-:Y:S05]  /*0da0*/  BSYNC B0 ;  /* 0x0000000000007941 */ /* 0x000fea0003800000 */
.L_x_2043:
        /* <DEDUP_REMOVED lines=135> */
.L_x_2045:
        /* <DEDUP_REMOVED lines=14> */
.L_x_2093:


//--------------------- .nv.shared._ZN5flash44flash_bwd_dq_dk_dv_loop_seqk_parallel_kernelI23Flash_bwd_kernel_traitsILi128ELi64ELi64ELi8ELi4ELi2ELi2ELb1ELb0EN7cutlass6half_tE19Flash_kernel_traitsILi128ELi64ELi64ELi8ES3_EELb0ELb0ELb0ELb0ELb0ELb1ELb0EEEvNS_16Flash_bwd_paramsE --------------------------
	.section	.nv.shared._ZN5flash44flash_bwd_dq_dk_dv_loop_seqk_parallel_kernelI23Flash_bwd_kernel_traitsILi128ELi64ELi64ELi8ELi4ELi2ELi2ELb1ELb0EN7cutlass6half_tE19Flash_kernel_traitsILi128ELi64ELi64ELi8ES3_EELb0ELb0ELb0ELb0ELb0ELb1ELb0EEEvNS_16Flash_bwd_paramsE,"aw",@nobits
	.sectionflags	@""
	.align	16


//--------------------- .nv.global                --------------------------
	.section	.nv.global,"aw",@nobits
.nv.global:
	.type		_ZN66_INTERNAL_b1c42276_30_flash_bwd_hdim128_fp16_sm80_cu_9afb97bd_33054cute1_E,@object
	.size		_ZN66_INTERNAL_b1c42276_30_flash_bwd_hdim128_fp16_sm80_cu_9afb97bd_33054cute1_E,(_ZN66_INTERNAL_b1c42276_30_flash_bwd_hdim128_fp16_sm80_cu_9afb97bd_33054cuda3std3__45__cpo6cbeginE - _ZN66_INTERNAL_b1c42276_30_flash_bwd_hdim128_fp16_sm80_cu_9afb97bd_33054cute1_E)
_ZN66_INTERNAL_b1c42276_30_flash_bwd_hdim128_fp16_sm80_cu_9afb97bd_33054cute1_E:
	.zero		1
	.type		_ZN66_INTERNAL_b1c42276_30_flash_bwd_hdim128_fp16_sm80_cu_9afb97bd_33054cuda3std3__45__cpo6cbeginE,@object
	.size		_ZN66_INTERNAL_b1c42276_30_flash_bwd_hdim128_fp16_sm80_cu_9afb97bd_33054cuda3std3__45__cpo6cbeginE,(_ZN66_INTERNAL_b1c42276_30_flash_bwd_hdim128_fp16_sm80_cu_9afb97bd_33054cuda3std3__48in_placeE - _ZN66_INTERNAL_b1c42276_30_flash_bwd_hdim128_fp16_sm80_cu_9afb97bd_33054cuda3std3__45__cpo6cbeginE)
_ZN66_INTERNAL_b1c42276_30_flash_bwd_hdim128_fp16_sm80_cu_9afb97bd_33054cuda3std3__45__cpo6cbeginE:
	.zero		1
	.type		_ZN66_INTERNAL_b1c42276_30_flash_bwd_hdim128_fp16_sm80_cu_9afb97bd_33054cuda3std3__48in_placeE,@object
	.size		_ZN66_INTERNAL_b1c42276_30_flash_bwd_hdim128_fp16_sm80_cu_9afb97bd_33054cuda3std3__48in_placeE,(_ZN66_INTERNAL_b1c42276_30_flash_bwd_hdim128_fp16_sm80_cu_9afb97bd_33054cuda3std6ranges3__45__cpo9iter_moveE - _ZN66_INTERNAL_b1c42276_30_flash_bwd_hdim128_fp16_sm80_cu_9afb97bd_33054cuda3std3__48in_placeE)
_ZN66_INTERNAL_b1c42276_30_flash_bwd_hdim128_fp16_sm80_cu_9afb97bd_33054cuda3std3__48in_placeE:
	.zero		1
	.type		_ZN66_INTERNAL_b1c42276_30_flash_bwd_hdim128_fp16_sm80_cu_9afb97bd_33054cuda3std6ranges3__45__cpo9iter_moveE,@object
	.size		_ZN66_INTERNAL_b1c42276_30_flash_bwd_hdim128_fp16_sm80_cu_9afb97bd_33054cuda3std6ranges3__45__cpo9iter_moveE,(_ZN66_INTERNAL_b1c42276_30_flash_bwd_hdim128_fp16_sm80_cu_9afb97bd_33054cuda3std3__45__cpo5beginE - _ZN66_INTERNAL_b1c42276_30_flash_bwd_hdim128_fp16_sm80_cu_9afb97bd_33054cuda3std6ranges3__45__cpo9iter_moveE)
_ZN66_INTERNAL_b1c42276_30_flash_bwd_hdim128_fp16_sm80_cu_9afb97bd_33054cuda3std6ranges3__45__cpo9iter_moveE:
	.zero		1
	.type		_ZN66_INTERNAL_b1c42276_30_flash_bwd_hdim128_fp16_sm80_cu_9afb97bd_33054cuda3std3__45__cpo5beginE,@object
	.size		_ZN66_INTERNAL_b1c42276_30_flash_bwd_hdim128_fp16_sm80_cu_9afb97bd_33054cuda3std3__45__cpo5beginE,(_ZN66_INTERNAL_b1c42276_30_flash_bwd_hdim128_fp16_sm80_cu_9afb97bd_33054cuda3std3__468_GLOBAL__N__b1c42276_30_flash_bwd_hdim128_fp16_sm80_cu_9afb97bd_33056ignoreE - _ZN66_INTERNAL_b1c42276_30_flash_bwd_hdim128_fp16_sm80_cu_9afb97bd_33054cuda3std3__45__cpo5beginE)
_ZN66_INTERNAL_b1c42276_30_flash_bwd_hdim128_fp16_sm80_cu_9afb97bd_33054cuda3std3__45__cpo5beginE:
	.zero		1
	.type		_ZN66_INTERNAL_b1c42276_30_flash_bwd_hdim128_fp16_sm80_cu_9afb97bd_33054cuda3std3__468_GLOBAL__N__b1c42276_30_flash_bwd_hdim128_fp16_sm80_cu_9afb97bd_33056ignoreE,@object
	.size		_ZN66_INTERNAL_b1c42276_30_flash_bwd_hdim128_fp16_sm80_cu_9afb97bd_33054cuda3std3__468_GLOBAL__N__b1c42276_30_flash_bwd_hdim128_fp16_sm80_cu_9afb97bd_33056ignoreE,(_ZN66_INTERNAL_b1c42276_30_flash_bwd_hdim128_fp16_sm80_cu_9afb97bd_33054cute7productE - _ZN66_INTERNAL_b1c42276_30_flash_bwd_hdim128_fp16_sm80_cu_9afb97bd_33054cuda3std3__468_GLOBAL__N__b1c42276_30_flash_bwd_hdim128_fp16_sm80_cu_9afb97bd_33056ignoreE)
_ZN66_INTERNAL_b1c42276_30_flash_bwd_hdim128_fp16_sm80_cu_9afb97bd_33054cuda3std3__468_GLOBAL__N__b1c42276_30_flash_bwd_hdim128_fp16_sm80_cu_9afb97bd_33056ignoreE:
	.zero		1
	.type		_ZN66_INTERNAL_b1c42276_30_flash_bwd_hdim128_fp16_sm80_cu_9afb97bd_33054cute7productE,@object
	.size		_ZN66_INTERNAL_b1c42276_30_flash_bwd_hdim128_fp16_sm80_cu_9afb97bd_33054cute7productE,(_ZN66_INTERNAL_b1c42276_30_flash_bwd_hdim128_fp16_sm80_cu_9afb97bd_33054cuda3std3__45__cpo3endE - _ZN66_INTERNAL_b1c42276_30_flash_bwd_hdim128_fp16_sm80_cu_9afb97bd_33054cute7productE)
_ZN66_INTERNAL_b1c42276_30_flash_bwd_hdim128_fp16_sm80_cu_9afb97bd_33054cute7productE:
	.zero		1
	.type		_ZN66_INTERNAL_b1c42276_30_flash_bwd_hdim128_fp16_sm80_cu_9afb97bd_33054cuda3std3__45__cpo3endE,@object
	.size		_ZN66_INTERNAL_b1c42276_30_flash_bwd_hdim128_fp16_sm80_cu_9afb97bd_33054cuda3std3__45__cpo3endE,(_ZN66_INTERNAL_b1c42276_30_flash_bwd_hdim128_fp16_sm80_cu_9afb97bd_33054cuda3std3__419piecewise_constructE - _ZN66_INTERNAL_b1c42276_30_flash_bwd_hdim128_fp16_sm80_cu_9afb97bd_33054cuda3std3__45__cpo3endE)
_ZN66_INTERNAL_b1c42276_30_flash_bwd_hdim128_fp16_sm80_cu_9afb97bd_33054cuda3std3__45__cpo3endE:
	.zero		1
	.type		_ZN66_INTERNAL_b1c42276_30_flash_bwd_hdim128_fp16_sm80_cu_9afb97bd_33054cuda3std3__419piecewise_constructE,@object
	.size		_ZN66_INTERNAL_b1c42276_30_flash_bwd_hdim128_fp16_sm80_cu_9afb97bd_33054cuda3std3__419piecewise_constructE,(_ZN66_INTERNAL_b1c42276_30_flash_bwd_hdim128_fp16_sm80_cu_9afb97bd_33054cuda3std3__45__cpo4cendE - _ZN66_INTERNAL_b1c42276_30_flash_bwd_hdim128_fp16_sm80_cu_9afb97bd_33054cuda3std3__419piecewise_constructE)
_ZN66_INTERNAL_b1c42276_30_flash_bwd_hdim128_fp16_sm80_cu_9afb97bd_33054cuda3std3__419piecewise_constructE:
	.zero		1
	.type		_ZN66_INTERNAL_b1c42276_30_flash_bwd_hdim128_fp16_sm80_cu_9afb97bd_33054cuda3std3__45__cpo4cendE,@object
	.size		_ZN66_INTERNAL_b1c42276_30_flash_bwd_hdim128_fp16_sm80_cu_9afb97bd_33054cuda3std3__45__cpo4cendE,(_ZN66_INTERNAL_b1c42276_30_flash_bwd_hdim128_fp16_sm80_cu_9afb97bd_33054cuda3std6ranges3__45__cpo4swapE - _ZN66_INTERNAL_b1c42276_30_flash_bwd_hdim128_fp16_sm80_cu_9afb97bd_33054cuda3std3__45__cpo4cendE)
_ZN66_INTERNAL_b1c42276_30_flash_bwd_hdim128_fp16_sm80_cu_9afb97bd_33054cuda3std3__45__cpo4cendE:
	.zero		1
	.type		_ZN66_INTERNAL_b1c42276_30_flash_bwd_hdim128_fp16_sm80_cu_9afb97bd_33054cuda3std6ranges3__45__cpo4swapE,@object
	.size		_ZN66_INTERNAL_b1c42276_30_flash_bwd_hdim128_fp16_sm80_cu_9afb97bd_33054cuda3std6ranges3__45__cpo4swapE,(.L_7 - _ZN66_INTERNAL_b1c42276_30_flash_bwd_hdim128_fp16_sm80_cu_9afb97bd_33054cuda3std6ranges3__45__cpo4swapE)
_ZN66_INTERNAL_b1c42276_30_flash_bwd_hdim128_fp16_sm80_cu_9afb97bd_33054cuda3std6ranges3__45__cpo4swapE:
	.zero		1
.L_7:


//--------------------- .nv.shared._ZN5flash44flash_bwd_dq_dk_dv_loop_seqk_parallel_kernelI23Flash_bwd_kernel_traitsILi128ELi64ELi64ELi8ELi4ELi2ELi2ELb1ELb0EN7cutlass6half_tE19Flash_kernel_traitsILi128ELi64ELi64ELi8ES3_EELb0ELb0ELb0ELb0ELb0ELb0ELb0EEEvNS_16Flash_bwd_paramsE --------------------------
	.section	.nv.shared._ZN5flash44flash_bwd_dq_dk_dv_loop_seqk_parallel_kernelI23Flash_bwd_kernel_traitsILi128ELi64ELi64ELi8ELi4ELi2ELi2ELb1ELb0EN7cutlass6half_tE19Flash_kernel_traitsILi128ELi64ELi64ELi8ES3_EELb0ELb0ELb0ELb0ELb0ELb0ELb0EEEvNS_16Flash_bwd_paramsE,"aw",@nobits
	.sectionflags	@""
	.align	16


//--------------------- .nv.shared._ZN5flash44flash_bwd_dq_dk_dv_loop_seqk_parallel_kernelI23Flash_bwd_kernel_traitsILi128ELi64ELi64ELi8ELi4ELi2ELi2ELb1ELb0EN7cutlass6half_tE19Flash_kernel_traitsILi128ELi64ELi64ELi8ES3_EELb0ELb0ELb1ELb0ELb0ELb0ELb0EEEvNS_16Flash_bwd_paramsE --------------------------
	.section	.nv.shared._ZN5flash44flash_bwd_dq_dk_dv_loop_seqk_parallel_kernelI23Flash_bwd_kernel_traitsILi128ELi64ELi64ELi8ELi4ELi2ELi2ELb1ELb0EN7cutlass6half_tE19Flash_kernel_traitsILi128ELi64ELi64ELi8ES3_EELb0ELb0ELb1ELb0ELb0ELb0ELb0EEEvNS_16Flash_bwd_paramsE,"aw",@nobits
	.sectionflags	@""
	.align	16


//--------------------- .nv.shared._ZN5flash44flash_bwd_dq_dk_dv_loop_seqk_parallel_kernelI23Flash_bwd_kernel_traitsILi128ELi64ELi64ELi8ELi4ELi2ELi2ELb1ELb0EN7cutlass6half_tE19Flash_kernel_traitsILi128ELi64ELi64ELi8ES3_EELb0ELb0ELb0ELb0ELb1ELb1ELb0EEEvNS_16Flash_bwd_paramsE --------------------------
	.section	.nv.shared._ZN5flash44flash_bwd_dq_dk_dv_loop_seqk_parallel_kernelI23Flash_bwd_kernel_traitsILi128ELi64ELi64ELi8ELi4ELi2ELi2ELb1ELb0EN7cutlass6half_tE19Flash_kernel_traitsILi128ELi64ELi64ELi8ES3_EELb0ELb0ELb0ELb0ELb1ELb1ELb0EEEvNS_16Flash_bwd_paramsE,"aw",@nobits
	.sectionflags	@""
	.align	16


//--------------------- .nv.shared._ZN5flash44flash_bwd_dq_dk_dv_loop_seqk_parallel_kernelI23Flash_bwd_kernel_traitsILi128ELi64ELi64ELi8ELi4ELi2ELi2ELb1ELb0EN7cutlass6half_tE19Flash_kernel_traitsILi128ELi64ELi64ELi8ES3_EELb0ELb0ELb0ELb1ELb0ELb0ELb0EEEvNS_16Flash_bwd_paramsE --------------------------
	.section	.nv.shared._ZN5flash44flash_bwd_dq_dk_dv_loop_seqk_parallel_kernelI23Flash_bwd_kernel_traitsILi128ELi64ELi64ELi8ELi4ELi2ELi2ELb1ELb0EN7cutlass6half_tE19Flash_kernel_traitsILi128ELi64ELi64ELi8ES3_EELb0ELb0ELb0ELb1ELb0ELb0ELb0EEEvNS_16Flash_bwd_paramsE,"aw",@nobits
	.sectionflags	@""
	.align	16


//--------------------- .nv.shared._ZN5flash44flash_bwd_dq_dk_dv_loop_seqk_parallel_kernelI23Flash_bwd_kernel_traitsILi128ELi64ELi64ELi8ELi4ELi2ELi2ELb1ELb0EN7cutlass6half_tE19Flash_kernel_traitsILi128ELi64ELi64ELi8ES3_EELb0ELb0ELb1ELb0ELb0ELb1ELb0EEEvNS_16Flash_bwd_paramsE --------------------------
	.section	.nv.shared._ZN5flash44flash_bwd_dq_dk_dv_loop_seqk_parallel_kernelI23Flash_bwd_kernel_traitsILi128ELi64ELi64ELi8ELi4ELi2ELi2ELb1ELb0EN7cutlass6half_tE19Flash_kernel_traitsILi128ELi64ELi64ELi8ES3_EELb0ELb0ELb1ELb0ELb0ELb1ELb0EEEvNS_16Flash_bwd_paramsE,"aw",@nobits
	.sectionflags	@""
	.align	16


//--------------------- .nv.shared._ZN5flash44flash_bwd_dq_dk_dv_loop_seqk_parallel_kernelI23Flash_bwd_kernel_traitsILi128ELi64ELi64ELi8ELi4ELi2ELi2ELb1ELb0EN7cutlass6half_tE19Flash_kernel_traitsILi128ELi64ELi64ELi8ES3_EELb0ELb0ELb1ELb1ELb0ELb0ELb0EEEvNS_16Flash_bwd_paramsE --------------------------
	.section	.nv.shared._ZN5flash44flash_bwd_dq_dk_dv_loop_seqk_parallel_kernelI23Flash_bwd_kernel_traitsILi128ELi64ELi64ELi8ELi4ELi2ELi2ELb1ELb0EN7cutlass6half_tE19Flash_kernel_traitsILi128ELi64ELi64ELi8ES3_EELb0ELb0ELb1ELb1ELb0ELb0ELb0EEEvNS_16Flash_bwd_paramsE,"aw",@nobits
	.sectionflags	@""
	.align	16


//--------------------- .nv.shared._ZN5flash44flash_bwd_dq_dk_dv_loop_seqk_parallel_kernelI23Flash_bwd_kernel_traitsILi128ELi64ELi128ELi8ELi2ELi4ELi2ELb0ELb0EN7cutlass6half_tE19Flash_kernel_traitsILi128ELi64ELi128ELi8ES3_EELb0ELb0ELb0ELb0ELb0ELb1ELb0EEEvNS_16Flash_bwd_paramsE --------------------------
	.section	.nv.shared._ZN5flash44flash_bwd_dq_dk_dv_loop_seqk_parallel_kernelI23Flash_bwd_kernel_traitsILi128ELi64ELi128ELi8ELi2ELi4ELi2ELb0ELb0EN7cutlass6half_tE19Flash_kernel_traitsILi128ELi64ELi128ELi8ES3_EELb0ELb0ELb0ELb0ELb0ELb1ELb0EEEvNS_16Flash_bwd_paramsE,"aw",@nobits
	.sectionflags	@""
	.align	16


//--------------------- .nv.shared._ZN5flash44flash_bwd_dq_dk_dv_loop_seqk_parallel_kernelI23Flash_bwd_kernel_traitsILi128ELi64ELi128ELi8ELi2ELi4ELi2ELb0ELb0EN7cutlass6half_tE19Flash_kernel_traitsILi128ELi64ELi128ELi8ES3_EELb0ELb0ELb0ELb0ELb0ELb0ELb0EEEvNS_16Flash_bwd_paramsE --------------------------
	.section	.nv.shared._ZN5flash44flash_bwd_dq_dk_dv_loop_seqk_parallel_kernelI23Flash_bwd_kernel_traitsILi128ELi64ELi128ELi8ELi2ELi4ELi2ELb0ELb0EN7cutlass6half_tE19Flash_kernel_traitsILi128ELi64ELi128ELi8ES3_EELb0ELb0ELb0ELb0ELb0ELb0ELb0EEEvNS_16Flash_bwd_paramsE,"aw",@nobits
	.sectionflags	@""
	.align	16


//--------------------- .nv.shared._ZN5flash44flash_bwd_dq_dk_dv_loop_seqk_parallel_kernelI23Flash_bwd_kernel_traitsILi128ELi64ELi128ELi8ELi2ELi4ELi2ELb0ELb0EN7cutlass6half_tE19Flash_kernel_traitsILi128ELi64ELi128ELi8ES3_EELb0ELb0ELb1ELb0ELb0ELb0ELb0EEEvNS_16Flash_bwd_paramsE --------------------------
	.section	.nv.shared._ZN5flash44flash_bwd_dq_dk_dv_loop_seqk_parallel_kernelI23Flash_bwd_kernel_traitsILi128ELi64ELi128ELi8ELi2ELi4ELi2ELb0ELb0EN7cutlass6half_tE19Flash_kernel_traitsILi128ELi64ELi128ELi8ES3_EELb0ELb0ELb1ELb0ELb0ELb0ELb0EEEvNS_16Flash_bwd_paramsE,"aw",@nobits
	.sectionflags	@""
	.align	16


//--------------------- .nv.shared._ZN5flash44flash_bwd_dq_dk_dv_loop_seqk_parallel_kernelI23Flash_bwd_kernel_traitsILi128ELi64ELi128ELi8ELi2ELi4ELi2ELb0ELb0EN7cutlass6half_tE19Flash_kernel_traitsILi128ELi64ELi128ELi8ES3_EELb0ELb0ELb0ELb0ELb1ELb1ELb0EEEvNS_16Flash_bwd_paramsE --------------------------
	.section	.nv.shared._ZN5flash44flash_bwd_dq_dk_dv_loop_seqk_parallel_kernelI23Flash_bwd_kernel_traitsILi128ELi64ELi128ELi8ELi2ELi4ELi2ELb0ELb0EN7cutlass6half_tE19Flash_kernel_traitsILi128ELi64ELi128ELi8ES3_EELb0ELb0ELb0ELb0ELb1ELb1ELb0EEEvNS_16Flash_bwd_paramsE,"aw",@nobits
	.sectionflags	@""
	.align	16


//--------------------- .nv.shared._ZN5flash44flash_bwd_dq_dk_dv_loop_seqk_parallel_kernelI23Flash_bwd_kernel_traitsILi128ELi64ELi128ELi8ELi2ELi4ELi2ELb0ELb0EN7cutlass6half_tE19Flash_kernel_traitsILi128ELi64ELi128ELi8ES3_EELb0ELb0ELb0ELb1ELb0ELb0ELb0EEEvNS_16Flash_bwd_paramsE --------------------------
	.section	.nv.shared._ZN5flash44flash_bwd_dq_dk_dv_loop_seqk_parallel_kernelI23Flash_bwd_kernel_traitsILi128ELi64ELi128ELi8ELi2ELi4ELi2ELb0ELb0EN7cutlass6half_tE19Flash_kernel_traitsILi128ELi64ELi128ELi8ES3_EELb0ELb0ELb0ELb1ELb0ELb0ELb0EEEvNS_16Flash_bwd_paramsE,"aw",@nobits
	.sectionflags	@""
	.align	16


//--------------------- .nv.shared._ZN5flash44flash_bwd_dq_dk_dv_loop_seqk_parallel_kernelI23Flash_bwd_kernel_traitsILi128ELi64ELi128ELi8ELi2ELi4ELi2ELb0ELb0EN7cutlass6half_tE19Flash_kernel_traitsILi128ELi64ELi128ELi8ES3_EELb0ELb0ELb1ELb0ELb0ELb1ELb0EEEvNS_16Flash_bwd_paramsE --------------------------
	.section	.nv.shared._ZN5flash44flash_bwd_dq_dk_dv_loop_seqk_parallel_kernelI23Flash_bwd_kernel_traitsILi128ELi64ELi128ELi8ELi2ELi4ELi2ELb0ELb0EN7cutlass6half_tE19Flash_kernel_traitsILi128ELi64ELi128ELi8ES3_EELb0ELb0ELb1ELb0ELb0ELb1ELb0EEEvNS_16Flash_bwd_paramsE,"aw",@nobits
	.sectionflags	@""
	.align	16


//--------------------- .nv.shared._ZN5flash44flash_bwd_dq_dk_dv_loop_seqk_parallel_kernelI23Flash_bwd_kernel_traitsILi128ELi64ELi128ELi8ELi2ELi4ELi2ELb0ELb0EN7cutlass6half_tE19Flash_kernel_traitsILi128ELi64ELi128ELi8ES3_EELb0ELb0ELb1ELb1ELb0ELb0ELb0EEEvNS_16Flash_bwd_paramsE --------------------------
	.section	.nv.shared._ZN5flash44flash_bwd_dq_dk_dv_loop_seqk_parallel_kernelI23Flash_bwd_kernel_traitsILi128ELi64ELi128ELi8ELi2ELi4ELi2ELb0ELb0EN7cutlass6half_tE19Flash_kernel_traitsILi128ELi64ELi128ELi8ES3_EELb0ELb0ELb1ELb1ELb0ELb0ELb0EEEvNS_16Flash_bwd_paramsE,"aw",@nobits
	.sectionflags	@""
	.align	16


//--------------------- .nv.shared._ZN5flash27flash_bwd_convert_dq_kernelI23Flash_bwd_kernel_traitsILi128ELi64ELi64ELi8ELi4ELi2ELi2ELb1ELb0EN7cutlass6half_tE19Flash_kernel_traitsILi128ELi64ELi64ELi8ES3_EEEEvNS_16Flash_bwd_paramsEi --------------------------
	.section	.nv.shared._ZN5flash27flash_bwd_convert_dq_kernelI23Flash_bwd_kernel_traitsILi128ELi64ELi64ELi8ELi4ELi2ELi2ELb1ELb0EN7cutlass6half_tE19Flash_kernel_traitsILi128ELi64ELi64ELi8ES3_EEEEvNS_16Flash_bwd_paramsEi,"aw",@nobits
	.sectionflags	@""
	.align	16


//--------------------- .nv.shared._ZN5flash44flash_bwd_dq_dk_dv_loop_seqk_parallel_kernelI23Flash_bwd_kernel_traitsILi128ELi64ELi64ELi8ELi4ELi2ELi2ELb1ELb0EN7cutlass6half_tE19Flash_kernel_traitsILi128ELi64ELi64ELi8ES3_EELb1ELb0ELb0ELb0ELb0ELb1ELb0EEEvNS_16Flash_bwd_paramsE --------------------------
	.section	.nv.shared._ZN5flash44flash_bwd_dq_dk_dv_loop_seqk_parallel_kernelI23Flash_bwd_kernel_traitsILi128ELi64ELi64ELi8ELi4ELi2ELi2ELb1ELb0EN7cutlass6half_tE19Flash_kernel_traitsILi128ELi64ELi64ELi8ES3_EELb1ELb0ELb0ELb0ELb0ELb1ELb0EEEvNS_16Flash_bwd_paramsE,"aw",@nobits
	.sectionflags	@""
	.align	16


//--------------------- .nv.shared._ZN5flash44flash_bwd_dq_dk_dv_loop_seqk_parallel_kernelI23Flash_bwd_kernel_traitsILi128ELi64ELi64ELi8ELi4ELi2ELi2ELb1ELb0EN7cutlass6half_tE19Flash_kernel_traitsILi128ELi64ELi64ELi8ES3_EELb0ELb0ELb0ELb0ELb0ELb1ELb1EEEvNS_16Flash_bwd_paramsE --------------------------
	.section	.nv.shared._ZN5flash44flash_bwd_dq_dk_dv_loop_seqk_parallel_kernelI23Flash_bwd_kernel_traitsILi128ELi64ELi64ELi8ELi4ELi2ELi2ELb1ELb0EN7cutlass6half_tE19Flash_kernel_traitsILi128ELi64ELi64ELi8ES3_EELb0ELb0ELb0ELb0ELb0ELb1ELb1EEEvNS_16Flash_bwd_paramsE,"aw",@nobits
	.sectionflags	@""
	.align	16


//--------------------- .nv.shared._ZN5flash44flash_bwd_dq_dk_dv_loop_seqk_parallel_kernelI23Flash_bwd_kernel_traitsILi128ELi64ELi64ELi8ELi4ELi2ELi2ELb1ELb0EN7cutlass6half_tE19Flash_kernel_traitsILi128ELi64ELi64ELi8ES3_EELb1ELb0ELb0ELb0ELb0ELb0ELb0EEEvNS_16Flash_bwd_paramsE --------------------------
	.section	.nv.shared._ZN5flash44flash_bwd_dq_dk_dv_loop_seqk_parallel_kernelI23Flash_bwd_kernel_traitsILi128ELi64ELi64ELi8ELi4ELi2ELi2ELb1ELb0EN7cutlass6half_tE19Flash_kernel_traitsILi128ELi64ELi64ELi8ES3_EELb1ELb0ELb0ELb0ELb0ELb0ELb0EEEvNS_16Flash_bwd_paramsE,"aw",@nobits
	.sectionflags	@""
	.align	16


//--------------------- .nv.shared._ZN5flash44flash_bwd_dq_dk_dv_loop_seqk_parallel_kernelI23Flash_bwd_kernel_traitsILi128ELi64ELi64ELi8ELi4ELi2ELi2ELb1ELb0EN7cutlass6half_tE19Flash_kernel_traitsILi128ELi64ELi64ELi8ES3_EELb0ELb0ELb0ELb0ELb0ELb0ELb1EEEvNS_16Flash_bwd_paramsE --------------------------
	.section	.nv.shared._ZN5flash44flash_bwd_dq_dk_dv_loop_seqk_parallel_kernelI23Flash_bwd_kernel_traitsILi128ELi64ELi64ELi8ELi4ELi2ELi2ELb1ELb0EN7cutlass6half_tE19Flash_kernel_traitsILi128ELi64ELi64ELi8ES3_EELb0ELb0ELb0ELb0ELb0ELb0ELb1EEEvNS_16Flash_bwd_paramsE,"aw",@nobits
	.sectionflags	@""
	.align	16


//--------------------- .nv.shared._ZN5flash44flash_bwd_dq_dk_dv_loop_seqk_parallel_kernelI23Flash_bwd_kernel_traitsILi128ELi64ELi64ELi8ELi4ELi2ELi2ELb1ELb0EN7cutlass6half_tE19Flash_kernel_traitsILi128ELi64ELi64ELi8ES3_EELb1ELb0ELb1ELb0ELb0ELb0ELb0EEEvNS_16Flash_bwd_paramsE --------------------------
	.section	.nv.shared._ZN5flash44flash_bwd_dq_dk_dv_loop_seqk_parallel_kernelI23Flash_bwd_kernel_traitsILi128ELi64ELi64ELi8ELi4ELi2ELi2ELb1ELb0EN7cutlass6half_tE19Flash_kernel_traitsILi128ELi64ELi64ELi8ES3_EELb1ELb0ELb1ELb0ELb0ELb0ELb0EEEvNS_16Flash_bwd_paramsE,"aw",@nobits
	.sectionflags	@""
	.align	16


//--------------------- .nv.shared._ZN5flash44flash_bwd_dq_dk_dv_loop_seqk_parallel_kernelI23Flash_bwd_kernel_traitsILi128ELi64ELi64ELi8ELi4ELi2ELi2ELb1ELb0EN7cutlass6half_tE19Flash_kernel_traitsILi128ELi64ELi64ELi8ES3_EELb0ELb0ELb1ELb0ELb0ELb0ELb1EEEvNS_16Flash_bwd_paramsE --------------------------
	.section	.nv.shared._ZN5flash44flash_bwd_dq_dk_dv_loop_seqk_parallel_kernelI23Flash_bwd_kernel_traitsILi128ELi64ELi64ELi8ELi4ELi2ELi2ELb1ELb0EN7cutlass6half_tE19Flash_kernel_traitsILi128ELi64ELi64ELi8ES3_EELb0ELb0ELb1ELb0ELb0ELb0ELb1EEEvNS_16Flash_bwd_paramsE,"aw",@nobits
	.sectionflags	@""
	.align	16


//--------------------- .nv.shared._ZN5flash44flash_bwd_dq_dk_dv_loop_seqk_parallel_kernelI23Flash_bwd_kernel_traitsILi128ELi64ELi64ELi8ELi4ELi2ELi2ELb1ELb0EN7cutlass6half_tE19Flash_kernel_traitsILi128ELi64ELi64ELi8ES3_EELb1ELb0ELb0ELb0ELb1ELb1ELb0EEEvNS_16Flash_bwd_paramsE --------------------------
	.section	.nv.shared._ZN5flash44flash_bwd_dq_dk_dv_loop_seqk_parallel_kernelI23Flash_bwd_kernel_traitsILi128ELi64ELi64ELi8ELi4ELi2ELi2ELb1ELb0EN7cutlass6half_tE19Flash_kernel_traitsILi128ELi64ELi64ELi8ES3_EELb1ELb0ELb0ELb0ELb1ELb1ELb0EEEvNS_16Flash_bwd_paramsE,"aw",@nobits
	.sectionflags	@""
	.align	16


//--------------------- .nv.shared._ZN5flash44flash_bwd_dq_dk_dv_loop_seqk_parallel_kernelI23Flash_bwd_kernel_traitsILi128ELi64ELi64ELi8ELi4ELi2ELi2ELb1ELb0EN7cutlass6half_tE19Flash_kernel_traitsILi128ELi64ELi64ELi8ES3_EELb0ELb0ELb0ELb0ELb1ELb1ELb1EEEvNS_16Flash_bwd_paramsE --------------------------
	.section	.nv.shared._ZN5flash44flash_bwd_dq_dk_dv_loop_seqk_parallel_kernelI23Flash_bwd_kernel_traitsILi128ELi64ELi64ELi8ELi4ELi2ELi2ELb1ELb0EN7cutlass6half_tE19Flash_kernel_traitsILi128ELi64ELi64ELi8ES3_EELb0ELb0ELb0ELb0ELb1ELb1ELb1EEEvNS_16Flash_bwd_paramsE,"aw",@nobits
	.sectionflags	@""
	.align	16


//--------------------- .nv.shared._ZN5flash44flash_bwd_dq_dk_dv_loop_seqk_parallel_kernelI23Flash_bwd_kernel_traitsILi128ELi64ELi64ELi8ELi4ELi2ELi2ELb1ELb0EN7cutlass6half_tE19Flash_kernel_traitsILi128ELi64ELi64ELi8ES3_EELb1ELb0ELb0ELb1ELb0ELb0ELb0EEEvNS_16Flash_bwd_paramsE --------------------------
	.section	.nv.shared._ZN5flash44flash_bwd_dq_dk_dv_loop_seqk_parallel_kernelI23Flash_bwd_kernel_traitsILi128ELi64ELi64ELi8ELi4ELi2ELi2ELb1ELb0EN7cutlass6half_tE19Flash_kernel_traitsILi128ELi64ELi64ELi8ES3_EELb1ELb0ELb0ELb1ELb0ELb0ELb0EEEvNS_16Flash_bwd_paramsE,"aw",@nobits
	.sectionflags	@""
	.align	16


//--------------------- .nv.shared._ZN5flash44flash_bwd_dq_dk_dv_loop_seqk_parallel_kernelI23Flash_bwd_kernel_traitsILi128ELi64ELi64ELi8ELi4ELi2ELi2ELb1ELb0EN7cutlass6half_tE19Flash_kernel_traitsILi128ELi64ELi64ELi8ES3_EELb0ELb0ELb0ELb1ELb0ELb0ELb1EEEvNS_16Flash_bwd_paramsE --------------------------
	.section	.nv.shared._ZN5flash44flash_bwd_dq_dk_dv_loop_seqk_parallel_kernelI23Flash_bwd_kernel_traitsILi128ELi64ELi64ELi8ELi4ELi2ELi2ELb1ELb0EN7cutlass6half_tE19Flash_kernel_traitsILi128ELi64ELi64ELi8ES3_EELb0ELb0ELb0ELb1ELb0ELb0ELb1EEEvNS_16Flash_bwd_paramsE,"aw",@nobits
	.sectionflags	@""
	.align	16


//--------------------- .nv.shared._ZN5flash44flash_bwd_dq_dk_dv_loop_seqk_parallel_kernelI23Flash_bwd_kernel_traitsILi128ELi64ELi64ELi8ELi4ELi2ELi2ELb1ELb0EN7cutlass6half_tE19Flash_kernel_traitsILi128ELi64ELi64ELi8ES3_EELb1ELb0ELb1ELb0ELb0ELb1ELb0EEEvNS_16Flash_bwd_paramsE --------------------------
	.section	.nv.shared._ZN5flash44flash_bwd_dq_dk_dv_loop_seqk_parallel_kernelI23Flash_bwd_kernel_traitsILi128ELi64ELi64ELi8ELi4ELi2ELi2ELb1ELb0EN7cutlass6half_tE19Flash_kernel_traitsILi128ELi64ELi64ELi8ES3_EELb1ELb0ELb1ELb0ELb0ELb1ELb0EEEvNS_16Flash_bwd_paramsE,"aw",@nobits
	.sectionflags	@""
	.align	16


//--------------------- .nv.shared._ZN5flash44flash_bwd_dq_dk_dv_loop_seqk_parallel_kernelI23Flash_bwd_kernel_traitsILi128ELi64ELi64ELi8ELi4ELi2ELi2ELb1ELb0EN7cutlass6half_tE19Flash_kernel_traitsILi128ELi64ELi64ELi8ES3_EELb0ELb0ELb1ELb0ELb0ELb1ELb1EEEvNS_16Flash_bwd_paramsE --------------------------
	.section	.nv.shared._ZN5flash44flash_bwd_dq_dk_dv_loop_seqk_parallel_kernelI23Flash_bwd_kernel_traitsILi128ELi64ELi64ELi8ELi4ELi2ELi2ELb1ELb0EN7cutlass6half_tE19Flash_kernel_traitsILi128ELi64ELi64ELi8ES3_EELb0ELb0ELb1ELb0ELb0ELb1ELb1EEEvNS_16Flash_bwd_paramsE,"aw",@nobits
	.sectionflags	@""
	.align	16


//--------------------- .nv.shared._ZN5flash44flash_bwd_dq_dk_dv_loop_seqk_parallel_kernelI23Flash_bwd_kernel_traitsILi128ELi64ELi64ELi8ELi4ELi2ELi2ELb1ELb0EN7cutlass6half_tE19Flash_kernel_traitsILi128ELi64ELi64ELi8ES3_EELb1ELb0ELb1ELb1ELb0ELb0ELb0EEEvNS_16Flash_bwd_paramsE --------------------------
	.section	.nv.shared._ZN5flash44flash_bwd_dq_dk_dv_loop_seqk_parallel_kernelI23Flash_bwd_kernel_traitsILi128ELi64ELi64ELi8ELi4ELi2ELi2ELb1ELb0EN7cutlass6half_tE19Flash_kernel_traitsILi128ELi64ELi64ELi8ES3_EELb1ELb0ELb1ELb1ELb0ELb0ELb0EEEvNS_16Flash_bwd_paramsE,"aw",@nobits
	.sectionflags	@""
	.align	16


//--------------------- .nv.shared._ZN5flash44flash_bwd_dq_dk_dv_loop_seqk_parallel_kernelI23Flash_bwd_kernel_traitsILi128ELi64ELi64ELi8ELi4ELi2ELi2ELb1ELb0EN7cutlass6half_tE19Flash_kernel_traitsILi128ELi64ELi64ELi8ES3_EELb0ELb0ELb1ELb1ELb0ELb0ELb1EEEvNS_16Flash_bwd_paramsE --------------------------
	.section	.nv.shared._ZN5flash44flash_bwd_dq_dk_dv_loop_seqk_parallel_kernelI23Flash_bwd_kernel_traitsILi128ELi64ELi64ELi8ELi4ELi2ELi2ELb1ELb0EN7cutlass6half_tE19Flash_kernel_traitsILi128ELi64ELi64ELi8ES3_EELb0ELb0ELb1ELb1ELb0ELb0ELb1EEEvNS_16Flash_bwd_paramsE,"aw",@nobits
	.sectionflags	@""
	.align	16


//--------------------- .nv.shared._ZN5flash25flash_bwd_dot_do_o_kernelILb0E23Flash_bwd_kernel_traitsILi128ELi64ELi64ELi8ELi4ELi2ELi2ELb1ELb0EN7cutlass6half_tE19Flash_kernel_traitsILi128ELi64ELi64ELi8ES3_EEEEvNS_16Flash_bwd_paramsE --------------------------
	.section	.nv.shared._ZN5flash25flash_bwd_dot_do_o_kernelILb0E23Flash_bwd_kernel_traitsILi128ELi64ELi64ELi8ELi4ELi2ELi2ELb1ELb0EN7cutlass6half_tE19Flash_kernel_traitsILi128ELi64ELi64ELi8ES3_EEEEvNS_16Flash_bwd_paramsE,"aw",@nobits
	.sectionflags	@""
	.align	16


//--------------------- .nv.shared._ZN5flash25flash_bwd_dot_do_o_kernelILb1E23Flash_bwd_kernel_traitsILi128ELi64ELi64ELi8ELi4ELi2ELi2ELb1ELb0EN7cutlass6half_tE19Flash_kernel_traitsILi128ELi64ELi64ELi8ES3_EEEEvNS_16Flash_bwd_paramsE --------------------------
	.section	.nv.shared._ZN5flash25flash_bwd_dot_do_o_kernelILb1E23Flash_bwd_kernel_traitsILi128ELi64ELi64ELi8ELi4ELi2ELi2ELb1ELb0EN7cutlass6half_tE19Flash_kernel_traitsILi128ELi64ELi64ELi8ES3_EEEEvNS_16Flash_bwd_paramsE,"aw",@nobits
	.sectionflags	@""
	.align	16


//--------------------- .nv.shared._ZN5flash27flash_bwd_convert_dq_kernelI23Flash_bwd_kernel_traitsILi128ELi64ELi128ELi8ELi2ELi4ELi2ELb0ELb0EN7cutlass6half_tE19Flash_kernel_traitsILi128ELi64ELi128ELi8ES3_EEEEvNS_16Flash_bwd_paramsEi --------------------------
	.section	.nv.shared._ZN5flash27flash_bwd_convert_dq_kernelI23Flash_bwd_kernel_traitsILi128ELi64ELi128ELi8ELi2ELi4ELi2ELb0ELb0EN7cutlass6half_tE19Flash_kernel_traitsILi128ELi64ELi128ELi8ES3_EEEEvNS_16Flash_bwd_paramsEi,"aw",@nobits
	.sectionflags	@""
	.align	16


//--------------------- .nv.shared._ZN5flash44flash_bwd_dq_dk_dv_loop_seqk_parallel_kernelI23Flash_bwd_kernel_traitsILi128ELi64ELi128ELi8ELi2ELi4ELi2ELb0ELb0EN7cutlass6half_tE19Flash_kernel_traitsILi128ELi64ELi128ELi8ES3_EELb1ELb0ELb0ELb0ELb0ELb1ELb0EEEvNS_16Flash_bwd_paramsE --------------------------
	.section	.nv.shared._ZN5flash44flash_bwd_dq_dk_dv_loop_seqk_parallel_kernelI23Flash_bwd_kernel_traitsILi128ELi64ELi128ELi8ELi2ELi4ELi2ELb0ELb0EN7cutlass6half_tE19Flash_kernel_traitsILi128ELi64ELi128ELi8ES3_EELb1ELb0ELb0ELb0ELb0ELb1ELb0EEEvNS_16Flash_bwd_paramsE,"aw",@nobits
	.sectionflags	@""
	.align	16


//--------------------- .nv.shared._ZN5flash44flash_bwd_dq_dk_dv_loop_seqk_parallel_kernelI23Flash_bwd_kernel_traitsILi128ELi64ELi128ELi8ELi2ELi4ELi2ELb0ELb0EN7cutlass6half_tE19Flash_kernel_traitsILi128ELi64ELi128ELi8ES3_EELb0ELb0ELb0ELb0ELb0ELb1ELb1EEEvNS_16Flash_bwd_paramsE --------------------------
	.section	.nv.shared._ZN5flash44flash_bwd_dq_dk_dv_loop_seqk_parallel_kernelI23Flash_bwd_kernel_traitsILi128ELi64ELi128ELi8ELi2ELi4ELi2ELb0ELb0EN7cutlass6half_tE19Flash_kernel_traitsILi128ELi64ELi128ELi8ES3_EELb0ELb0ELb0ELb0ELb0ELb1ELb1EEEvNS_16Flash_bwd_paramsE,"aw",@nobits
	.sectionflags	@""
	.align	16


//--------------------- .nv.shared._ZN5flash44flash_bwd_dq_dk_dv_loop_seqk_parallel_kernelI23Flash_bwd_kernel_traitsILi128ELi64ELi128ELi8ELi2ELi4ELi2ELb0ELb0EN7cutlass6half_tE19Flash_kernel_traitsILi128ELi64ELi128ELi8ES3_EELb1ELb0ELb0ELb0ELb0ELb0ELb0EEEvNS_16Flash_bwd_paramsE --------------------------
	.section	.nv.shared._ZN5flash44flash_bwd_dq_dk_dv_loop_seqk_parallel_kernelI23Flash_bwd_kernel_traitsILi128ELi64ELi128ELi8ELi2ELi4ELi2ELb0ELb0EN7cutlass6half_tE19Flash_kernel_traitsILi128ELi64ELi128ELi8ES3_EELb1ELb0ELb0ELb0ELb0ELb0ELb0EEEvNS_16Flash_bwd_paramsE,"aw",@nobits
	.sectionflags	@""
	.align	16


//--------------------- .nv.shared._ZN5flash44flash_bwd_dq_dk_dv_loop_seqk_parallel_kernelI23Flash_bwd_kernel_traitsILi128ELi64ELi128ELi8ELi2ELi4ELi2ELb0ELb0EN7cutlass6half_tE19Flash_kernel_traitsILi128ELi64ELi128ELi8ES3_EELb0ELb0ELb0ELb0ELb0ELb0ELb1EEEvNS_16Flash_bwd_paramsE --------------------------
	.section	.nv.shared._ZN5flash44flash_bwd_dq_dk_dv_loop_seqk_parallel_kernelI23Flash_bwd_kernel_traitsILi128ELi64ELi128ELi8ELi2ELi4ELi2ELb0ELb0EN7cutlass6half_tE19Flash_kernel_traitsILi128ELi64ELi128ELi8ES3_EELb0ELb0ELb0ELb0ELb0ELb0ELb1EEEvNS_16Flash_bwd_paramsE,"aw",@nobits
	.sectionflags	@""
	.align	16


//--------------------- .nv.shared._ZN5flash44flash_bwd_dq_dk_dv_loop_seqk_parallel_kernelI23Flash_bwd_kernel_traitsILi128ELi64ELi128ELi8ELi2ELi4ELi2ELb0ELb0EN7cutlass6half_tE19Flash_kernel_traitsILi128ELi64ELi128ELi8ES3_EELb1ELb0ELb1ELb0ELb0ELb0ELb0EEEvNS_16Flash_bwd_paramsE --------------------------
	.section	.nv.shared._ZN5flash44flash_bwd_dq_dk_dv_loop_seqk_parallel_kernelI23Flash_bwd_kernel_traitsILi128ELi64ELi128ELi8ELi2ELi4ELi2ELb0ELb0EN7cutlass6half_tE19Flash_kernel_traitsILi128ELi64ELi128ELi8ES3_EELb1ELb0ELb1ELb0ELb0ELb0ELb0EEEvNS_16Flash_bwd_paramsE,"aw",@nobits
	.sectionflags	@""
	.align	16


//--------------------- .nv.shared._ZN5flash44flash_bwd_dq_dk_dv_loop_seqk_parallel_kernelI23Flash_bwd_kernel_traitsILi128ELi64ELi128ELi8ELi2ELi4ELi2ELb0ELb0EN7cutlass6half_tE19Flash_kernel_traitsILi128ELi64ELi128ELi8ES3_EELb0ELb0ELb1ELb0ELb0ELb0ELb1EEEvNS_16Flash_bwd_paramsE --------------------------
	.section	.nv.shared._ZN5flash44flash_bwd_dq_dk_dv_loop_seqk_parallel_kernelI23Flash_bwd_kernel_traitsILi128ELi64ELi128ELi8ELi2ELi4ELi2ELb0ELb0EN7cutlass6half_tE19Flash_kernel_traitsILi128ELi64ELi128ELi8ES3_EELb0ELb0ELb1ELb0ELb0ELb0ELb1EEEvNS_16Flash_bwd_paramsE,"aw",@nobits
	.sectionflags	@""
	.align	16


//--------------------- .nv.shared._ZN5flash44flash_bwd_dq_dk_dv_loop_seqk_parallel_kernelI23Flash_bwd_kernel_traitsILi128ELi64ELi128ELi8ELi2ELi4ELi2ELb0ELb0EN7cutlass6half_tE19Flash_kernel_traitsILi128ELi64ELi128ELi8ES3_EELb1ELb0ELb0ELb0ELb1ELb1ELb0EEEvNS_16Flash_bwd_paramsE --------------------------
	.section	.nv.shared._ZN5flash44flash_bwd_dq_dk_dv_loop_seqk_parallel_kernelI23Flash_bwd_kernel_traitsILi128ELi64ELi128ELi8ELi2ELi4ELi2ELb0ELb0EN7cutlass6half_tE19Flash_kernel_traitsILi128ELi64ELi128ELi8ES3_EELb1ELb0ELb0ELb0ELb1ELb1ELb0EEEvNS_16Flash_bwd_paramsE,"aw",@nobits
	.sectionflags	@""
	.align	16


//--------------------- .nv.shared._ZN5flash44flash_bwd_dq_dk_dv_loop_seqk_parallel_kernelI23Flash_bwd_kernel_traitsILi128ELi64ELi128ELi8ELi2ELi4ELi2ELb0ELb0EN7cutlass6half_tE19Flash_kernel_traitsILi128ELi64ELi128ELi8ES3_EELb0ELb0ELb0ELb0ELb1ELb1ELb1EEEvNS_16Flash_bwd_paramsE --------------------------
	.section	.nv.shared._ZN5flash44flash_bwd_dq_dk_dv_loop_seqk_parallel_kernelI23Flash_bwd_kernel_traitsILi128ELi64ELi128ELi8ELi2ELi4ELi2ELb0ELb0EN7cutlass6half_tE19Flash_kernel_traitsILi128ELi64ELi128ELi8ES3_EELb0ELb0ELb0ELb0ELb1ELb1ELb1EEEvNS_16Flash_bwd_paramsE,"aw",@nobits
	.sectionflags	@""
	.align	16


//--------------------- .nv.shared._ZN5flash44flash_bwd_dq_dk_dv_loop_seqk_parallel_kernelI23Flash_bwd_kernel_traitsILi128ELi64ELi128ELi8ELi2ELi4ELi2ELb0ELb0EN7cutlass6half_tE19Flash_kernel_traitsILi128ELi64ELi128ELi8ES3_EELb1ELb0ELb0ELb1ELb0ELb0ELb0EEEvNS_16Flash_bwd_paramsE --------------------------
	.section	.nv.shared._ZN5flash44flash_bwd_dq_dk_dv_loop_seqk_parallel_kernelI23Flash_bwd_kernel_traitsILi128ELi64ELi128ELi8ELi2ELi4ELi2ELb0ELb0EN7cutlass6half_tE19Flash_kernel_traitsILi128ELi64ELi128ELi8ES3_EELb1ELb0ELb0ELb1ELb0ELb0ELb0EEEvNS_16Flash_bwd_paramsE,"aw",@nobits
	.sectionflags	@""
	.align	16


//--------------------- .nv.shared._ZN5flash44flash_bwd_dq_dk_dv_loop_seqk_parallel_kernelI23Flash_bwd_kernel_traitsILi128ELi64ELi128ELi8ELi2ELi4ELi2ELb0ELb0EN7cutlass6half_tE19Flash_kernel_traitsILi128ELi64ELi128ELi8ES3_EELb0ELb0ELb0ELb1ELb0ELb0ELb1EEEvNS_16Flash_bwd_paramsE --------------------------
	.section	.nv.shared._ZN5flash44flash_bwd_dq_dk_dv_loop_seqk_parallel_kernelI23Flash_bwd_kernel_traitsILi128ELi64ELi128ELi8ELi2ELi4ELi2ELb0ELb0EN7cutlass6half_tE19Flash_kernel_traitsILi128ELi64ELi128ELi8ES3_EELb0ELb0ELb0ELb1ELb0ELb0ELb1EEEvNS_16Flash_bwd_paramsE,"aw",@nobits
	.sectionflags	@""
	.align	16


//--------------------- .nv.shared._ZN5flash44flash_bwd_dq_dk_dv_loop_seqk_parallel_kernelI23Flash_bwd_kernel_traitsILi128ELi64ELi128ELi8ELi2ELi4ELi2ELb0ELb0EN7cutlass6half_tE19Flash_kernel_traitsILi128ELi64ELi128ELi8ES3_EELb1ELb0ELb1ELb0ELb0ELb1ELb0EEEvNS_16Flash_bwd_paramsE --------------------------
	.section	.nv.shared._ZN5flash44flash_bwd_dq_dk_dv_loop_seqk_parallel_kernelI23Flash_bwd_kernel_traitsILi128ELi64ELi128ELi8ELi2ELi4ELi2ELb0ELb0EN7cutlass6half_tE19Flash_kernel_traitsILi128ELi64ELi128ELi8ES3_EELb1ELb0ELb1ELb0ELb0ELb1ELb0EEEvNS_16Flash_bwd_paramsE,"aw",@nobits
	.sectionflags	@""
	.align	16


//--------------------- .nv.shared._ZN5flash44flash_bwd_dq_dk_dv_loop_seqk_parallel_kernelI23Flash_bwd_kernel_traitsILi128ELi64ELi128ELi8ELi2ELi4ELi2ELb0ELb0EN7cutlass6half_tE19Flash_kernel_traitsILi128ELi64ELi128ELi8ES3_EELb0ELb0ELb1ELb0ELb0ELb1ELb1EEEvNS_16Flash_bwd_paramsE --------------------------
	.section	.nv.shared._ZN5flash44flash_bwd_dq_dk_dv_loop_seqk_parallel_kernelI23Flash_bwd_kernel_traitsILi128ELi64ELi128ELi8ELi2ELi4ELi2ELb0ELb0EN7cutlass6half_tE19Flash_kernel_traitsILi128ELi64ELi128ELi8ES3_EELb0ELb0ELb1ELb0ELb0ELb1ELb1EEEvNS_16Flash_bwd_paramsE,"aw",@nobits
	.sectionflags	@""
	.align	16


//--------------------- .nv.shared._ZN5flash44flash_bwd_dq_dk_dv_loop_seqk_parallel_kernelI23Flash_bwd_kernel_traitsILi128ELi64ELi128ELi8ELi2ELi4ELi2ELb0ELb0EN7cutlass6half_tE19Flash_kernel_traitsILi128ELi64ELi128ELi8ES3_EELb1ELb0ELb1ELb1ELb0ELb0ELb0EEEvNS_16Flash_bwd_paramsE --------------------------
	.section	.nv.shared._ZN5flash44flash_bwd_dq_dk_dv_loop_seqk_parallel_kernelI23Flash_bwd_kernel_traitsILi128ELi64ELi128ELi8ELi2ELi4ELi2ELb0ELb0EN7cutlass6half_tE19Flash_kernel_traitsILi128ELi64ELi128ELi8ES3_EELb1ELb0ELb1ELb1ELb0ELb0ELb0EEEvNS_16Flash_bwd_paramsE,"aw",@nobits
	.sectionflags	@""
	.align	16


//--------------------- .nv.shared._ZN5flash44flash_bwd_dq_dk_dv_loop_seqk_parallel_kernelI23Flash_bwd_kernel_traitsILi128ELi64ELi128ELi8ELi2ELi4ELi2ELb0ELb0EN7cutlass6half_tE19Flash_kernel_traitsILi128ELi64ELi128ELi8ES3_EELb0ELb0ELb1ELb1ELb0ELb0ELb1EEEvNS_16Flash_bwd_paramsE --------------------------
	.section	.nv.shared._ZN5flash44flash_bwd_dq_dk_dv_loop_seqk_parallel_kernelI23Flash_bwd_kernel_traitsILi128ELi64ELi128ELi8ELi2ELi4ELi2ELb0ELb0EN7cutlass6half_tE19Flash_kernel_traitsILi128ELi64ELi128ELi8ES3_EELb0ELb0ELb1ELb1ELb0ELb0ELb1EEEvNS_16Flash_bwd_paramsE,"aw",@nobits
	.sectionflags	@""
	.align	16


//--------------------- .nv.shared._ZN5flash25flash_bwd_dot_do_o_kernelILb0E23Flash_bwd_kernel_traitsILi128ELi64ELi128ELi8ELi2ELi4ELi2ELb0ELb0EN7cutlass6half_tE19Flash_kernel_traitsILi128ELi64ELi128ELi8ES3_EEEEvNS_16Flash_bwd_paramsE --------------------------
	.section	.nv.shared._ZN5flash25flash_bwd_dot_do_o_kernelILb0E23Flash_bwd_kernel_traitsILi128ELi64ELi128ELi8ELi2ELi4ELi2ELb0ELb0EN7cutlass6half_tE19Flash_kernel_traitsILi128ELi64ELi128ELi8ES3_EEEEvNS_16Flash_bwd_paramsE,"aw",@nobits
	.sectionflags	@""
	.align	16


//--------------------- .nv.shared._ZN5flash25flash_bwd_dot_do_o_kernelILb1E23Flash_bwd_kernel_traitsILi128ELi64ELi128ELi8ELi2ELi4ELi2ELb0ELb0EN7cutlass6half_tE19Flash_kernel_traitsILi128ELi64ELi128ELi8ES3_EEEEvNS_16Flash_bwd_paramsE --------------------------
	.section	.nv.shared._ZN5flash25flash_bwd_dot_do_o_kernelILb1E23Flash_bwd_kernel_traitsILi128ELi64ELi128ELi8ELi2ELi4ELi2ELb0ELb0EN7cutlass6half_tE19Flash_kernel_traitsILi128ELi64ELi128ELi8ES3_EEEEvNS_16Flash_bwd_paramsE,"aw",@nobits
	.sectionflags	@""
	.align	16
